// Copyright (c) 2024, Jay Shah, Ganesh Bikshandi, Ying Zhang, Vijay Thakkar, Pradeep Ramani, Tri Dao.
// Splitting the different template instantiations to different files to speed up compilation.
// This file is auto-generated. See "generate_kernels.py"

#include "flash_fwd_launch_template.h"

#ifndef FLASHATTENTION_DISABLE_HDIM64
template void run_mha_fwd_<90, cutlass::float_e4m3_t, 64, 64, false, true, true, true>(Flash_fwd_params &params, cudaStream_t stream);
#endif


// ===== COMPILED SASS (sm_90a) =====

	.target	sm_90a

	.elftype	@"ET_EXEC"


//--------------------- .note.nv.tkinfo           --------------------------
	.section	.note.nv.tkinfo,"",@"SHT_NOTE"
	.sectionflags	@"SHF_NOTE_NV_TKINFO"
	.tkinfo
        /*0018*/ 	.word	0x00000002
        /*0030*/ 	.string	""
        /*0030*/ 	.string	"ptxas"
        /*0030*/ 	.string	"Cuda compilation tools, release 13.0, V13.0.88"
        /*0030*/ 	.string	"Build cuda_13.0.r13.0/compiler.36424714_0"
        /*0030*/ 	.string	"-arch sm_90a -m 64 "



//--------------------- .note.nv.cuinfo           --------------------------
	.section	.note.nv.cuinfo,"",@"SHT_NOTE"
	.sectionflags	@"SHF_NOTE_NV_CUINFO"
        /*0018*/ 	.short	0x0002
        /*001a*/ 	.short	0x005a
        /*001c*/ 	.short	0x0082
	.zero		2


//--------------------- .nv.info                  --------------------------
	.section	.nv.info,"",@"SHT_CUDA_INFO"
	.align	4


	//----- nvinfo : EIATTR_REGCOUNT
	.align		4
        /*0000*/ 	.byte	0x04, 0x2f
        /*0002*/ 	.short	(.L_21 - .L_20)
	.align		4
.L_20:
        /*0004*/ 	.word	index@(_ZN7cutlass13device_kernelIN5flash11enable_sm90INS1_16FlashAttnFwdSm90INS1_25CollectiveMainloopFwdSm90ILi2EN4cute5tupleIJNS5_1CILi1EEES8_S8_EEENS6_IJNS7_ILi192EEENS7_ILi160EEENS7_ILi64EEEEEELi64ENS_12float_e4m3_tEfNS_4arch4Sm90ELb1ELb0ELb1ELb1ELb1ELb1ELb0ELb1ELb1ELb1ELb0ELb0EEENS1_21CollectiveEpilogueFwdINS6_IJSA_SC_SB_EEES9_NS_10bfloat16_tESG_Li384ELb1ELb1ELb0ELb1EEENS1_36VarlenDynamicPersistentTileSchedulerILi192ELi160ELi384ELi128ELb0ELb1ELb1ELb1ELb1ELb1EEEEEEEEEvNT_6ParamsE)
        /*0008*/ 	.word	0x00000080


	//----- nvinfo : EIATTR_FRAME_SIZE
	.align		4
.L_21:
        /*000c*/ 	.byte	0x04, 0x11
        /*000e*/ 	.short	(.L_23 - .L_22)
	.align		4
.L_22:
        /*0010*/ 	.word	index@(_ZN7cutlass13device_kernelIN5flash11enable_sm90INS1_16FlashAttnFwdSm90INS1_25CollectiveMainloopFwdSm90ILi2EN4cute5tupleIJNS5_1CILi1EEES8_S8_EEENS6_IJNS7_ILi192EEENS7_ILi160EEENS7_ILi64EEEEEELi64ENS_12float_e4m3_tEfNS_4arch4Sm90ELb1ELb0ELb1ELb1ELb1ELb1ELb0ELb1ELb1ELb1ELb0ELb0EEENS1_21CollectiveEpilogueFwdINS6_IJSA_SC_SB_EEES9_NS_10bfloat16_tESG_Li384ELb1ELb1ELb0ELb1EEENS1_36VarlenDynamicPersistentTileSchedulerILi192ELi160ELi384ELi128ELb0ELb1ELb1ELb1ELb1ELb1EEEEEEEEEvNT_6ParamsE)
        /*0014*/ 	.word	0x00000088


	//----- nvinfo : EIATTR_REGCOUNT
	.align		4
.L_23:
        /*0018*/ 	.byte	0x04, 0x2f
        /*001a*/ 	.short	(.L_25 - .L_24)
	.align		4
.L_24:
        /*001c*/ 	.word	index@(_ZN7cutlass13device_kernelIN5flash11enable_sm90INS1_16FlashAttnFwdSm90INS1_25CollectiveMainloopFwdSm90ILi2EN4cute5tupleIJNS5_1CILi1EEES8_S8_EEENS6_IJNS7_ILi192EEENS7_ILi160EEENS7_ILi64EEEEEELi64ENS_12float_e4m3_tEfNS_4arch4Sm90ELb1ELb0ELb1ELb1ELb1ELb0ELb0ELb1ELb1ELb1ELb0ELb0EEENS1_21CollectiveEpilogueFwdINS6_IJSA_SC_SB_EEES9_NS_10bfloat16_tESG_Li384ELb1ELb1ELb0ELb1EEENS1_36VarlenDynamicPersistentTileSchedulerILi192ELi160ELi384ELi128ELb0ELb1ELb1ELb1ELb1ELb1EEEEEEEEEvNT_6ParamsE)
        /*0020*/ 	.word	0x00000080


	//----- nvinfo : EIATTR_FRAME_SIZE
	.align		4
.L_25:
        /*0024*/ 	.byte	0x04, 0x11
        /*0026*/ 	.short	(.L_27 - .L_26)
	.align		4
.L_26:
        /*0028*/ 	.word	index@(_ZN7cutlass13device_kernelIN5flash11enable_sm90INS1_16FlashAttnFwdSm90INS1_25CollectiveMainloopFwdSm90ILi2EN4cute5tupleIJNS5_1CILi1EEES8_S8_EEENS6_IJNS7_ILi192EEENS7_ILi160EEENS7_ILi64EEEEEELi64ENS_12float_e4m3_tEfNS_4arch4Sm90ELb1ELb0ELb1ELb1ELb1ELb0ELb0ELb1ELb1ELb1ELb0ELb0EEENS1_21CollectiveEpilogueFwdINS6_IJSA_SC_SB_EEES9_NS_10bfloat16_tESG_Li384ELb1ELb1ELb0ELb1EEENS1_36VarlenDynamicPersistentTileSchedulerILi192ELi160ELi384ELi128ELb0ELb1ELb1ELb1ELb1ELb1EEEEEEEEEvNT_6ParamsE)
        /*002c*/ 	.word	0x00000038


	//----- nvinfo : EIATTR_REGCOUNT
	.align		4
.L_27:
        /*0030*/ 	.byte	0x04, 0x2f
        /*0032*/ 	.short	(.L_29 - .L_28)
	.align		4
.L_28:
        /*0034*/ 	.word	index@(_ZN7cutlass13device_kernelIN5flash11enable_sm90INS1_16FlashAttnFwdSm90INS1_25CollectiveMainloopFwdSm90ILi2EN4cute5tupleIJNS5_1CILi1EEES8_S8_EEENS6_IJNS7_ILi192EEENS7_ILi160EEENS7_ILi64EEEEEELi64ENS_12float_e4m3_tEfNS_4arch4Sm90ELb1ELb0ELb1ELb0ELb1ELb0ELb0ELb1ELb1ELb1ELb0ELb0EEENS1_21CollectiveEpilogueFwdINS6_IJSA_SC_SB_EEES9_NS_10bfloat16_tESG_Li384ELb0ELb1ELb0ELb1EEENS1_30DynamicPersistentTileSchedulerILi384ELi128ELb0ELb1ELb1EEEEEEEEEvNT_6ParamsE)
        /*0038*/ 	.word	0x00000080


	//----- nvinfo : EIATTR_FRAME_SIZE
	.align		4
.L_29:
        /*003c*/ 	.byte	0x04, 0x11
        /*003e*/ 	.short	(.L_31 - .L_30)
	.align		4
.L_30:
        /*0040*/ 	.word	index@(_ZN7cutlass13device_kernelIN5flash11enable_sm90INS1_16FlashAttnFwdSm90INS1_25CollectiveMainloopFwdSm90ILi2EN4cute5tupleIJNS5_1CILi1EEES8_S8_EEENS6_IJNS7_ILi192EEENS7_ILi160EEENS7_ILi64EEEEEELi64ENS_12float_e4m3_tEfNS_4arch4Sm90ELb1ELb0ELb1ELb0ELb1ELb0ELb0ELb1ELb1ELb1ELb0ELb0EEENS1_21CollectiveEpilogueFwdINS6_IJSA_SC_SB_EEES9_NS_10bfloat16_tESG_Li384ELb0ELb1ELb0ELb1EEENS1_30DynamicPersistentTileSchedulerILi384ELi128ELb0ELb1ELb1EEEEEEEEEvNT_6ParamsE)
        /*0044*/ 	.word	0x00000030


	//----- nvinfo : EIATTR_REGCOUNT
	.align		4
.L_31:
        /*0048*/ 	.byte	0x04, 0x2f
        /*004a*/ 	.short	(.L_33 - .L_32)
	.align		4
.L_32:
        /*004c*/ 	.word	index@(_ZN7cutlass13device_kernelIN5flash11enable_sm90INS1_16FlashAttnFwdSm90INS1_25CollectiveMainloopFwdSm90ILi2EN4cute5tupleIJNS5_1CILi1EEES8_S8_EEENS6_IJNS7_ILi192EEENS7_ILi160EEENS7_ILi64EEEEEELi64ENS_12float_e4m3_tEfNS_4arch4Sm90ELb0ELb1ELb1ELb1ELb1ELb1ELb0ELb1ELb1ELb1ELb0ELb0EEENS1_21CollectiveEpilogueFwdINS6_IJSA_SC_SB_EEES9_NS_10bfloat16_tESG_Li384ELb1ELb1ELb0ELb1EEENS1_36VarlenDynamicPersistentTileSchedulerILi192ELi160ELi384ELi128ELb0ELb1ELb1ELb1ELb0ELb1EEEEEEEEEvNT_6ParamsE)
        /*0050*/ 	.word	0x00000080


	//----- nvinfo : EIATTR_FRAME_SIZE
	.align		4
.L_33:
        /*0054*/ 	.byte	0x04, 0x11
        /*0056*/ 	.short	(.L_35 - .L_34)
	.align		4
.L_34:
        /*0058*/ 	.word	index@(_ZN7cutlass13device_kernelIN5flash11enable_sm90INS1_16FlashAttnFwdSm90INS1_25CollectiveMainloopFwdSm90ILi2EN4cute5tupleIJNS5_1CILi1EEES8_S8_EEENS6_IJNS7_ILi192EEENS7_ILi160EEENS7_ILi64EEEEEELi64ENS_12float_e4m3_tEfNS_4arch4Sm90ELb0ELb1ELb1ELb1ELb1ELb1ELb0ELb1ELb1ELb1ELb0ELb0EEENS1_21CollectiveEpilogueFwdINS6_IJSA_SC_SB_EEES9_NS_10bfloat16_tESG_Li384ELb1ELb1ELb0ELb1EEENS1_36VarlenDynamicPersistentTileSchedulerILi192ELi160ELi384ELi128ELb0ELb1ELb1ELb1ELb0ELb1EEEEEEEEEvNT_6ParamsE)
        /*005c*/ 	.word	0x00000068


	//----- nvinfo : EIATTR_REGCOUNT
	.align		4
.L_35:
        /*0060*/ 	.byte	0x04, 0x2f
        /*0062*/ 	.short	(.L_37 - .L_36)
	.align		4
.L_36:
        /*0064*/ 	.word	index@(_ZN7cutlass13device_kernelIN5flash11enable_sm90INS1_16FlashAttnFwdSm90INS1_25CollectiveMainloopFwdSm90ILi2EN4cute5tupleIJNS5_1CILi1EEES8_S8_EEENS6_IJNS7_ILi192EEENS7_ILi160EEENS7_ILi64EEEEEELi64ENS_12float_e4m3_tEfNS_4arch4Sm90ELb0ELb1ELb1ELb1ELb1ELb0ELb0ELb1ELb1ELb1ELb0ELb0EEENS1_21CollectiveEpilogueFwdINS6_IJSA_SC_SB_EEES9_NS_10bfloat16_tESG_Li384ELb1ELb1ELb0ELb1EEENS1_36VarlenDynamicPersistentTileSchedulerILi192ELi160ELi384ELi128ELb0ELb1ELb1ELb1ELb0ELb1EEEEEEEEEvNT_6ParamsE)
        /*0068*/ 	.word	0x00000080


	//----- nvinfo : EIATTR_FRAME_SIZE
	.align		4
.L_37:
        /*006c*/ 	.byte	0x04, 0x11
        /*006e*/ 	.short	(.L_39 - .L_38)
	.align		4
.L_38:
        /*0070*/ 	.word	index@(_ZN7cutlass13device_kernelIN5flash11enable_sm90INS1_16FlashAttnFwdSm90INS1_25CollectiveMainloopFwdSm90ILi2EN4cute5tupleIJNS5_1CILi1EEES8_S8_EEENS6_IJNS7_ILi192EEENS7_ILi160EEENS7_ILi64EEEEEELi64ENS_12float_e4m3_tEfNS_4arch4Sm90ELb0ELb1ELb1ELb1ELb1ELb0ELb0ELb1ELb1ELb1ELb0ELb0EEENS1_21CollectiveEpilogueFwdINS6_IJSA_SC_SB_EEES9_NS_10bfloat16_tESG_Li384ELb1ELb1ELb0ELb1EEENS1_36VarlenDynamicPersistentTileSchedulerILi192ELi160ELi384ELi128ELb0ELb1ELb1ELb1ELb0ELb1EEEEEEEEEvNT_6ParamsE)
        /*0074*/ 	.word	0x00000038


	//----- nvinfo : EIATTR_REGCOUNT
	.align		4
.L_39:
        /*0078*/ 	.byte	0x04, 0x2f
        /*007a*/ 	.short	(.L_41 - .L_40)
	.align		4
.L_40:
        /*007c*/ 	.word	index@(_ZN7cutlass13device_kernelIN5flash11enable_sm90INS1_16FlashAttnFwdSm90INS1_25CollectiveMainloopFwdSm90ILi2EN4cute5tupleIJNS5_1CILi1EEES8_S8_EEENS6_IJNS7_ILi192EEENS7_ILi160EEENS7_ILi64EEEEEELi64ENS_12float_e4m3_tEfNS_4arch4Sm90ELb0ELb1ELb1ELb0ELb1ELb0ELb0ELb1ELb1ELb1ELb0ELb0EEENS1_21CollectiveEpilogueFwdINS6_IJSA_SC_SB_EEES9_NS_10bfloat16_tESG_Li384ELb0ELb1ELb0ELb1EEENS1_30DynamicPersistentTileSchedulerILi384ELi128ELb0ELb1ELb1EEEEEEEEEvNT_6ParamsE)
        /*0080*/ 	.word	0x00000080


	//----- nvinfo : EIATTR_FRAME_SIZE
	.align		4
.L_41:
        /*0084*/ 	.byte	0x04, 0x11
        /*0086*/ 	.short	(.L_43 - .L_42)
	.align		4
.L_42:
        /*0088*/ 	.word	index@(_ZN7cutlass13device_kernelIN5flash11enable_sm90INS1_16FlashAttnFwdSm90INS1_25CollectiveMainloopFwdSm90ILi2EN4cute5tupleIJNS5_1CILi1EEES8_S8_EEENS6_IJNS7_ILi192EEENS7_ILi160EEENS7_ILi64EEEEEELi64ENS_12float_e4m3_tEfNS_4arch4Sm90ELb0ELb1ELb1ELb0ELb1ELb0ELb0ELb1ELb1ELb1ELb0ELb0EEENS1_21CollectiveEpilogueFwdINS6_IJSA_SC_SB_EEES9_NS_10bfloat16_tESG_Li384ELb0ELb1ELb0ELb1EEENS1_30DynamicPersistentTileSchedulerILi384ELi128ELb0ELb1ELb1EEEEEEEEEvNT_6ParamsE)
        /*008c*/ 	.word	0x00000038


	//----- nvinfo : EIATTR_REGCOUNT
	.align		4
.L_43:
        /*0090*/ 	.byte	0x04, 0x2f
        /*0092*/ 	.short	(.L_45 - .L_44)
	.align		4
.L_44:
        /*0094*/ 	.word	index@(_ZN7cutlass13device_kernelIN5flash11enable_sm90INS1_16FlashAttnFwdSm90INS1_25CollectiveMainloopFwdSm90ILi2EN4cute5tupleIJNS5_1CILi1EEES8_S8_EEENS6_IJNS7_ILi192EEENS7_ILi160EEENS7_ILi64EEEEEELi64ENS_12float_e4m3_tEfNS_4arch4Sm90ELb0ELb0ELb1ELb1ELb1ELb1ELb0ELb1ELb1ELb1ELb0ELb0EEENS1_21CollectiveEpilogueFwdINS6_IJSA_SC_SB_EEES9_NS_10bfloat16_tESG_Li384ELb1ELb1ELb0ELb1EEENS1_36VarlenDynamicPersistentTileSchedulerILi192ELi160ELi384ELi128ELb0ELb1ELb1ELb0ELb1ELb1EEEEEEEEEvNT_6ParamsE)
        /*0098*/ 	.word	0x00000080


	//----- nvinfo : EIATTR_FRAME_SIZE
	.align		4
.L_45:
        /*009c*/ 	.byte	0x04, 0x11
        /*009e*/ 	.short	(.L_47 - .L_46)
	.align		4
.L_46:
        /*00a0*/ 	.word	index@(_ZN7cutlass13device_kernelIN5flash11enable_sm90INS1_16FlashAttnFwdSm90INS1_25CollectiveMainloopFwdSm90ILi2EN4cute5tupleIJNS5_1CILi1EEES8_S8_EEENS6_IJNS7_ILi192EEENS7_ILi160EEENS7_ILi64EEEEEELi64ENS_12float_e4m3_tEfNS_4arch4Sm90ELb0ELb0ELb1ELb1ELb1ELb1ELb0ELb1ELb1ELb1ELb0ELb0EEENS1_21CollectiveEpilogueFwdINS6_IJSA_SC_SB_EEES9_NS_10bfloat16_tESG_Li384ELb1ELb1ELb0ELb1EEENS1_36VarlenDynamicPersistentTileSchedulerILi192ELi160ELi384ELi128ELb0ELb1ELb1ELb0ELb1ELb1EEEEEEEEEvNT_6ParamsE)
        /*00a4*/ 	.word	0x00000090


	//----- nvinfo : EIATTR_REGCOUNT
	.align		4
.L_47:
        /*00a8*/ 	.byte	0x04, 0x2f
        /*00aa*/ 	.short	(.L_49 - .L_48)
	.align		4
.L_48:
        /*00ac*/ 	.word	index@(_ZN7cutlass13device_kernelIN5flash11enable_sm90INS1_16FlashAttnFwdSm90INS1_25CollectiveMainloopFwdSm90ILi2EN4cute5tupleIJNS5_1CILi1EEES8_S8_EEENS6_IJNS7_ILi192EEENS7_ILi160EEENS7_ILi64EEEEEELi64ENS_12float_e4m3_tEfNS_4arch4Sm90ELb0ELb0ELb1ELb1ELb1ELb0ELb0ELb1ELb1ELb1ELb0ELb0EEENS1_21CollectiveEpilogueFwdINS6_IJSA_SC_SB_EEES9_NS_10bfloat16_tESG_Li384ELb1ELb1ELb0ELb1EEENS1_36VarlenDynamicPersistentTileSchedulerILi192ELi160ELi384ELi128ELb0ELb1ELb1ELb0ELb1ELb1EEEEEEEEEvNT_6ParamsE)
        /*00b0*/ 	.word	0x00000080


	//----- nvinfo : EIATTR_FRAME_SIZE
	.align		4
.L_49:
        /*00b4*/ 	.byte	0x04, 0x11
        /*00b6*/ 	.short	(.L_51 - .L_50)
	.align		4
.L_50:
        /*00b8*/ 	.word	index@(_ZN7cutlass13device_kernelIN5flash11enable_sm90INS1_16FlashAttnFwdSm90INS1_25CollectiveMainloopFwdSm90ILi2EN4cute5tupleIJNS5_1CILi1EEES8_S8_EEENS6_IJNS7_ILi192EEENS7_ILi160EEENS7_ILi64EEEEEELi64ENS_12float_e4m3_tEfNS_4arch4Sm90ELb0ELb0ELb1ELb1ELb1ELb0ELb0ELb1ELb1ELb1ELb0ELb0EEENS1_21CollectiveEpilogueFwdINS6_IJSA_SC_SB_EEES9_NS_10bfloat16_tESG_Li384ELb1ELb1ELb0ELb1EEENS1_36VarlenDynamicPersistentTileSchedulerILi192ELi160ELi384ELi128ELb0ELb1ELb1ELb0ELb1ELb1EEEEEEEEEvNT_6ParamsE)
        /*00bc*/ 	.word	0x00000038


	//----- nvinfo : EIATTR_REGCOUNT
	.align		4
.L_51:
        /*00c0*/ 	.byte	0x04, 0x2f
        /*00c2*/ 	.short	(.L_53 - .L_52)
	.align		4
.L_52:
        /*00c4*/ 	.word	index@(_ZN7cutlass13device_kernelIN5flash11enable_sm90INS1_16FlashAttnFwdSm90INS1_25CollectiveMainloopFwdSm90ILi2EN4cute5tupleIJNS5_1CILi1EEES8_S8_EEENS6_IJNS7_ILi192EEENS7_ILi160EEENS7_ILi64EEEEEELi64ENS_12float_e4m3_tEfNS_4arch4Sm90ELb0ELb0ELb1ELb0ELb1ELb0ELb0ELb1ELb1ELb1ELb0ELb0EEENS1_21CollectiveEpilogueFwdINS6_IJSA_SC_SB_EEES9_NS_10bfloat16_tESG_Li384ELb0ELb1ELb0ELb1EEENS1_29StaticPersistentTileSchedulerILb0EEEEEEEEEvNT_6ParamsE)
        /*00c8*/ 	.word	0x00000080


	//----- nvinfo : EIATTR_FRAME_SIZE
	.align		4
.L_53:
        /*00cc*/ 	.byte	0x04, 0x11
        /*00ce*/ 	.short	(.L_55 - .L_54)
	.align		4
.L_54:
        /*00d0*/ 	.word	index@(_ZN7cutlass13device_kernelIN5flash11enable_sm90INS1_16FlashAttnFwdSm90INS1_25CollectiveMainloopFwdSm90ILi2EN4cute5tupleIJNS5_1CILi1EEES8_S8_EEENS6_IJNS7_ILi192EEENS7_ILi160EEENS7_ILi64EEEEEELi64ENS_12float_e4m3_tEfNS_4arch4Sm90ELb0ELb0ELb1ELb0ELb1ELb0ELb0ELb1ELb1ELb1ELb0ELb0EEENS1_21CollectiveEpilogueFwdINS6_IJSA_SC_SB_EEES9_NS_10bfloat16_tESG_Li384ELb0ELb1ELb0ELb1EEENS1_29StaticPersistentTileSchedulerILb0EEEEEEEEEvNT_6ParamsE)
        /*00d4*/ 	.word	0x00000028


	//----- nvinfo : EIATTR_MIN_STACK_SIZE
	.align		4
.L_55:
        /*00d8*/ 	.byte	0x04, 0x12
        /*00da*/ 	.short	(.L_57 - .L_56)
	.align		4
.L_56:
        /*00dc*/ 	.word	index@(_ZN7cutlass13device_kernelIN5flash11enable_sm90INS1_16FlashAttnFwdSm90INS1_25CollectiveMainloopFwdSm90ILi2EN4cute5tupleIJNS5_1CILi1EEES8_S8_EEENS6_IJNS7_ILi192EEENS7_ILi160EEENS7_ILi64EEEEEELi64ENS_12float_e4m3_tEfNS_4arch4Sm90ELb0ELb0ELb1ELb0ELb1ELb0ELb0ELb1ELb1ELb1ELb0ELb0EEENS1_21CollectiveEpilogueFwdINS6_IJSA_SC_SB_EEES9_NS_10bfloat16_tESG_Li384ELb0ELb1ELb0ELb1EEENS1_29StaticPersistentTileSchedulerILb0EEEEEEEEEvNT_6ParamsE)
        /*00e0*/ 	.word	0x00000028


	//----- nvinfo : EIATTR_MIN_STACK_SIZE
	.align		4
.L_57:
        /*00e4*/ 	.byte	0x04, 0x12
        /*00e6*/ 	.short	(.L_59 - .L_58)
	.align		4
.L_58:
        /*00e8*/ 	.word	index@(_ZN7cutlass13device_kernelIN5flash11enable_sm90INS1_16FlashAttnFwdSm90INS1_25CollectiveMainloopFwdSm90ILi2EN4cute5tupleIJNS5_1CILi1EEES8_S8_EEENS6_IJNS7_ILi192EEENS7_ILi160EEENS7_ILi64EEEEEELi64ENS_12float_e4m3_tEfNS_4arch4Sm90ELb0ELb0ELb1ELb1ELb1ELb0ELb0ELb1ELb1ELb1ELb0ELb0EEENS1_21CollectiveEpilogueFwdINS6_IJSA_SC_SB_EEES9_NS_10bfloat16_tESG_Li384ELb1ELb1ELb0ELb1EEENS1_36VarlenDynamicPersistentTileSchedulerILi192ELi160ELi384ELi128ELb0ELb1ELb1ELb0ELb1ELb1EEEEEEEEEvNT_6ParamsE)
        /*00ec*/ 	.word	0x00000038


	//----- nvinfo : EIATTR_MIN_STACK_SIZE
	.align		4
.L_59:
        /*00f0*/ 	.byte	0x04, 0x12
        /*00f2*/ 	.short	(.L_61 - .L_60)
	.align		4
.L_60:
        /*00f4*/ 	.word	index@(_ZN7cutlass13device_kernelIN5flash11enable_sm90INS1_16FlashAttnFwdSm90INS1_25CollectiveMainloopFwdSm90ILi2EN4cute5tupleIJNS5_1CILi1EEES8_S8_EEENS6_IJNS7_ILi192EEENS7_ILi160EEENS7_ILi64EEEEEELi64ENS_12float_e4m3_tEfNS_4arch4Sm90ELb0ELb0ELb1ELb1ELb1ELb1ELb0ELb1ELb1ELb1ELb0ELb0EEENS1_21CollectiveEpilogueFwdINS6_IJSA_SC_SB_EEES9_NS_10bfloat16_tESG_Li384ELb1ELb1ELb0ELb1EEENS1_36VarlenDynamicPersistentTileSchedulerILi192ELi160ELi384ELi128ELb0ELb1ELb1ELb0ELb1ELb1EEEEEEEEEvNT_6ParamsE)
        /*00f8*/ 	.word	0x00000090


	//----- nvinfo : EIATTR_MIN_STACK_SIZE
	.align		4
.L_61:
        /*00fc*/ 	.byte	0x04, 0x12
        /*00fe*/ 	.short	(.L_63 - .L_62)
	.align		4
.L_62:
        /*0100*/ 	.word	index@(_ZN7cutlass13device_kernelIN5flash11enable_sm90INS1_16FlashAttnFwdSm90INS1_25CollectiveMainloopFwdSm90ILi2EN4cute5tupleIJNS5_1CILi1EEES8_S8_EEENS6_IJNS7_ILi192EEENS7_ILi160EEENS7_ILi64EEEEEELi64ENS_12float_e4m3_tEfNS_4arch4Sm90ELb0ELb1ELb1ELb0ELb1ELb0ELb0ELb1ELb1ELb1ELb0ELb0EEENS1_21CollectiveEpilogueFwdINS6_IJSA_SC_SB_EEES9_NS_10bfloat16_tESG_Li384ELb0ELb1ELb0ELb1EEENS1_30DynamicPersistentTileSchedulerILi384ELi128ELb0ELb1ELb1EEEEEEEEEvNT_6ParamsE)
        /*0104*/ 	.word	0x00000038


	//----- nvinfo : EIATTR_MIN_STACK_SIZE
	.align		4
.L_63:
        /*0108*/ 	.byte	0x04, 0x12
        /*010a*/ 	.short	(.L_65 - .L_64)
	.align		4
.L_64:
        /*010c*/ 	.word	index@(_ZN7cutlass13device_kernelIN5flash11enable_sm90INS1_16FlashAttnFwdSm90INS1_25CollectiveMainloopFwdSm90ILi2EN4cute5tupleIJNS5_1CILi1EEES8_S8_EEENS6_IJNS7_ILi192EEENS7_ILi160EEENS7_ILi64EEEEEELi64ENS_12float_e4m3_tEfNS_4arch4Sm90ELb0ELb1ELb1ELb1ELb1ELb0ELb0ELb1ELb1ELb1ELb0ELb0EEENS1_21CollectiveEpilogueFwdINS6_IJSA_SC_SB_EEES9_NS_10bfloat16_tESG_Li384ELb1ELb1ELb0ELb1EEENS1_36VarlenDynamicPersistentTileSchedulerILi192ELi160ELi384ELi128ELb0ELb1ELb1ELb1ELb0ELb1EEEEEEEEEvNT_6ParamsE)
        /*0110*/ 	.word	0x00000038


	//----- nvinfo : EIATTR_MIN_STACK_SIZE
	.align		4
.L_65:
        /*0114*/ 	.byte	0x04, 0x12
        /*0116*/ 	.short	(.L_67 - .L_66)
	.align		4
.L_66:
        /*0118*/ 	.word	index@(_ZN7cutlass13device_kernelIN5flash11enable_sm90INS1_16FlashAttnFwdSm90INS1_25CollectiveMainloopFwdSm90ILi2EN4cute5tupleIJNS5_1CILi1EEES8_S8_EEENS6_IJNS7_ILi192EEENS7_ILi160EEENS7_ILi64EEEEEELi64ENS_12float_e4m3_tEfNS_4arch4Sm90ELb0ELb1ELb1ELb1ELb1ELb1ELb0ELb1ELb1ELb1ELb0ELb0EEENS1_21CollectiveEpilogueFwdINS6_IJSA_SC_SB_EEES9_NS_10bfloat16_tESG_Li384ELb1ELb1ELb0ELb1EEENS1_36VarlenDynamicPersistentTileSchedulerILi192ELi160ELi384ELi128ELb0ELb1ELb1ELb1ELb0ELb1EEEEEEEEEvNT_6ParamsE)
        /*011c*/ 	.word	0x00000068


	//----- nvinfo : EIATTR_MIN_STACK_SIZE
	.align		4
.L_67:
        /*0120*/ 	.byte	0x04, 0x12
        /*0122*/ 	.short	(.L_69 - .L_68)
	.align		4
.L_68:
        /*0124*/ 	.word	index@(_ZN7cutlass13device_kernelIN5flash11enable_sm90INS1_16FlashAttnFwdSm90INS1_25CollectiveMainloopFwdSm90ILi2EN4cute5tupleIJNS5_1CILi1EEES8_S8_EEENS6_IJNS7_ILi192EEENS7_ILi160EEENS7_ILi64EEEEEELi64ENS_12float_e4m3_tEfNS_4arch4Sm90ELb1ELb0ELb1ELb0ELb1ELb0ELb0ELb1ELb1ELb1ELb0ELb0EEENS1_21CollectiveEpilogueFwdINS6_IJSA_SC_SB_EEES9_NS_10bfloat16_tESG_Li384ELb0ELb1ELb0ELb1EEENS1_30DynamicPersistentTileSchedulerILi384ELi128ELb0ELb1ELb1EEEEEEEEEvNT_6ParamsE)
        /*0128*/ 	.word	0x00000030


	//----- nvinfo : EIATTR_MIN_STACK_SIZE
	.align		4
.L_69:
        /*012c*/ 	.byte	0x04, 0x12
        /*012e*/ 	.short	(.L_71 - .L_70)
	.align		4
.L_70:
        /*0130*/ 	.word	index@(_ZN7cutlass13device_kernelIN5flash11enable_sm90INS1_16FlashAttnFwdSm90INS1_25CollectiveMainloopFwdSm90ILi2EN4cute5tupleIJNS5_1CILi1EEES8_S8_EEENS6_IJNS7_ILi192EEENS7_ILi160EEENS7_ILi64EEEEEELi64ENS_12float_e4m3_tEfNS_4arch4Sm90ELb1ELb0ELb1ELb1ELb1ELb0ELb0ELb1ELb1ELb1ELb0ELb0EEENS1_21CollectiveEpilogueFwdINS6_IJSA_SC_SB_EEES9_NS_10bfloat16_tESG_Li384ELb1ELb1ELb0ELb1EEENS1_36VarlenDynamicPersistentTileSchedulerILi192ELi160ELi384ELi128ELb0ELb1ELb1ELb1ELb1ELb1EEEEEEEEEvNT_6ParamsE)
        /*0134*/ 	.word	0x00000038


	//----- nvinfo : EIATTR_MIN_STACK_SIZE
	.align		4
.L_71:
        /*0138*/ 	.byte	0x04, 0x12
        /*013a*/ 	.short	(.L_73 - .L_72)
	.align		4
.L_72:
        /*013c*/ 	.word	index@(_ZN7cutlass13device_kernelIN5flash11enable_sm90INS1_16FlashAttnFwdSm90INS1_25CollectiveMainloopFwdSm90ILi2EN4cute5tupleIJNS5_1CILi1EEES8_S8_EEENS6_IJNS7_ILi192EEENS7_ILi160EEENS7_ILi64EEEEEELi64ENS_12float_e4m3_tEfNS_4arch4Sm90ELb1ELb0ELb1ELb1ELb1ELb1ELb0ELb1ELb1ELb1ELb0ELb0EEENS1_21CollectiveEpilogueFwdINS6_IJSA_SC_SB_EEES9_NS_10bfloat16_tESG_Li384ELb1ELb1ELb0ELb1EEENS1_36VarlenDynamicPersistentTileSchedulerILi192ELi160ELi384ELi128ELb0ELb1ELb1ELb1ELb1ELb1EEEEEEEEEvNT_6ParamsE)
        /*0140*/ 	.word	0x00000088
.L_73:


//--------------------- .nv.compat                --------------------------
	.section	.nv.compat,"",@"SHT_CUDA_COMPAT_INFO"
	.align	4
        /*0000*/ 	.byte	0x02, 0x09, 0x01, 0x00, 0x02, 0x02, 0x04, 0x00, 0x02, 0x05, 0x05, 0x00, 0x03, 0x07, 0x01, 0x01
        /*0010*/ 	.byte	0x02, 0x03, 0x01, 0x00, 0x02, 0x06, 0x01, 0x00, 0x04, 0x0b, 0x08, 0x00, 0x00, 0x00, 0x00, 0x00
        /*0020*/ 	.byte	0x00, 0x00, 0x00, 0x00


//--------------------- .nv.info._ZN7cutlass13device_kernelIN5flash11enable_sm90INS1_16FlashAttnFwdSm90INS1_25CollectiveMainloopFwdSm90ILi2EN4cute5tupleIJNS5_1CILi1EEES8_S8_EEENS6_IJNS7_ILi192EEENS7_ILi160EEENS7_ILi64EEEEEELi64ENS_12float_e4m3_tEfNS_4arch4Sm90ELb0ELb0ELb1ELb0ELb1ELb0ELb0ELb1ELb1ELb1ELb0ELb0EEENS1_21CollectiveEpilogueFwdINS6_IJSA_SC_SB_EEES9_NS_10bfloat16_tESG_Li384ELb0ELb1ELb0ELb1EEENS1_29StaticPersistentTileSchedulerILb0EEEEEEEEEvNT_6ParamsE --------------------------
	.section	.nv.info._ZN7cutlass13device_kernelIN5flash11enable_sm90INS1_16FlashAttnFwdSm90INS1_25CollectiveMainloopFwdSm90ILi2EN4cute5tupleIJNS5_1CILi1EEES8_S8_EEENS6_IJNS7_ILi192EEENS7_ILi160EEENS7_ILi64EEEEEELi64ENS_12float_e4m3_tEfNS_4arch4Sm90ELb0ELb0ELb1ELb0ELb1ELb0ELb0ELb1ELb1ELb1ELb0ELb0EEENS1_21CollectiveEpilogueFwdINS6_IJSA_SC_SB_EEES9_NS_10bfloat16_tESG_Li384ELb0ELb1ELb0ELb1EEENS1_29StaticPersistentTileSchedulerILb0EEEEEEEEEvNT_6ParamsE,"",@"SHT_CUDA_INFO"
	.sectionflags	@""
	.align	4


	//----- nvinfo : EIATTR_CUDA_API_VERSION
	.align		4
        /*0000*/ 	.byte	0x04, 0x37
        /*0002*/ 	.short	(.L_75 - .L_74)
.L_74:
        /*0004*/ 	.word	0x00000082


	//----- nvinfo : EIATTR_KPARAM_INFO
	.align		4
.L_75:
        /*0008*/ 	.byte	0x04, 0x17
        /*000a*/ 	.short	(.L_77 - .L_76)
.L_76:
        /*000c*/ 	.word	0x00000000
        /*0010*/ 	.short	0x0000
        /*0012*/ 	.short	0x0070
        /*0014*/ 	.byte	0x00, 0xf0, 0x01, 0x28


	//----- nvinfo : EIATTR_SPARSE_MMA_MASK
	.align		4
.L_77:
        /*0018*/ 	.byte	0x03, 0x50
        /*001a*/ 	.short	0x0000


	//----- nvinfo : EIATTR_MAXREG_COUNT
	.align		4
        /*001c*/ 	.byte	0x03, 0x1b
        /*001e*/ 	.short	0x0080


	//----- nvinfo : EIATTR_NUM_BARRIERS
	.align		4
        /*0020*/ 	.byte	0x02, 0x4c
        /*0022*/ 	.byte	0x09
	.zero		1


	//----- nvinfo : EIATTR_EXTERNS
	.align		4
        /*0024*/ 	.byte	0x04, 0x0f
        /*0026*/ 	.short	(.L_79 - .L_78)


	//   ....[0]....
	.align		4
.L_78:
        /*0028*/ 	.word	index@(__assertfail)


	//----- nvinfo : EIATTR_ANNOTATIONS
	.align		4
.L_79:
        /*002c*/ 	.byte	0x04, 0x55
        /*002e*/ 	.short	(.L_81 - .L_80)


	//   ....[0]....
.L_80:
        /*0030*/ 	.word	0x00000001
        /*0034*/ 	.byte	0x80, 0x8f, 0x00, 0x00, 0x01, 0x00, 0x00, 0x00, 0xc0, 0x8f, 0x00, 0x00, 0x01, 0x00, 0x00, 0x00
        /* <DEDUP_REMOVED lines=12> */
        /*0104*/ 	.byte	0xf0, 0xc9, 0x00, 0x00


	//----- nvinfo : EIATTR_MERCURY_ISA_VERSION
	.align		4
.L_81:
        /*0108*/ 	.byte	0x03, 0x5f
        /*010a*/ 	.short	0x0101


	//----- nvinfo : EIATTR_INT_WARP_WIDE_INSTR_OFFSETS
	.align		4
        /*010c*/ 	.byte	0x04, 0x31
        /*010e*/ 	.short	(.L_83 - .L_82)


	//   ....[0]....
.L_82:
        /*0110*/ 	.word	0x000000c0


	//   ....[1]....
        /*0114*/ 	.word	0x000000d0


	//   ....[2]....
        /*0118*/ 	.word	0x00000170


	//----- nvinfo : EIATTR_COOP_GROUP_MASK_REGIDS
	.align		4
.L_83:
        /*011c*/ 	.byte	0x04, 0x29
        /*011e*/ 	.short	(.L_85 - .L_84)


	//   ....[0]....
.L_84:
        /*0120*/ 	.word	0xffffffff


	//   ....[1]....
        /*0124*/ 	.word	0xffffffff


	//   ....[2]....
        /*0128*/ 	.word	0xffffffff


	//   ....[3]....
        /*012c*/ 	.word	0xffffffff


	//   ....[4]....
        /*0130*/ 	.word	0xffffffff


	//   ....[5]....
        /*0134*/ 	.word	0xffffffff


	//   ....[6]....
        /*0138*/ 	.word	0xffffffff


	//   ....[7]....
        /*013c*/ 	.word	0xffffffff


	//   ....[8]....
        /*0140*/ 	.word	0xffffffff


	//   ....[9]....
        /*0144*/ 	.word	0xffffffff


	//   ....[10]....
        /*0148*/ 	.word	0xffffffff


	//   ....[11]....
        /*014c*/ 	.word	0xffffffff


	//   ....[12]....
        /*0150*/ 	.word	0xffffffff


	//   ....[13]....
        /*0154*/ 	.word	0xffffffff


	//   ....[14]....
        /*0158*/ 	.word	0xffffffff


	//   ....[15]....
        /*015c*/ 	.word	0xffffffff


	//   ....[16]....
        /*0160*/ 	.word	0xffffffff


	//   ....[17]....
        /*0164*/ 	.word	0xffffffff


	//   ....[18]....
        /*0168*/ 	.word	0xffffffff


	//   ....[19]....
        /*016c*/ 	.word	0xffffffff


	//   ....[20]....
        /*0170*/ 	.word	0xffffffff


	//   ....[21]....
        /*0174*/ 	.word	0xffffffff


	//   ....[22]....
        /*0178*/ 	.word	0xffffffff


	//   ....[23]....
        /*017c*/ 	.word	0xffffffff


	//   ....[24]....
        /*0180*/ 	.word	0xffffffff


	//   ....[25]....
        /*0184*/ 	.word	0xffffffff


	//   ....[26]....
        /*0188*/ 	.word	0xffffffff


	//   ....[27]....
        /*018c*/ 	.word	0xffffffff


	//   ....[28]....
        /*0190*/ 	.word	0xffffffff


	//   ....[29]....
        /*0194*/ 	.word	0xffffffff


	//   ....[30]....
        /*0198*/ 	.word	0xffffffff


	//   ....[31]....
        /*019c*/ 	.word	0xffffffff


	//   ....[32]....
        /*01a0*/ 	.word	0xffffffff


	//   ....[33]....
        /*01a4*/ 	.word	0xffffffff


	//   ....[34]....
        /*01a8*/ 	.word	0xffffffff


	//   ....[35]....
        /*01ac*/ 	.word	0xffffffff


	//   ....[36]....
        /*01b0*/ 	.word	0xffffffff


	//   ....[37]....
        /*01b4*/ 	.word	0xffffffff


	//   ....[38]....
        /*01b8*/ 	.word	0xffffffff


	//   ....[39]....
        /*01bc*/ 	.word	0xffffffff


	//   ....[40]....
        /*01c0*/ 	.word	0xffffffff


	//   ....[41]....
        /*01c4*/ 	.word	0xffffffff


	//   ....[42]....
        /*01c8*/ 	.word	0xffffffff


	//   ....[43]....
        /*01cc*/ 	.word	0xffffffff


	//   ....[44]....
        /*01d0*/ 	.word	0xffffffff


	//   ....[45]....
        /*01d4*/ 	.word	0xffffffff


	//   ....[46]....
        /*01d8*/ 	.word	0xffffffff


	//   ....[47]....
        /*01dc*/ 	.word	0xffffffff


	//   ....[48]....
        /*01e0*/ 	.word	0xffffffff


	//   ....[49]....
        /*01e4*/ 	.word	0xffffffff


	//   ....[50]....
        /*01e8*/ 	.word	0xffffffff


	//   ....[51]....
        /*01ec*/ 	.word	0xffffffff


	//   ....[52]....
        /*01f0*/ 	.word	0xffffffff


	//   ....[53]....
        /*01f4*/ 	.word	0xffffffff


	//   ....[54]....
        /*01f8*/ 	.word	0xffffffff


	//   ....[55]....
        /*01fc*/ 	.word	0xffffffff


	//   ....[56]....
        /*0200*/ 	.word	0xffffffff


	//   ....[57]....
        /*0204*/ 	.word	0xffffffff


	//   ....[58]....
        /*0208*/ 	.word	0xffffffff


	//   ....[59]....
        /*020c*/ 	.word	0xffffffff


	//   ....[60]....
        /*0210*/ 	.word	0xffffffff


	//   ....[61]....
        /*0214*/ 	.word	0xffffffff


	//   ....[62]....
        /*0218*/ 	.word	0xffffffff


	//   ....[63]....
        /*021c*/ 	.word	0xffffffff


	//   ....[64]....
        /*0220*/ 	.word	0xffffffff


	//   ....[65]....
        /*0224*/ 	.word	0xffffffff


	//   ....[66]....
        /*0228*/ 	.word	0xffffffff


	//   ....[67]....
        /*022c*/ 	.word	0xffffffff


	//   ....[68]....
        /*0230*/ 	.word	0xffffffff


	//   ....[69]....
        /*0234*/ 	.word	0xffffffff


	//   ....[70]....
        /*0238*/ 	.word	0xffffffff


	//   ....[71]....
        /*023c*/ 	.word	0xffffffff


	//   ....[72]....
        /*0240*/ 	.word	0xffffffff


	//   ....[73]....
        /*0244*/ 	.word	0xffffffff


	//   ....[74]....
        /*0248*/ 	.word	0xffffffff


	//   ....[75]....
        /*024c*/ 	.word	0xffffffff


	//   ....[76]....
        /*0250*/ 	.word	0xffffffff


	//   ....[77]....
        /*0254*/ 	.word	0xffffffff


	//   ....[78]....
        /*0258*/ 	.word	0xffffffff


	//   ....[79]....
        /*025c*/ 	.word	0xffffffff


	//   ....[80]....
        /*0260*/ 	.word	0xffffffff


	//   ....[81]....
        /*0264*/ 	.word	0xffffffff


	//   ....[82]....
        /*0268*/ 	.word	0xffffffff


	//   ....[83]....
        /*026c*/ 	.word	0xffffffff


	//   ....[84]....
        /*0270*/ 	.word	0xffffffff


	//   ....[85]....
        /*0274*/ 	.word	0xffffffff


	//   ....[86]....
        /*0278*/ 	.word	0xffffffff


	//   ....[87]....
        /*027c*/ 	.word	0xffffffff


	//   ....[88]....
        /*0280*/ 	.word	0xffffffff


	//   ....[89]....
        /*0284*/ 	.word	0xffffffff


	//   ....[90]....
        /*0288*/ 	.word	0xffffffff


	//   ....[91]....
        /*028c*/ 	.word	0xffffffff


	//   ....[92]....
        /*0290*/ 	.word	0xffffffff


	//   ....[93]....
        /*0294*/ 	.word	0xffffffff


	//   ....[94]....
        /*0298*/ 	.word	0xffffffff


	//   ....[95]....
        /*029c*/ 	.word	0xffffffff


	//   ....[96]....
        /*02a0*/ 	.word	0xffffffff


	//   ....[97]....
        /*02a4*/ 	.word	0xffffffff


	//   ....[98]....
        /*02a8*/ 	.word	0xffffffff


	//   ....[99]....
        /*02ac*/ 	.word	0xffffffff


	//   ....[100]....
        /*02b0*/ 	.word	0x0500000f


	//   ....[101]....
        /*02b4*/ 	.word	0x0500000f


	//   ....[102]....
        /*02b8*/ 	.word	0x0500000f


	//   ....[103]....
        /*02bc*/ 	.word	0x0500000f


	//   ....[104]....
        /*02c0*/ 	.word	0x0500000f


	//   ....[105]....
        /*02c4*/ 	.word	0x0500000f


	//   ....[106]....
        /*02c8*/ 	.word	0x0500000f


	//   ....[107]....
        /*02cc*/ 	.word	0x0500000f


	//   ....[108]....
        /*02d0*/ 	.word	0x0500000f


	//   ....[109]....
        /*02d4*/ 	.word	0x0500000f


	//   ....[110]....
        /*02d8*/ 	.word	0x0500000f


	//   ....[111]....
        /*02dc*/ 	.word	0x0500000f


	//   ....[112]....
        /*02e0*/ 	.word	0x0500000f


	//   ....[113]....
        /*02e4*/ 	.word	0x0500000f


	//   ....[114]....
        /*02e8*/ 	.word	0x0500000f


	//   ....[115]....
        /*02ec*/ 	.word	0x0500000f


	//   ....[116]....
        /*02f0*/ 	.word	0x0500000f


	//   ....[117]....
        /*02f4*/ 	.word	0x0500000f


	//   ....[118]....
        /*02f8*/ 	.word	0x0500000f


	//   ....[119]....
        /*02fc*/ 	.word	0x0500000f


	//   ....[120]....
        /*0300*/ 	.word	0x0500000f


	//   ....[121]....
        /*0304*/ 	.word	0x0500000f


	//   ....[122]....
        /*0308*/ 	.word	0x0500000f


	//   ....[123]....
        /*030c*/ 	.word	0x0500000f


	//   ....[124]....
        /*0310*/ 	.word	0x0500000f


	//   ....[125]....
        /*0314*/ 	.word	0x0500000f


	//   ....[126]....
        /*0318*/ 	.word	0x0500000f


	//   ....[127]....
        /*031c*/ 	.word	0x0500000f


	//   ....[128]....
        /*0320*/ 	.word	0x0500000f


	//   ....[129]....
        /*0324*/ 	.word	0x0500000f


	//   ....[130]....
        /*0328*/ 	.word	0x0500000f


	//   ....[131]....
        /*032c*/ 	.word	0x0500000f


	//   ....[132]....
        /*0330*/ 	.word	0x0500000f


	//   ....[133]....
        /*0334*/ 	.word	0x0500000f


	//   ....[134]....
        /*0338*/ 	.word	0x0500000f


	//   ....[135]....
        /*033c*/ 	.word	0x0500000f


	//   ....[136]....
        /*0340*/ 	.word	0x0500000f


	//   ....[137]....
        /*0344*/ 	.word	0x0500000f


	//   ....[138]....
        /*0348*/ 	.word	0x0500000f


	//   ....[139]....
        /*034c*/ 	.word	0x0500000f


	//   ....[140]....
        /*0350*/ 	.word	0x0500000f


	//   ....[141]....
        /*0354*/ 	.word	0x0500000f


	//   ....[142]....
        /*0358*/ 	.word	0x0500000f


	//   ....[143]....
        /*035c*/ 	.word	0x0500000f


	//   ....[144]....
        /*0360*/ 	.word	0x0500000f


	//   ....[145]....
        /*0364*/ 	.word	0x0500000f


	//   ....[146]....
        /*0368*/ 	.word	0x0500000f


	//   ....[147]....
        /*036c*/ 	.word	0x0500000f


	//   ....[148]....
        /*0370*/ 	.word	0x0500000f


	//   ....[149]....
        /*0374*/ 	.word	0x0500000f


	//   ....[150]....
        /*0378*/ 	.word	0x0500000f


	//   ....[151]....
        /*037c*/ 	.word	0x0500000f


	//   ....[152]....
        /*0380*/ 	.word	0x0500000f


	//----- nvinfo : EIATTR_COOP_GROUP_INSTR_OFFSETS
	.align		4
.L_85:
        /*0384*/ 	.byte	0x04, 0x28
        /*0386*/ 	.short	(.L_87 - .L_86)


	//   ....[0]....
.L_86:
        /*0388*/ 	.word	0x00000070


	//   ....[1]....
        /*038c*/ 	.word	0x000000b0


	//   ....[2]....
        /*0390*/ 	.word	0x000002d0


	//   ....[3]....
        /*0394*/ 	.word	0x00000430


	//   ....[4]....
        /*0398*/ 	.word	0x00000550


	//   ....[5]....
        /*039c*/ 	.word	0x000006b0


	//   ....[6]....
        /*03a0*/ 	.word	0x00000cc0


	//   ....[7]....
        /*03a4*/ 	.word	0x00002d00


	//   ....[8]....
        /*03a8*/ 	.word	0x00002d90


	//   ....[9]....
        /*03ac*/ 	.word	0x000033b0


	//   ....[10]....
        /*03b0*/ 	.word	0x00003480


	//   ....[11]....
        /*03b4*/ 	.word	0x00005cd0


	//   ....[12]....
        /*03b8*/ 	.word	0x00005d00


	//   ....[13]....
        /*03bc*/ 	.word	0x00005d20


	//   ....[14]....
        /*03c0*/ 	.word	0x00005d40


	//   ....[15]....
        /*03c4*/ 	.word	0x00007620


	//   ....[16]....
        /*03c8*/ 	.word	0x00007630


	//   ....[17]....
        /*03cc*/ 	.word	0x000076b0


	//   ....[18]....
        /*03d0*/ 	.word	0x000076c0


	//   ....[19]....
        /*03d4*/ 	.word	0x000083a0


	//   ....[20]....
        /*03d8*/ 	.word	0x000083b0


	//   ....[21]....
        /*03dc*/ 	.word	0x000083c0


	//   ....[22]....
        /*03e0*/ 	.word	0x000083d0


	//   ....[23]....
        /*03e4*/ 	.word	0x000083e0


	//   ....[24]....
        /*03e8*/ 	.word	0x000083f0


	//   ....[25]....
        /*03ec*/ 	.word	0x00008400


	//   ....[26]....
        /*03f0*/ 	.word	0x00008410


	//   ....[27]....
        /*03f4*/ 	.word	0x00008420


	//   ....[28]....
        /*03f8*/ 	.word	0x00008430


	//   ....[29]....
        /*03fc*/ 	.word	0x00008440


	//   ....[30]....
        /*0400*/ 	.word	0x00008470


	//   ....[31]....
        /*0404*/ 	.word	0x00008480


	//   ....[32]....
        /*0408*/ 	.word	0x000084b0


	//   ....[33]....
        /*040c*/ 	.word	0x000084c0


	//   ....[34]....
        /*0410*/ 	.word	0x000084f0


	//   ....[35]....
        /*0414*/ 	.word	0x00008510


	//   ....[36]....
        /*0418*/ 	.word	0x00008530


	//   ....[37]....
        /*041c*/ 	.word	0x000085b0


	//   ....[38]....
        /*0420*/ 	.word	0x000085e0


	//   ....[39]....
        /*0424*/ 	.word	0x00008a30


	//   ....[40]....
        /*0428*/ 	.word	0x00008a60


	//   ....[41]....
        /*042c*/ 	.word	0x00008aa0


	//   ....[42]....
        /*0430*/ 	.word	0x00008ad0


	//   ....[43]....
        /*0434*/ 	.word	0x00008af0


	//   ....[44]....
        /*0438*/ 	.word	0x00008b00


	//   ....[45]....
        /*043c*/ 	.word	0x00008b10


	//   ....[46]....
        /*0440*/ 	.word	0x00008b20


	//   ....[47]....
        /*0444*/ 	.word	0x0000a120


	//   ....[48]....
        /*0448*/ 	.word	0x0000a150


	//   ....[49]....
        /*044c*/ 	.word	0x0000a180


	//   ....[50]....
        /*0450*/ 	.word	0x0000a1d0


	//   ....[51]....
        /*0454*/ 	.word	0x0000a1e0


	//   ....[52]....
        /*0458*/ 	.word	0x0000a220


	//   ....[53]....
        /*045c*/ 	.word	0x0000a230


	//   ....[54]....
        /*0460*/ 	.word	0x0000a240


	//   ....[55]....
        /*0464*/ 	.word	0x0000a280


	//   ....[56]....
        /*0468*/ 	.word	0x0000a2c0


	//   ....[57]....
        /*046c*/ 	.word	0x0000a6b0


	//   ....[58]....
        /*0470*/ 	.word	0x0000a6d0


	//   ....[59]....
        /*0474*/ 	.word	0x0000a6f0


	//   ....[60]....
        /*0478*/ 	.word	0x0000a720


	//   ....[61]....
        /*047c*/ 	.word	0x0000a780


	//   ....[62]....
        /*0480*/ 	.word	0x0000a790


	//   ....[63]....
        /*0484*/ 	.word	0x0000a7a0


	//   ....[64]....
        /*0488*/ 	.word	0x0000a7f0


	//   ....[65]....
        /*048c*/ 	.word	0x0000a810


	//   ....[66]....
        /*0490*/ 	.word	0x0000a820


	//   ....[67]....
        /*0494*/ 	.word	0x0000b0b0


	//   ....[68]....
        /*0498*/ 	.word	0x0000b0d0


	//   ....[69]....
        /*049c*/ 	.word	0x0000b130


	//   ....[70]....
        /*04a0*/ 	.word	0x0000b170


	//   ....[71]....
        /*04a4*/ 	.word	0x0000b1b0


	//   ....[72]....
        /*04a8*/ 	.word	0x0000b1f0


	//   ....[73]....
        /*04ac*/ 	.word	0x0000b200


	//   ....[74]....
        /*04b0*/ 	.word	0x0000b240


	//   ....[75]....
        /*04b4*/ 	.word	0x0000b290


	//   ....[76]....
        /*04b8*/ 	.word	0x0000b2d0


	//   ....[77]....
        /*04bc*/ 	.word	0x0000b2f0


	//   ....[78]....
        /*04c0*/ 	.word	0x0000b320


	//   ....[79]....
        /*04c4*/ 	.word	0x0000bbc0


	//   ....[80]....
        /*04c8*/ 	.word	0x0000bbd0


	//   ....[81]....
        /*04cc*/ 	.word	0x0000bbf0


	//   ....[82]....
        /*04d0*/ 	.word	0x0000bc40


	//   ....[83]....
        /*04d4*/ 	.word	0x0000bc50


	//   ....[84]....
        /*04d8*/ 	.word	0x0000bc90


	//   ....[85]....
        /*04dc*/ 	.word	0x0000bca0


	//   ....[86]....
        /*04e0*/ 	.word	0x0000bcb0


	//   ....[87]....
        /*04e4*/ 	.word	0x0000bcf0


	//   ....[88]....
        /*04e8*/ 	.word	0x0000bd30


	//   ....[89]....
        /*04ec*/ 	.word	0x0000c150


	//   ....[90]....
        /*04f0*/ 	.word	0x0000c160


	//   ....[91]....
        /*04f4*/ 	.word	0x0000c170


	//   ....[92]....
        /*04f8*/ 	.word	0x0000c180


	//   ....[93]....
        /*04fc*/ 	.word	0x0000c1c0


	//   ....[94]....
        /*0500*/ 	.word	0x0000c1d0


	//   ....[95]....
        /*0504*/ 	.word	0x0000c210


	//   ....[96]....
        /*0508*/ 	.word	0x0000c220


	//   ....[97]....
        /*050c*/ 	.word	0x0000c230


	//   ....[98]....
        /*0510*/ 	.word	0x0000c270


	//   ....[99]....
        /*0514*/ 	.word	0x0000ce90


	//   ....[100]....
        /*0518*/ 	.word	0x0000d3b0


	//   ....[101]....
        /*051c*/ 	.word	0x0000d490


	//   ....[102]....
        /*0520*/ 	.word	0x0000d550


	//   ....[103]....
        /*0524*/ 	.word	0x0000d5c0


	//   ....[104]....
        /*0528*/ 	.word	0x0000d680


	//   ....[105]....
        /*052c*/ 	.word	0x0000d6e0


	//   ....[106]....
        /*0530*/ 	.word	0x0000d790


	//   ....[107]....
        /*0534*/ 	.word	0x0000d7f0


	//   ....[108]....
        /*0538*/ 	.word	0x0000d8a0


	//   ....[109]....
        /*053c*/ 	.word	0x0000d900


	//   ....[110]....
        /*0540*/ 	.word	0x0000d9b0


	//   ....[111]....
        /*0544*/ 	.word	0x0000daa0


	//   ....[112]....
        /*0548*/ 	.word	0x0000db60


	//   ....[113]....
        /*054c*/ 	.word	0x0000dbe0


	//   ....[114]....
        /*0550*/ 	.word	0x0000dca0


	//   ....[115]....
        /*0554*/ 	.word	0x0000dd00


	//   ....[116]....
        /*0558*/ 	.word	0x0000ddc0


	//   ....[117]....
        /*055c*/ 	.word	0x0000de20


	//   ....[118]....
        /*0560*/ 	.word	0x0000df00


	//   ....[119]....
        /*0564*/ 	.word	0x0000df60


	//   ....[120]....
        /*0568*/ 	.word	0x0000e030


	//   ....[121]....
        /*056c*/ 	.word	0x0000e0c0


	//   ....[122]....
        /*0570*/ 	.word	0x0000e130


	//   ....[123]....
        /*0574*/ 	.word	0x0000e1b0


	//   ....[124]....
        /*0578*/ 	.word	0x0000e260


	//   ....[125]....
        /*057c*/ 	.word	0x0000e2e0


	//   ....[126]....
        /*0580*/ 	.word	0x0000e380


	//   ....[127]....
        /*0584*/ 	.word	0x0000e400


	//   ....[128]....
        /*0588*/ 	.word	0x0000e4c0


	//   ....[129]....
        /*058c*/ 	.word	0x0000e520


	//   ....[130]....
        /*0590*/ 	.word	0x0000e5d0


	//   ....[131]....
        /*0594*/ 	.word	0x0000e650


	//   ....[132]....
        /*0598*/ 	.word	0x0000e6e0


	//   ....[133]....
        /*059c*/ 	.word	0x0000e820


	//   ....[134]....
        /*05a0*/ 	.word	0x0000e8d0


	//   ....[135]....
        /*05a4*/ 	.word	0x0000e980


	//   ....[136]....
        /*05a8*/ 	.word	0x0000ea20


	//   ....[137]....
        /*05ac*/ 	.word	0x0000ead0


	//   ....[138]....
        /*05b0*/ 	.word	0x0000eb70


	//   ....[139]....
        /*05b4*/ 	.word	0x0000ec20


	//   ....[140]....
        /*05b8*/ 	.word	0x0000ecc0


	//   ....[141]....
        /*05bc*/ 	.word	0x0000ed30


	//   ....[142]....
        /*05c0*/ 	.word	0x0000edf0


	//   ....[143]....
        /*05c4*/ 	.word	0x0000eee0


	//   ....[144]....
        /*05c8*/ 	.word	0x0000ef70


	//   ....[145]....
        /*05cc*/ 	.word	0x0000efd0


	//   ....[146]....
        /*05d0*/ 	.word	0x0000f080


	//   ....[147]....
        /*05d4*/ 	.word	0x0000f0e0


	//   ....[148]....
        /*05d8*/ 	.word	0x0000f190


	//   ....[149]....
        /*05dc*/ 	.word	0x0000f1f0


	//   ....[150]....
        /*05e0*/ 	.word	0x0000f2a0


	//   ....[151]....
        /*05e4*/ 	.word	0x0000f300


	//   ....[152]....
        /*05e8*/ 	.word	0x0000f3b0


	//----- nvinfo : EIATTR_REG_RECONFIG
	.align		4
.L_87:
        /*05ec*/ 	.byte	0x01, 0x54
	.zero		2


	//----- nvinfo : EIATTR_SYSCALL_OFFSETS
	.align		4
        /*05f0*/ 	.byte	0x04, 0x46
        /*05f2*/ 	.short	(.L_89 - .L_88)


	//   ....[0]....
.L_88:
        /*05f4*/ 	.word	0x00000fc0


	//   ....[1]....
        /*05f8*/ 	.word	0x000095d0


	//   ....[2]....
        /*05fc*/ 	.word	0x00009730


	//   ....[3]....
        /*0600*/ 	.word	0x00009870


	//   ....[4]....
        /*0604*/ 	.word	0x00009990


	//   ....[5]....
        /*0608*/ 	.word	0x0000abe0


	//----- nvinfo : EIATTR_MBARRIER_INSTR_OFFSETS
	.align		4
.L_89:
        /*060c*/ 	.byte	0x04, 0x39
        /*060e*/ 	.short	(.L_91 - .L_90)


	//   ....[0]....
.L_90:
        /*0610*/ 	.word	0x00000180
        /*0614*/ 	.word	0x000000ff
        /*0618*/ 	.word	0x00013200
        /*061c*/ 	.short	0x0100
        /*061e*/ 	.byte	0x08
	.zero		1


	//   ....[1]....
        /*0620*/ 	.word	0x00000190
        /*0624*/ 	.word	0x000000ff
        /*0628*/ 	.word	0x00013220
        /*062c*/ 	.short	0x0100
        /*062e*/ 	.byte	0x08
	.zero		1


	//   ....[2]....
        /*0630*/ 	.word	0x00000280
        /*0634*/ 	.word	0x000000ff
        /*0638*/ 	.word	0x00013230
        /*063c*/ 	.short	0x0100
        /*063e*/ 	.byte	0x08
	.zero		1


	//   ....[3]....
        /*0640*/ 	.word	0x00000290
        /*0644*/ 	.word	0x000000ff
        /*0648*/ 	.word	0x00013240
        /*064c*/ 	.short	0x0100
        /*064e*/ 	.byte	0x08
	.zero		1


	//   ....[4]....
        /*0650*/ 	.word	0x000002a0
        /*0654*/ 	.word	0x000000ff
        /*0658*/ 	.word	0x00013238
        /*065c*/ 	.short	0x0100
        /*065e*/ 	.byte	0x08
	.zero		1


	//   ....[5]....
        /*0660*/ 	.word	0x000002b0
        /*0664*/ 	.word	0x000000ff
        /*0668*/ 	.word	0x00013248
        /*066c*/ 	.short	0x0100
        /*066e*/ 	.byte	0x08
	.zero		1


	//   ....[6]....
        /*0670*/ 	.word	0x000003e0
        /*0674*/ 	.word	0x000000ff
        /*0678*/ 	.word	0x00013250
        /*067c*/ 	.short	0x0100
        /*067e*/ 	.byte	0x08
	.zero		1


	//   ....[7]....
        /*0680*/ 	.word	0x000003f0
        /*0684*/ 	.word	0x000000ff
        /*0688*/ 	.word	0x00013260
        /*068c*/ 	.short	0x0100
        /*068e*/ 	.byte	0x08
	.zero		1


	//   ....[8]....
        /*0690*/ 	.word	0x00000400
        /*0694*/ 	.word	0x000000ff
        /*0698*/ 	.word	0x00013258
        /*069c*/ 	.short	0x0100
        /*069e*/ 	.byte	0x08
	.zero		1


	//   ....[9]....
        /*06a0*/ 	.word	0x00000410
        /*06a4*/ 	.word	0x000000ff
        /*06a8*/ 	.word	0x00013268
        /*06ac*/ 	.short	0x0100
        /*06ae*/ 	.byte	0x08
	.zero		1


	//   ....[10]....
        /*06b0*/ 	.word	0x00000500
        /*06b4*/ 	.word	0x000000ff
        /*06b8*/ 	.word	0x00013270
        /*06bc*/ 	.short	0x0100
        /*06be*/ 	.byte	0x06
	.zero		1


	//   ....[11]....
        /*06c0*/ 	.word	0x00000510
        /*06c4*/ 	.word	0x000000ff
        /*06c8*/ 	.word	0x00013280
        /*06cc*/ 	.short	0x0100
        /*06ce*/ 	.byte	0x06
	.zero		1


	//   ....[12]....
        /*06d0*/ 	.word	0x00000520
        /*06d4*/ 	.word	0x000000ff
        /*06d8*/ 	.word	0x00013278
        /*06dc*/ 	.short	0x0100
        /*06de*/ 	.byte	0x06
	.zero		1


	//   ....[13]....
        /*06e0*/ 	.word	0x00000530
        /*06e4*/ 	.word	0x000000ff
        /*06e8*/ 	.word	0x00013288
        /*06ec*/ 	.short	0x0100
        /*06ee*/ 	.byte	0x06
	.zero		1


	//   ....[14]....
        /*06f0*/ 	.word	0x00000660
        /*06f4*/ 	.word	0x000000ff
        /*06f8*/ 	.word	0x00013290
        /*06fc*/ 	.short	0x0100
        /*06fe*/ 	.byte	0x08
	.zero		1


	//   ....[15]....
        /*0700*/ 	.word	0x00000670
        /*0704*/ 	.word	0x000000ff
        /*0708*/ 	.word	0x000132a0
        /*070c*/ 	.short	0x0100
        /*070e*/ 	.byte	0x08
	.zero		1


	//   ....[16]....
        /*0710*/ 	.word	0x00000680
        /*0714*/ 	.word	0x000000ff
        /*0718*/ 	.word	0x00013298
        /*071c*/ 	.short	0x0100
        /*071e*/ 	.byte	0x08
	.zero		1


	//   ....[17]....
        /*0720*/ 	.word	0x00000690
        /*0724*/ 	.word	0x000000ff
        /*0728*/ 	.word	0x000132a8
        /*072c*/ 	.short	0x0100
        /*072e*/ 	.byte	0x08
	.zero		1


	//   ....[18]....
        /*0730*/ 	.word	0x000007e0
        /*0734*/ 	.word	0x000000ff
        /*0738*/ 	.word	0x000132b0
        /*073c*/ 	.short	0x0100
        /*073e*/ 	.byte	0x08
	.zero		1


	//   ....[19]....
        /*0740*/ 	.word	0x000007f0
        /*0744*/ 	.word	0x000000ff
        /*0748*/ 	.word	0x000132c0
        /*074c*/ 	.short	0x0100
        /*074e*/ 	.byte	0x08
	.zero		1


	//   ....[20]....
        /*0750*/ 	.word	0x00000800
        /*0754*/ 	.word	0x000000ff
        /*0758*/ 	.word	0x000132b8
        /*075c*/ 	.short	0x0100
        /*075e*/ 	.byte	0x08
	.zero		1


	//   ....[21]....
        /*0760*/ 	.word	0x00000810
        /*0764*/ 	.word	0x000000ff
        /*0768*/ 	.word	0x000132c8
        /*076c*/ 	.short	0x0100
        /*076e*/ 	.byte	0x08
	.zero		1


	//   ....[22]....
        /*0770*/ 	.word	0x00001350
        /*0774*/ 	.word	0x00000019
        /*0778*/ 	.word	0x00013200
        /*077c*/ 	.short	0x010a
        /*077e*/ 	.byte	0x3f
	.zero		1


	//   ....[23]....
        /*0780*/ 	.word	0x000013f0
        /*0784*/ 	.word	0x00000003
        /*0788*/ 	.word	0x00013230
        /*078c*/ 	.short	0x010a
        /*078e*/ 	.byte	0x3f
	.zero		1


	//   ....[24]....
        /*0790*/ 	.word	0x00001470
        /*0794*/ 	.word	0x00000003
        /*0798*/ 	.word	0x00013230
        /*079c*/ 	.short	0x010a
        /*079e*/ 	.byte	0x3f
	.zero		1


	//   ....[25]....
        /*07a0*/ 	.word	0x00002210
        /*07a4*/ 	.word	0x00000028
        /*07a8*/ 	.word	0x00000000
        /*07ac*/ 	.short	0x0101
        /*07ae*/ 	.byte	0x3f
	.zero		1


	//   ....[26]....
        /*07b0*/ 	.word	0x000046a0
        /*07b4*/ 	.word	0x000000ff
        /*07b8*/ 	.word	0x00013230
        /*07bc*/ 	.short	0x010a
        /*07be*/ 	.byte	0x07
	.zero		1


	//   ....[27]....
        /*07c0*/ 	.word	0x000046e0
        /*07c4*/ 	.word	0x000000ff
        /*07c8*/ 	.word	0x00013230
        /*07cc*/ 	.short	0x010a
        /*07ce*/ 	.byte	0x07
	.zero		1


	//   ....[28]....
        /*07d0*/ 	.word	0x00004b30
        /*07d4*/ 	.word	0x000000ff
        /*07d8*/ 	.word	0x00013250
        /*07dc*/ 	.short	0x010a
        /*07de*/ 	.byte	0x0e
	.zero		1


	//   ....[29]....
        /*07e0*/ 	.word	0x00004b70
        /*07e4*/ 	.word	0x000000ff
        /*07e8*/ 	.word	0x00013250
        /*07ec*/ 	.short	0x010a
        /*07ee*/ 	.byte	0x0e
	.zero		1


	//   ....[30]....
        /*07f0*/ 	.word	0x00005490
        /*07f4*/ 	.word	0x000000ff
        /*07f8*/ 	.word	0x00000000
        /*07fc*/ 	.short	0x0101
        /*07fe*/ 	.byte	0x07
	.zero		1


	//   ....[31]....
        /*0800*/ 	.word	0x00006e00
        /*0804*/ 	.word	0x000000ff
        /*0808*/ 	.word	0x00000000
        /*080c*/ 	.short	0x0101
        /*080e*/ 	.byte	0x07
	.zero		1


	//   ....[32]....
        /*0810*/ 	.word	0x000072e0
        /*0814*/ 	.word	0x000000ff
        /*0818*/ 	.word	0x00013250
        /*081c*/ 	.short	0x010a
        /*081e*/ 	.byte	0x07
	.zero		1


	//   ....[33]....
        /*0820*/ 	.word	0x00007320
        /*0824*/ 	.word	0x000000ff
        /*0828*/ 	.word	0x00013250
        /*082c*/ 	.short	0x010a
        /*082e*/ 	.byte	0x07
	.zero		1


	//   ....[34]....
        /*0830*/ 	.word	0x00007fd0
        /*0834*/ 	.word	0x000000ff
        /*0838*/ 	.word	0x00000000
        /*083c*/ 	.short	0x0101
        /*083e*/ 	.byte	0x07
	.zero		1


	//   ....[35]....
        /*0840*/ 	.word	0x000089a0
        /*0844*/ 	.word	0x000000ff
        /*0848*/ 	.word	0x00000000
        /*084c*/ 	.short	0x0101
        /*084e*/ 	.byte	0x04
	.zero		1


	//   ....[36]....
        /*0850*/ 	.word	0x00009e80
        /*0854*/ 	.word	0x00000000
        /*0858*/ 	.word	0x00013280
        /*085c*/ 	.short	0x010a
        /*085e*/ 	.byte	0x3f
	.zero		1


	//   ....[37]....
        /*0860*/ 	.word	0x0000a350
        /*0864*/ 	.word	0x00000000
        /*0868*/ 	.word	0x00013270
        /*086c*/ 	.short	0x0107
        /*086e*/ 	.byte	0x3f
	.zero		1


	//   ....[38]....
        /*0870*/ 	.word	0x0000a410
        /*0874*/ 	.word	0x00000000
        /*0878*/ 	.word	0x00013270
        /*087c*/ 	.short	0x0101
        /*087e*/ 	.byte	0x3f
	.zero		1


	//   ....[39]....
        /*0880*/ 	.word	0x0000a440
        /*0884*/ 	.word	0x00000000
        /*0888*/ 	.word	0x00013240
        /*088c*/ 	.short	0x010a
        /*088e*/ 	.byte	0x3f
	.zero		1


	//   ....[40]....
        /*0890*/ 	.word	0x0000a9b0
        /*0894*/ 	.word	0x00000000
        /*0898*/ 	.word	0x00013230
        /*089c*/ 	.short	0x0107
        /*089e*/ 	.byte	0x3f
	.zero		1


	//   ....[41]....
        /*08a0*/ 	.word	0x0000aa80
        /*08a4*/ 	.word	0x00000000
        /*08a8*/ 	.word	0x00013230
        /*08ac*/ 	.short	0x0101
        /*08ae*/ 	.byte	0x3f
	.zero		1


	//   ....[42]....
        /*08b0*/ 	.word	0x0000b3c0
        /*08b4*/ 	.word	0x000000ff
        /*08b8*/ 	.word	0x00013200
        /*08bc*/ 	.short	0x0107
        /*08be*/ 	.byte	0x2b
	.zero		1


	//   ....[43]....
        /*08c0*/ 	.word	0x0000b410
        /*08c4*/ 	.word	0x000000ff
        /*08c8*/ 	.word	0x00013200
        /*08cc*/ 	.short	0x0101
        /*08ce*/ 	.byte	0x2b
	.zero		1


	//   ....[44]....
        /*08d0*/ 	.word	0x0000b440
        /*08d4*/ 	.word	0x000000ff
        /*08d8*/ 	.word	0x00013220
        /*08dc*/ 	.short	0x010a
        /*08de*/ 	.byte	0x2b
	.zero		1


	//   ....[45]....
        /*08e0*/ 	.word	0x0000b930
        /*08e4*/ 	.word	0x00000000
        /*08e8*/ 	.word	0x00013280
        /*08ec*/ 	.short	0x010a
        /*08ee*/ 	.byte	0x3f
	.zero		1


	//   ....[46]....
        /*08f0*/ 	.word	0x0000bde0
        /*08f4*/ 	.word	0x00000000
        /*08f8*/ 	.word	0x00013270
        /*08fc*/ 	.short	0x0107
        /*08fe*/ 	.byte	0x3f
	.zero		1


	//   ....[47]....
        /*0900*/ 	.word	0x0000bea0
        /*0904*/ 	.word	0x00000000
        /*0908*/ 	.word	0x00013270
        /*090c*/ 	.short	0x0101
        /*090e*/ 	.byte	0x3f
	.zero		1


	//   ....[48]....
        /*0910*/ 	.word	0x0000bed0
        /*0914*/ 	.word	0x00000000
        /*0918*/ 	.word	0x00013240
        /*091c*/ 	.short	0x010a
        /*091e*/ 	.byte	0x3f
	.zero		1


	//   ....[49]....
        /*0920*/ 	.word	0x0000c320
        /*0924*/ 	.word	0x00000000
        /*0928*/ 	.word	0x00013230
        /*092c*/ 	.short	0x0107
        /*092e*/ 	.byte	0x3f
	.zero		1


	//   ....[50]....
        /*0930*/ 	.word	0x0000c3e0
        /*0934*/ 	.word	0x00000000
        /*0938*/ 	.word	0x00013230
        /*093c*/ 	.short	0x0101
        /*093e*/ 	.byte	0x3f
	.zero		1


	//   ....[51]....
        /*0940*/ 	.word	0x0000c470
        /*0944*/ 	.word	0x00000000
        /*0948*/ 	.word	0x00013270
        /*094c*/ 	.short	0x010a
        /*094e*/ 	.byte	0x3f
	.zero		1


	//   ....[52]....
        /*0950*/ 	.word	0x0000c500
        /*0954*/ 	.word	0x00000000
        /*0958*/ 	.word	0x00013260
        /*095c*/ 	.short	0x010a
        /*095e*/ 	.byte	0x3f
	.zero		1


	//   ....[53]....
        /*0960*/ 	.word	0x0000c800
        /*0964*/ 	.word	0x00000000
        /*0968*/ 	.word	0x00013250
        /*096c*/ 	.short	0x0101
        /*096e*/ 	.byte	0x3f
	.zero		1


	//   ....[54]....
        /*0970*/ 	.word	0x0000c890
        /*0974*/ 	.word	0x00000000
        /*0978*/ 	.word	0x00000000
        /*097c*/ 	.short	0x0101
        /*097e*/ 	.byte	0x3f
	.zero		1


	//   ....[55]....
        /*0980*/ 	.word	0x0000c930
        /*0984*/ 	.word	0x00000002
        /*0988*/ 	.word	0x00013270
        /*098c*/ 	.short	0x010a
        /*098e*/ 	.byte	0x3f
	.zero		1


	//   ....[56]....
        /*0990*/ 	.word	0x0000c9c0
        /*0994*/ 	.word	0x00000002
        /*0998*/ 	.word	0x00013260
        /*099c*/ 	.short	0x010a
        /*099e*/ 	.byte	0x3f
	.zero		1


	//   ....[57]....
        /*09a0*/ 	.word	0x0000ccc0
        /*09a4*/ 	.word	0x00000002
        /*09a8*/ 	.word	0x00013250
        /*09ac*/ 	.short	0x0101
        /*09ae*/ 	.byte	0x3f
	.zero		1


	//   ....[58]....
        /*09b0*/ 	.word	0x0000cdb0
        /*09b4*/ 	.word	0x00000002
        /*09b8*/ 	.word	0x00000000
        /*09bc*/ 	.short	0x0101
        /*09be*/ 	.byte	0x3f
	.zero		1


	//   ....[59]....
        /*09c0*/ 	.word	0x0000ce40
        /*09c4*/ 	.word	0x00000005
        /*09c8*/ 	.word	0x00013220
        /*09cc*/ 	.short	0x010a
        /*09ce*/ 	.byte	0x3f
	.zero		1


	//   ....[60]....
        /*09d0*/ 	.word	0x0000cf70
        /*09d4*/ 	.word	0x00000003
        /*09d8*/ 	.word	0x00013240
        /*09dc*/ 	.short	0x010a
        /*09de*/ 	.byte	0x3f
	.zero		1


	//   ....[61]....
        /*09e0*/ 	.word	0x0000d010
        /*09e4*/ 	.word	0x00000005
        /*09e8*/ 	.word	0x00013240
        /*09ec*/ 	.short	0x010a
        /*09ee*/ 	.byte	0x3f
	.zero		1


	//   ....[62]....
        /*09f0*/ 	.word	0x0000d050
        /*09f4*/ 	.word	0x00000003
        /*09f8*/ 	.word	0x00013260
        /*09fc*/ 	.short	0x010a
        /*09fe*/ 	.byte	0x3f
	.zero		1


	//   ....[63]....
        /*0a00*/ 	.word	0x0000d090
        /*0a04*/ 	.word	0x00000005
        /*0a08*/ 	.word	0x00013260
        /*0a0c*/ 	.short	0x010a
        /*0a0e*/ 	.byte	0x3f
	.zero		1


	//   ....[64]....
        /*0a10*/ 	.word	0x0000d0d0
        /*0a14*/ 	.word	0x00000003
        /*0a18*/ 	.word	0x00013280
        /*0a1c*/ 	.short	0x010a
        /*0a1e*/ 	.byte	0x3f
	.zero		1


	//   ....[65]....
        /*0a20*/ 	.word	0x0000d110
        /*0a24*/ 	.word	0x00000005
        /*0a28*/ 	.word	0x00013280
        /*0a2c*/ 	.short	0x010a
        /*0a2e*/ 	.byte	0x3f
	.zero		1


	//   ....[66]....
        /*0a30*/ 	.word	0x0000d170
        /*0a34*/ 	.word	0x00000019
        /*0a38*/ 	.word	0x00013200
        /*0a3c*/ 	.short	0x010a
        /*0a3e*/ 	.byte	0x3f
	.zero		1


	//   ....[67]....
        /*0a40*/ 	.word	0x0000d1c0
        /*0a44*/ 	.word	0x00000003
        /*0a48*/ 	.word	0x00013230
        /*0a4c*/ 	.short	0x010a
        /*0a4e*/ 	.byte	0x3f
	.zero		1


	//   ....[68]....
        /*0a50*/ 	.word	0x0000d220
        /*0a54*/ 	.word	0x00000008
        /*0a58*/ 	.word	0x00013230
        /*0a5c*/ 	.short	0x010a
        /*0a5e*/ 	.byte	0x3f
	.zero		1


	//   ....[69]....
        /*0a60*/ 	.word	0x0000d280
        /*0a64*/ 	.word	0x00000008
        /*0a68*/ 	.word	0x00013250
        /*0a6c*/ 	.short	0x010a
        /*0a6e*/ 	.byte	0x3f
	.zero		1


	//   ....[70]....
        /*0a70*/ 	.word	0x0000d2e0
        /*0a74*/ 	.word	0x00000003
        /*0a78*/ 	.word	0x00013250
        /*0a7c*/ 	.short	0x010a
        /*0a7e*/ 	.byte	0x3f
	.zero		1


	//   ....[71]....
        /*0a80*/ 	.word	0x0000d3e0
        /*0a84*/ 	.word	0x00000000
        /*0a88*/ 	.word	0x00013280
        /*0a8c*/ 	.short	0x010a
        /*0a8e*/ 	.byte	0x3f
	.zero		1


	//   ....[72]....
        /*0a90*/ 	.word	0x0000d9f0
        /*0a94*/ 	.word	0x00000000
        /*0a98*/ 	.word	0x00013240
        /*0a9c*/ 	.short	0x010a
        /*0a9e*/ 	.byte	0x3f
	.zero		1


	//   ....[73]....
        /*0aa0*/ 	.word	0x0000e720
        /*0aa4*/ 	.word	0x00000003
        /*0aa8*/ 	.word	0x00013220
        /*0aac*/ 	.short	0x010a
        /*0aae*/ 	.byte	0x3f
	.zero		1


	//   ....[74]....
        /*0ab0*/ 	.word	0x0000e770
        /*0ab4*/ 	.word	0x00000000
        /*0ab8*/ 	.word	0x00013280
        /*0abc*/ 	.short	0x010a
        /*0abe*/ 	.byte	0x3f
	.zero		1


	//   ....[75]....
        /*0ac0*/ 	.word	0x0000ee30
        /*0ac4*/ 	.word	0x00000000
        /*0ac8*/ 	.word	0x00013240
        /*0acc*/ 	.short	0x010a
        /*0ace*/ 	.byte	0x3f
	.zero		1


	//   ....[76]....
        /*0ad0*/ 	.word	0x0000f3e0
        /*0ad4*/ 	.word	0x00000000
        /*0ad8*/ 	.word	0x00013270
        /*0adc*/ 	.short	0x010a
        /*0ade*/ 	.byte	0x3f
	.zero		1


	//   ....[77]....
        /*0ae0*/ 	.word	0x0000f430
        /*0ae4*/ 	.word	0x00000000
        /*0ae8*/ 	.word	0x00013260
        /*0aec*/ 	.short	0x010a
        /*0aee*/ 	.byte	0x3f
	.zero		1


	//   ....[78]....
        /*0af0*/ 	.word	0x0000f480
        /*0af4*/ 	.word	0x00000002
        /*0af8*/ 	.word	0x00013270
        /*0afc*/ 	.short	0x010a
        /*0afe*/ 	.byte	0x3f
	.zero		1


	//   ....[79]....
        /*0b00*/ 	.word	0x0000f4d0
        /*0b04*/ 	.word	0x00000002
        /*0b08*/ 	.word	0x00013260
        /*0b0c*/ 	.short	0x010a
        /*0b0e*/ 	.byte	0x3f
	.zero		1


	//   ....[80]....
        /*0b10*/ 	.word	0x0000f520
        /*0b14*/ 	.word	0x00000005
        /*0b18*/ 	.word	0x00013220
        /*0b1c*/ 	.short	0x010a
        /*0b1e*/ 	.byte	0x3f
	.zero		1


	//   ....[81]....
        /*0b20*/ 	.word	0x0000f570
        /*0b24*/ 	.word	0x00000003
        /*0b28*/ 	.word	0x00013240
        /*0b2c*/ 	.short	0x010a
        /*0b2e*/ 	.byte	0x3f
	.zero		1


	//   ....[82]....
        /*0b30*/ 	.word	0x0000f5c0
        /*0b34*/ 	.word	0x00000005
        /*0b38*/ 	.word	0x00013240
        /*0b3c*/ 	.short	0x010a
        /*0b3e*/ 	.byte	0x3f
	.zero		1


	//   ....[83]....
        /*0b40*/ 	.word	0x0000f610
        /*0b44*/ 	.word	0x00000003
        /*0b48*/ 	.word	0x00013260
        /*0b4c*/ 	.short	0x010a
        /*0b4e*/ 	.byte	0x3f
	.zero		1


	//   ....[84]....
        /*0b50*/ 	.word	0x0000f660
        /*0b54*/ 	.word	0x00000005
        /*0b58*/ 	.word	0x00013260
        /*0b5c*/ 	.short	0x010a
        /*0b5e*/ 	.byte	0x3f
	.zero		1


	//   ....[85]....
        /*0b60*/ 	.word	0x0000f6b0
        /*0b64*/ 	.word	0x00000003
        /*0b68*/ 	.word	0x00013280
        /*0b6c*/ 	.short	0x010a
        /*0b6e*/ 	.byte	0x3f
	.zero		1


	//----- nvinfo : EIATTR_NUM_MBARRIERS
	.align		4
.L_91:
        /*0b70*/ 	.byte	0x03, 0x38
        /*0b72*/ 	.short	0x0016


	//----- nvinfo : EIATTR_EXIT_INSTR_OFFSETS
	.align		4
        /*0b74*/ 	.byte	0x04, 0x1c
        /*0b76*/ 	.short	(.L_93 - .L_92)


	//   ....[0]....
.L_92:
        /*0b78*/ 	.word	0x00000930


	//   ....[1]....
        /*0b7c*/ 	.word	0x00008bd0


	//   ....[2]....
        /*0b80*/ 	.word	0x0000ceb0


	//   ....[3]....
        /*0b84*/ 	.word	0x0000d160


	//----- nvinfo : EIATTR_MAX_THREADS
	.align		4
.L_93:
        /*0b88*/ 	.byte	0x04, 0x05
        /*0b8a*/ 	.short	(.L_95 - .L_94)
.L_94:
        /*0b8c*/ 	.word	0x00000200
        /*0b90*/ 	.word	0x00000001
        /*0b94*/ 	.word	0x00000001


	//----- nvinfo : EIATTR_CRS_STACK_SIZE
	.align		4
.L_95:
        /*0b98*/ 	.byte	0x04, 0x1e
        /*0b9a*/ 	.short	(.L_97 - .L_96)
.L_96:
        /*0b9c*/ 	.word	0x00000000


	//----- nvinfo : EIATTR_CBANK_PARAM_SIZE
	.align		4
.L_97:
        /*0ba0*/ 	.byte	0x03, 0x19
        /*0ba2*/ 	.short	0x0a70


	//----- nvinfo : EIATTR_PARAM_CBANK
	.align		4
        /*0ba4*/ 	.byte	0x04, 0x0a
        /*0ba6*/ 	.short	(.L_99 - .L_98)
	.align		4
.L_98:
        /*0ba8*/ 	.word	index@(.nv.constant0._ZN7cutlass13device_kernelIN5flash11enable_sm90INS1_16FlashAttnFwdSm90INS1_25CollectiveMainloopFwdSm90ILi2EN4cute5tupleIJNS5_1CILi1EEES8_S8_EEENS6_IJNS7_ILi192EEENS7_ILi160EEENS7_ILi64EEEEEELi64ENS_12float_e4m3_tEfNS_4arch4Sm90ELb0ELb0ELb1ELb0ELb1ELb0ELb0ELb1ELb1ELb1ELb0ELb0EEENS1_21CollectiveEpilogueFwdINS6_IJSA_SC_SB_EEES9_NS_10bfloat16_tESG_Li384ELb0ELb1ELb0ELb1EEENS1_29StaticPersistentTileSchedulerILb0EEEEEEEEEvNT_6ParamsE)
        /*0bac*/ 	.short	0x0210
        /*0bae*/ 	.short	0x0a70


	//----- nvinfo : EIATTR_SW_WAR
	.align		4
.L_99:
        /*0bb0*/ 	.byte	0x04, 0x36
        /*0bb2*/ 	.short	(.L_101 - .L_100)
.L_100:
        /*0bb4*/ 	.word	0x00000008
.L_101:


//--------------------- .nv.info._ZN7cutlass13device_kernelIN5flash11enable_sm90INS1_16FlashAttnFwdSm90INS1_25CollectiveMainloopFwdSm90ILi2EN4cute5tupleIJNS5_1CILi1EEES8_S8_EEENS6_IJNS7_ILi192EEENS7_ILi160EEENS7_ILi64EEEEEELi64ENS_12float_e4m3_tEfNS_4arch4Sm90ELb0ELb0ELb1ELb1ELb1ELb0ELb0ELb1ELb1ELb1ELb0ELb0EEENS1_21CollectiveEpilogueFwdINS6_IJSA_SC_SB_EEES9_NS_10bfloat16_tESG_Li384ELb1ELb1ELb0ELb1EEENS1_36VarlenDynamicPersistentTileSchedulerILi192ELi160ELi384ELi128ELb0ELb1ELb1ELb0ELb1ELb1EEEEEEEEEvNT_6ParamsE --------------------------
	.section	.nv.info._ZN7cutlass13device_kernelIN5flash11enable_sm90INS1_16FlashAttnFwdSm90INS1_25CollectiveMainloopFwdSm90ILi2EN4cute5tupleIJNS5_1CILi1EEES8_S8_EEENS6_IJNS7_ILi192EEENS7_ILi160EEENS7_ILi64EEEEEELi64ENS_12float_e4m3_tEfNS_4arch4Sm90ELb0ELb0ELb1ELb1ELb1ELb0ELb0ELb1ELb1ELb1ELb0ELb0EEENS1_21CollectiveEpilogueFwdINS6_IJSA_SC_SB_EEES9_NS_10bfloat16_tESG_Li384ELb1ELb1ELb0ELb1EEENS1_36VarlenDynamicPersistentTileSchedulerILi192ELi160ELi384ELi128ELb0ELb1ELb1ELb0ELb1ELb1EEEEEEEEEvNT_6ParamsE,"",@"SHT_CUDA_INFO"
	.sectionflags	@""
	.align	4


	//----- nvinfo : EIATTR_CUDA_API_VERSION
	.align		4
        /*0000*/ 	.byte	0x04, 0x37
        /*0002*/ 	.short	(.L_103 - .L_102)
.L_102:
        /*0004*/ 	.word	0x00000082


	//----- nvinfo : EIATTR_KPARAM_INFO
	.align		4
.L_103:
        /*0008*/ 	.byte	0x04, 0x17
        /*000a*/ 	.short	(.L_105 - .L_104)
.L_104:
        /*000c*/ 	.word	0x00000000
        /*0010*/ 	.short	0x0000
        /*0012*/ 	.short	0x0070
        /*0014*/ 	.byte	0x00, 0xf0, 0x01, 0x2a


	//----- nvinfo : EIATTR_SPARSE_MMA_MASK
	.align		4
.L_105:
        /*0018*/ 	.byte	0x03, 0x50
        /*001a*/ 	.short	0x0000


	//----- nvinfo : EIATTR_MAXREG_COUNT
	.align		4
        /*001c*/ 	.byte	0x03, 0x1b
        /*001e*/ 	.short	0x0080


	//----- nvinfo : EIATTR_NUM_BARRIERS
	.align		4
        /*0020*/ 	.byte	0x02, 0x4c
        /*0022*/ 	.byte	0x09
	.zero		1


	//----- nvinfo : EIATTR_EXTERNS
	.align		4
        /*0024*/ 	.byte	0x04, 0x0f
        /*0026*/ 	.short	(.L_107 - .L_106)


	//   ....[0]....
	.align		4
.L_106:
        /*0028*/ 	.word	index@(__assertfail)


	//----- nvinfo : EIATTR_ANNOTATIONS
	.align		4
.L_107:
        /*002c*/ 	.byte	0x04, 0x55
        /*002e*/ 	.short	(.L_109 - .L_108)


	//   ....[0]....
.L_108:
        /* <DEDUP_REMOVED lines=34> */
        /*0244*/ 	.byte	0x30, 0x07, 0x01, 0x00, 0x01, 0x00, 0x00, 0x00, 0x50, 0x07, 0x01, 0x00


	//----- nvinfo : EIATTR_MERCURY_ISA_VERSION
	.align		4
.L_109:
        /*0250*/ 	.byte	0x03, 0x5f
        /*0252*/ 	.short	0x0101


	//----- nvinfo : EIATTR_UNUSED_LOAD_BYTE_OFFSET
	.align		4
        /*0254*/ 	.byte	0x04, 0x44
        /*0256*/ 	.short	(.L_111 - .L_110)


	//   ....[0]....
.L_110:
        /*0258*/ 	.word	0x00000940
        /*025c*/ 	.word	0x0000fff0


	//   ....[1]....
        /*0260*/ 	.word	0x00007f20
        /*0264*/ 	.word	0x0000fff0


	//----- nvinfo : EIATTR_INT_WARP_WIDE_INSTR_OFFSETS
	.align		4
.L_111:
        /*0268*/ 	.byte	0x04, 0x31
        /*026a*/ 	.short	(.L_113 - .L_112)


	//   ....[0]....
.L_112:
        /*026c*/ 	.word	0x000000c0


	//   ....[1]....
        /*0270*/ 	.word	0x000000d0


	//   ....[2]....
        /*0274*/ 	.word	0x00000170


	//   ....[3]....
        /*0278*/ 	.word	0x0000aea0


	//   ....[4]....
        /*027c*/ 	.word	0x0000af30


	//   ....[5]....
        /*0280*/ 	.word	0x0000ea00


	//   ....[6]....
        /*0284*/ 	.word	0x0000ea90


	//----- nvinfo : EIATTR_COOP_GROUP_MASK_REGIDS
	.align		4
.L_113:
        /*0288*/ 	.byte	0x04, 0x29
        /*028a*/ 	.short	(.L_115 - .L_114)


	//   ....[0]....
.L_114:
        /*028c*/ 	.word	0xffffffff


	//   ....[1]....
        /*0290*/ 	.word	0xffffffff


	//   ....[2]....
        /*0294*/ 	.word	0xffffffff


	//   ....[3]....
        /*0298*/ 	.word	0xffffffff


	//   ....[4]....
        /*029c*/ 	.word	0xffffffff


	//   ....[5]....
        /*02a0*/ 	.word	0xffffffff


	//   ....[6]....
        /*02a4*/ 	.word	0xffffffff


	//   ....[7]....
        /*02a8*/ 	.word	0xffffffff


	//   ....[8]....
        /*02ac*/ 	.word	0xffffffff


	//   ....[9]....
        /*02b0*/ 	.word	0xffffffff


	//   ....[10]....
        /*02b4*/ 	.word	0xffffffff


	//   ....[11]....
        /*02b8*/ 	.word	0xffffffff


	//   ....[12]....
        /*02bc*/ 	.word	0xffffffff


	//   ....[13]....
        /*02c0*/ 	.word	0xffffffff


	//   ....[14]....
        /*02c4*/ 	.word	0xffffffff


	//   ....[15]....
        /*02c8*/ 	.word	0xffffffff


	//   ....[16]....
        /*02cc*/ 	.word	0xffffffff


	//   ....[17]....
        /*02d0*/ 	.word	0xffffffff


	//   ....[18]....
        /*02d4*/ 	.word	0xffffffff


	//   ....[19]....
        /*02d8*/ 	.word	0xffffffff


	//   ....[20]....
        /*02dc*/ 	.word	0xffffffff


	//   ....[21]....
        /*02e0*/ 	.word	0xffffffff


	//   ....[22]....
        /*02e4*/ 	.word	0xffffffff


	//   ....[23]....
        /*02e8*/ 	.word	0xffffffff


	//   ....[24]....
        /*02ec*/ 	.word	0xffffffff


	//   ....[25]....
        /*02f0*/ 	.word	0xffffffff


	//   ....[26]....
        /*02f4*/ 	.word	0xffffffff


	//   ....[27]....
        /*02f8*/ 	.word	0xffffffff


	//   ....[28]....
        /*02fc*/ 	.word	0xffffffff


	//   ....[29]....
        /*0300*/ 	.word	0xffffffff


	//   ....[30]....
        /*0304*/ 	.word	0xffffffff


	//   ....[31]....
        /*0308*/ 	.word	0xffffffff


	//   ....[32]....
        /*030c*/ 	.word	0xffffffff


	//   ....[33]....
        /*0310*/ 	.word	0xffffffff


	//   ....[34]....
        /*0314*/ 	.word	0xffffffff


	//   ....[35]....
        /*0318*/ 	.word	0xffffffff


	//   ....[36]....
        /*031c*/ 	.word	0xffffffff


	//   ....[37]....
        /*0320*/ 	.word	0xffffffff


	//   ....[38]....
        /*0324*/ 	.word	0xffffffff


	//   ....[39]....
        /*0328*/ 	.word	0xffffffff


	//   ....[40]....
        /*032c*/ 	.word	0xffffffff


	//   ....[41]....
        /*0330*/ 	.word	0xffffffff


	//   ....[42]....
        /*0334*/ 	.word	0xffffffff


	//   ....[43]....
        /*0338*/ 	.word	0xffffffff


	//   ....[44]....
        /*033c*/ 	.word	0xffffffff


	//   ....[45]....
        /*0340*/ 	.word	0xffffffff


	//   ....[46]....
        /*0344*/ 	.word	0xffffffff


	//   ....[47]....
        /*0348*/ 	.word	0xffffffff


	//   ....[48]....
        /*034c*/ 	.word	0xffffffff


	//   ....[49]....
        /*0350*/ 	.word	0xffffffff


	//   ....[50]....
        /*0354*/ 	.word	0xffffffff


	//   ....[51]....
        /*0358*/ 	.word	0xffffffff


	//   ....[52]....
        /*035c*/ 	.word	0xffffffff


	//   ....[53]....
        /*0360*/ 	.word	0xffffffff


	//   ....[54]....
        /*0364*/ 	.word	0xffffffff


	//   ....[55]....
        /*0368*/ 	.word	0xffffffff


	//   ....[56]....
        /*036c*/ 	.word	0xffffffff


	//   ....[57]....
        /*0370*/ 	.word	0xffffffff


	//   ....[58]....
        /*0374*/ 	.word	0xffffffff


	//   ....[59]....
        /*0378*/ 	.word	0xffffffff


	//   ....[60]....
        /*037c*/ 	.word	0xffffffff


	//   ....[61]....
        /*0380*/ 	.word	0xffffffff


	//   ....[62]....
        /*0384*/ 	.word	0xffffffff


	//   ....[63]....
        /*0388*/ 	.word	0xffffffff


	//   ....[64]....
        /*038c*/ 	.word	0xffffffff


	//   ....[65]....
        /*0390*/ 	.word	0xffffffff


	//   ....[66]....
        /*0394*/ 	.word	0xffffffff


	//   ....[67]....
        /*0398*/ 	.word	0xffffffff


	//   ....[68]....
        /*039c*/ 	.word	0xffffffff


	//   ....[69]....
        /*03a0*/ 	.word	0xffffffff


	//   ....[70]....
        /*03a4*/ 	.word	0xffffffff


	//   ....[71]....
        /*03a8*/ 	.word	0xffffffff


	//   ....[72]....
        /*03ac*/ 	.word	0xffffffff


	//   ....[73]....
        /*03b0*/ 	.word	0xffffffff


	//   ....[74]....
        /*03b4*/ 	.word	0xffffffff


	//   ....[75]....
        /*03b8*/ 	.word	0xffffffff


	//   ....[76]....
        /*03bc*/ 	.word	0xffffffff


	//   ....[77]....
        /*03c0*/ 	.word	0xffffffff


	//   ....[78]....
        /*03c4*/ 	.word	0xffffffff


	//   ....[79]....
        /*03c8*/ 	.word	0xffffffff


	//   ....[80]....
        /*03cc*/ 	.word	0xffffffff


	//   ....[81]....
        /*03d0*/ 	.word	0xffffffff


	//   ....[82]....
        /*03d4*/ 	.word	0xffffffff


	//   ....[83]....
        /*03d8*/ 	.word	0xffffffff


	//   ....[84]....
        /*03dc*/ 	.word	0xffffffff


	//   ....[85]....
        /*03e0*/ 	.word	0xffffffff


	//   ....[86]....
        /*03e4*/ 	.word	0xffffffff


	//   ....[87]....
        /*03e8*/ 	.word	0xffffffff


	//   ....[88]....
        /*03ec*/ 	.word	0xffffffff


	//   ....[89]....
        /*03f0*/ 	.word	0xffffffff


	//   ....[90]....
        /*03f4*/ 	.word	0xffffffff


	//   ....[91]....
        /*03f8*/ 	.word	0xffffffff


	//   ....[92]....
        /*03fc*/ 	.word	0xffffffff


	//   ....[93]....
        /*0400*/ 	.word	0xffffffff


	//   ....[94]....
        /*0404*/ 	.word	0xffffffff


	//   ....[95]....
        /*0408*/ 	.word	0xffffffff


	//   ....[96]....
        /*040c*/ 	.word	0xffffffff


	//   ....[97]....
        /*0410*/ 	.word	0xffffffff


	//   ....[98]....
        /*0414*/ 	.word	0xffffffff


	//   ....[99]....
        /*0418*/ 	.word	0xffffffff


	//   ....[100]....
        /*041c*/ 	.word	0xffffffff


	//   ....[101]....
        /*0420*/ 	.word	0xffffffff


	//   ....[102]....
        /*0424*/ 	.word	0xffffffff


	//   ....[103]....
        /*0428*/ 	.word	0xffffffff


	//   ....[104]....
        /*042c*/ 	.word	0xffffffff


	//   ....[105]....
        /*0430*/ 	.word	0xffffffff


	//   ....[106]....
        /*0434*/ 	.word	0xffffffff


	//   ....[107]....
        /*0438*/ 	.word	0xffffffff


	//   ....[108]....
        /*043c*/ 	.word	0xffffffff


	//   ....[109]....
        /*0440*/ 	.word	0xffffffff


	//   ....[110]....
        /*0444*/ 	.word	0xffffffff


	//   ....[111]....
        /*0448*/ 	.word	0xffffffff


	//   ....[112]....
        /*044c*/ 	.word	0xffffffff


	//   ....[113]....
        /*0450*/ 	.word	0xffffffff


	//   ....[114]....
        /*0454*/ 	.word	0xffffffff


	//   ....[115]....
        /*0458*/ 	.word	0xffffffff


	//   ....[116]....
        /*045c*/ 	.word	0xffffffff


	//   ....[117]....
        /*0460*/ 	.word	0xffffffff


	//   ....[118]....
        /*0464*/ 	.word	0xffffffff


	//   ....[119]....
        /*0468*/ 	.word	0xffffffff


	//   ....[120]....
        /*046c*/ 	.word	0xffffffff


	//   ....[121]....
        /*0470*/ 	.word	0xffffffff


	//   ....[122]....
        /*0474*/ 	.word	0xffffffff


	//   ....[123]....
        /*0478*/ 	.word	0xffffffff


	//   ....[124]....
        /*047c*/ 	.word	0xffffffff


	//   ....[125]....
        /*0480*/ 	.word	0xffffffff


	//   ....[126]....
        /*0484*/ 	.word	0xffffffff


	//   ....[127]....
        /*0488*/ 	.word	0xffffffff


	//   ....[128]....
        /*048c*/ 	.word	0xffffffff


	//   ....[129]....
        /*0490*/ 	.word	0xffffffff


	//   ....[130]....
        /*0494*/ 	.word	0xffffffff


	//   ....[131]....
        /*0498*/ 	.word	0xffffffff


	//   ....[132]....
        /*049c*/ 	.word	0xffffffff


	//   ....[133]....
        /*04a0*/ 	.word	0xffffffff


	//   ....[134]....
        /*04a4*/ 	.word	0xffffffff


	//   ....[135]....
        /*04a8*/ 	.word	0xffffffff


	//   ....[136]....
        /*04ac*/ 	.word	0xffffffff


	//   ....[137]....
        /*04b0*/ 	.word	0xffffffff


	//   ....[138]....
        /*04b4*/ 	.word	0xffffffff


	//   ....[139]....
        /*04b8*/ 	.word	0xffffffff


	//   ....[140]....
        /*04bc*/ 	.word	0xffffffff


	//   ....[141]....
        /*04c0*/ 	.word	0x0500000f


	//   ....[142]....
        /*04c4*/ 	.word	0x0500000f


	//   ....[143]....
        /*04c8*/ 	.word	0x0500000f


	//   ....[144]....
        /*04cc*/ 	.word	0x0500000f


	//   ....[145]....
        /*04d0*/ 	.word	0x0500000f


	//   ....[146]....
        /*04d4*/ 	.word	0x0500000f


	//   ....[147]....
        /*04d8*/ 	.word	0x0500000f


	//   ....[148]....
        /*04dc*/ 	.word	0x0500000f


	//   ....[149]....
        /*04e0*/ 	.word	0x0500000f


	//   ....[150]....
        /*04e4*/ 	.word	0x0500000f


	//   ....[151]....
        /*04e8*/ 	.word	0x0500000f


	//   ....[152]....
        /*04ec*/ 	.word	0x0500000f


	//   ....[153]....
        /*04f0*/ 	.word	0x0500000f


	//   ....[154]....
        /*04f4*/ 	.word	0x0500000f


	//   ....[155]....
        /*04f8*/ 	.word	0x0500000f


	//   ....[156]....
        /*04fc*/ 	.word	0x0500000f


	//   ....[157]....
        /*0500*/ 	.word	0x0500000f


	//   ....[158]....
        /*0504*/ 	.word	0x0500000f


	//   ....[159]....
        /*0508*/ 	.word	0x0500000f


	//   ....[160]....
        /*050c*/ 	.word	0x0500000f


	//   ....[161]....
        /*0510*/ 	.word	0x0500000f


	//   ....[162]....
        /*0514*/ 	.word	0x0500000f


	//   ....[163]....
        /*0518*/ 	.word	0x0500000f


	//   ....[164]....
        /*051c*/ 	.word	0x0500000f


	//   ....[165]....
        /*0520*/ 	.word	0x0500000f


	//   ....[166]....
        /*0524*/ 	.word	0x0500000f


	//   ....[167]....
        /*0528*/ 	.word	0x0500000f


	//   ....[168]....
        /*052c*/ 	.word	0x0500000f


	//   ....[169]....
        /*0530*/ 	.word	0x0500000f


	//   ....[170]....
        /*0534*/ 	.word	0x0500000f


	//   ....[171]....
        /*0538*/ 	.word	0x0500000f


	//   ....[172]....
        /*053c*/ 	.word	0x0500000f


	//   ....[173]....
        /*0540*/ 	.word	0x0500000f


	//   ....[174]....
        /*0544*/ 	.word	0x0500000f


	//   ....[175]....
        /*0548*/ 	.word	0x0500000f


	//   ....[176]....
        /*054c*/ 	.word	0x0500000f


	//   ....[177]....
        /*0550*/ 	.word	0x0500000f


	//   ....[178]....
        /*0554*/ 	.word	0x0500000f


	//   ....[179]....
        /*0558*/ 	.word	0x0500000f


	//   ....[180]....
        /*055c*/ 	.word	0x0500000f


	//   ....[181]....
        /*0560*/ 	.word	0x0500000f


	//   ....[182]....
        /*0564*/ 	.word	0x0500000f


	//   ....[183]....
        /*0568*/ 	.word	0x0500000f


	//   ....[184]....
        /*056c*/ 	.word	0x0500000f


	//   ....[185]....
        /*0570*/ 	.word	0x0500000f


	//   ....[186]....
        /*0574*/ 	.word	0x0500000f


	//   ....[187]....
        /*0578*/ 	.word	0x0500000f


	//   ....[188]....
        /*057c*/ 	.word	0x0500000f


	//   ....[189]....
        /*0580*/ 	.word	0x0500000f


	//   ....[190]....
        /*0584*/ 	.word	0x0500000f


	//   ....[191]....
        /*0588*/ 	.word	0x0500000f


	//   ....[192]....
        /*058c*/ 	.word	0x0500000f


	//   ....[193]....
        /*0590*/ 	.word	0x0500000f


	//   ....[194]....
        /*0594*/ 	.word	0x0500000f


	//----- nvinfo : EIATTR_COOP_GROUP_INSTR_OFFSETS
	.align		4
.L_115:
        /*0598*/ 	.byte	0x04, 0x28
        /*059a*/ 	.short	(.L_117 - .L_116)


	//   ....[0]....
.L_116:
        /*059c*/ 	.word	0x00000070


	//   ....[1]....
        /*05a0*/ 	.word	0x000000b0


	//   ....[2]....
        /*05a4*/ 	.word	0x000002d0


	//   ....[3]....
        /*05a8*/ 	.word	0x00000430


	//   ....[4]....
        /*05ac*/ 	.word	0x00000550


	//   ....[5]....
        /*05b0*/ 	.word	0x000006b0


	//   ....[6]....
        /*05b4*/ 	.word	0x00001210


	//   ....[7]....
        /*05b8*/ 	.word	0x00003090


	//   ....[8]....
        /*05bc*/ 	.word	0x00003110


	//   ....[9]....
        /*05c0*/ 	.word	0x00003760


	//   ....[10]....
        /*05c4*/ 	.word	0x00003830


	//   ....[11]....
        /*05c8*/ 	.word	0x00006040


	//   ....[12]....
        /*05cc*/ 	.word	0x00006070


	//   ....[13]....
        /*05d0*/ 	.word	0x00006090


	//   ....[14]....
        /*05d4*/ 	.word	0x000060b0


	//   ....[15]....
        /*05d8*/ 	.word	0x00007980


	//   ....[16]....
        /*05dc*/ 	.word	0x00007990


	//   ....[17]....
        /*05e0*/ 	.word	0x00007a10


	//   ....[18]....
        /*05e4*/ 	.word	0x00007a20


	//   ....[19]....
        /*05e8*/ 	.word	0x00008480


	//   ....[20]....
        /*05ec*/ 	.word	0x00008490


	//   ....[21]....
        /*05f0*/ 	.word	0x000084a0


	//   ....[22]....
        /*05f4*/ 	.word	0x000084b0


	//   ....[23]....
        /*05f8*/ 	.word	0x000084c0


	//   ....[24]....
        /*05fc*/ 	.word	0x000084d0


	//   ....[25]....
        /*0600*/ 	.word	0x000084e0


	//   ....[26]....
        /*0604*/ 	.word	0x000084f0


	//   ....[27]....
        /*0608*/ 	.word	0x00008500


	//   ....[28]....
        /*060c*/ 	.word	0x00008520


	//   ....[29]....
        /*0610*/ 	.word	0x00008540


	//   ....[30]....
        /*0614*/ 	.word	0x00008550


	//   ....[31]....
        /*0618*/ 	.word	0x00008560


	//   ....[32]....
        /*061c*/ 	.word	0x00008570


	//   ....[33]....
        /*0620*/ 	.word	0x00008590


	//   ....[34]....
        /*0624*/ 	.word	0x000085c0


	//   ....[35]....
        /*0628*/ 	.word	0x00008a70


	//   ....[36]....
        /*062c*/ 	.word	0x00008ab0


	//   ....[37]....
        /*0630*/ 	.word	0x00008af0


	//   ....[38]....
        /*0634*/ 	.word	0x00008b30


	//   ....[39]....
        /*0638*/ 	.word	0x00008ff0


	//   ....[40]....
        /*063c*/ 	.word	0x00009030


	//   ....[41]....
        /*0640*/ 	.word	0x00009060


	//   ....[42]....
        /*0644*/ 	.word	0x00009090


	//   ....[43]....
        /*0648*/ 	.word	0x000090c0


	//   ....[44]....
        /*064c*/ 	.word	0x000090e0


	//   ....[45]....
        /*0650*/ 	.word	0x000090f0


	//   ....[46]....
        /*0654*/ 	.word	0x00009120


	//   ....[47]....
        /*0658*/ 	.word	0x00009a10


	//   ....[48]....
        /*065c*/ 	.word	0x00009a40


	//   ....[49]....
        /*0660*/ 	.word	0x00009a80


	//   ....[50]....
        /*0664*/ 	.word	0x00009ab0


	//   ....[51]....
        /*0668*/ 	.word	0x00009ae0


	//   ....[52]....
        /*066c*/ 	.word	0x00009af0


	//   ....[53]....
        /*0670*/ 	.word	0x00009b00


	//   ....[54]....
        /*0674*/ 	.word	0x00009b20


	//   ....[55]....
        /*0678*/ 	.word	0x00009c70


	//   ....[56]....
        /*067c*/ 	.word	0x00009e40


	//   ....[57]....
        /*0680*/ 	.word	0x00009e70


	//   ....[58]....
        /*0684*/ 	.word	0x00009ea0


	//   ....[59]....
        /*0688*/ 	.word	0x00009ed0


	//   ....[60]....
        /*068c*/ 	.word	0x00009f00


	//   ....[61]....
        /*0690*/ 	.word	0x00009f40


	//   ....[62]....
        /*0694*/ 	.word	0x0000a090


	//   ....[63]....
        /*0698*/ 	.word	0x0000a0c0


	//   ....[64]....
        /*069c*/ 	.word	0x0000a0f0


	//   ....[65]....
        /*06a0*/ 	.word	0x0000a120


	//   ....[66]....
        /*06a4*/ 	.word	0x0000a150


	//   ....[67]....
        /*06a8*/ 	.word	0x0000a190


	//   ....[68]....
        /*06ac*/ 	.word	0x0000a210


	//   ....[69]....
        /*06b0*/ 	.word	0x0000a250


	//   ....[70]....
        /*06b4*/ 	.word	0x0000a2e0


	//   ....[71]....
        /*06b8*/ 	.word	0x0000bea0


	//   ....[72]....
        /*06bc*/ 	.word	0x0000beb0


	//   ....[73]....
        /*06c0*/ 	.word	0x0000bf10


	//   ....[74]....
        /*06c4*/ 	.word	0x0000bf40


	//   ....[75]....
        /*06c8*/ 	.word	0x0000bf80


	//   ....[76]....
        /*06cc*/ 	.word	0x0000bfa0


	//   ....[77]....
        /*06d0*/ 	.word	0x0000bfb0


	//   ....[78]....
        /*06d4*/ 	.word	0x0000bfc0


	//   ....[79]....
        /*06d8*/ 	.word	0x0000c050


	//   ....[80]....
        /*06dc*/ 	.word	0x0000c070


	//   ....[81]....
        /*06e0*/ 	.word	0x0000c4e0


	//   ....[82]....
        /*06e4*/ 	.word	0x0000c4f0


	//   ....[83]....
        /*06e8*/ 	.word	0x0000c510


	//   ....[84]....
        /*06ec*/ 	.word	0x0000c5a0


	//   ....[85]....
        /*06f0*/ 	.word	0x0000c5b0


	//   ....[86]....
        /*06f4*/ 	.word	0x0000c620


	//   ....[87]....
        /*06f8*/ 	.word	0x0000c630


	//   ....[88]....
        /*06fc*/ 	.word	0x0000c640


	//   ....[89]....
        /*0700*/ 	.word	0x0000c650


	//   ....[90]....
        /*0704*/ 	.word	0x0000c6f0


	//   ....[91]....
        /*0708*/ 	.word	0x0000cfc0


	//   ....[92]....
        /*070c*/ 	.word	0x0000cff0


	//   ....[93]....
        /*0710*/ 	.word	0x0000d010


	//   ....[94]....
        /*0714*/ 	.word	0x0000d090


	//   ....[95]....
        /*0718*/ 	.word	0x0000d0b0


	//   ....[96]....
        /*071c*/ 	.word	0x0000d130


	//   ....[97]....
        /*0720*/ 	.word	0x0000d150


	//   ....[98]....
        /*0724*/ 	.word	0x0000d160


	//   ....[99]....
        /*0728*/ 	.word	0x0000d170


	//   ....[100]....
        /*072c*/ 	.word	0x0000d270


	//   ....[101]....
        /*0730*/ 	.word	0x0000d280


	//   ....[102]....
        /*0734*/ 	.word	0x0000d290


	//   ....[103]....
        /*0738*/ 	.word	0x0000dc70


	//   ....[104]....
        /*073c*/ 	.word	0x0000dc80


	//   ....[105]....
        /*0740*/ 	.word	0x0000dca0


	//   ....[106]....
        /*0744*/ 	.word	0x0000dcf0


	//   ....[107]....
        /*0748*/ 	.word	0x0000dd00


	//   ....[108]....
        /*074c*/ 	.word	0x0000dd40


	//   ....[109]....
        /*0750*/ 	.word	0x0000dd50


	//   ....[110]....
        /*0754*/ 	.word	0x0000dd60


	//   ....[111]....
        /*0758*/ 	.word	0x0000dda0


	//   ....[112]....
        /*075c*/ 	.word	0x0000dde0


	//   ....[113]....
        /*0760*/ 	.word	0x0000e210


	//   ....[114]....
        /*0764*/ 	.word	0x0000e220


	//   ....[115]....
        /*0768*/ 	.word	0x0000e230


	//   ....[116]....
        /*076c*/ 	.word	0x0000e270


	//   ....[117]....
        /*0770*/ 	.word	0x0000e280


	//   ....[118]....
        /*0774*/ 	.word	0x0000e2c0


	//   ....[119]....
        /*0778*/ 	.word	0x0000e2d0


	//   ....[120]....
        /*077c*/ 	.word	0x0000e2e0


	//   ....[121]....
        /*0780*/ 	.word	0x0000e320


	//   ....[122]....
        /*0784*/ 	.word	0x0000e360


	//   ....[123]....
        /*0788*/ 	.word	0x0000f1b0


	//   ....[124]....
        /*078c*/ 	.word	0x0000f1e0


	//   ....[125]....
        /*0790*/ 	.word	0x0000f210


	//   ....[126]....
        /*0794*/ 	.word	0x0000f220


	//   ....[127]....
        /*0798*/ 	.word	0x0000f250


	//   ....[128]....
        /*079c*/ 	.word	0x0000f260


	//   ....[129]....
        /*07a0*/ 	.word	0x0000f290


	//   ....[130]....
        /*07a4*/ 	.word	0x0000f2d0


	//   ....[131]....
        /*07a8*/ 	.word	0x0000f410


	//   ....[132]....
        /*07ac*/ 	.word	0x0000f440


	//   ....[133]....
        /*07b0*/ 	.word	0x0000f470


	//   ....[134]....
        /*07b4*/ 	.word	0x0000f4a0


	//   ....[135]....
        /*07b8*/ 	.word	0x0000f4d0


	//   ....[136]....
        /*07bc*/ 	.word	0x0000f510


	//   ....[137]....
        /*07c0*/ 	.word	0x0000f5a0


	//   ....[138]....
        /*07c4*/ 	.word	0x0000f5e0


	//   ....[139]....
        /*07c8*/ 	.word	0x0000f670


	//   ....[140]....
        /*07cc*/ 	.word	0x0000fa90


	//   ....[141]....
        /*07d0*/ 	.word	0x0000fff0


	//   ....[142]....
        /*07d4*/ 	.word	0x000100e0


	//   ....[143]....
        /*07d8*/ 	.word	0x00010170


	//   ....[144]....
        /*07dc*/ 	.word	0x00010230


	//   ....[145]....
        /*07e0*/ 	.word	0x000102f0


	//   ....[146]....
        /*07e4*/ 	.word	0x000103a0


	//   ....[147]....
        /*07e8*/ 	.word	0x00010440


	//   ....[148]....
        /*07ec*/ 	.word	0x000104e0


	//   ....[149]....
        /*07f0*/ 	.word	0x00010590


	//   ....[150]....
        /*07f4*/ 	.word	0x00010610


	//   ....[151]....
        /*07f8*/ 	.word	0x000106e0


	//   ....[152]....
        /*07fc*/ 	.word	0x00010810


	//   ....[153]....
        /*0800*/ 	.word	0x000108c0


	//   ....[154]....
        /*0804*/ 	.word	0x00010940


	//   ....[155]....
        /*0808*/ 	.word	0x00010a30


	//   ....[156]....
        /*080c*/ 	.word	0x00010a90


	//   ....[157]....
        /*0810*/ 	.word	0x00010b70


	//   ....[158]....
        /*0814*/ 	.word	0x00010bd0


	//   ....[159]....
        /*0818*/ 	.word	0x00010c70


	//   ....[160]....
        /*081c*/ 	.word	0x00010d10


	//   ....[161]....
        /*0820*/ 	.word	0x00010dc0


	//   ....[162]....
        /*0824*/ 	.word	0x00010e70


	//   ....[163]....
        /*0828*/ 	.word	0x00010ee0


	//   ....[164]....
        /*082c*/ 	.word	0x00010f40


	//   ....[165]....
        /*0830*/ 	.word	0x00011030


	//   ....[166]....
        /*0834*/ 	.word	0x00011090


	//   ....[167]....
        /*0838*/ 	.word	0x00011190


	//   ....[168]....
        /*083c*/ 	.word	0x000111f0


	//   ....[169]....
        /*0840*/ 	.word	0x000112d0


	//   ....[170]....
        /*0844*/ 	.word	0x00011350


	//   ....[171]....
        /*0848*/ 	.word	0x00011420


	//   ....[172]....
        /*084c*/ 	.word	0x000114a0


	//   ....[173]....
        /*0850*/ 	.word	0x00011560


	//   ....[174]....
        /*0854*/ 	.word	0x00011690


	//   ....[175]....
        /*0858*/ 	.word	0x00011740


	//   ....[176]....
        /*085c*/ 	.word	0x000117f0


	//   ....[177]....
        /*0860*/ 	.word	0x00011890


	//   ....[178]....
        /*0864*/ 	.word	0x00011940


	//   ....[179]....
        /*0868*/ 	.word	0x000119e0


	//   ....[180]....
        /*086c*/ 	.word	0x00011a90


	//   ....[181]....
        /*0870*/ 	.word	0x00011b30


	//   ....[182]....
        /*0874*/ 	.word	0x00011ba0


	//   ....[183]....
        /*0878*/ 	.word	0x00011c60


	//   ....[184]....
        /*087c*/ 	.word	0x00011d50


	//   ....[185]....
        /*0880*/ 	.word	0x00011de0


	//   ....[186]....
        /*0884*/ 	.word	0x00011e40


	//   ....[187]....
        /*0888*/ 	.word	0x00011ef0


	//   ....[188]....
        /*088c*/ 	.word	0x00011f50


	//   ....[189]....
        /*0890*/ 	.word	0x00012000


	//   ....[190]....
        /*0894*/ 	.word	0x00012060


	//   ....[191]....
        /*0898*/ 	.word	0x00012110


	//   ....[192]....
        /*089c*/ 	.word	0x00012170


	//   ....[193]....
        /*08a0*/ 	.word	0x00012220


	//   ....[194]....
        /*08a4*/ 	.word	0x00012480


	//----- nvinfo : EIATTR_REG_RECONFIG
	.align		4
.L_117:
        /*08a8*/ 	.byte	0x01, 0x54
	.zero		2


	//----- nvinfo : EIATTR_SYSCALL_OFFSETS
	.align		4
        /*08ac*/ 	.byte	0x04, 0x46
        /*08ae*/ 	.short	(.L_119 - .L_118)


	//   ....[0]....
.L_118:
        /*08b0*/ 	.word	0x000013b0


	//   ....[1]....
        /*08b4*/ 	.word	0x0000b090


	//   ....[2]....
        /*08b8*/ 	.word	0x0000b220


	//   ....[3]....
        /*08bc*/ 	.word	0x0000b370


	//   ....[4]....
        /*08c0*/ 	.word	0x0000b4c0


	//   ....[5]....
        /*08c4*/ 	.word	0x0000caf0


	//----- nvinfo : EIATTR_MBARRIER_INSTR_OFFSETS
	.align		4
.L_119:
        /*08c8*/ 	.byte	0x04, 0x39
        /*08ca*/ 	.short	(.L_121 - .L_120)


	//   ....[0]....
.L_120:
        /*08cc*/ 	.word	0x00000180
        /*08d0*/ 	.word	0x000000ff
        /*08d4*/ 	.word	0x00013200
        /*08d8*/ 	.short	0x0100
        /*08da*/ 	.byte	0x08
	.zero		1


	//   ....[1]....
        /*08dc*/ 	.word	0x00000190
        /*08e0*/ 	.word	0x000000ff
        /*08e4*/ 	.word	0x00013220
        /*08e8*/ 	.short	0x0100
        /*08ea*/ 	.byte	0x08
	.zero		1


	//   ....[2]....
        /*08ec*/ 	.word	0x00000280
        /*08f0*/ 	.word	0x000000ff
        /*08f4*/ 	.word	0x00013230
        /*08f8*/ 	.short	0x0100
        /*08fa*/ 	.byte	0x08
	.zero		1


	//   ....[3]....
        /*08fc*/ 	.word	0x00000290
        /*0900*/ 	.word	0x000000ff
        /*0904*/ 	.word	0x00013240
        /*0908*/ 	.short	0x0100
        /*090a*/ 	.byte	0x08
	.zero		1


	//   ....[4]....
        /*090c*/ 	.word	0x000002a0
        /*0910*/ 	.word	0x000000ff
        /*0914*/ 	.word	0x00013238
        /*0918*/ 	.short	0x0100
        /*091a*/ 	.byte	0x08
	.zero		1


	//   ....[5]....
        /*091c*/ 	.word	0x000002b0
        /*0920*/ 	.word	0x000000ff
        /*0924*/ 	.word	0x00013248
        /*0928*/ 	.short	0x0100
        /*092a*/ 	.byte	0x08
	.zero		1


	//   ....[6]....
        /*092c*/ 	.word	0x000003e0
        /*0930*/ 	.word	0x000000ff
        /*0934*/ 	.word	0x00013250
        /*0938*/ 	.short	0x0100
        /*093a*/ 	.byte	0x08
	.zero		1


	//   ....[7]....
        /*093c*/ 	.word	0x000003f0
        /*0940*/ 	.word	0x000000ff
        /*0944*/ 	.word	0x00013260
        /*0948*/ 	.short	0x0100
        /*094a*/ 	.byte	0x08
	.zero		1


	//   ....[8]....
        /*094c*/ 	.word	0x00000400
        /*0950*/ 	.word	0x000000ff
        /*0954*/ 	.word	0x00013258
        /*0958*/ 	.short	0x0100
        /*095a*/ 	.byte	0x08
	.zero		1


	//   ....[9]....
        /*095c*/ 	.word	0x00000410
        /*0960*/ 	.word	0x000000ff
        /*0964*/ 	.word	0x00013268
        /*0968*/ 	.short	0x0100
        /*096a*/ 	.byte	0x08
	.zero		1


	//   ....[10]....
        /*096c*/ 	.word	0x00000500
        /*0970*/ 	.word	0x000000ff
        /*0974*/ 	.word	0x00013270
        /*0978*/ 	.short	0x0100
        /*097a*/ 	.byte	0x06
	.zero		1


	//   ....[11]....
        /*097c*/ 	.word	0x00000510
        /*0980*/ 	.word	0x000000ff
        /*0984*/ 	.word	0x00013280
        /*0988*/ 	.short	0x0100
        /*098a*/ 	.byte	0x06
	.zero		1


	//   ....[12]....
        /*098c*/ 	.word	0x00000520
        /*0990*/ 	.word	0x000000ff
        /*0994*/ 	.word	0x00013278
        /*0998*/ 	.short	0x0100
        /*099a*/ 	.byte	0x06
	.zero		1


	//   ....[13]....
        /*099c*/ 	.word	0x00000530
        /*09a0*/ 	.word	0x000000ff
        /*09a4*/ 	.word	0x00013288
        /*09a8*/ 	.short	0x0100
        /*09aa*/ 	.byte	0x06
	.zero		1


	//   ....[14]....
        /*09ac*/ 	.word	0x00000660
        /*09b0*/ 	.word	0x000000ff
        /*09b4*/ 	.word	0x00013290
        /*09b8*/ 	.short	0x0100
        /*09ba*/ 	.byte	0x08
	.zero		1


	//   ....[15]....
        /*09bc*/ 	.word	0x00000670
        /*09c0*/ 	.word	0x000000ff
        /*09c4*/ 	.word	0x000132a0
        /*09c8*/ 	.short	0x0100
        /*09ca*/ 	.byte	0x08
	.zero		1


	//   ....[16]....
        /*09cc*/ 	.word	0x00000680
        /*09d0*/ 	.word	0x000000ff
        /*09d4*/ 	.word	0x00013298
        /*09d8*/ 	.short	0x0100
        /*09da*/ 	.byte	0x08
	.zero		1


	//   ....[17]....
        /*09dc*/ 	.word	0x00000690
        /*09e0*/ 	.word	0x000000ff
        /*09e4*/ 	.word	0x000132a8
        /*09e8*/ 	.short	0x0100
        /*09ea*/ 	.byte	0x08
	.zero		1


	//   ....[18]....
        /*09ec*/ 	.word	0x000007e0
        /*09f0*/ 	.word	0x000000ff
        /*09f4*/ 	.word	0x000132b0
        /*09f8*/ 	.short	0x0100
        /*09fa*/ 	.byte	0x08
	.zero		1


	//   ....[19]....
        /*09fc*/ 	.word	0x000007f0
        /*0a00*/ 	.word	0x000000ff
        /*0a04*/ 	.word	0x000132c0
        /*0a08*/ 	.short	0x0100
        /*0a0a*/ 	.byte	0x08
	.zero		1


	//   ....[20]....
        /*0a0c*/ 	.word	0x00000800
        /*0a10*/ 	.word	0x000000ff
        /*0a14*/ 	.word	0x000132b8
        /*0a18*/ 	.short	0x0100
        /*0a1a*/ 	.byte	0x08
	.zero		1


	//   ....[21]....
        /*0a1c*/ 	.word	0x00000810
        /*0a20*/ 	.word	0x000000ff
        /*0a24*/ 	.word	0x000132c8
        /*0a28*/ 	.short	0x0100
        /*0a2a*/ 	.byte	0x08
	.zero		1


	//   ....[22]....
        /*0a2c*/ 	.word	0x000016e0
        /*0a30*/ 	.word	0x00000019
        /*0a34*/ 	.word	0x00013200
        /*0a38*/ 	.short	0x010a
        /*0a3a*/ 	.byte	0x3f
	.zero		1


	//   ....[23]....
        /*0a3c*/ 	.word	0x00001780
        /*0a40*/ 	.word	0x00000003
        /*0a44*/ 	.word	0x00013230
        /*0a48*/ 	.short	0x010a
        /*0a4a*/ 	.byte	0x3f
	.zero		1


	//   ....[24]....
        /*0a4c*/ 	.word	0x00001800
        /*0a50*/ 	.word	0x00000003
        /*0a54*/ 	.word	0x00013230
        /*0a58*/ 	.short	0x010a
        /*0a5a*/ 	.byte	0x3f
	.zero		1


	//   ....[25]....
        /*0a5c*/ 	.word	0x00002570
        /*0a60*/ 	.word	0x00000028
        /*0a64*/ 	.word	0x00000000
        /*0a68*/ 	.short	0x0101
        /*0a6a*/ 	.byte	0x3f
	.zero		1


	//   ....[26]....
        /*0a6c*/ 	.word	0x00004a30
        /*0a70*/ 	.word	0x000000ff
        /*0a74*/ 	.word	0x00013230
        /*0a78*/ 	.short	0x010a
        /*0a7a*/ 	.byte	0x16
	.zero		1


	//   ....[27]....
        /*0a7c*/ 	.word	0x00004a70
        /*0a80*/ 	.word	0x000000ff
        /*0a84*/ 	.word	0x00013230
        /*0a88*/ 	.short	0x010a
        /*0a8a*/ 	.byte	0x16
	.zero		1


	//   ....[28]....
        /*0a8c*/ 	.word	0x00004ec0
        /*0a90*/ 	.word	0x000000ff
        /*0a94*/ 	.word	0x00013250
        /*0a98*/ 	.short	0x010a
        /*0a9a*/ 	.byte	0x0b
	.zero		1


	//   ....[29]....
        /*0a9c*/ 	.word	0x00004f00
        /*0aa0*/ 	.word	0x000000ff
        /*0aa4*/ 	.word	0x00013250
        /*0aa8*/ 	.short	0x010a
        /*0aaa*/ 	.byte	0x0b
	.zero		1


	//   ....[30]....
        /*0aac*/ 	.word	0x000057e0
        /*0ab0*/ 	.word	0x000000ff
        /*0ab4*/ 	.word	0x00000000
        /*0ab8*/ 	.short	0x0101
        /*0aba*/ 	.byte	0x16
	.zero		1


	//   ....[31]....
        /*0abc*/ 	.word	0x00007170
        /*0ac0*/ 	.word	0x000000ff
        /*0ac4*/ 	.word	0x00000000
        /*0ac8*/ 	.short	0x0101
        /*0aca*/ 	.byte	0x06
	.zero		1


	//   ....[32]....
        /*0acc*/ 	.word	0x00007650
        /*0ad0*/ 	.word	0x000000ff
        /*0ad4*/ 	.word	0x00013250
        /*0ad8*/ 	.short	0x010a
        /*0ada*/ 	.byte	0x0e
	.zero		1


	//   ....[33]....
        /*0adc*/ 	.word	0x00007690
        /*0ae0*/ 	.word	0x000000ff
        /*0ae4*/ 	.word	0x00013250
        /*0ae8*/ 	.short	0x010a
        /*0aea*/ 	.byte	0x0e
	.zero		1


	//   ....[34]....
        /*0aec*/ 	.word	0x00007d00
        /*0af0*/ 	.word	0x000000ff
        /*0af4*/ 	.word	0x00000000
        /*0af8*/ 	.short	0x0101
        /*0afa*/ 	.byte	0x04
	.zero		1


	//   ....[35]....
        /*0afc*/ 	.word	0x000090d0
        /*0b00*/ 	.word	0x00000000
        /*0b04*/ 	.word	0x00000000
        /*0b08*/ 	.short	0x0101
        /*0b0a*/ 	.byte	0x3f
	.zero		1


	//   ....[36]....
        /*0b0c*/ 	.word	0x0000bb00
        /*0b10*/ 	.word	0x00000004
        /*0b14*/ 	.word	0x00013280
        /*0b18*/ 	.short	0x010a
        /*0b1a*/ 	.byte	0x3f
	.zero		1


	//   ....[37]....
        /*0b1c*/ 	.word	0x0000c190
        /*0b20*/ 	.word	0x00000004
        /*0b24*/ 	.word	0x00013270
        /*0b28*/ 	.short	0x0107
        /*0b2a*/ 	.byte	0x3f
	.zero		1


	//   ....[38]....
        /*0b2c*/ 	.word	0x0000c250
        /*0b30*/ 	.word	0x00000004
        /*0b34*/ 	.word	0x00013270
        /*0b38*/ 	.short	0x0101
        /*0b3a*/ 	.byte	0x3f
	.zero		1


	//   ....[39]....
        /*0b3c*/ 	.word	0x0000c2a0
        /*0b40*/ 	.word	0x00000004
        /*0b44*/ 	.word	0x00013240
        /*0b48*/ 	.short	0x010a
        /*0b4a*/ 	.byte	0x3f
	.zero		1


	//   ....[40]....
        /*0b4c*/ 	.word	0x0000c800
        /*0b50*/ 	.word	0x00000004
        /*0b54*/ 	.word	0x00013230
        /*0b58*/ 	.short	0x0107
        /*0b5a*/ 	.byte	0x3f
	.zero		1


	//   ....[41]....
        /*0b5c*/ 	.word	0x0000c8d0
        /*0b60*/ 	.word	0x00000004
        /*0b64*/ 	.word	0x00013230
        /*0b68*/ 	.short	0x0101
        /*0b6a*/ 	.byte	0x3f
	.zero		1


	//   ....[42]....
        /*0b6c*/ 	.word	0x0000d370
        /*0b70*/ 	.word	0x00000016
        /*0b74*/ 	.word	0x00013200
        /*0b78*/ 	.short	0x0107
        /*0b7a*/ 	.byte	0x3f
	.zero		1


	//   ....[43]....
        /*0b7c*/ 	.word	0x0000d460
        /*0b80*/ 	.word	0x00000016
        /*0b84*/ 	.word	0x00013200
        /*0b88*/ 	.short	0x0101
        /*0b8a*/ 	.byte	0x3f
	.zero		1


	//   ....[44]....
        /*0b8c*/ 	.word	0x0000d480
        /*0b90*/ 	.word	0x00000016
        /*0b94*/ 	.word	0x00013220
        /*0b98*/ 	.short	0x010a
        /*0b9a*/ 	.byte	0x3f
	.zero		1


	//   ....[45]....
        /*0b9c*/ 	.word	0x0000d9a0
        /*0ba0*/ 	.word	0x00000000
        /*0ba4*/ 	.word	0x00013280
        /*0ba8*/ 	.short	0x010a
        /*0baa*/ 	.byte	0x3f
	.zero		1


	//   ....[46]....
        /*0bac*/ 	.word	0x0000de90
        /*0bb0*/ 	.word	0x00000000
        /*0bb4*/ 	.word	0x00013270
        /*0bb8*/ 	.short	0x0107
        /*0bba*/ 	.byte	0x3f
	.zero		1


	//   ....[47]....
        /*0bbc*/ 	.word	0x0000df50
        /*0bc0*/ 	.word	0x00000000
        /*0bc4*/ 	.word	0x00013270
        /*0bc8*/ 	.short	0x0101
        /*0bca*/ 	.byte	0x3f
	.zero		1


	//   ....[48]....
        /*0bcc*/ 	.word	0x0000df80
        /*0bd0*/ 	.word	0x00000000
        /*0bd4*/ 	.word	0x00013240
        /*0bd8*/ 	.short	0x010a
        /*0bda*/ 	.byte	0x3f
	.zero		1


	//   ....[49]....
        /*0bdc*/ 	.word	0x0000e3e0
        /*0be0*/ 	.word	0x00000000
        /*0be4*/ 	.word	0x00013230
        /*0be8*/ 	.short	0x0107
        /*0bea*/ 	.byte	0x3f
	.zero		1


	//   ....[50]....
        /*0bec*/ 	.word	0x0000e4a0
        /*0bf0*/ 	.word	0x00000000
        /*0bf4*/ 	.word	0x00013230
        /*0bf8*/ 	.short	0x0101
        /*0bfa*/ 	.byte	0x3f
	.zero		1


	//   ....[51]....
        /*0bfc*/ 	.word	0x0000e530
        /*0c00*/ 	.word	0x00000002
        /*0c04*/ 	.word	0x00013270
        /*0c08*/ 	.short	0x010a
        /*0c0a*/ 	.byte	0x3f
	.zero		1


	//   ....[52]....
        /*0c0c*/ 	.word	0x0000e5c0
        /*0c10*/ 	.word	0x00000002
        /*0c14*/ 	.word	0x00013260
        /*0c18*/ 	.short	0x010a
        /*0c1a*/ 	.byte	0x3f
	.zero		1


	//   ....[53]....
        /*0c1c*/ 	.word	0x0000e8d0
        /*0c20*/ 	.word	0x00000002
        /*0c24*/ 	.word	0x00013250
        /*0c28*/ 	.short	0x0101
        /*0c2a*/ 	.byte	0x3f
	.zero		1


	//   ....[54]....
        /*0c2c*/ 	.word	0x0000e960
        /*0c30*/ 	.word	0x00000002
        /*0c34*/ 	.word	0x00000000
        /*0c38*/ 	.short	0x0101
        /*0c3a*/ 	.byte	0x3f
	.zero		1


	//   ....[55]....
        /*0c3c*/ 	.word	0x0000eb30
        /*0c40*/ 	.word	0x00000003
        /*0c44*/ 	.word	0x00013270
        /*0c48*/ 	.short	0x010a
        /*0c4a*/ 	.byte	0x3f
	.zero		1


	//   ....[56]....
        /*0c4c*/ 	.word	0x0000ebc0
        /*0c50*/ 	.word	0x00000003
        /*0c54*/ 	.word	0x00013260
        /*0c58*/ 	.short	0x010a
        /*0c5a*/ 	.byte	0x3f
	.zero		1


	//   ....[57]....
        /*0c5c*/ 	.word	0x0000eee0
        /*0c60*/ 	.word	0x00000003
        /*0c64*/ 	.word	0x00013250
        /*0c68*/ 	.short	0x0101
        /*0c6a*/ 	.byte	0x3f
	.zero		1


	//   ....[58]....
        /*0c6c*/ 	.word	0x0000efa0
        /*0c70*/ 	.word	0x00000003
        /*0c74*/ 	.word	0x00000000
        /*0c78*/ 	.short	0x0101
        /*0c7a*/ 	.byte	0x3f
	.zero		1


	//   ....[59]....
        /*0c7c*/ 	.word	0x0000fa10
        /*0c80*/ 	.word	0x00000005
        /*0c84*/ 	.word	0x00013220
        /*0c88*/ 	.short	0x010a
        /*0c8a*/ 	.byte	0x3f
	.zero		1


	//   ....[60]....
        /*0c8c*/ 	.word	0x0000fbc0
        /*0c90*/ 	.word	0x00000003
        /*0c94*/ 	.word	0x00013240
        /*0c98*/ 	.short	0x010a
        /*0c9a*/ 	.byte	0x3f
	.zero		1


	//   ....[61]....
        /*0c9c*/ 	.word	0x0000fc50
        /*0ca0*/ 	.word	0x00000005
        /*0ca4*/ 	.word	0x00013240
        /*0ca8*/ 	.short	0x010a
        /*0caa*/ 	.byte	0x3f
	.zero		1


	//   ....[62]....
        /*0cac*/ 	.word	0x0000fc90
        /*0cb0*/ 	.word	0x00000003
        /*0cb4*/ 	.word	0x00013260
        /*0cb8*/ 	.short	0x010a
        /*0cba*/ 	.byte	0x3f
	.zero		1


	//   ....[63]....
        /*0cbc*/ 	.word	0x0000fcd0
        /*0cc0*/ 	.word	0x00000005
        /*0cc4*/ 	.word	0x00013260
        /*0cc8*/ 	.short	0x010a
        /*0cca*/ 	.byte	0x3f
	.zero		1


	//   ....[64]....
        /*0ccc*/ 	.word	0x0000fd10
        /*0cd0*/ 	.word	0x00000003
        /*0cd4*/ 	.word	0x00013280
        /*0cd8*/ 	.short	0x010a
        /*0cda*/ 	.byte	0x3f
	.zero		1


	//   ....[65]....
        /*0cdc*/ 	.word	0x0000fd50
        /*0ce0*/ 	.word	0x00000005
        /*0ce4*/ 	.word	0x00013280
        /*0ce8*/ 	.short	0x010a
        /*0cea*/ 	.byte	0x3f
	.zero		1


	//   ....[66]....
        /*0cec*/ 	.word	0x0000fdb0
        /*0cf0*/ 	.word	0x00000019
        /*0cf4*/ 	.word	0x00013200
        /*0cf8*/ 	.short	0x010a
        /*0cfa*/ 	.byte	0x3f
	.zero		1


	//   ....[67]....
        /*0cfc*/ 	.word	0x0000fe00
        /*0d00*/ 	.word	0x00000003
        /*0d04*/ 	.word	0x00013230
        /*0d08*/ 	.short	0x010a
        /*0d0a*/ 	.byte	0x3f
	.zero		1


	//   ....[68]....
        /*0d0c*/ 	.word	0x0000fe60
        /*0d10*/ 	.word	0x00000008
        /*0d14*/ 	.word	0x00013230
        /*0d18*/ 	.short	0x010a
        /*0d1a*/ 	.byte	0x3f
	.zero		1


	//   ....[69]....
        /*0d1c*/ 	.word	0x0000fec0
        /*0d20*/ 	.word	0x00000008
        /*0d24*/ 	.word	0x00013250
        /*0d28*/ 	.short	0x010a
        /*0d2a*/ 	.byte	0x3f
	.zero		1


	//   ....[70]....
        /*0d2c*/ 	.word	0x0000ff20
        /*0d30*/ 	.word	0x00000003
        /*0d34*/ 	.word	0x00013250
        /*0d38*/ 	.short	0x010a
        /*0d3a*/ 	.byte	0x3f
	.zero		1


	//   ....[71]....
        /*0d3c*/ 	.word	0x00010030
        /*0d40*/ 	.word	0x00000004
        /*0d44*/ 	.word	0x00013280
        /*0d48*/ 	.short	0x010a
        /*0d4a*/ 	.byte	0x3f
	.zero		1


	//   ....[72]....
        /*0d4c*/ 	.word	0x00010760
        /*0d50*/ 	.word	0x00000004
        /*0d54*/ 	.word	0x00013240
        /*0d58*/ 	.short	0x010a
        /*0d5a*/ 	.byte	0x3f
	.zero		1


	//   ....[73]....
        /*0d5c*/ 	.word	0x00011590
        /*0d60*/ 	.word	0x00000016
        /*0d64*/ 	.word	0x00013220
        /*0d68*/ 	.short	0x010a
        /*0d6a*/ 	.byte	0x3f
	.zero		1


	//   ....[74]....
        /*0d6c*/ 	.word	0x000115e0
        /*0d70*/ 	.word	0x00000000
        /*0d74*/ 	.word	0x00013280
        /*0d78*/ 	.short	0x010a
        /*0d7a*/ 	.byte	0x3f
	.zero		1


	//   ....[75]....
        /*0d7c*/ 	.word	0x00011ca0
        /*0d80*/ 	.word	0x00000000
        /*0d84*/ 	.word	0x00013240
        /*0d88*/ 	.short	0x010a
        /*0d8a*/ 	.byte	0x3f
	.zero		1


	//   ....[76]....
        /*0d8c*/ 	.word	0x00012260
        /*0d90*/ 	.word	0x00000002
        /*0d94*/ 	.word	0x00013270
        /*0d98*/ 	.short	0x010a
        /*0d9a*/ 	.byte	0x3f
	.zero		1


	//   ....[77]....
        /*0d9c*/ 	.word	0x000122b0
        /*0da0*/ 	.word	0x00000002
        /*0da4*/ 	.word	0x00013260
        /*0da8*/ 	.short	0x010a
        /*0daa*/ 	.byte	0x3f
	.zero		1


	//   ....[78]....
        /*0dac*/ 	.word	0x00012300
        /*0db0*/ 	.word	0x00000003
        /*0db4*/ 	.word	0x00013270
        /*0db8*/ 	.short	0x010a
        /*0dba*/ 	.byte	0x3f
	.zero		1


	//   ....[79]....
        /*0dbc*/ 	.word	0x00012350
        /*0dc0*/ 	.word	0x00000003
        /*0dc4*/ 	.word	0x00013260
        /*0dc8*/ 	.short	0x010a
        /*0dca*/ 	.byte	0x3f
	.zero		1


	//   ....[80]....
        /*0dcc*/ 	.word	0x000123a0
        /*0dd0*/ 	.word	0x00000005
        /*0dd4*/ 	.word	0x00013220
        /*0dd8*/ 	.short	0x010a
        /*0dda*/ 	.byte	0x3f
	.zero		1


	//   ....[81]....
        /*0ddc*/ 	.word	0x00012540
        /*0de0*/ 	.word	0x00000003
        /*0de4*/ 	.word	0x00013240
        /*0de8*/ 	.short	0x010a
        /*0dea*/ 	.byte	0x3f
	.zero		1


	//   ....[82]....
        /*0dec*/ 	.word	0x00012590
        /*0df0*/ 	.word	0x00000005
        /*0df4*/ 	.word	0x00013240
        /*0df8*/ 	.short	0x010a
        /*0dfa*/ 	.byte	0x3f
	.zero		1


	//   ....[83]....
        /*0dfc*/ 	.word	0x000125e0
        /*0e00*/ 	.word	0x00000003
        /*0e04*/ 	.word	0x00013260
        /*0e08*/ 	.short	0x010a
        /*0e0a*/ 	.byte	0x3f
	.zero		1


	//   ....[84]....
        /*0e0c*/ 	.word	0x00012630
        /*0e10*/ 	.word	0x00000005
        /*0e14*/ 	.word	0x00013260
        /*0e18*/ 	.short	0x010a
        /*0e1a*/ 	.byte	0x3f
	.zero		1


	//   ....[85]....
        /*0e1c*/ 	.word	0x00012680
        /*0e20*/ 	.word	0x00000003
        /*0e24*/ 	.word	0x00013280
        /*0e28*/ 	.short	0x010a
        /*0e2a*/ 	.byte	0x3f
	.zero		1


	//----- nvinfo : EIATTR_NUM_MBARRIERS
	.align		4
.L_121:
        /*0e2c*/ 	.byte	0x03, 0x38
        /*0e2e*/ 	.short	0x0016


	//----- nvinfo : EIATTR_EXIT_INSTR_OFFSETS
	.align		4
        /*0e30*/ 	.byte	0x04, 0x1c
        /*0e32*/ 	.short	(.L_123 - .L_122)


	//   ....[0]....
.L_122:
        /*0e34*/ 	.word	0x00000980


	//   ....[1]....
        /*0e38*/ 	.word	0x00009c20


	//   ....[2]....
        /*0e3c*/ 	.word	0x0000fda0


	//----- nvinfo : EIATTR_MAX_THREADS
	.align		4
.L_123:
        /*0e40*/ 	.byte	0x04, 0x05
        /*0e42*/ 	.short	(.L_125 - .L_124)
.L_124:
        /*0e44*/ 	.word	0x00000200
        /*0e48*/ 	.word	0x00000001
        /*0e4c*/ 	.word	0x00000001


	//----- nvinfo : EIATTR_CRS_STACK_SIZE
	.align		4
.L_125:
        /*0e50*/ 	.byte	0x04, 0x1e
        /*0e52*/ 	.short	(.L_127 - .L_126)
.L_126:
        /*0e54*/ 	.word	0x00000000


	//----- nvinfo : EIATTR_CBANK_PARAM_SIZE
	.align		4
.L_127:
        /*0e58*/ 	.byte	0x03, 0x19
        /*0e5a*/ 	.short	0x0af0


	//----- nvinfo : EIATTR_PARAM_CBANK
	.align		4
        /*0e5c*/ 	.byte	0x04, 0x0a
        /*0e5e*/ 	.short	(.L_129 - .L_128)
	.align		4
.L_128:
        /*0e60*/ 	.word	index@(.nv.constant0._ZN7cutlass13device_kernelIN5flash11enable_sm90INS1_16FlashAttnFwdSm90INS1_25CollectiveMainloopFwdSm90ILi2EN4cute5tupleIJNS5_1CILi1EEES8_S8_EEENS6_IJNS7_ILi192EEENS7_ILi160EEENS7_ILi64EEEEEELi64ENS_12float_e4m3_tEfNS_4arch4Sm90ELb0ELb0ELb1ELb1ELb1ELb0ELb0ELb1ELb1ELb1ELb0ELb0EEENS1_21CollectiveEpilogueFwdINS6_IJSA_SC_SB_EEES9_NS_10bfloat16_tESG_Li384ELb1ELb1ELb0ELb1EEENS1_36VarlenDynamicPersistentTileSchedulerILi192ELi160ELi384ELi128ELb0ELb1ELb1ELb0ELb1ELb1EEEEEEEEEvNT_6ParamsE)
        /*0e64*/ 	.short	0x0210
        /*0e66*/ 	.short	0x0af0


	//----- nvinfo : EIATTR_SW_WAR
	.align		4
.L_129:
        /*0e68*/ 	.byte	0x04, 0x36
        /*0e6a*/ 	.short	(.L_131 - .L_130)
.L_130:
        /*0e6c*/ 	.word	0x00000008
.L_131:


//--------------------- .nv.info._ZN7cutlass13device_kernelIN5flash11enable_sm90INS1_16FlashAttnFwdSm90INS1_25CollectiveMainloopFwdSm90ILi2EN4cute5tupleIJNS5_1CILi1EEES8_S8_EEENS6_IJNS7_ILi192EEENS7_ILi160EEENS7_ILi64EEEEEELi64ENS_12float_e4m3_tEfNS_4arch4Sm90ELb0ELb0ELb1ELb1ELb1ELb1ELb0ELb1ELb1ELb1ELb0ELb0EEENS1_21CollectiveEpilogueFwdINS6_IJSA_SC_SB_EEES9_NS_10bfloat16_tESG_Li384ELb1ELb1ELb0ELb1EEENS1_36VarlenDynamicPersistentTileSchedulerILi192ELi160ELi384ELi128ELb0ELb1ELb1ELb0ELb1ELb1EEEEEEEEEvNT_6ParamsE --------------------------
	.section	.nv.info._ZN7cutlass13device_kernelIN5flash11enable_sm90INS1_16FlashAttnFwdSm90INS1_25CollectiveMainloopFwdSm90ILi2EN4cute5tupleIJNS5_1CILi1EEES8_S8_EEENS6_IJNS7_ILi192EEENS7_ILi160EEENS7_ILi64EEEEEELi64ENS_12float_e4m3_tEfNS_4arch4Sm90ELb0ELb0ELb1ELb1ELb1ELb1ELb0ELb1ELb1ELb1ELb0ELb0EEENS1_21CollectiveEpilogueFwdINS6_IJSA_SC_SB_EEES9_NS_10bfloat16_tESG_Li384ELb1ELb1ELb0ELb1EEENS1_36VarlenDynamicPersistentTileSchedulerILi192ELi160ELi384ELi128ELb0ELb1ELb1ELb0ELb1ELb1EEEEEEEEEvNT_6ParamsE,"",@"SHT_CUDA_INFO"
	.sectionflags	@""
	.align	4


	//----- nvinfo : EIATTR_CUDA_API_VERSION
	.align		4
        /*0000*/ 	.byte	0x04, 0x37
        /*0002*/ 	.short	(.L_133 - .L_132)
.L_132:
        /*0004*/ 	.word	0x00000082


	//----- nvinfo : EIATTR_KPARAM_INFO
	.align		4
.L_133:
        /*0008*/ 	.byte	0x04, 0x17
        /*000a*/ 	.short	(.L_135 - .L_134)
.L_134:
        /*000c*/ 	.word	0x00000000
        /*0010*/ 	.short	0x0000
        /*0012*/ 	.short	0x0070
        /*0014*/ 	.byte	0x00, 0xf0, 0x01, 0x2a


	//----- nvinfo : EIATTR_SPARSE_MMA_MASK
	.align		4
.L_135:
        /*0018*/ 	.byte	0x03, 0x50
        /*001a*/ 	.short	0x0000


	//----- nvinfo : EIATTR_MAXREG_COUNT
	.align		4
        /*001c*/ 	.byte	0x03, 0x1b
        /*001e*/ 	.short	0x0080


	//----- nvinfo : EIATTR_NUM_BARRIERS
	.align		4
        /*0020*/ 	.byte	0x02, 0x4c
        /*0022*/ 	.byte	0x10
	.zero		1


	//----- nvinfo : EIATTR_EXTERNS
	.align		4
        /*0024*/ 	.byte	0x04, 0x0f
        /*0026*/ 	.short	(.L_137 - .L_136)


	//   ....[0]....
	.align		4
.L_136:
        /*0028*/ 	.word	index@(__assertfail)


	//----- nvinfo : EIATTR_ANNOTATIONS
	.align		4
.L_137:
        /*002c*/ 	.byte	0x04, 0x55
        /*002e*/ 	.short	(.L_139 - .L_138)


	//   ....[0]....
.L_138:
        /* <DEDUP_REMOVED lines=123> */


	//----- nvinfo : EIATTR_MERCURY_ISA_VERSION
	.align		4
.L_139:
        /*07c8*/ 	.byte	0x03, 0x5f
        /*07ca*/ 	.short	0x0101


	//----- nvinfo : EIATTR_UNUSED_LOAD_BYTE_OFFSET
	.align		4
        /*07cc*/ 	.byte	0x04, 0x44
        /*07ce*/ 	.short	(.L_141 - .L_140)


	//   ....[0]....
.L_140:
        /*07d0*/ 	.word	0x00000a40
        /*07d4*/ 	.word	0x0000fff0


	//   ....[1]....
        /*07d8*/ 	.word	0x0000eca0
        /*07dc*/ 	.word	0x0000fff0


	//----- nvinfo : EIATTR_INT_WARP_WIDE_INSTR_OFFSETS
	.align		4
.L_141:
        /*07e0*/ 	.byte	0x04, 0x31
        /*07e2*/ 	.short	(.L_143 - .L_142)


	//   ....[0]....
.L_142:
        /*07e4*/ 	.word	0x00000120


	//   ....[1]....
        /*07e8*/ 	.word	0x000001c0


	//   ....[2]....
        /*07ec*/ 	.word	0x00000230


	//   ....[3]....
        /*07f0*/ 	.word	0x00012b10


	//   ....[4]....
        /*07f4*/ 	.word	0x00012ba0


	//   ....[5]....
        /*07f8*/ 	.word	0x00016680


	//   ....[6]....
        /*07fc*/ 	.word	0x00016710


	//----- nvinfo : EIATTR_COOP_GROUP_MASK_REGIDS
	.align		4
.L_143:
        /*0800*/ 	.byte	0x04, 0x29
        /*0802*/ 	.short	(.L_145 - .L_144)


	//   ....[0]....
.L_144:
        /*0804*/ 	.word	0xffffffff


	//   ....[1]....
        /*0808*/ 	.word	0xffffffff


	//   ....[2]....
        /*080c*/ 	.word	0xffffffff


	//   ....[3]....
        /*0810*/ 	.word	0xffffffff


	//   ....[4]....
        /*0814*/ 	.word	0xffffffff


	//   ....[5]....
        /*0818*/ 	.word	0xffffffff


	//   ....[6]....
        /*081c*/ 	.word	0xffffffff


	//   ....[7]....
        /*0820*/ 	.word	0xffffffff


	//   ....[8]....
        /*0824*/ 	.word	0xffffffff


	//   ....[9]....
        /*0828*/ 	.word	0xffffffff


	//   ....[10]....
        /*082c*/ 	.word	0xffffffff


	//   ....[11]....
        /*0830*/ 	.word	0xffffffff


	//   ....[12]....
        /*0834*/ 	.word	0xffffffff


	//   ....[13]....
        /*0838*/ 	.word	0xffffffff


	//   ....[14]....
        /*083c*/ 	.word	0xffffffff


	//   ....[15]....
        /*0840*/ 	.word	0xffffffff


	//   ....[16]....
        /*0844*/ 	.word	0xffffffff


	//   ....[17]....
        /*0848*/ 	.word	0xffffffff


	//   ....[18]....
        /*084c*/ 	.word	0xffffffff


	//   ....[19]....
        /*0850*/ 	.word	0xffffffff


	//   ....[20]....
        /*0854*/ 	.word	0xffffffff


	//   ....[21]....
        /*0858*/ 	.word	0xffffffff


	//   ....[22]....
        /*085c*/ 	.word	0xffffffff


	//   ....[23]....
        /*0860*/ 	.word	0xffffffff


	//   ....[24]....
        /*0864*/ 	.word	0xffffffff


	//   ....[25]....
        /*0868*/ 	.word	0xffffffff


	//   ....[26]....
        /*086c*/ 	.word	0xffffffff


	//   ....[27]....
        /*0870*/ 	.word	0xffffffff


	//   ....[28]....
        /*0874*/ 	.word	0xffffffff


	//   ....[29]....
        /*0878*/ 	.word	0xffffffff


	//   ....[30]....
        /*087c*/ 	.word	0xffffffff


	//   ....[31]....
        /*0880*/ 	.word	0xffffffff


	//   ....[32]....
        /*0884*/ 	.word	0xffffffff


	//   ....[33]....
        /*0888*/ 	.word	0xffffffff


	//   ....[34]....
        /*088c*/ 	.word	0xffffffff


	//   ....[35]....
        /*0890*/ 	.word	0xffffffff


	//   ....[36]....
        /*0894*/ 	.word	0xffffffff


	//   ....[37]....
        /*0898*/ 	.word	0xffffffff


	//   ....[38]....
        /*089c*/ 	.word	0xffffffff


	//   ....[39]....
        /*08a0*/ 	.word	0xffffffff


	//   ....[40]....
        /*08a4*/ 	.word	0xffffffff


	//   ....[41]....
        /*08a8*/ 	.word	0xffffffff


	//   ....[42]....
        /*08ac*/ 	.word	0xffffffff


	//   ....[43]....
        /*08b0*/ 	.word	0xffffffff


	//   ....[44]....
        /*08b4*/ 	.word	0xffffffff


	//   ....[45]....
        /*08b8*/ 	.word	0xffffffff


	//   ....[46]....
        /*08bc*/ 	.word	0xffffffff


	//   ....[47]....
        /*08c0*/ 	.word	0xffffffff


	//   ....[48]....
        /*08c4*/ 	.word	0xffffffff


	//   ....[49]....
        /*08c8*/ 	.word	0xffffffff


	//   ....[50]....
        /*08cc*/ 	.word	0xffffffff


	//   ....[51]....
        /*08d0*/ 	.word	0xffffffff


	//   ....[52]....
        /*08d4*/ 	.word	0xffffffff


	//   ....[53]....
        /*08d8*/ 	.word	0xffffffff


	//   ....[54]....
        /*08dc*/ 	.word	0xffffffff


	//   ....[55]....
        /*08e0*/ 	.word	0xffffffff


	//   ....[56]....
        /*08e4*/ 	.word	0xffffffff


	//   ....[57]....
        /*08e8*/ 	.word	0xffffffff


	//   ....[58]....
        /*08ec*/ 	.word	0xffffffff


	//   ....[59]....
        /*08f0*/ 	.word	0xffffffff


	//   ....[60]....
        /*08f4*/ 	.word	0xffffffff


	//   ....[61]....
        /*08f8*/ 	.word	0xffffffff


	//   ....[62]....
        /*08fc*/ 	.word	0xffffffff


	//   ....[63]....
        /*0900*/ 	.word	0xffffffff


	//   ....[64]....
        /*0904*/ 	.word	0xffffffff


	//   ....[65]....
        /*0908*/ 	.word	0xffffffff


	//   ....[66]....
        /*090c*/ 	.word	0xffffffff


	//   ....[67]....
        /*0910*/ 	.word	0xffffffff


	//   ....[68]....
        /*0914*/ 	.word	0xffffffff


	//   ....[69]....
        /*0918*/ 	.word	0xffffffff


	//   ....[70]....
        /*091c*/ 	.word	0xffffffff


	//   ....[71]....
        /*0920*/ 	.word	0xffffffff


	//   ....[72]....
        /*0924*/ 	.word	0xffffffff


	//   ....[73]....
        /*0928*/ 	.word	0xffffffff


	//   ....[74]....
        /*092c*/ 	.word	0xffffffff


	//   ....[75]....
        /*0930*/ 	.word	0xffffffff


	//   ....[76]....
        /*0934*/ 	.word	0xffffffff


	//   ....[77]....
        /*0938*/ 	.word	0xffffffff


	//   ....[78]....
        /*093c*/ 	.word	0xffffffff


	//   ....[79]....
        /*0940*/ 	.word	0xffffffff


	//   ....[80]....
        /*0944*/ 	.word	0xffffffff


	//   ....[81]....
        /*0948*/ 	.word	0xffffffff


	//   ....[82]....
        /*094c*/ 	.word	0xffffffff


	//   ....[83]....
        /*0950*/ 	.word	0xffffffff


	//   ....[84]....
        /*0954*/ 	.word	0xffffffff


	//   ....[85]....
        /*0958*/ 	.word	0xffffffff


	//   ....[86]....
        /*095c*/ 	.word	0xffffffff


	//   ....[87]....
        /*0960*/ 	.word	0xffffffff


	//   ....[88]....
        /*0964*/ 	.word	0xffffffff


	//   ....[89]....
        /*0968*/ 	.word	0xffffffff


	//   ....[90]....
        /*096c*/ 	.word	0xffffffff


	//   ....[91]....
        /*0970*/ 	.word	0xffffffff


	//   ....[92]....
        /*0974*/ 	.word	0xffffffff


	//   ....[93]....
        /*0978*/ 	.word	0xffffffff


	//   ....[94]....
        /*097c*/ 	.word	0xffffffff


	//   ....[95]....
        /*0980*/ 	.word	0xffffffff


	//   ....[96]....
        /*0984*/ 	.word	0xffffffff


	//   ....[97]....
        /*0988*/ 	.word	0xffffffff


	//   ....[98]....
        /*098c*/ 	.word	0xffffffff


	//   ....[99]....
        /*0990*/ 	.word	0xffffffff


	//   ....[100]....
        /*0994*/ 	.word	0xffffffff


	//   ....[101]....
        /*0998*/ 	.word	0xffffffff


	//   ....[102]....
        /*099c*/ 	.word	0xffffffff


	//   ....[103]....
        /*09a0*/ 	.word	0xffffffff


	//   ....[104]....
        /*09a4*/ 	.word	0xffffffff


	//   ....[105]....
        /*09a8*/ 	.word	0xffffffff


	//   ....[106]....
        /*09ac*/ 	.word	0xffffffff


	//   ....[107]....
        /*09b0*/ 	.word	0xffffffff


	//   ....[108]....
        /*09b4*/ 	.word	0xffffffff


	//   ....[109]....
        /*09b8*/ 	.word	0xffffffff


	//   ....[110]....
        /*09bc*/ 	.word	0xffffffff


	//   ....[111]....
        /*09c0*/ 	.word	0xffffffff


	//   ....[112]....
        /*09c4*/ 	.word	0xffffffff


	//   ....[113]....
        /*09c8*/ 	.word	0xffffffff


	//   ....[114]....
        /*09cc*/ 	.word	0xffffffff


	//   ....[115]....
        /*09d0*/ 	.word	0xffffffff


	//   ....[116]....
        /*09d4*/ 	.word	0xffffffff


	//   ....[117]....
        /*09d8*/ 	.word	0xffffffff


	//   ....[118]....
        /*09dc*/ 	.word	0xffffffff


	//   ....[119]....
        /*09e0*/ 	.word	0xffffffff


	//   ....[120]....
        /*09e4*/ 	.word	0xffffffff


	//   ....[121]....
        /*09e8*/ 	.word	0xffffffff


	//   ....[122]....
        /*09ec*/ 	.word	0xffffffff


	//   ....[123]....
        /*09f0*/ 	.word	0xffffffff


	//   ....[124]....
        /*09f4*/ 	.word	0xffffffff


	//   ....[125]....
        /*09f8*/ 	.word	0xffffffff


	//   ....[126]....
        /*09fc*/ 	.word	0xffffffff


	//   ....[127]....
        /*0a00*/ 	.word	0xffffffff


	//   ....[128]....
        /*0a04*/ 	.word	0xffffffff


	//   ....[129]....
        /*0a08*/ 	.word	0xffffffff


	//   ....[130]....
        /*0a0c*/ 	.word	0xffffffff


	//   ....[131]....
        /*0a10*/ 	.word	0xffffffff


	//   ....[132]....
        /*0a14*/ 	.word	0xffffffff


	//   ....[133]....
        /*0a18*/ 	.word	0xffffffff


	//   ....[134]....
        /*0a1c*/ 	.word	0xffffffff


	//   ....[135]....
        /*0a20*/ 	.word	0xffffffff


	//   ....[136]....
        /*0a24*/ 	.word	0xffffffff


	//   ....[137]....
        /*0a28*/ 	.word	0xffffffff


	//   ....[138]....
        /*0a2c*/ 	.word	0xffffffff


	//   ....[139]....
        /*0a30*/ 	.word	0xffffffff


	//   ....[140]....
        /*0a34*/ 	.word	0xffffffff


	//   ....[141]....
        /*0a38*/ 	.word	0xffffffff


	//   ....[142]....
        /*0a3c*/ 	.word	0xffffffff


	//   ....[143]....
        /*0a40*/ 	.word	0xffffffff


	//   ....[144]....
        /*0a44*/ 	.word	0xffffffff


	//   ....[145]....
        /*0a48*/ 	.word	0xffffffff


	//   ....[146]....
        /*0a4c*/ 	.word	0xffffffff


	//   ....[147]....
        /*0a50*/ 	.word	0xffffffff


	//   ....[148]....
        /*0a54*/ 	.word	0xffffffff


	//   ....[149]....
        /*0a58*/ 	.word	0xffffffff


	//   ....[150]....
        /*0a5c*/ 	.word	0xffffffff


	//   ....[151]....
        /*0a60*/ 	.word	0xffffffff


	//   ....[152]....
        /*0a64*/ 	.word	0xffffffff


	//   ....[153]....
        /*0a68*/ 	.word	0xffffffff


	//   ....[154]....
        /*0a6c*/ 	.word	0xffffffff


	//   ....[155]....
        /*0a70*/ 	.word	0xffffffff


	//   ....[156]....
        /*0a74*/ 	.word	0xffffffff


	//   ....[157]....
        /*0a78*/ 	.word	0xffffffff


	//   ....[158]....
        /*0a7c*/ 	.word	0xffffffff


	//   ....[159]....
        /*0a80*/ 	.word	0x0500000f


	//   ....[160]....
        /*0a84*/ 	.word	0x0500000f


	//   ....[161]....
        /*0a88*/ 	.word	0x0500000f


	//   ....[162]....
        /*0a8c*/ 	.word	0x0500000f


	//   ....[163]....
        /*0a90*/ 	.word	0x0500000f


	//   ....[164]....
        /*0a94*/ 	.word	0x0500000f


	//   ....[165]....
        /*0a98*/ 	.word	0x0500000f


	//   ....[166]....
        /*0a9c*/ 	.word	0x0500000f


	//   ....[167]....
        /*0aa0*/ 	.word	0x0500000f


	//   ....[168]....
        /*0aa4*/ 	.word	0x0500000f


	//   ....[169]....
        /*0aa8*/ 	.word	0x0500000f


	//   ....[170]....
        /*0aac*/ 	.word	0x0500000f


	//   ....[171]....
        /*0ab0*/ 	.word	0x0500000f


	//   ....[172]....
        /*0ab4*/ 	.word	0x0500000f


	//   ....[173]....
        /*0ab8*/ 	.word	0x0500000f


	//   ....[174]....
        /*0abc*/ 	.word	0x0500000f


	//   ....[175]....
        /*0ac0*/ 	.word	0x0500000f


	//   ....[176]....
        /*0ac4*/ 	.word	0x0500000f


	//   ....[177]....
        /*0ac8*/ 	.word	0x0500000f


	//   ....[178]....
        /*0acc*/ 	.word	0x0500000f


	//   ....[179]....
        /*0ad0*/ 	.word	0x0500000f


	//   ....[180]....
        /*0ad4*/ 	.word	0x0500000f


	//   ....[181]....
        /*0ad8*/ 	.word	0x0500000f


	//   ....[182]....
        /*0adc*/ 	.word	0x0500000f


	//   ....[183]....
        /*0ae0*/ 	.word	0x0500000f


	//   ....[184]....
        /*0ae4*/ 	.word	0x0500000f


	//   ....[185]....
        /*0ae8*/ 	.word	0x0500000f


	//   ....[186]....
        /*0aec*/ 	.word	0x0500000f


	//   ....[187]....
        /*0af0*/ 	.word	0x0500000f


	//   ....[188]....
        /*0af4*/ 	.word	0x0500000f


	//   ....[189]....
        /*0af8*/ 	.word	0x0500000f


	//   ....[190]....
        /*0afc*/ 	.word	0x0500000f


	//   ....[191]....
        /*0b00*/ 	.word	0x0500000f


	//   ....[192]....
        /*0b04*/ 	.word	0x0500000f


	//   ....[193]....
        /*0b08*/ 	.word	0x0500000f


	//   ....[194]....
        /*0b0c*/ 	.word	0x0500000f


	//   ....[195]....
        /*0b10*/ 	.word	0x0500000f


	//   ....[196]....
        /*0b14*/ 	.word	0x0500000f


	//   ....[197]....
        /*0b18*/ 	.word	0x0500000f


	//   ....[198]....
        /*0b1c*/ 	.word	0x0500000f


	//   ....[199]....
        /*0b20*/ 	.word	0x0500000f


	//   ....[200]....
        /*0b24*/ 	.word	0x0500000f


	//   ....[201]....
        /*0b28*/ 	.word	0x0500000f


	//   ....[202]....
        /*0b2c*/ 	.word	0x0500000f


	//   ....[203]....
        /*0b30*/ 	.word	0x0500000f


	//   ....[204]....
        /*0b34*/ 	.word	0x0500000f


	//   ....[205]....
        /*0b38*/ 	.word	0x0500000f


	//   ....[206]....
        /*0b3c*/ 	.word	0x0500000f


	//   ....[207]....
        /*0b40*/ 	.word	0x0500000f


	//   ....[208]....
        /*0b44*/ 	.word	0x0500000f


	//   ....[209]....
        /*0b48*/ 	.word	0x0500000f


	//   ....[210]....
        /*0b4c*/ 	.word	0x0500000f


	//   ....[211]....
        /*0b50*/ 	.word	0x0500000f


	//   ....[212]....
        /*0b54*/ 	.word	0x0500000f


	//   ....[213]....
        /*0b58*/ 	.word	0x0500000f


	//   ....[214]....
        /*0b5c*/ 	.word	0x0500000f


	//   ....[215]....
        /*0b60*/ 	.word	0x0500000f


	//   ....[216]....
        /*0b64*/ 	.word	0x0500000f


	//   ....[217]....
        /*0b68*/ 	.word	0x0500000f


	//   ....[218]....
        /*0b6c*/ 	.word	0x0500000f


	//   ....[219]....
        /*0b70*/ 	.word	0x0500000f


	//   ....[220]....
        /*0b74*/ 	.word	0x0500000f


	//   ....[221]....
        /*0b78*/ 	.word	0x0500000f


	//   ....[222]....
        /*0b7c*/ 	.word	0x0500000f


	//   ....[223]....
        /*0b80*/ 	.word	0x0500000f


	//   ....[224]....
        /*0b84*/ 	.word	0x0500000f


	//   ....[225]....
        /*0b88*/ 	.word	0x0500000f


	//   ....[226]....
        /*0b8c*/ 	.word	0x0500000f


	//   ....[227]....
        /*0b90*/ 	.word	0x0500000f


	//   ....[228]....
        /*0b94*/ 	.word	0x0500000f


	//   ....[229]....
        /*0b98*/ 	.word	0x0500000f


	//   ....[230]....
        /*0b9c*/ 	.word	0x0500000f


	//   ....[231]....
        /*0ba0*/ 	.word	0x0500000f


	//   ....[232]....
        /*0ba4*/ 	.word	0x0500000f


	//   ....[233]....
        /*0ba8*/ 	.word	0x0500000f


	//   ....[234]....
        /*0bac*/ 	.word	0x0500000f


	//   ....[235]....
        /*0bb0*/ 	.word	0x0500000f


	//   ....[236]....
        /*0bb4*/ 	.word	0x0500000f


	//   ....[237]....
        /*0bb8*/ 	.word	0x0500000f


	//   ....[238]....
        /*0bbc*/ 	.word	0x0500000f


	//   ....[239]....
        /*0bc0*/ 	.word	0x0500000f


	//   ....[240]....
        /*0bc4*/ 	.word	0x0500000f


	//   ....[241]....
        /*0bc8*/ 	.word	0x0500000f


	//   ....[242]....
        /*0bcc*/ 	.word	0x0500000f


	//   ....[243]....
        /*0bd0*/ 	.word	0x0500000f


	//   ....[244]....
        /*0bd4*/ 	.word	0x0500000f


	//----- nvinfo : EIATTR_COOP_GROUP_INSTR_OFFSETS
	.align		4
.L_145:
        /*0bd8*/ 	.byte	0x04, 0x28
        /*0bda*/ 	.short	(.L_147 - .L_146)


	//   ....[0]....
.L_146:
        /*0bdc*/ 	.word	0x00000060


	//   ....[1]....
        /*0be0*/ 	.word	0x00000130


	//   ....[2]....
        /*0be4*/ 	.word	0x000001e0


	//   ....[3]....
        /*0be8*/ 	.word	0x000003a0


	//   ....[4]....
        /*0bec*/ 	.word	0x00000500


	//   ....[5]....
        /*0bf0*/ 	.word	0x00000620


	//   ....[6]....
        /*0bf4*/ 	.word	0x00000780


	//   ....[7]....
        /*0bf8*/ 	.word	0x00002670


	//   ....[8]....
        /*0bfc*/ 	.word	0x00002680


	//   ....[9]....
        /*0c00*/ 	.word	0x000037d0


	//   ....[10]....
        /*0c04*/ 	.word	0x000037e0


	//   ....[11]....
        /*0c08*/ 	.word	0x00004960


	//   ....[12]....
        /*0c0c*/ 	.word	0x00004970


	//   ....[13]....
        /*0c10*/ 	.word	0x00004d20


	//   ....[14]....
        /*0c14*/ 	.word	0x00004d40


	//   ....[15]....
        /*0c18*/ 	.word	0x00005170


	//   ....[16]....
        /*0c1c*/ 	.word	0x000059a0


	//   ....[17]....
        /*0c20*/ 	.word	0x000059b0


	//   ....[18]....
        /*0c24*/ 	.word	0x000059c0


	//   ....[19]....
        /*0c28*/ 	.word	0x000059d0


	//   ....[20]....
        /*0c2c*/ 	.word	0x00006cb0


	//   ....[21]....
        /*0c30*/ 	.word	0x00006cc0


	//   ....[22]....
        /*0c34*/ 	.word	0x00006cd0


	//   ....[23]....
        /*0c38*/ 	.word	0x00006ce0


	//   ....[24]....
        /*0c3c*/ 	.word	0x00009a30


	//   ....[25]....
        /*0c40*/ 	.word	0x00009a90


	//   ....[26]....
        /*0c44*/ 	.word	0x00009f20


	//   ....[27]....
        /*0c48*/ 	.word	0x00009f40


	//   ....[28]....
        /*0c4c*/ 	.word	0x0000c930


	//   ....[29]....
        /*0c50*/ 	.word	0x0000c990


	//   ....[30]....
        /*0c54*/ 	.word	0x0000cd60


	//   ....[31]....
        /*0c58*/ 	.word	0x0000cd80


	//   ....[32]....
        /*0c5c*/ 	.word	0x0000e680


	//   ....[33]....
        /*0c60*/ 	.word	0x0000e690


	//   ....[34]....
        /*0c64*/ 	.word	0x0000e720


	//   ....[35]....
        /*0c68*/ 	.word	0x0000e740


	//   ....[36]....
        /*0c6c*/ 	.word	0x0000f230


	//   ....[37]....
        /*0c70*/ 	.word	0x0000f240


	//   ....[38]....
        /*0c74*/ 	.word	0x0000f250


	//   ....[39]....
        /*0c78*/ 	.word	0x0000f260


	//   ....[40]....
        /*0c7c*/ 	.word	0x0000f270


	//   ....[41]....
        /*0c80*/ 	.word	0x0000f280


	//   ....[42]....
        /*0c84*/ 	.word	0x0000f290


	//   ....[43]....
        /*0c88*/ 	.word	0x0000f2a0


	//   ....[44]....
        /*0c8c*/ 	.word	0x0000f2b0


	//   ....[45]....
        /*0c90*/ 	.word	0x0000f2c0


	//   ....[46]....
        /*0c94*/ 	.word	0x0000f2d0


	//   ....[47]....
        /*0c98*/ 	.word	0x0000f2e0


	//   ....[48]....
        /*0c9c*/ 	.word	0x0000f2f0


	//   ....[49]....
        /*0ca0*/ 	.word	0x0000f300


	//   ....[50]....
        /*0ca4*/ 	.word	0x0000f310


	//   ....[51]....
        /*0ca8*/ 	.word	0x0000f320


	//   ....[52]....
        /*0cac*/ 	.word	0x0000f870


	//   ....[53]....
        /*0cb0*/ 	.word	0x0000f8b0


	//   ....[54]....
        /*0cb4*/ 	.word	0x0000f8d0


	//   ....[55]....
        /*0cb8*/ 	.word	0x0000f8f0


	//   ....[56]....
        /*0cbc*/ 	.word	0x0000fdf0


	//   ....[57]....
        /*0cc0*/ 	.word	0x0000fe20


	//   ....[58]....
        /*0cc4*/ 	.word	0x0000fe30


	//   ....[59]....
        /*0cc8*/ 	.word	0x0000fe50


	//   ....[60]....
        /*0ccc*/ 	.word	0x0000fe70


	//   ....[61]....
        /*0cd0*/ 	.word	0x0000fe90


	//   ....[62]....
        /*0cd4*/ 	.word	0x0000ff50


	//   ....[63]....
        /*0cd8*/ 	.word	0x0000ff60


	//   ....[64]....
        /*0cdc*/ 	.word	0x00010820


	//   ....[65]....
        /*0ce0*/ 	.word	0x00010860


	//   ....[66]....
        /*0ce4*/ 	.word	0x00010870


	//   ....[67]....
        /*0ce8*/ 	.word	0x00010880


	//   ....[68]....
        /*0cec*/ 	.word	0x00010890


	//   ....[69]....
        /*0cf0*/ 	.word	0x000108a0


	//   ....[70]....
        /*0cf4*/ 	.word	0x000108b0


	//   ....[71]....
        /*0cf8*/ 	.word	0x000108c0


	//   ....[72]....
        /*0cfc*/ 	.word	0x00010a80


	//   ....[73]....
        /*0d00*/ 	.word	0x00010c50


	//   ....[74]....
        /*0d04*/ 	.word	0x00010c80


	//   ....[75]....
        /*0d08*/ 	.word	0x00010cb0


	//   ....[76]....
        /*0d0c*/ 	.word	0x00010ce0


	//   ....[77]....
        /*0d10*/ 	.word	0x00010d10


	//   ....[78]....
        /*0d14*/ 	.word	0x00010d40


	//   ....[79]....
        /*0d18*/ 	.word	0x00010eb0


	//   ....[80]....
        /*0d1c*/ 	.word	0x00010ee0


	//   ....[81]....
        /*0d20*/ 	.word	0x00010f10


	//   ....[82]....
        /*0d24*/ 	.word	0x00010f40


	//   ....[83]....
        /*0d28*/ 	.word	0x00010f70


	//   ....[84]....
        /*0d2c*/ 	.word	0x00010fa0


	//   ....[85]....
        /*0d30*/ 	.word	0x00011030


	//   ....[86]....
        /*0d34*/ 	.word	0x00011060


	//   ....[87]....
        /*0d38*/ 	.word	0x000110e0


	//   ....[88]....
        /*0d3c*/ 	.word	0x00011db0


	//   ....[89]....
        /*0d40*/ 	.word	0x00013ae0


	//   ....[90]....
        /*0d44*/ 	.word	0x00013af0


	//   ....[91]....
        /*0d48*/ 	.word	0x00013b40


	//   ....[92]....
        /*0d4c*/ 	.word	0x00013b60


	//   ....[93]....
        /*0d50*/ 	.word	0x00013bc0


	//   ....[94]....
        /*0d54*/ 	.word	0x00013be0


	//   ....[95]....
        /*0d58*/ 	.word	0x00013bf0


	//   ....[96]....
        /*0d5c*/ 	.word	0x00013c00


	//   ....[97]....
        /*0d60*/ 	.word	0x00013c90


	//   ....[98]....
        /*0d64*/ 	.word	0x00013cb0


	//   ....[99]....
        /*0d68*/ 	.word	0x00014160


	//   ....[100]....
        /*0d6c*/ 	.word	0x00014180


	//   ....[101]....
        /*0d70*/ 	.word	0x00014220


	//   ....[102]....
        /*0d74*/ 	.word	0x00014230


	//   ....[103]....
        /*0d78*/ 	.word	0x000142a0


	//   ....[104]....
        /*0d7c*/ 	.word	0x000142b0


	//   ....[105]....
        /*0d80*/ 	.word	0x000142c0


	//   ....[106]....
        /*0d84*/ 	.word	0x000142d0


	//   ....[107]....
        /*0d88*/ 	.word	0x00014380


	//   ....[108]....
        /*0d8c*/ 	.word	0x000143a0


	//   ....[109]....
        /*0d90*/ 	.word	0x00014c50


	//   ....[110]....
        /*0d94*/ 	.word	0x00014c80


	//   ....[111]....
        /*0d98*/ 	.word	0x00014cf0


	//   ....[112]....
        /*0d9c*/ 	.word	0x00014d10


	//   ....[113]....
        /*0da0*/ 	.word	0x00014d90


	//   ....[114]....
        /*0da4*/ 	.word	0x00014db0


	//   ....[115]....
        /*0da8*/ 	.word	0x00014dc0


	//   ....[116]....
        /*0dac*/ 	.word	0x00014e30


	//   ....[117]....
        /*0db0*/ 	.word	0x00014e80


	//   ....[118]....
        /*0db4*/ 	.word	0x00014e90


	//   ....[119]....
        /*0db8*/ 	.word	0x00014ec0


	//   ....[120]....
        /*0dbc*/ 	.word	0x00014ee0


	//   ....[121]....
        /*0dc0*/ 	.word	0x000158f0


	//   ....[122]....
        /*0dc4*/ 	.word	0x00015900


	//   ....[123]....
        /*0dc8*/ 	.word	0x00015920


	//   ....[124]....
        /*0dcc*/ 	.word	0x00015970


	//   ....[125]....
        /*0dd0*/ 	.word	0x00015980


	//   ....[126]....
        /*0dd4*/ 	.word	0x000159c0


	//   ....[127]....
        /*0dd8*/ 	.word	0x000159d0


	//   ....[128]....
        /*0ddc*/ 	.word	0x000159e0


	//   ....[129]....
        /*0de0*/ 	.word	0x00015a20


	//   ....[130]....
        /*0de4*/ 	.word	0x00015a60


	//   ....[131]....
        /*0de8*/ 	.word	0x00015e90


	//   ....[132]....
        /*0dec*/ 	.word	0x00015ea0


	//   ....[133]....
        /*0df0*/ 	.word	0x00015eb0


	//   ....[134]....
        /*0df4*/ 	.word	0x00015ef0


	//   ....[135]....
        /*0df8*/ 	.word	0x00015f00


	//   ....[136]....
        /*0dfc*/ 	.word	0x00015f40


	//   ....[137]....
        /*0e00*/ 	.word	0x00015f50


	//   ....[138]....
        /*0e04*/ 	.word	0x00015f60


	//   ....[139]....
        /*0e08*/ 	.word	0x00015fa0


	//   ....[140]....
        /*0e0c*/ 	.word	0x00015fe0


	//   ....[141]....
        /*0e10*/ 	.word	0x00016df0


	//   ....[142]....
        /*0e14*/ 	.word	0x00016e20


	//   ....[143]....
        /*0e18*/ 	.word	0x00016e60


	//   ....[144]....
        /*0e1c*/ 	.word	0x00016e90


	//   ....[145]....
        /*0e20*/ 	.word	0x00016ec0


	//   ....[146]....
        /*0e24*/ 	.word	0x00016ef0


	//   ....[147]....
        /*0e28*/ 	.word	0x00016f20


	//   ....[148]....
        /*0e2c*/ 	.word	0x00016f50


	//   ....[149]....
        /*0e30*/ 	.word	0x000170d0


	//   ....[150]....
        /*0e34*/ 	.word	0x00017100


	//   ....[151]....
        /*0e38*/ 	.word	0x00017130


	//   ....[152]....
        /*0e3c*/ 	.word	0x00017160


	//   ....[153]....
        /*0e40*/ 	.word	0x00017190


	//   ....[154]....
        /*0e44*/ 	.word	0x000171c0


	//   ....[155]....
        /*0e48*/ 	.word	0x00017280


	//   ....[156]....
        /*0e4c*/ 	.word	0x000172a0


	//   ....[157]....
        /*0e50*/ 	.word	0x00017310


	//   ....[158]....
        /*0e54*/ 	.word	0x000177a0


	//   ....[159]....
        /*0e58*/ 	.word	0x00017b50


	//   ....[160]....
        /*0e5c*/ 	.word	0x00017be0


	//   ....[161]....
        /*0e60*/ 	.word	0x00017cb0


	//   ....[162]....
        /*0e64*/ 	.word	0x00017d40


	//   ....[163]....
        /*0e68*/ 	.word	0x00017e20


	//   ....[164]....
        /*0e6c*/ 	.word	0x00017eb0


	//   ....[165]....
        /*0e70*/ 	.word	0x00017f90


	//   ....[166]....
        /*0e74*/ 	.word	0x00018020


	//   ....[167]....
        /*0e78*/ 	.word	0x00018070


	//   ....[168]....
        /*0e7c*/ 	.word	0x000180c0


	//   ....[169]....
        /*0e80*/ 	.word	0x000181a0


	//   ....[170]....
        /*0e84*/ 	.word	0x00018230


	//   ....[171]....
        /*0e88*/ 	.word	0x00018280


	//   ....[172]....
        /*0e8c*/ 	.word	0x000182d0


	//   ....[173]....
        /*0e90*/ 	.word	0x00018520


	//   ....[174]....
        /*0e94*/ 	.word	0x00018800


	//   ....[175]....
        /*0e98*/ 	.word	0x00018900


	//   ....[176]....
        /*0e9c*/ 	.word	0x00018990


	//   ....[177]....
        /*0ea0*/ 	.word	0x000189f0


	//   ....[178]....
        /*0ea4*/ 	.word	0x00018ac0


	//   ....[179]....
        /*0ea8*/ 	.word	0x00018b20


	//   ....[180]....
        /*0eac*/ 	.word	0x00018be0


	//   ....[181]....
        /*0eb0*/ 	.word	0x00018cf0


	//   ....[182]....
        /*0eb4*/ 	.word	0x00018d40


	//   ....[183]....
        /*0eb8*/ 	.word	0x00018da0


	//   ....[184]....
        /*0ebc*/ 	.word	0x00018e70


	//   ....[185]....
        /*0ec0*/ 	.word	0x00018fa0


	//   ....[186]....
        /*0ec4*/ 	.word	0x00019050


	//   ....[187]....
        /*0ec8*/ 	.word	0x000190d0


	//   ....[188]....
        /*0ecc*/ 	.word	0x000191c0


	//   ....[189]....
        /*0ed0*/ 	.word	0x00019220


	//   ....[190]....
        /*0ed4*/ 	.word	0x00019300


	//   ....[191]....
        /*0ed8*/ 	.word	0x00019360


	//   ....[192]....
        /*0edc*/ 	.word	0x00019440


	//   ....[193]....
        /*0ee0*/ 	.word	0x000194a0


	//   ....[194]....
        /*0ee4*/ 	.word	0x00019570


	//   ....[195]....
        /*0ee8*/ 	.word	0x00019620


	//   ....[196]....
        /*0eec*/ 	.word	0x00019690


	//   ....[197]....
        /*0ef0*/ 	.word	0x000196f0


	//   ....[198]....
        /*0ef4*/ 	.word	0x000197b0


	//   ....[199]....
        /*0ef8*/ 	.word	0x00019810


	//   ....[200]....
        /*0efc*/ 	.word	0x00019910


	//   ....[201]....
        /*0f00*/ 	.word	0x00019970


	//   ....[202]....
        /*0f04*/ 	.word	0x00019a70


	//   ....[203]....
        /*0f08*/ 	.word	0x00019ad0


	//   ....[204]....
        /*0f0c*/ 	.word	0x00019b90


	//   ....[205]....
        /*0f10*/ 	.word	0x00019c00


	//   ....[206]....
        /*0f14*/ 	.word	0x00019cd0


	//   ....[207]....
        /*0f18*/ 	.word	0x00019e10


	//   ....[208]....
        /*0f1c*/ 	.word	0x00019ec0


	//   ....[209]....
        /*0f20*/ 	.word	0x00019f70


	//   ....[210]....
        /*0f24*/ 	.word	0x0001a010


	//   ....[211]....
        /*0f28*/ 	.word	0x0001a0c0


	//   ....[212]....
        /*0f2c*/ 	.word	0x0001a160


	//   ....[213]....
        /*0f30*/ 	.word	0x0001a210


	//   ....[214]....
        /*0f34*/ 	.word	0x0001a2b0


	//   ....[215]....
        /*0f38*/ 	.word	0x0001a320


	//   ....[216]....
        /*0f3c*/ 	.word	0x0001a3e0


	//   ....[217]....
        /*0f40*/ 	.word	0x0001a4d0


	//   ....[218]....
        /*0f44*/ 	.word	0x0001a560


	//   ....[219]....
        /*0f48*/ 	.word	0x0001a5c0


	//   ....[220]....
        /*0f4c*/ 	.word	0x0001a670


	//   ....[221]....
        /*0f50*/ 	.word	0x0001a6d0


	//   ....[222]....
        /*0f54*/ 	.word	0x0001a780


	//   ....[223]....
        /*0f58*/ 	.word	0x0001a7e0


	//   ....[224]....
        /*0f5c*/ 	.word	0x0001a890


	//   ....[225]....
        /*0f60*/ 	.word	0x0001a8f0


	//   ....[226]....
        /*0f64*/ 	.word	0x0001a9a0


	//   ....[227]....
        /*0f68*/ 	.word	0x0001ab80


	//   ....[228]....
        /*0f6c*/ 	.word	0x0001ac20


	//   ....[229]....
        /*0f70*/ 	.word	0x0001ad40


	//   ....[230]....
        /*0f74*/ 	.word	0x0001adb0


	//   ....[231]....
        /*0f78*/ 	.word	0x0001ae20


	//   ....[232]....
        /*0f7c*/ 	.word	0x0001ae90


	//   ....[233]....
        /*0f80*/ 	.word	0x0001af00


	//   ....[234]....
        /*0f84*/ 	.word	0x0001af80


	//   ....[235]....
        /*0f88*/ 	.word	0x0001b010


	//   ....[236]....
        /*0f8c*/ 	.word	0x0001b0b0


	//   ....[237]....
        /*0f90*/ 	.word	0x0001b120


	//   ....[238]....
        /*0f94*/ 	.word	0x0001b190


	//   ....[239]....
        /*0f98*/ 	.word	0x0001b200


	//   ....[240]....
        /*0f9c*/ 	.word	0x0001b280


	//   ....[241]....
        /*0fa0*/ 	.word	0x0001b2f0


	//   ....[242]....
        /*0fa4*/ 	.word	0x0001b390


	//   ....[243]....
        /*0fa8*/ 	.word	0x0001b420


	//   ....[244]....
        /*0fac*/ 	.word	0x0001b550


	//----- nvinfo : EIATTR_REG_RECONFIG
	.align		4
.L_147:
        /*0fb0*/ 	.byte	0x01, 0x54
	.zero		2


	//----- nvinfo : EIATTR_SYSCALL_OFFSETS
	.align		4
        /*0fb4*/ 	.byte	0x04, 0x46
        /*0fb6*/ 	.short	(.L_149 - .L_148)


	//   ....[0]....
.L_148:
        /*0fb8*/ 	.word	0x000018f0


	//   ....[1]....
        /*0fbc*/ 	.word	0x00001a40


	//   ....[2]....
        /*0fc0*/ 	.word	0x000052e0


	//   ....[3]....
        /*0fc4*/ 	.word	0x000058c0


	//   ....[4]....
        /*0fc8*/ 	.word	0x00012d00


	//   ....[5]....
        /*0fcc*/ 	.word	0x00012e90


	//   ....[6]....
        /*0fd0*/ 	.word	0x00012fe0


	//   ....[7]....
        /*0fd4*/ 	.word	0x00013130


	//   ....[8]....
        /*0fd8*/ 	.word	0x000147b0


	//----- nvinfo : EIATTR_MBARRIER_INSTR_OFFSETS
	.align		4
.L_149:
        /*0fdc*/ 	.byte	0x04, 0x39
        /*0fde*/ 	.short	(.L_151 - .L_150)


	//   ....[0]....
.L_150:
        /*0fe0*/ 	.word	0x00000250
        /*0fe4*/ 	.word	0x000000ff
        /*0fe8*/ 	.word	0x00013200
        /*0fec*/ 	.short	0x0100
        /*0fee*/ 	.byte	0x08
	.zero		1


	//   ....[1]....
        /*0ff0*/ 	.word	0x00000260
        /*0ff4*/ 	.word	0x000000ff
        /*0ff8*/ 	.word	0x00013220
        /*0ffc*/ 	.short	0x0100
        /*0ffe*/ 	.byte	0x08
	.zero		1


	//   ....[2]....
        /*1000*/ 	.word	0x00000350
        /*1004*/ 	.word	0x000000ff
        /*1008*/ 	.word	0x00013230
        /*100c*/ 	.short	0x0100
        /*100e*/ 	.byte	0x08
	.zero		1


	//   ....[3]....
        /*1010*/ 	.word	0x00000360
        /*1014*/ 	.word	0x000000ff
        /*1018*/ 	.word	0x00013240
        /*101c*/ 	.short	0x0100
        /*101e*/ 	.byte	0x08
	.zero		1


	//   ....[4]....
        /*1020*/ 	.word	0x00000370
        /*1024*/ 	.word	0x000000ff
        /*1028*/ 	.word	0x00013238
        /*102c*/ 	.short	0x0100
        /*102e*/ 	.byte	0x08
	.zero		1


	//   ....[5]....
        /*1030*/ 	.word	0x00000380
        /*1034*/ 	.word	0x000000ff
        /*1038*/ 	.word	0x00013248
        /*103c*/ 	.short	0x0100
        /*103e*/ 	.byte	0x08
	.zero		1


	//   ....[6]....
        /*1040*/ 	.word	0x000004b0
        /*1044*/ 	.word	0x000000ff
        /*1048*/ 	.word	0x00013250
        /*104c*/ 	.short	0x0100
        /*104e*/ 	.byte	0x08
	.zero		1


	//   ....[7]....
        /*1050*/ 	.word	0x000004c0
        /*1054*/ 	.word	0x000000ff
        /*1058*/ 	.word	0x00013260
        /*105c*/ 	.short	0x0100
        /*105e*/ 	.byte	0x08
	.zero		1


	//   ....[8]....
        /*1060*/ 	.word	0x000004d0
        /*1064*/ 	.word	0x000000ff
        /*1068*/ 	.word	0x00013258
        /*106c*/ 	.short	0x0100
        /*106e*/ 	.byte	0x08
	.zero		1


	//   ....[9]....
        /*1070*/ 	.word	0x000004e0
        /*1074*/ 	.word	0x000000ff
        /*1078*/ 	.word	0x00013268
        /*107c*/ 	.short	0x0100
        /*107e*/ 	.byte	0x08
	.zero		1


	//   ....[10]....
        /*1080*/ 	.word	0x000005d0
        /*1084*/ 	.word	0x000000ff
        /*1088*/ 	.word	0x00013270
        /*108c*/ 	.short	0x0100
        /*108e*/ 	.byte	0x06
	.zero		1


	//   ....[11]....
        /*1090*/ 	.word	0x000005e0
        /*1094*/ 	.word	0x000000ff
        /*1098*/ 	.word	0x00013280
        /*109c*/ 	.short	0x0100
        /*109e*/ 	.byte	0x06
	.zero		1


	//   ....[12]....
        /*10a0*/ 	.word	0x000005f0
        /*10a4*/ 	.word	0x000000ff
        /*10a8*/ 	.word	0x00013278
        /*10ac*/ 	.short	0x0100
        /*10ae*/ 	.byte	0x06
	.zero		1


	//   ....[13]....
        /*10b0*/ 	.word	0x00000600
        /*10b4*/ 	.word	0x000000ff
        /*10b8*/ 	.word	0x00013288
        /*10bc*/ 	.short	0x0100
        /*10be*/ 	.byte	0x06
	.zero		1


	//   ....[14]....
        /*10c0*/ 	.word	0x00000730
        /*10c4*/ 	.word	0x000000ff
        /*10c8*/ 	.word	0x00013290
        /*10cc*/ 	.short	0x0100
        /*10ce*/ 	.byte	0x08
	.zero		1


	//   ....[15]....
        /*10d0*/ 	.word	0x00000740
        /*10d4*/ 	.word	0x000000ff
        /*10d8*/ 	.word	0x000132a0
        /*10dc*/ 	.short	0x0100
        /*10de*/ 	.byte	0x08
	.zero		1


	//   ....[16]....
        /*10e0*/ 	.word	0x00000750
        /*10e4*/ 	.word	0x000000ff
        /*10e8*/ 	.word	0x00013298
        /*10ec*/ 	.short	0x0100
        /*10ee*/ 	.byte	0x08
	.zero		1


	//   ....[17]....
        /*10f0*/ 	.word	0x00000760
        /*10f4*/ 	.word	0x000000ff
        /*10f8*/ 	.word	0x000132a8
        /*10fc*/ 	.short	0x0100
        /*10fe*/ 	.byte	0x08
	.zero		1


	//   ....[18]....
        /*1100*/ 	.word	0x000008a0
        /*1104*/ 	.word	0x000000ff
        /*1108*/ 	.word	0x000132b0
        /*110c*/ 	.short	0x0100
        /*110e*/ 	.byte	0x08
	.zero		1


	//   ....[19]....
        /*1110*/ 	.word	0x000008b0
        /*1114*/ 	.word	0x000000ff
        /*1118*/ 	.word	0x000132c0
        /*111c*/ 	.short	0x0100
        /*111e*/ 	.byte	0x08
	.zero		1


	//   ....[20]....
        /*1120*/ 	.word	0x000008c0
        /*1124*/ 	.word	0x000000ff
        /*1128*/ 	.word	0x000132b8
        /*112c*/ 	.short	0x0100
        /*112e*/ 	.byte	0x08
	.zero		1


	//   ....[21]....
        /*1130*/ 	.word	0x000008d0
        /*1134*/ 	.word	0x000000ff
        /*1138*/ 	.word	0x000132c8
        /*113c*/ 	.short	0x0100
        /*113e*/ 	.byte	0x08
	.zero		1


	//   ....[22]....
        /*1140*/ 	.word	0x00002620
        /*1144*/ 	.word	0x00000042
        /*1148*/ 	.word	0x00013290
        /*114c*/ 	.short	0x010a
        /*114e*/ 	.byte	0x3f
	.zero		1


	//   ....[23]....
        /*1150*/ 	.word	0x00003780
        /*1154*/ 	.word	0x00000042
        /*1158*/ 	.word	0x00013290
        /*115c*/ 	.short	0x010a
        /*115e*/ 	.byte	0x3f
	.zero		1


	//   ....[24]....
        /*1160*/ 	.word	0x00004770
        /*1164*/ 	.word	0x00000042
        /*1168*/ 	.word	0x00013290
        /*116c*/ 	.short	0x010a
        /*116e*/ 	.byte	0x3f
	.zero		1


	//   ....[25]....
        /*1170*/ 	.word	0x00004b30
        /*1174*/ 	.word	0x00000004
        /*1178*/ 	.word	0x00000000
        /*117c*/ 	.short	0x0101
        /*117e*/ 	.byte	0x3f
	.zero		1


	//   ....[26]....
        /*1180*/ 	.word	0x00004b70
        /*1184*/ 	.word	0x00000042
        /*1188*/ 	.word	0x000132b0
        /*118c*/ 	.short	0x010a
        /*118e*/ 	.byte	0x3f
	.zero		1


	//   ....[27]....
        /*1190*/ 	.word	0x00004f10
        /*1194*/ 	.word	0x00000042
        /*1198*/ 	.word	0x00000000
        /*119c*/ 	.short	0x0101
        /*119e*/ 	.byte	0x3f
	.zero		1


	//   ....[28]....
        /*11a0*/ 	.word	0x00005620
        /*11a4*/ 	.word	0x00000012
        /*11a8*/ 	.word	0x00013200
        /*11ac*/ 	.short	0x010a
        /*11ae*/ 	.byte	0x3f
	.zero		1


	//   ....[29]....
        /*11b0*/ 	.word	0x00005670
        /*11b4*/ 	.word	0x00000012
        /*11b8*/ 	.word	0x00013200
        /*11bc*/ 	.short	0x010a
        /*11be*/ 	.byte	0x3f
	.zero		1


	//   ....[30]....
        /*11c0*/ 	.word	0x00005c10
        /*11c4*/ 	.word	0x00000012
        /*11c8*/ 	.word	0x00013200
        /*11cc*/ 	.short	0x010a
        /*11ce*/ 	.byte	0x3f
	.zero		1


	//   ....[31]....
        /*11d0*/ 	.word	0x00006ea0
        /*11d4*/ 	.word	0x00000012
        /*11d8*/ 	.word	0x00013200
        /*11dc*/ 	.short	0x010a
        /*11de*/ 	.byte	0x3f
	.zero		1


	//   ....[32]....
        /*11e0*/ 	.word	0x00008040
        /*11e4*/ 	.word	0x00000000
        /*11e8*/ 	.word	0x00013230
        /*11ec*/ 	.short	0x010a
        /*11ee*/ 	.byte	0x3f
	.zero		1


	//   ....[33]....
        /*11f0*/ 	.word	0x000080d0
        /*11f4*/ 	.word	0x00000000
        /*11f8*/ 	.word	0x00013230
        /*11fc*/ 	.short	0x010a
        /*11fe*/ 	.byte	0x3f
	.zero		1


	//   ....[34]....
        /*1200*/ 	.word	0x0000a6f0
        /*1204*/ 	.word	0x00000028
        /*1208*/ 	.word	0x00000000
        /*120c*/ 	.short	0x0101
        /*120e*/ 	.byte	0x3f
	.zero		1


	//   ....[35]....
        /*1210*/ 	.word	0x0000b480
        /*1214*/ 	.word	0x0000000d
        /*1218*/ 	.word	0x00013230
        /*121c*/ 	.short	0x010a
        /*121e*/ 	.byte	0x3f
	.zero		1


	//   ....[36]....
        /*1220*/ 	.word	0x0000b500
        /*1224*/ 	.word	0x0000000d
        /*1228*/ 	.word	0x00013230
        /*122c*/ 	.short	0x010a
        /*122e*/ 	.byte	0x3f
	.zero		1


	//   ....[37]....
        /*1230*/ 	.word	0x0000bac0
        /*1234*/ 	.word	0x0000000e
        /*1238*/ 	.word	0x00013250
        /*123c*/ 	.short	0x010a
        /*123e*/ 	.byte	0x3f
	.zero		1


	//   ....[38]....
        /*1240*/ 	.word	0x0000bb10
        /*1244*/ 	.word	0x0000000e
        /*1248*/ 	.word	0x00013250
        /*124c*/ 	.short	0x010a
        /*124e*/ 	.byte	0x3f
	.zero		1


	//   ....[39]....
        /*1250*/ 	.word	0x0000c560
        /*1254*/ 	.word	0x00000084
        /*1258*/ 	.word	0x00000000
        /*125c*/ 	.short	0x0101
        /*125e*/ 	.byte	0x3f
	.zero		1


	//   ....[40]....
        /*1260*/ 	.word	0x0000de00
        /*1264*/ 	.word	0x0000000e
        /*1268*/ 	.word	0x00000000
        /*126c*/ 	.short	0x0101
        /*126e*/ 	.byte	0x3f
	.zero		1


	//   ....[41]....
        /*1270*/ 	.word	0x0000e2e0
        /*1274*/ 	.word	0x00000008
        /*1278*/ 	.word	0x00013250
        /*127c*/ 	.short	0x010a
        /*127e*/ 	.byte	0x3f
	.zero		1


	//   ....[42]....
        /*1280*/ 	.word	0x0000e330
        /*1284*/ 	.word	0x00000008
        /*1288*/ 	.word	0x00013250
        /*128c*/ 	.short	0x010a
        /*128e*/ 	.byte	0x3f
	.zero		1


	//   ....[43]....
        /*1290*/ 	.word	0x0000eb50
        /*1294*/ 	.word	0x00000004
        /*1298*/ 	.word	0x00000000
        /*129c*/ 	.short	0x0101
        /*129e*/ 	.byte	0x3f
	.zero		1


	//   ....[44]....
        /*12a0*/ 	.word	0x0000ff20
        /*12a4*/ 	.word	0x00000000
        /*12a8*/ 	.word	0x00000000
        /*12ac*/ 	.short	0x0101
        /*12ae*/ 	.byte	0x3f
	.zero		1


	//   ....[45]....
        /*12b0*/ 	.word	0x00011e90
        /*12b4*/ 	.word	0x00000016
        /*12b8*/ 	.word	0x00013220
        /*12bc*/ 	.short	0x010a
        /*12be*/ 	.byte	0x3f
	.zero		1


	//   ....[46]....
        /*12c0*/ 	.word	0x00011f60
        /*12c4*/ 	.word	0x00000005
        /*12c8*/ 	.word	0x000132a0
        /*12cc*/ 	.short	0x010a
        /*12ce*/ 	.byte	0x3f
	.zero		1


	//   ....[47]....
        /*12d0*/ 	.word	0x000121a0
        /*12d4*/ 	.word	0x00000005
        /*12d8*/ 	.word	0x000132c0
        /*12dc*/ 	.short	0x010a
        /*12de*/ 	.byte	0x3f
	.zero		1


	//   ....[48]....
        /*12e0*/ 	.word	0x00012550
        /*12e4*/ 	.word	0x00000005
        /*12e8*/ 	.word	0x000132a0
        /*12ec*/ 	.short	0x010a
        /*12ee*/ 	.byte	0x3f
	.zero		1


	//   ....[49]....
        /*12f0*/ 	.word	0x00012780
        /*12f4*/ 	.word	0x00000005
        /*12f8*/ 	.word	0x000132c0
        /*12fc*/ 	.short	0x010a
        /*12fe*/ 	.byte	0x3f
	.zero		1


	//   ....[50]....
        /*1300*/ 	.word	0x000136f0
        /*1304*/ 	.word	0x00000006
        /*1308*/ 	.word	0x00013280
        /*130c*/ 	.short	0x010a
        /*130e*/ 	.byte	0x3f
	.zero		1


	//   ....[51]....
        /*1310*/ 	.word	0x00013dd0
        /*1314*/ 	.word	0x00000006
        /*1318*/ 	.word	0x00013270
        /*131c*/ 	.short	0x0107
        /*131e*/ 	.byte	0x3f
	.zero		1


	//   ....[52]....
        /*1320*/ 	.word	0x00013e90
        /*1324*/ 	.word	0x00000006
        /*1328*/ 	.word	0x00013270
        /*132c*/ 	.short	0x0101
        /*132e*/ 	.byte	0x3f
	.zero		1


	//   ....[53]....
        /*1330*/ 	.word	0x00013ee0
        /*1334*/ 	.word	0x00000006
        /*1338*/ 	.word	0x00013240
        /*133c*/ 	.short	0x010a
        /*133e*/ 	.byte	0x3f
	.zero		1


	//   ....[54]....
        /*1340*/ 	.word	0x000144b0
        /*1344*/ 	.word	0x00000006
        /*1348*/ 	.word	0x00013230
        /*134c*/ 	.short	0x0107
        /*134e*/ 	.byte	0x3f
	.zero		1


	//   ....[55]....
        /*1350*/ 	.word	0x00014590
        /*1354*/ 	.word	0x00000006
        /*1358*/ 	.word	0x00013230
        /*135c*/ 	.short	0x0101
        /*135e*/ 	.byte	0x3f
	.zero		1


	//   ....[56]....
        /*1360*/ 	.word	0x00014fd0
        /*1364*/ 	.word	0x00000016
        /*1368*/ 	.word	0x00013200
        /*136c*/ 	.short	0x0107
        /*136e*/ 	.byte	0x3f
	.zero		1


	//   ....[57]....
        /*1370*/ 	.word	0x000150c0
        /*1374*/ 	.word	0x00000016
        /*1378*/ 	.word	0x00013200
        /*137c*/ 	.short	0x0101
        /*137e*/ 	.byte	0x3f
	.zero		1


	//   ....[58]....
        /*1380*/ 	.word	0x000150e0
        /*1384*/ 	.word	0x00000016
        /*1388*/ 	.word	0x00013220
        /*138c*/ 	.short	0x010a
        /*138e*/ 	.byte	0x3f
	.zero		1


	//   ....[59]....
        /*1390*/ 	.word	0x00015620
        /*1394*/ 	.word	0x00000006
        /*1398*/ 	.word	0x00013280
        /*139c*/ 	.short	0x010a
        /*139e*/ 	.byte	0x3f
	.zero		1


	//   ....[60]....
        /*13a0*/ 	.word	0x00015b10
        /*13a4*/ 	.word	0x00000006
        /*13a8*/ 	.word	0x00013270
        /*13ac*/ 	.short	0x0107
        /*13ae*/ 	.byte	0x3f
	.zero		1


	//   ....[61]....
        /*13b0*/ 	.word	0x00015bd0
        /*13b4*/ 	.word	0x00000006
        /*13b8*/ 	.word	0x00013270
        /*13bc*/ 	.short	0x0101
        /*13be*/ 	.byte	0x3f
	.zero		1


	//   ....[62]....
        /*13c0*/ 	.word	0x00015c00
        /*13c4*/ 	.word	0x00000006
        /*13c8*/ 	.word	0x00013240
        /*13cc*/ 	.short	0x010a
        /*13ce*/ 	.byte	0x3f
	.zero		1


	//   ....[63]....
        /*13d0*/ 	.word	0x00016060
        /*13d4*/ 	.word	0x00000006
        /*13d8*/ 	.word	0x00013230
        /*13dc*/ 	.short	0x0107
        /*13de*/ 	.byte	0x3f
	.zero		1


	//   ....[64]....
        /*13e0*/ 	.word	0x00016130
        /*13e4*/ 	.word	0x00000006
        /*13e8*/ 	.word	0x00013230
        /*13ec*/ 	.short	0x0101
        /*13ee*/ 	.byte	0x3f
	.zero		1


	//   ....[65]....
        /*13f0*/ 	.word	0x000161b0
        /*13f4*/ 	.word	0x00000002
        /*13f8*/ 	.word	0x00013270
        /*13fc*/ 	.short	0x010a
        /*13fe*/ 	.byte	0x3f
	.zero		1


	//   ....[66]....
        /*1400*/ 	.word	0x00016240
        /*1404*/ 	.word	0x00000002
        /*1408*/ 	.word	0x00013260
        /*140c*/ 	.short	0x010a
        /*140e*/ 	.byte	0x3f
	.zero		1


	//   ....[67]....
        /*1410*/ 	.word	0x00016550
        /*1414*/ 	.word	0x00000002
        /*1418*/ 	.word	0x00013250
        /*141c*/ 	.short	0x0101
        /*141e*/ 	.byte	0x3f
	.zero		1


	//   ....[68]....
        /*1420*/ 	.word	0x000165e0
        /*1424*/ 	.word	0x00000002
        /*1428*/ 	.word	0x00000000
        /*142c*/ 	.short	0x0101
        /*142e*/ 	.byte	0x3f
	.zero		1


	//   ....[69]....
        /*1430*/ 	.word	0x000167b0
        /*1434*/ 	.word	0x00000003
        /*1438*/ 	.word	0x00013270
        /*143c*/ 	.short	0x010a
        /*143e*/ 	.byte	0x3f
	.zero		1


	//   ....[70]....
        /*1440*/ 	.word	0x00016840
        /*1444*/ 	.word	0x00000003
        /*1448*/ 	.word	0x00013260
        /*144c*/ 	.short	0x010a
        /*144e*/ 	.byte	0x3f
	.zero		1


	//   ....[71]....
        /*1450*/ 	.word	0x00016b60
        /*1454*/ 	.word	0x00000003
        /*1458*/ 	.word	0x00013250
        /*145c*/ 	.short	0x0101
        /*145e*/ 	.byte	0x3f
	.zero		1


	//   ....[72]....
        /*1460*/ 	.word	0x00016c20
        /*1464*/ 	.word	0x00000003
        /*1468*/ 	.word	0x00000000
        /*146c*/ 	.short	0x0101
        /*146e*/ 	.byte	0x3f
	.zero		1


	//   ....[73]....
        /*1470*/ 	.word	0x00017720
        /*1474*/ 	.word	0x00000005
        /*1478*/ 	.word	0x00013220
        /*147c*/ 	.short	0x010a
        /*147e*/ 	.byte	0x3f
	.zero		1


	//   ....[74]....
        /*1480*/ 	.word	0x000178c0
        /*1484*/ 	.word	0x00000003
        /*1488*/ 	.word	0x00013240
        /*148c*/ 	.short	0x010a
        /*148e*/ 	.byte	0x3f
	.zero		1


	//   ....[75]....
        /*1490*/ 	.word	0x00017950
        /*1494*/ 	.word	0x0000001d
        /*1498*/ 	.word	0x00013240
        /*149c*/ 	.short	0x010a
        /*149e*/ 	.byte	0x3f
	.zero		1


	//   ....[76]....
        /*14a0*/ 	.word	0x00017990
        /*14a4*/ 	.word	0x00000003
        /*14a8*/ 	.word	0x00013260
        /*14ac*/ 	.short	0x010a
        /*14ae*/ 	.byte	0x3f
	.zero		1


	//   ....[77]....
        /*14b0*/ 	.word	0x000179d0
        /*14b4*/ 	.word	0x0000001d
        /*14b8*/ 	.word	0x00013260
        /*14bc*/ 	.short	0x010a
        /*14be*/ 	.byte	0x3f
	.zero		1


	//   ....[78]....
        /*14c0*/ 	.word	0x00017a10
        /*14c4*/ 	.word	0x00000003
        /*14c8*/ 	.word	0x00013280
        /*14cc*/ 	.short	0x010a
        /*14ce*/ 	.byte	0x3f
	.zero		1


	//   ....[79]....
        /*14d0*/ 	.word	0x00017a50
        /*14d4*/ 	.word	0x0000001d
        /*14d8*/ 	.word	0x00013280
        /*14dc*/ 	.short	0x010a
        /*14de*/ 	.byte	0x3f
	.zero		1


	//   ....[80]....
        /*14e0*/ 	.word	0x00017ab0
        /*14e4*/ 	.word	0x00000042
        /*14e8*/ 	.word	0x00013290
        /*14ec*/ 	.short	0x010a
        /*14ee*/ 	.byte	0x3f
	.zero		1


	//   ....[81]....
        /*14f0*/ 	.word	0x00017c10
        /*14f4*/ 	.word	0x00000042
        /*14f8*/ 	.word	0x00013290
        /*14fc*/ 	.short	0x010a
        /*14fe*/ 	.byte	0x3f
	.zero		1


	//   ....[82]....
        /*1500*/ 	.word	0x00017d80
        /*1504*/ 	.word	0x00000042
        /*1508*/ 	.word	0x00013290
        /*150c*/ 	.short	0x010a
        /*150e*/ 	.byte	0x3f
	.zero		1


	//   ....[83]....
        /*1510*/ 	.word	0x00017ee0
        /*1514*/ 	.word	0x00000042
        /*1518*/ 	.word	0x000132b0
        /*151c*/ 	.short	0x010a
        /*151e*/ 	.byte	0x3f
	.zero		1


	//   ....[84]....
        /*1520*/ 	.word	0x000180f0
        /*1524*/ 	.word	0x00000012
        /*1528*/ 	.word	0x00013200
        /*152c*/ 	.short	0x010a
        /*152e*/ 	.byte	0x3f
	.zero		1


	//   ....[85]....
        /*1530*/ 	.word	0x00018300
        /*1534*/ 	.word	0x00000012
        /*1538*/ 	.word	0x00013200
        /*153c*/ 	.short	0x010a
        /*153e*/ 	.byte	0x3f
	.zero		1


	//   ....[86]....
        /*1540*/ 	.word	0x00018350
        /*1544*/ 	.word	0x00000000
        /*1548*/ 	.word	0x00013230
        /*154c*/ 	.short	0x010a
        /*154e*/ 	.byte	0x3f
	.zero		1


	//   ....[87]....
        /*1550*/ 	.word	0x000183a0
        /*1554*/ 	.word	0x0000000d
        /*1558*/ 	.word	0x00013230
        /*155c*/ 	.short	0x010a
        /*155e*/ 	.byte	0x3f
	.zero		1


	//   ....[88]....
        /*1560*/ 	.word	0x000183f0
        /*1564*/ 	.word	0x0000000e
        /*1568*/ 	.word	0x00013250
        /*156c*/ 	.short	0x010a
        /*156e*/ 	.byte	0x3f
	.zero		1


	//   ....[89]....
        /*1570*/ 	.word	0x00018440
        /*1574*/ 	.word	0x00000008
        /*1578*/ 	.word	0x00013250
        /*157c*/ 	.short	0x010a
        /*157e*/ 	.byte	0x3f
	.zero		1


	//   ....[90]....
        /*1580*/ 	.word	0x000185e0
        /*1584*/ 	.word	0x00000016
        /*1588*/ 	.word	0x00013220
        /*158c*/ 	.short	0x010a
        /*158e*/ 	.byte	0x3f
	.zero		1


	//   ....[91]....
        /*1590*/ 	.word	0x00018630
        /*1594*/ 	.word	0x00000005
        /*1598*/ 	.word	0x000132a0
        /*159c*/ 	.short	0x010a
        /*159e*/ 	.byte	0x3f
	.zero		1


	//   ....[92]....
        /*15a0*/ 	.word	0x00018680
        /*15a4*/ 	.word	0x00000005
        /*15a8*/ 	.word	0x000132c0
        /*15ac*/ 	.short	0x010a
        /*15ae*/ 	.byte	0x3f
	.zero		1


	//   ....[93]....
        /*15b0*/ 	.word	0x000186d0
        /*15b4*/ 	.word	0x00000005
        /*15b8*/ 	.word	0x000132a0
        /*15bc*/ 	.short	0x010a
        /*15be*/ 	.byte	0x3f
	.zero		1


	//   ....[94]....
        /*15c0*/ 	.word	0x00018720
        /*15c4*/ 	.word	0x00000005
        /*15c8*/ 	.word	0x000132c0
        /*15cc*/ 	.short	0x010a
        /*15ce*/ 	.byte	0x3f
	.zero		1


	//   ....[95]....
        /*15d0*/ 	.word	0x00018850
        /*15d4*/ 	.word	0x00000006
        /*15d8*/ 	.word	0x00013280
        /*15dc*/ 	.short	0x010a
        /*15de*/ 	.byte	0x3f
	.zero		1


	//   ....[96]....
        /*15e0*/ 	.word	0x00018ef0
        /*15e4*/ 	.word	0x00000006
        /*15e8*/ 	.word	0x00013240
        /*15ec*/ 	.short	0x010a
        /*15ee*/ 	.byte	0x3f
	.zero		1


	//   ....[97]....
        /*15f0*/ 	.word	0x00019d10
        /*15f4*/ 	.word	0x00000016
        /*15f8*/ 	.word	0x00013220
        /*15fc*/ 	.short	0x010a
        /*15fe*/ 	.byte	0x3f
	.zero		1


	//   ....[98]....
        /*1600*/ 	.word	0x00019d60
        /*1604*/ 	.word	0x00000006
        /*1608*/ 	.word	0x00013280
        /*160c*/ 	.short	0x010a
        /*160e*/ 	.byte	0x3f
	.zero		1


	//   ....[99]....
        /*1610*/ 	.word	0x0001a420
        /*1614*/ 	.word	0x00000006
        /*1618*/ 	.word	0x00013240
        /*161c*/ 	.short	0x010a
        /*161e*/ 	.byte	0x3f
	.zero		1


	//   ....[100]....
        /*1620*/ 	.word	0x0001a9e0
        /*1624*/ 	.word	0x00000002
        /*1628*/ 	.word	0x00013270
        /*162c*/ 	.short	0x010a
        /*162e*/ 	.byte	0x3f
	.zero		1


	//   ....[101]....
        /*1630*/ 	.word	0x0001aa30
        /*1634*/ 	.word	0x00000002
        /*1638*/ 	.word	0x00013260
        /*163c*/ 	.short	0x010a
        /*163e*/ 	.byte	0x3f
	.zero		1


	//   ....[102]....
        /*1640*/ 	.word	0x0001aa80
        /*1644*/ 	.word	0x00000003
        /*1648*/ 	.word	0x00013270
        /*164c*/ 	.short	0x010a
        /*164e*/ 	.byte	0x3f
	.zero		1


	//   ....[103]....
        /*1650*/ 	.word	0x0001aad0
        /*1654*/ 	.word	0x00000003
        /*1658*/ 	.word	0x00013260
        /*165c*/ 	.short	0x010a
        /*165e*/ 	.byte	0x3f
	.zero		1


	//   ....[104]....
        /*1660*/ 	.word	0x0001b470
        /*1664*/ 	.word	0x00000005
        /*1668*/ 	.word	0x00013220
        /*166c*/ 	.short	0x010a
        /*166e*/ 	.byte	0x3f
	.zero		1


	//   ....[105]....
        /*1670*/ 	.word	0x0001b610
        /*1674*/ 	.word	0x00000003
        /*1678*/ 	.word	0x00013240
        /*167c*/ 	.short	0x010a
        /*167e*/ 	.byte	0x3f
	.zero		1


	//   ....[106]....
        /*1680*/ 	.word	0x0001b660
        /*1684*/ 	.word	0x0000001d
        /*1688*/ 	.word	0x00013240
        /*168c*/ 	.short	0x010a
        /*168e*/ 	.byte	0x3f
	.zero		1


	//   ....[107]....
        /*1690*/ 	.word	0x0001b6b0
        /*1694*/ 	.word	0x00000003
        /*1698*/ 	.word	0x00013260
        /*169c*/ 	.short	0x010a
        /*169e*/ 	.byte	0x3f
	.zero		1


	//   ....[108]....
        /*16a0*/ 	.word	0x0001b700
        /*16a4*/ 	.word	0x0000001d
        /*16a8*/ 	.word	0x00013260
        /*16ac*/ 	.short	0x010a
        /*16ae*/ 	.byte	0x3f
	.zero		1


	//   ....[109]....
        /*16b0*/ 	.word	0x0001b750
        /*16b4*/ 	.word	0x00000003
        /*16b8*/ 	.word	0x00013280
        /*16bc*/ 	.short	0x010a
        /*16be*/ 	.byte	0x3f
	.zero		1


	//----- nvinfo : EIATTR_NUM_MBARRIERS
	.align		4
.L_151:
        /*16c0*/ 	.byte	0x03, 0x38
        /*16c2*/ 	.short	0x0016


	//----- nvinfo : EIATTR_EXIT_INSTR_OFFSETS
	.align		4
        /*16c4*/ 	.byte	0x04, 0x1c
        /*16c6*/ 	.short	(.L_153 - .L_152)


	//   ....[0]....
.L_152:
        /*16c8*/ 	.word	0x00017aa0


	//----- nvinfo : EIATTR_MAX_THREADS
	.align		4
.L_153:
        /*16cc*/ 	.byte	0x04, 0x05
        /*16ce*/ 	.short	(.L_155 - .L_154)
.L_154:
        /*16d0*/ 	.word	0x00000200
        /*16d4*/ 	.word	0x00000001
        /*16d8*/ 	.word	0x00000001


	//----- nvinfo : EIATTR_CRS_STACK_SIZE
	.align		4
.L_155:
        /*16dc*/ 	.byte	0x04, 0x1e
        /*16de*/ 	.short	(.L_157 - .L_156)
.L_156:
        /*16e0*/ 	.word	0x00000000


	//----- nvinfo : EIATTR_CBANK_PARAM_SIZE
	.align		4
.L_157:
        /*16e4*/ 	.byte	0x03, 0x19
        /*16e6*/ 	.short	0x0af0


	//----- nvinfo : EIATTR_PARAM_CBANK
	.align		4
        /*16e8*/ 	.byte	0x04, 0x0a
        /*16ea*/ 	.short	(.L_159 - .L_158)
	.align		4
.L_158:
        /*16ec*/ 	.word	index@(.nv.constant0._ZN7cutlass13device_kernelIN5flash11enable_sm90INS1_16FlashAttnFwdSm90INS1_25CollectiveMainloopFwdSm90ILi2EN4cute5tupleIJNS5_1CILi1EEES8_S8_EEENS6_IJNS7_ILi192EEENS7_ILi160EEENS7_ILi64EEEEEELi64ENS_12float_e4m3_tEfNS_4arch4Sm90ELb0ELb0ELb1ELb1ELb1ELb1ELb0ELb1ELb1ELb1ELb0ELb0EEENS1_21CollectiveEpilogueFwdINS6_IJSA_SC_SB_EEES9_NS_10bfloat16_tESG_Li384ELb1ELb1ELb0ELb1EEENS1_36VarlenDynamicPersistentTileSchedulerILi192ELi160ELi384ELi128ELb0ELb1ELb1ELb0ELb1ELb1EEEEEEEEEvNT_6ParamsE)
        /*16f0*/ 	.short	0x0210
        /*16f2*/ 	.short	0x0af0


	//----- nvinfo : EIATTR_SW_WAR
	.align		4
.L_159:
        /*16f4*/ 	.byte	0x04, 0x36
        /*16f6*/ 	.short	(.L_161 - .L_160)
.L_160:
        /*16f8*/ 	.word	0x00000008
.L_161:


//--------------------- .nv.info._ZN7cutlass13device_kernelIN5flash11enable_sm90INS1_16FlashAttnFwdSm90INS1_25CollectiveMainloopFwdSm90ILi2EN4cute5tupleIJNS5_1CILi1EEES8_S8_EEENS6_IJNS7_ILi192EEENS7_ILi160EEENS7_ILi64EEEEEELi64ENS_12float_e4m3_tEfNS_4arch4Sm90ELb0ELb1ELb1ELb0ELb1ELb0ELb0ELb1ELb1ELb1ELb0ELb0EEENS1_21CollectiveEpilogueFwdINS6_IJSA_SC_SB_EEES9_NS_10bfloat16_tESG_Li384ELb0ELb1ELb0ELb1EEENS1_30DynamicPersistentTileSchedulerILi384ELi128ELb0ELb1ELb1EEEEEEEEEvNT_6ParamsE --------------------------
	.section	.nv.info._ZN7cutlass13device_kernelIN5flash11enable_sm90INS1_16FlashAttnFwdSm90INS1_25CollectiveMainloopFwdSm90ILi2EN4cute5tupleIJNS5_1CILi1EEES8_S8_EEENS6_IJNS7_ILi192EEENS7_ILi160EEENS7_ILi64EEEEEELi64ENS_12float_e4m3_tEfNS_4arch4Sm90ELb0ELb1ELb1ELb0ELb1ELb0ELb0ELb1ELb1ELb1ELb0ELb0EEENS1_21CollectiveEpilogueFwdINS6_IJSA_SC_SB_EEES9_NS_10bfloat16_tESG_Li384ELb0ELb1ELb0ELb1EEENS1_30DynamicPersistentTileSchedulerILi384ELi128ELb0ELb1ELb1EEEEEEEEEvNT_6ParamsE,"",@"SHT_CUDA_INFO"
	.sectionflags	@""
	.align	4


	//----- nvinfo : EIATTR_CUDA_API_VERSION
	.align		4
        /*0000*/ 	.byte	0x04, 0x37
        /*0002*/ 	.short	(.L_163 - .L_162)
.L_162:
        /*0004*/ 	.word	0x00000082


	//----- nvinfo : EIATTR_KPARAM_INFO
	.align		4
.L_163:
        /*0008*/ 	.byte	0x04, 0x17
        /*000a*/ 	.short	(.L_165 - .L_164)
.L_164:
        /*000c*/ 	.word	0x00000000
        /*0010*/ 	.short	0x0000
        /*0012*/ 	.short	0x0070
        /*0014*/ 	.byte	0x00, 0xf0, 0x01, 0x2a


	//----- nvinfo : EIATTR_SPARSE_MMA_MASK
	.align		4
.L_165:
        /*0018*/ 	.byte	0x03, 0x50
        /*001a*/ 	.short	0x0000


	//----- nvinfo : EIATTR_MAXREG_COUNT
	.align		4
        /*001c*/ 	.byte	0x03, 0x1b
        /*001e*/ 	.short	0x0080


	//----- nvinfo : EIATTR_NUM_BARRIERS
	.align		4
        /*0020*/ 	.byte	0x02, 0x4c
        /*0022*/ 	.byte	0x09
	.zero		1


	//----- nvinfo : EIATTR_EXTERNS
	.align		4
        /*0024*/ 	.byte	0x04, 0x0f
        /*0026*/ 	.short	(.L_167 - .L_166)


	//   ....[0]....
	.align		4
.L_166:
        /*0028*/ 	.word	index@(__assertfail)


	//----- nvinfo : EIATTR_ANNOTATIONS
	.align		4
.L_167:
        /*002c*/ 	.byte	0x04, 0x55
        /*002e*/ 	.short	(.L_169 - .L_168)


	//   ....[0]....
.L_168:
        /* <DEDUP_REMOVED lines=31> */


	//----- nvinfo : EIATTR_MERCURY_ISA_VERSION
	.align		4
.L_169:
        /*0208*/ 	.byte	0x03, 0x5f
        /*020a*/ 	.short	0x0101


	//----- nvinfo : EIATTR_INT_WARP_WIDE_INSTR_OFFSETS
	.align		4
        /*020c*/ 	.byte	0x04, 0x31
        /*020e*/ 	.short	(.L_171 - .L_170)


	//   ....[0]....
.L_170:
        /*0210*/ 	.word	0x000000c0


	//   ....[1]....
        /*0214*/ 	.word	0x000000d0


	//   ....[2]....
        /*0218*/ 	.word	0x00000170


	//   ....[3]....
        /*021c*/ 	.word	0x000154a0


	//   ....[4]....
        /*0220*/ 	.word	0x00015530


	//   ....[5]....
        /*0224*/ 	.word	0x00018dc0


	//   ....[6]....
        /*0228*/ 	.word	0x00018e50


	//----- nvinfo : EIATTR_COOP_GROUP_MASK_REGIDS
	.align		4
.L_171:
        /*022c*/ 	.byte	0x04, 0x29
        /*022e*/ 	.short	(.L_173 - .L_172)


	//   ....[0]....
.L_172:
        /*0230*/ 	.word	0xffffffff


	//   ....[1]....
        /*0234*/ 	.word	0xffffffff


	//   ....[2]....
        /*0238*/ 	.word	0xffffffff


	//   ....[3]....
        /*023c*/ 	.word	0xffffffff


	//   ....[4]....
        /*0240*/ 	.word	0xffffffff


	//   ....[5]....
        /*0244*/ 	.word	0xffffffff


	//   ....[6]....
        /*0248*/ 	.word	0xffffffff


	//   ....[7]....
        /*024c*/ 	.word	0xffffffff


	//   ....[8]....
        /*0250*/ 	.word	0xffffffff


	//   ....[9]....
        /*0254*/ 	.word	0xffffffff


	//   ....[10]....
        /*0258*/ 	.word	0xffffffff


	//   ....[11]....
        /*025c*/ 	.word	0xffffffff


	//   ....[12]....
        /*0260*/ 	.word	0xffffffff


	//   ....[13]....
        /*0264*/ 	.word	0xffffffff


	//   ....[14]....
        /*0268*/ 	.word	0xffffffff


	//   ....[15]....
        /*026c*/ 	.word	0xffffffff


	//   ....[16]....
        /*0270*/ 	.word	0xffffffff


	//   ....[17]....
        /*0274*/ 	.word	0xffffffff


	//   ....[18]....
        /*0278*/ 	.word	0xffffffff


	//   ....[19]....
        /*027c*/ 	.word	0xffffffff


	//   ....[20]....
        /*0280*/ 	.word	0xffffffff


	//   ....[21]....
        /*0284*/ 	.word	0xffffffff


	//   ....[22]....
        /*0288*/ 	.word	0xffffffff


	//   ....[23]....
        /*028c*/ 	.word	0xffffffff


	//   ....[24]....
        /*0290*/ 	.word	0xffffffff


	//   ....[25]....
        /*0294*/ 	.word	0xffffffff


	//   ....[26]....
        /*0298*/ 	.word	0xffffffff


	//   ....[27]....
        /*029c*/ 	.word	0xffffffff


	//   ....[28]....
        /*02a0*/ 	.word	0xffffffff


	//   ....[29]....
        /*02a4*/ 	.word	0xffffffff


	//   ....[30]....
        /*02a8*/ 	.word	0xffffffff


	//   ....[31]....
        /*02ac*/ 	.word	0xffffffff


	//   ....[32]....
        /*02b0*/ 	.word	0xffffffff


	//   ....[33]....
        /*02b4*/ 	.word	0xffffffff


	//   ....[34]....
        /*02b8*/ 	.word	0xffffffff


	//   ....[35]....
        /*02bc*/ 	.word	0xffffffff


	//   ....[36]....
        /*02c0*/ 	.word	0xffffffff


	//   ....[37]....
        /*02c4*/ 	.word	0xffffffff


	//   ....[38]....
        /*02c8*/ 	.word	0xffffffff


	//   ....[39]....
        /*02cc*/ 	.word	0xffffffff


	//   ....[40]....
        /*02d0*/ 	.word	0xffffffff


	//   ....[41]....
        /*02d4*/ 	.word	0xffffffff


	//   ....[42]....
        /*02d8*/ 	.word	0xffffffff


	//   ....[43]....
        /*02dc*/ 	.word	0xffffffff


	//   ....[44]....
        /*02e0*/ 	.word	0xffffffff


	//   ....[45]....
        /*02e4*/ 	.word	0xffffffff


	//   ....[46]....
        /*02e8*/ 	.word	0xffffffff


	//   ....[47]....
        /*02ec*/ 	.word	0xffffffff


	//   ....[48]....
        /*02f0*/ 	.word	0xffffffff


	//   ....[49]....
        /*02f4*/ 	.word	0xffffffff


	//   ....[50]....
        /*02f8*/ 	.word	0xffffffff


	//   ....[51]....
        /*02fc*/ 	.word	0xffffffff


	//   ....[52]....
        /*0300*/ 	.word	0xffffffff


	//   ....[53]....
        /*0304*/ 	.word	0xffffffff


	//   ....[54]....
        /*0308*/ 	.word	0xffffffff


	//   ....[55]....
        /*030c*/ 	.word	0xffffffff


	//   ....[56]....
        /*0310*/ 	.word	0xffffffff


	//   ....[57]....
        /*0314*/ 	.word	0xffffffff


	//   ....[58]....
        /*0318*/ 	.word	0xffffffff


	//   ....[59]....
        /*031c*/ 	.word	0xffffffff


	//   ....[60]....
        /*0320*/ 	.word	0xffffffff


	//   ....[61]....
        /*0324*/ 	.word	0xffffffff


	//   ....[62]....
        /*0328*/ 	.word	0xffffffff


	//   ....[63]....
        /*032c*/ 	.word	0xffffffff


	//   ....[64]....
        /*0330*/ 	.word	0xffffffff


	//   ....[65]....
        /*0334*/ 	.word	0xffffffff


	//   ....[66]....
        /*0338*/ 	.word	0xffffffff


	//   ....[67]....
        /*033c*/ 	.word	0xffffffff


	//   ....[68]....
        /*0340*/ 	.word	0xffffffff


	//   ....[69]....
        /*0344*/ 	.word	0xffffffff


	//   ....[70]....
        /*0348*/ 	.word	0xffffffff


	//   ....[71]....
        /*034c*/ 	.word	0xffffffff


	//   ....[72]....
        /*0350*/ 	.word	0xffffffff


	//   ....[73]....
        /*0354*/ 	.word	0xffffffff


	//   ....[74]....
        /*0358*/ 	.word	0xffffffff


	//   ....[75]....
        /*035c*/ 	.word	0xffffffff


	//   ....[76]....
        /*0360*/ 	.word	0xffffffff


	//   ....[77]....
        /*0364*/ 	.word	0xffffffff


	//   ....[78]....
        /*0368*/ 	.word	0xffffffff


	//   ....[79]....
        /*036c*/ 	.word	0xffffffff


	//   ....[80]....
        /*0370*/ 	.word	0xffffffff


	//   ....[81]....
        /*0374*/ 	.word	0xffffffff


	//   ....[82]....
        /*0378*/ 	.word	0xffffffff


	//   ....[83]....
        /*037c*/ 	.word	0xffffffff


	//   ....[84]....
        /*0380*/ 	.word	0xffffffff


	//   ....[85]....
        /*0384*/ 	.word	0xffffffff


	//   ....[86]....
        /*0388*/ 	.word	0xffffffff


	//   ....[87]....
        /*038c*/ 	.word	0xffffffff


	//   ....[88]....
        /*0390*/ 	.word	0xffffffff


	//   ....[89]....
        /*0394*/ 	.word	0xffffffff


	//   ....[90]....
        /*0398*/ 	.word	0xffffffff


	//   ....[91]....
        /*039c*/ 	.word	0xffffffff


	//   ....[92]....
        /*03a0*/ 	.word	0xffffffff


	//   ....[93]....
        /*03a4*/ 	.word	0xffffffff


	//   ....[94]....
        /*03a8*/ 	.word	0xffffffff


	//   ....[95]....
        /*03ac*/ 	.word	0xffffffff


	//   ....[96]....
        /*03b0*/ 	.word	0xffffffff


	//   ....[97]....
        /*03b4*/ 	.word	0xffffffff


	//   ....[98]....
        /*03b8*/ 	.word	0xffffffff


	//   ....[99]....
        /*03bc*/ 	.word	0xffffffff


	//   ....[100]....
        /*03c0*/ 	.word	0xffffffff


	//   ....[101]....
        /*03c4*/ 	.word	0xffffffff


	//   ....[102]....
        /*03c8*/ 	.word	0xffffffff


	//   ....[103]....
        /*03cc*/ 	.word	0xffffffff


	//   ....[104]....
        /*03d0*/ 	.word	0xffffffff


	//   ....[105]....
        /*03d4*/ 	.word	0xffffffff


	//   ....[106]....
        /*03d8*/ 	.word	0xffffffff


	//   ....[107]....
        /*03dc*/ 	.word	0xffffffff


	//   ....[108]....
        /*03e0*/ 	.word	0xffffffff


	//   ....[109]....
        /*03e4*/ 	.word	0xffffffff


	//   ....[110]....
        /*03e8*/ 	.word	0xffffffff


	//   ....[111]....
        /*03ec*/ 	.word	0xffffffff


	//   ....[112]....
        /*03f0*/ 	.word	0xffffffff


	//   ....[113]....
        /*03f4*/ 	.word	0xffffffff


	//   ....[114]....
        /*03f8*/ 	.word	0xffffffff


	//   ....[115]....
        /*03fc*/ 	.word	0xffffffff


	//   ....[116]....
        /*0400*/ 	.word	0xffffffff


	//   ....[117]....
        /*0404*/ 	.word	0xffffffff


	//   ....[118]....
        /*0408*/ 	.word	0xffffffff


	//   ....[119]....
        /*040c*/ 	.word	0xffffffff


	//   ....[120]....
        /*0410*/ 	.word	0xffffffff


	//   ....[121]....
        /*0414*/ 	.word	0xffffffff


	//   ....[122]....
        /*0418*/ 	.word	0xffffffff


	//   ....[123]....
        /*041c*/ 	.word	0xffffffff


	//   ....[124]....
        /*0420*/ 	.word	0x0500000f


	//   ....[125]....
        /*0424*/ 	.word	0x0500000f


	//   ....[126]....
        /*0428*/ 	.word	0x0500000f


	//   ....[127]....
        /*042c*/ 	.word	0x0500000f


	//   ....[128]....
        /*0430*/ 	.word	0x0500000f


	//   ....[129]....
        /*0434*/ 	.word	0x0500000f


	//   ....[130]....
        /*0438*/ 	.word	0x0500000f


	//   ....[131]....
        /*043c*/ 	.word	0x0500000f


	//   ....[132]....
        /*0440*/ 	.word	0x0500000f


	//   ....[133]....
        /*0444*/ 	.word	0x0500000f


	//   ....[134]....
        /*0448*/ 	.word	0x0500000f


	//   ....[135]....
        /*044c*/ 	.word	0x0500000f


	//   ....[136]....
        /*0450*/ 	.word	0x0500000f


	//   ....[137]....
        /*0454*/ 	.word	0x0500000f


	//   ....[138]....
        /*0458*/ 	.word	0x0500000f


	//   ....[139]....
        /*045c*/ 	.word	0x0500000f


	//   ....[140]....
        /*0460*/ 	.word	0x0500000f


	//   ....[141]....
        /*0464*/ 	.word	0x0500000f


	//   ....[142]....
        /*0468*/ 	.word	0x0500000f


	//   ....[143]....
        /*046c*/ 	.word	0x0500000f


	//   ....[144]....
        /*0470*/ 	.word	0x0500000f


	//   ....[145]....
        /*0474*/ 	.word	0x0500000f


	//   ....[146]....
        /*0478*/ 	.word	0x0500000f


	//   ....[147]....
        /*047c*/ 	.word	0x0500000f


	//   ....[148]....
        /*0480*/ 	.word	0x0500000f


	//   ....[149]....
        /*0484*/ 	.word	0x0500000f


	//   ....[150]....
        /*0488*/ 	.word	0x0500000f


	//   ....[151]....
        /*048c*/ 	.word	0x0500000f


	//   ....[152]....
        /*0490*/ 	.word	0x0500000f


	//   ....[153]....
        /*0494*/ 	.word	0x0500000f


	//   ....[154]....
        /*0498*/ 	.word	0x0500000f


	//   ....[155]....
        /*049c*/ 	.word	0x0500000f


	//   ....[156]....
        /*04a0*/ 	.word	0x0500000f


	//   ....[157]....
        /*04a4*/ 	.word	0x0500000f


	//   ....[158]....
        /*04a8*/ 	.word	0x0500000f


	//   ....[159]....
        /*04ac*/ 	.word	0x0500000f


	//   ....[160]....
        /*04b0*/ 	.word	0x0500000f


	//   ....[161]....
        /*04b4*/ 	.word	0x0500000f


	//   ....[162]....
        /*04b8*/ 	.word	0x0500000f


	//   ....[163]....
        /*04bc*/ 	.word	0x0500000f


	//   ....[164]....
        /*04c0*/ 	.word	0x0500000f


	//   ....[165]....
        /*04c4*/ 	.word	0x0500000f


	//   ....[166]....
        /*04c8*/ 	.word	0x0500000f


	//   ....[167]....
        /*04cc*/ 	.word	0x0500000f


	//   ....[168]....
        /*04d0*/ 	.word	0x0500000f


	//   ....[169]....
        /*04d4*/ 	.word	0x0500000f


	//   ....[170]....
        /*04d8*/ 	.word	0x0500000f


	//   ....[171]....
        /*04dc*/ 	.word	0x0500000f


	//   ....[172]....
        /*04e0*/ 	.word	0x0500000f


	//   ....[173]....
        /*04e4*/ 	.word	0x0500000f


	//   ....[174]....
        /*04e8*/ 	.word	0x0500000f


	//   ....[175]....
        /*04ec*/ 	.word	0x0500000f


	//   ....[176]....
        /*04f0*/ 	.word	0x0500000f


	//   ....[177]....
        /*04f4*/ 	.word	0x0500000f


	//----- nvinfo : EIATTR_COOP_GROUP_INSTR_OFFSETS
	.align		4
.L_173:
        /*04f8*/ 	.byte	0x04, 0x28
        /*04fa*/ 	.short	(.L_175 - .L_174)


	//   ....[0]....
.L_174:
        /*04fc*/ 	.word	0x00000070


	//   ....[1]....
        /*0500*/ 	.word	0x000000b0


	//   ....[2]....
        /*0504*/ 	.word	0x000002d0


	//   ....[3]....
        /*0508*/ 	.word	0x00000430


	//   ....[4]....
        /*050c*/ 	.word	0x00000550


	//   ....[5]....
        /*0510*/ 	.word	0x000006b0


	//   ....[6]....
        /*0514*/ 	.word	0x000016c0


	//   ....[7]....
        /*0518*/ 	.word	0x000025f0


	//   ....[8]....
        /*051c*/ 	.word	0x00002f60


	//   ....[9]....
        /*0520*/ 	.word	0x00004920


	//   ....[10]....
        /*0524*/ 	.word	0x000049e0


	//   ....[11]....
        /*0528*/ 	.word	0x000051b0


	//   ....[12]....
        /*052c*/ 	.word	0x00005240


	//   ....[13]....
        /*0530*/ 	.word	0x00007040


	//   ....[14]....
        /*0534*/ 	.word	0x00008670


	//   ....[15]....
        /*0538*/ 	.word	0x00008ea0


	//   ....[16]....
        /*053c*/ 	.word	0x00008fb0


	//   ....[17]....
        /*0540*/ 	.word	0x00009b00


	//   ....[18]....
        /*0544*/ 	.word	0x00009b90


	//   ....[19]....
        /*0548*/ 	.word	0x0000c680


	//   ....[20]....
        /*054c*/ 	.word	0x0000c6a0


	//   ....[21]....
        /*0550*/ 	.word	0x0000c6c0


	//   ....[22]....
        /*0554*/ 	.word	0x0000c6e0


	//   ....[23]....
        /*0558*/ 	.word	0x0000e8d0


	//   ....[24]....
        /*055c*/ 	.word	0x0000f100


	//   ....[25]....
        /*0560*/ 	.word	0x00010740


	//   ....[26]....
        /*0564*/ 	.word	0x00010850


	//   ....[27]....
        /*0568*/ 	.word	0x000113b0


	//   ....[28]....
        /*056c*/ 	.word	0x00011440


	//   ....[29]....
        /*0570*/ 	.word	0x000128f0


	//   ....[30]....
        /*0574*/ 	.word	0x00012900


	//   ....[31]....
        /*0578*/ 	.word	0x00012980


	//   ....[32]....
        /*057c*/ 	.word	0x00012990


	//   ....[33]....
        /*0580*/ 	.word	0x00013550


	//   ....[34]....
        /*0584*/ 	.word	0x00013590


	//   ....[35]....
        /*0588*/ 	.word	0x000135c0


	//   ....[36]....
        /*058c*/ 	.word	0x000135d0


	//   ....[37]....
        /*0590*/ 	.word	0x000135e0


	//   ....[38]....
        /*0594*/ 	.word	0x000135f0


	//   ....[39]....
        /*0598*/ 	.word	0x00013600


	//   ....[40]....
        /*059c*/ 	.word	0x00013610


	//   ....[41]....
        /*05a0*/ 	.word	0x00013620


	//   ....[42]....
        /*05a4*/ 	.word	0x00013630


	//   ....[43]....
        /*05a8*/ 	.word	0x00013640


	//   ....[44]....
        /*05ac*/ 	.word	0x00013660


	//   ....[45]....
        /*05b0*/ 	.word	0x00013670


	//   ....[46]....
        /*05b4*/ 	.word	0x00013680


	//   ....[47]....
        /*05b8*/ 	.word	0x00013690


	//   ....[48]....
        /*05bc*/ 	.word	0x000136a0


	//   ....[49]....
        /*05c0*/ 	.word	0x000137f0


	//   ....[50]....
        /*05c4*/ 	.word	0x00013820


	//   ....[51]....
        /*05c8*/ 	.word	0x000138f0


	//   ....[52]....
        /*05cc*/ 	.word	0x00013910


	//   ....[53]....
        /*05d0*/ 	.word	0x00013cd0


	//   ....[54]....
        /*05d4*/ 	.word	0x00013cf0


	//   ....[55]....
        /*05d8*/ 	.word	0x00013d00


	//   ....[56]....
        /*05dc*/ 	.word	0x00013d20


	//   ....[57]....
        /*05e0*/ 	.word	0x00013d40


	//   ....[58]....
        /*05e4*/ 	.word	0x00013d60


	//   ....[59]....
        /*05e8*/ 	.word	0x00013e60


	//   ....[60]....
        /*05ec*/ 	.word	0x00013e70


	//   ....[61]....
        /*05f0*/ 	.word	0x000144c0


	//   ....[62]....
        /*05f4*/ 	.word	0x00014500


	//   ....[63]....
        /*05f8*/ 	.word	0x00014530


	//   ....[64]....
        /*05fc*/ 	.word	0x00014560


	//   ....[65]....
        /*0600*/ 	.word	0x00014580


	//   ....[66]....
        /*0604*/ 	.word	0x00014590


	//   ....[67]....
        /*0608*/ 	.word	0x000145a0


	//   ....[68]....
        /*060c*/ 	.word	0x000145c0


	//   ....[69]....
        /*0610*/ 	.word	0x00014750


	//   ....[70]....
        /*0614*/ 	.word	0x000163f0


	//   ....[71]....
        /*0618*/ 	.word	0x00016420


	//   ....[72]....
        /*061c*/ 	.word	0x00016490


	//   ....[73]....
        /*0620*/ 	.word	0x000164b0


	//   ....[74]....
        /*0624*/ 	.word	0x000164f0


	//   ....[75]....
        /*0628*/ 	.word	0x00016500


	//   ....[76]....
        /*062c*/ 	.word	0x00016520


	//   ....[77]....
        /*0630*/ 	.word	0x00016530


	//   ....[78]....
        /*0634*/ 	.word	0x00016570


	//   ....[79]....
        /*0638*/ 	.word	0x000165c0


	//   ....[80]....
        /*063c*/ 	.word	0x00016a00


	//   ....[81]....
        /*0640*/ 	.word	0x00016a10


	//   ....[82]....
        /*0644*/ 	.word	0x00016a20


	//   ....[83]....
        /*0648*/ 	.word	0x00016a40


	//   ....[84]....
        /*064c*/ 	.word	0x00016ac0


	//   ....[85]....
        /*0650*/ 	.word	0x00016ad0


	//   ....[86]....
        /*0654*/ 	.word	0x00016b40


	//   ....[87]....
        /*0658*/ 	.word	0x00016b50


	//   ....[88]....
        /*065c*/ 	.word	0x00016b60


	//   ....[89]....
        /*0660*/ 	.word	0x00016b70


	//   ....[90]....
        /*0664*/ 	.word	0x00017410


	//   ....[91]....
        /*0668*/ 	.word	0x00017430


	//   ....[92]....
        /*066c*/ 	.word	0x00017450


	//   ....[93]....
        /*0670*/ 	.word	0x000174d0


	//   ....[94]....
        /*0674*/ 	.word	0x000174f0


	//   ....[95]....
        /*0678*/ 	.word	0x00017570


	//   ....[96]....
        /*067c*/ 	.word	0x00017590


	//   ....[97]....
        /*0680*/ 	.word	0x000175a0


	//   ....[98]....
        /*0684*/ 	.word	0x000175b0


	//   ....[99]....
        /*0688*/ 	.word	0x00017650


	//   ....[100]....
        /*068c*/ 	.word	0x00017670


	//   ....[101]....
        /*0690*/ 	.word	0x00017690


	//   ....[102]....
        /*0694*/ 	.word	0x00018050


	//   ....[103]....
        /*0698*/ 	.word	0x00018060


	//   ....[104]....
        /*069c*/ 	.word	0x00018080


	//   ....[105]....
        /*06a0*/ 	.word	0x000180d0


	//   ....[106]....
        /*06a4*/ 	.word	0x000180e0


	//   ....[107]....
        /*06a8*/ 	.word	0x00018120


	//   ....[108]....
        /*06ac*/ 	.word	0x00018130


	//   ....[109]....
        /*06b0*/ 	.word	0x00018140


	//   ....[110]....
        /*06b4*/ 	.word	0x00018180


	//   ....[111]....
        /*06b8*/ 	.word	0x000181c0


	//   ....[112]....
        /*06bc*/ 	.word	0x000185e0


	//   ....[113]....
        /*06c0*/ 	.word	0x000185f0


	//   ....[114]....
        /*06c4*/ 	.word	0x00018600


	//   ....[115]....
        /*06c8*/ 	.word	0x00018640


	//   ....[116]....
        /*06cc*/ 	.word	0x00018650


	//   ....[117]....
        /*06d0*/ 	.word	0x00018690


	//   ....[118]....
        /*06d4*/ 	.word	0x000186a0


	//   ....[119]....
        /*06d8*/ 	.word	0x000186b0


	//   ....[120]....
        /*06dc*/ 	.word	0x000186f0


	//   ....[121]....
        /*06e0*/ 	.word	0x00018730


	//   ....[122]....
        /*06e4*/ 	.word	0x00019500


	//   ....[123]....
        /*06e8*/ 	.word	0x000196a0


	//   ....[124]....
        /*06ec*/ 	.word	0x00019d90


	//   ....[125]....
        /*06f0*/ 	.word	0x00019e70


	//   ....[126]....
        /*06f4*/ 	.word	0x00019f50


	//   ....[127]....
        /*06f8*/ 	.word	0x0001a000


	//   ....[128]....
        /*06fc*/ 	.word	0x0001a0b0


	//   ....[129]....
        /*0700*/ 	.word	0x0001a160


	//   ....[130]....
        /*0704*/ 	.word	0x0001a200


	//   ....[131]....
        /*0708*/ 	.word	0x0001a2a0


	//   ....[132]....
        /*070c*/ 	.word	0x0001a350


	//   ....[133]....
        /*0710*/ 	.word	0x0001a3d0


	//   ....[134]....
        /*0714*/ 	.word	0x0001a4a0


	//   ....[135]....
        /*0718*/ 	.word	0x0001a5a0


	//   ....[136]....
        /*071c*/ 	.word	0x0001a650


	//   ....[137]....
        /*0720*/ 	.word	0x0001a6d0


	//   ....[138]....
        /*0724*/ 	.word	0x0001a7b0


	//   ....[139]....
        /*0728*/ 	.word	0x0001a810


	//   ....[140]....
        /*072c*/ 	.word	0x0001a8f0


	//   ....[141]....
        /*0730*/ 	.word	0x0001a950


	//   ....[142]....
        /*0734*/ 	.word	0x0001a9f0


	//   ....[143]....
        /*0738*/ 	.word	0x0001aa90


	//   ....[144]....
        /*073c*/ 	.word	0x0001ab40


	//   ....[145]....
        /*0740*/ 	.word	0x0001abd0


	//   ....[146]....
        /*0744*/ 	.word	0x0001ac40


	//   ....[147]....
        /*0748*/ 	.word	0x0001aca0


	//   ....[148]....
        /*074c*/ 	.word	0x0001ad90


	//   ....[149]....
        /*0750*/ 	.word	0x0001adf0


	//   ....[150]....
        /*0754*/ 	.word	0x0001aef0


	//   ....[151]....
        /*0758*/ 	.word	0x0001af50


	//   ....[152]....
        /*075c*/ 	.word	0x0001aff0


	//   ....[153]....
        /*0760*/ 	.word	0x0001b0b0


	//   ....[154]....
        /*0764*/ 	.word	0x0001b180


	//   ....[155]....
        /*0768*/ 	.word	0x0001b1e0


	//   ....[156]....
        /*076c*/ 	.word	0x0001b290


	//   ....[157]....
        /*0770*/ 	.word	0x0001b3c0


	//   ....[158]....
        /*0774*/ 	.word	0x0001b470


	//   ....[159]....
        /*0778*/ 	.word	0x0001b520


	//   ....[160]....
        /*077c*/ 	.word	0x0001b5c0


	//   ....[161]....
        /*0780*/ 	.word	0x0001b670


	//   ....[162]....
        /*0784*/ 	.word	0x0001b710


	//   ....[163]....
        /*0788*/ 	.word	0x0001b7c0


	//   ....[164]....
        /*078c*/ 	.word	0x0001b860


	//   ....[165]....
        /*0790*/ 	.word	0x0001b8d0


	//   ....[166]....
        /*0794*/ 	.word	0x0001b990


	//   ....[167]....
        /*0798*/ 	.word	0x0001ba80


	//   ....[168]....
        /*079c*/ 	.word	0x0001bb10


	//   ....[169]....
        /*07a0*/ 	.word	0x0001bb70


	//   ....[170]....
        /*07a4*/ 	.word	0x0001bc20


	//   ....[171]....
        /*07a8*/ 	.word	0x0001bc80


	//   ....[172]....
        /*07ac*/ 	.word	0x0001bd30


	//   ....[173]....
        /*07b0*/ 	.word	0x0001bd90


	//   ....[174]....
        /*07b4*/ 	.word	0x0001be40


	//   ....[175]....
        /*07b8*/ 	.word	0x0001bea0


	//   ....[176]....
        /*07bc*/ 	.word	0x0001bf50


	//   ....[177]....
        /*07c0*/ 	.word	0x0001c1b0


	//----- nvinfo : EIATTR_REG_RECONFIG
	.align		4
.L_175:
        /*07c4*/ 	.byte	0x01, 0x54
	.zero		2


	//----- nvinfo : EIATTR_SYSCALL_OFFSETS
	.align		4
        /*07c8*/ 	.byte	0x04, 0x46
        /*07ca*/ 	.short	(.L_177 - .L_176)


	//   ....[0]....
.L_176:
        /*07cc*/ 	.word	0x00001870


	//   ....[1]....
        /*07d0*/ 	.word	0x000156a0


	//   ....[2]....
        /*07d4*/ 	.word	0x00015810


	//   ....[3]....
        /*07d8*/ 	.word	0x00015960


	//   ....[4]....
        /*07dc*/ 	.word	0x00015aa0


	//   ....[5]....
        /*07e0*/ 	.word	0x00016f20


	//----- nvinfo : EIATTR_MBARRIER_INSTR_OFFSETS
	.align		4
.L_177:
        /*07e4*/ 	.byte	0x04, 0x39
        /*07e6*/ 	.short	(.L_179 - .L_178)


	//   ....[0]....
.L_178:
        /*07e8*/ 	.word	0x00000180
        /*07ec*/ 	.word	0x000000ff
        /*07f0*/ 	.word	0x00013200
        /*07f4*/ 	.short	0x0100
        /*07f6*/ 	.byte	0x08
	.zero		1


	//   ....[1]....
        /*07f8*/ 	.word	0x00000190
        /*07fc*/ 	.word	0x000000ff
        /*0800*/ 	.word	0x00013220
        /*0804*/ 	.short	0x0100
        /*0806*/ 	.byte	0x08
	.zero		1


	//   ....[2]....
        /*0808*/ 	.word	0x00000280
        /*080c*/ 	.word	0x000000ff
        /*0810*/ 	.word	0x00013230
        /*0814*/ 	.short	0x0100
        /*0816*/ 	.byte	0x08
	.zero		1


	//   ....[3]....
        /*0818*/ 	.word	0x00000290
        /*081c*/ 	.word	0x000000ff
        /*0820*/ 	.word	0x00013240
        /*0824*/ 	.short	0x0100
        /*0826*/ 	.byte	0x08
	.zero		1


	//   ....[4]....
        /*0828*/ 	.word	0x000002a0
        /*082c*/ 	.word	0x000000ff
        /*0830*/ 	.word	0x00013238
        /*0834*/ 	.short	0x0100
        /*0836*/ 	.byte	0x08
	.zero		1


	//   ....[5]....
        /*0838*/ 	.word	0x000002b0
        /*083c*/ 	.word	0x000000ff
        /*0840*/ 	.word	0x00013248
        /*0844*/ 	.short	0x0100
        /*0846*/ 	.byte	0x08
	.zero		1


	//   ....[6]....
        /*0848*/ 	.word	0x000003e0
        /*084c*/ 	.word	0x000000ff
        /*0850*/ 	.word	0x00013250
        /*0854*/ 	.short	0x0100
        /*0856*/ 	.byte	0x08
	.zero		1


	//   ....[7]....
        /*0858*/ 	.word	0x000003f0
        /*085c*/ 	.word	0x000000ff
        /*0860*/ 	.word	0x00013260
        /*0864*/ 	.short	0x0100
        /*0866*/ 	.byte	0x08
	.zero		1


	//   ....[8]....
        /*0868*/ 	.word	0x00000400
        /*086c*/ 	.word	0x000000ff
        /*0870*/ 	.word	0x00013258
        /*0874*/ 	.short	0x0100
        /*0876*/ 	.byte	0x08
	.zero		1


	//   ....[9]....
        /*0878*/ 	.word	0x00000410
        /*087c*/ 	.word	0x000000ff
        /*0880*/ 	.word	0x00013268
        /*0884*/ 	.short	0x0100
        /*0886*/ 	.byte	0x08
	.zero		1


	//   ....[10]....
        /*0888*/ 	.word	0x00000500
        /*088c*/ 	.word	0x000000ff
        /*0890*/ 	.word	0x00013270
        /*0894*/ 	.short	0x0100
        /*0896*/ 	.byte	0x06
	.zero		1


	//   ....[11]....
        /*0898*/ 	.word	0x00000510
        /*089c*/ 	.word	0x000000ff
        /*08a0*/ 	.word	0x00013280
        /*08a4*/ 	.short	0x0100
        /*08a6*/ 	.byte	0x06
	.zero		1


	//   ....[12]....
        /*08a8*/ 	.word	0x00000520
        /*08ac*/ 	.word	0x000000ff
        /*08b0*/ 	.word	0x00013278
        /*08b4*/ 	.short	0x0100
        /*08b6*/ 	.byte	0x06
	.zero		1


	//   ....[13]....
        /*08b8*/ 	.word	0x00000530
        /*08bc*/ 	.word	0x000000ff
        /*08c0*/ 	.word	0x00013288
        /*08c4*/ 	.short	0x0100
        /*08c6*/ 	.byte	0x06
	.zero		1


	//   ....[14]....
        /*08c8*/ 	.word	0x00000660
        /*08cc*/ 	.word	0x000000ff
        /*08d0*/ 	.word	0x00013290
        /*08d4*/ 	.short	0x0100
        /*08d6*/ 	.byte	0x08
	.zero		1


	//   ....[15]....
        /*08d8*/ 	.word	0x00000670
        /*08dc*/ 	.word	0x000000ff
        /*08e0*/ 	.word	0x000132a0
        /*08e4*/ 	.short	0x0100
        /*08e6*/ 	.byte	0x08
	.zero		1


	//   ....[16]....
        /*08e8*/ 	.word	0x00000680
        /*08ec*/ 	.word	0x000000ff
        /*08f0*/ 	.word	0x00013298
        /*08f4*/ 	.short	0x0100
        /*08f6*/ 	.byte	0x08
	.zero		1


	//   ....[17]....
        /*08f8*/ 	.word	0x00000690
        /*08fc*/ 	.word	0x000000ff
        /*0900*/ 	.word	0x000132a8
        /*0904*/ 	.short	0x0100
        /*0906*/ 	.byte	0x08
	.zero		1


	//   ....[18]....
        /*0908*/ 	.word	0x000007e0
        /*090c*/ 	.word	0x000000ff
        /*0910*/ 	.word	0x000132b0
        /*0914*/ 	.short	0x0100
        /*0916*/ 	.byte	0x08
	.zero		1


	//   ....[19]....
        /*0918*/ 	.word	0x000007f0
        /*091c*/ 	.word	0x000000ff
        /*0920*/ 	.word	0x000132c0
        /*0924*/ 	.short	0x0100
        /*0926*/ 	.byte	0x08
	.zero		1


	//   ....[20]....
        /*0928*/ 	.word	0x00000800
        /*092c*/ 	.word	0x000000ff
        /*0930*/ 	.word	0x000132b8
        /*0934*/ 	.short	0x0100
        /*0936*/ 	.byte	0x08
	.zero		1


	//   ....[21]....
        /*0938*/ 	.word	0x00000810
        /*093c*/ 	.word	0x000000ff
        /*0940*/ 	.word	0x000132c8
        /*0944*/ 	.short	0x0100
        /*0946*/ 	.byte	0x08
	.zero		1


	//   ....[22]....
        /*0948*/ 	.word	0x00001bc0
        /*094c*/ 	.word	0x000000ff
        /*0950*/ 	.word	0x00013200
        /*0954*/ 	.short	0x010a
        /*0956*/ 	.byte	0x2d
	.zero		1


	//   ....[23]....
        /*0958*/ 	.word	0x00001c60
        /*095c*/ 	.word	0x0000000b
        /*0960*/ 	.word	0x00013230
        /*0964*/ 	.short	0x010a
        /*0966*/ 	.byte	0x3f
	.zero		1


	//   ....[24]....
        /*0968*/ 	.word	0x00001ca0
        /*096c*/ 	.word	0x0000000b
        /*0970*/ 	.word	0x00013230
        /*0974*/ 	.short	0x010a
        /*0976*/ 	.byte	0x3f
	.zero		1


	//   ....[25]....
        /*0978*/ 	.word	0x00002780
        /*097c*/ 	.word	0x000000ff
        /*0980*/ 	.word	0x00000000
        /*0984*/ 	.short	0x0101
        /*0986*/ 	.byte	0x06
	.zero		1


	//   ....[26]....
        /*0988*/ 	.word	0x00006490
        /*098c*/ 	.word	0x000000ff
        /*0990*/ 	.word	0x00013230
        /*0994*/ 	.short	0x010a
        /*0996*/ 	.byte	0x18
	.zero		1


	//   ....[27]....
        /*0998*/ 	.word	0x000064d0
        /*099c*/ 	.word	0x000000ff
        /*09a0*/ 	.word	0x00013230
        /*09a4*/ 	.short	0x010a
        /*09a6*/ 	.byte	0x18
	.zero		1


	//   ....[28]....
        /*09a8*/ 	.word	0x00006920
        /*09ac*/ 	.word	0x000000ff
        /*09b0*/ 	.word	0x00013250
        /*09b4*/ 	.short	0x010a
        /*09b6*/ 	.byte	0x0b
	.zero		1


	//   ....[29]....
        /*09b8*/ 	.word	0x00006960
        /*09bc*/ 	.word	0x000000ff
        /*09c0*/ 	.word	0x00013250
        /*09c4*/ 	.short	0x010a
        /*09c6*/ 	.byte	0x0b
	.zero		1


	//   ....[30]....
        /*09c8*/ 	.word	0x000071d0
        /*09cc*/ 	.word	0x000000ff
        /*09d0*/ 	.word	0x00000000
        /*09d4*/ 	.short	0x0101
        /*09d6*/ 	.byte	0x18
	.zero		1


	//   ....[31]....
        /*09d8*/ 	.word	0x0000a880
        /*09dc*/ 	.word	0x000000ff
        /*09e0*/ 	.word	0x00000000
        /*09e4*/ 	.short	0x0101
        /*09e6*/ 	.byte	0x06
	.zero		1


	//   ....[32]....
        /*09e8*/ 	.word	0x0000b060
        /*09ec*/ 	.word	0x000000ff
        /*09f0*/ 	.word	0x00013230
        /*09f4*/ 	.short	0x010a
        /*09f6*/ 	.byte	0x15
	.zero		1


	//   ....[33]....
        /*09f8*/ 	.word	0x0000b0a0
        /*09fc*/ 	.word	0x000000ff
        /*0a00*/ 	.word	0x00013230
        /*0a04*/ 	.short	0x010a
        /*0a06*/ 	.byte	0x15
	.zero		1


	//   ....[34]....
        /*0a08*/ 	.word	0x0000b4f0
        /*0a0c*/ 	.word	0x000000ff
        /*0a10*/ 	.word	0x00013250
        /*0a14*/ 	.short	0x010a
        /*0a16*/ 	.byte	0x0b
	.zero		1


	//   ....[35]....
        /*0a18*/ 	.word	0x0000b530
        /*0a1c*/ 	.word	0x000000ff
        /*0a20*/ 	.word	0x00013250
        /*0a24*/ 	.short	0x010a
        /*0a26*/ 	.byte	0x0b
	.zero		1


	//   ....[36]....
        /*0a28*/ 	.word	0x0000be40
        /*0a2c*/ 	.word	0x000000ff
        /*0a30*/ 	.word	0x00000000
        /*0a34*/ 	.short	0x0101
        /*0a36*/ 	.byte	0x15
	.zero		1


	//   ....[37]....
        /*0a38*/ 	.word	0x0000d7a0
        /*0a3c*/ 	.word	0x000000ff
        /*0a40*/ 	.word	0x00000000
        /*0a44*/ 	.short	0x0101
        /*0a46*/ 	.byte	0x06
	.zero		1


	//   ....[38]....
        /*0a48*/ 	.word	0x0000dd40
        /*0a4c*/ 	.word	0x000000ff
        /*0a50*/ 	.word	0x00013230
        /*0a54*/ 	.short	0x010a
        /*0a56*/ 	.byte	0x19
	.zero		1


	//   ....[39]....
        /*0a58*/ 	.word	0x0000dd80
        /*0a5c*/ 	.word	0x000000ff
        /*0a60*/ 	.word	0x00013230
        /*0a64*/ 	.short	0x010a
        /*0a66*/ 	.byte	0x19
	.zero		1


	//   ....[40]....
        /*0a68*/ 	.word	0x0000e1d0
        /*0a6c*/ 	.word	0x000000ff
        /*0a70*/ 	.word	0x00013250
        /*0a74*/ 	.short	0x010a
        /*0a76*/ 	.byte	0x0b
	.zero		1


	//   ....[41]....
        /*0a78*/ 	.word	0x0000e210
        /*0a7c*/ 	.word	0x000000ff
        /*0a80*/ 	.word	0x00013250
        /*0a84*/ 	.short	0x010a
        /*0a86*/ 	.byte	0x0b
	.zero		1


	//   ....[42]....
        /*0a88*/ 	.word	0x0000ea70
        /*0a8c*/ 	.word	0x000000ff
        /*0a90*/ 	.word	0x00000000
        /*0a94*/ 	.short	0x0101
        /*0a96*/ 	.byte	0x19
	.zero		1


	//   ....[43]....
        /*0a98*/ 	.word	0x00012120
        /*0a9c*/ 	.word	0x000000ff
        /*0aa0*/ 	.word	0x00000000
        /*0aa4*/ 	.short	0x0101
        /*0aa6*/ 	.byte	0x06
	.zero		1


	//   ....[44]....
        /*0aa8*/ 	.word	0x000125c0
        /*0aac*/ 	.word	0x000000ff
        /*0ab0*/ 	.word	0x00013250
        /*0ab4*/ 	.short	0x010a
        /*0ab6*/ 	.byte	0x0e
	.zero		1


	//   ....[45]....
        /*0ab8*/ 	.word	0x00012600
        /*0abc*/ 	.word	0x000000ff
        /*0ac0*/ 	.word	0x00013250
        /*0ac4*/ 	.short	0x010a
        /*0ac6*/ 	.byte	0x0e
	.zero		1


	//   ....[46]....
        /*0ac8*/ 	.word	0x00012c70
        /*0acc*/ 	.word	0x000000ff
        /*0ad0*/ 	.word	0x00000000
        /*0ad4*/ 	.short	0x0101
        /*0ad6*/ 	.byte	0x04
	.zero		1


	//   ....[47]....
        /*0ad8*/ 	.word	0x00013e20
        /*0adc*/ 	.word	0x00000000
        /*0ae0*/ 	.word	0x00000000
        /*0ae4*/ 	.short	0x0101
        /*0ae6*/ 	.byte	0x3f
	.zero		1


	//   ....[48]....
        /*0ae8*/ 	.word	0x000160d0
        /*0aec*/ 	.word	0x00000004
        /*0af0*/ 	.word	0x00013280
        /*0af4*/ 	.short	0x010a
        /*0af6*/ 	.byte	0x3f
	.zero		1


	//   ....[49]....
        /*0af8*/ 	.word	0x000166b0
        /*0afc*/ 	.word	0x00000004
        /*0b00*/ 	.word	0x00013270
        /*0b04*/ 	.short	0x0107
        /*0b06*/ 	.byte	0x3f
	.zero		1


	//   ....[50]....
        /*0b08*/ 	.word	0x00016770
        /*0b0c*/ 	.word	0x00000004
        /*0b10*/ 	.word	0x00013270
        /*0b14*/ 	.short	0x0101
        /*0b16*/ 	.byte	0x3f
	.zero		1


	//   ....[51]....
        /*0b18*/ 	.word	0x000167a0
        /*0b1c*/ 	.word	0x00000004
        /*0b20*/ 	.word	0x00013240
        /*0b24*/ 	.short	0x010a
        /*0b26*/ 	.byte	0x3f
	.zero		1


	//   ....[52]....
        /*0b28*/ 	.word	0x00016cf0
        /*0b2c*/ 	.word	0x00000004
        /*0b30*/ 	.word	0x00013230
        /*0b34*/ 	.short	0x0107
        /*0b36*/ 	.byte	0x3f
	.zero		1


	//   ....[53]....
        /*0b38*/ 	.word	0x00016dd0
        /*0b3c*/ 	.word	0x00000004
        /*0b40*/ 	.word	0x00013230
        /*0b44*/ 	.short	0x0101
        /*0b46*/ 	.byte	0x3f
	.zero		1


	//   ....[54]....
        /*0b48*/ 	.word	0x00017780
        /*0b4c*/ 	.word	0x00000011
        /*0b50*/ 	.word	0x00013200
        /*0b54*/ 	.short	0x0107
        /*0b56*/ 	.byte	0x3f
	.zero		1


	//   ....[55]....
        /*0b58*/ 	.word	0x00017870
        /*0b5c*/ 	.word	0x00000011
        /*0b60*/ 	.word	0x00013200
        /*0b64*/ 	.short	0x0101
        /*0b66*/ 	.byte	0x3f
	.zero		1


	//   ....[56]....
        /*0b68*/ 	.word	0x00017890
        /*0b6c*/ 	.word	0x00000011
        /*0b70*/ 	.word	0x00013220
        /*0b74*/ 	.short	0x010a
        /*0b76*/ 	.byte	0x3f
	.zero		1


	//   ....[57]....
        /*0b78*/ 	.word	0x00017dc0
        /*0b7c*/ 	.word	0x00000000
        /*0b80*/ 	.word	0x00013280
        /*0b84*/ 	.short	0x010a
        /*0b86*/ 	.byte	0x3f
	.zero		1


	//   ....[58]....
        /*0b88*/ 	.word	0x00018270
        /*0b8c*/ 	.word	0x00000000
        /*0b90*/ 	.word	0x00013270
        /*0b94*/ 	.short	0x0107
        /*0b96*/ 	.byte	0x3f
	.zero		1


	//   ....[59]....
        /*0b98*/ 	.word	0x00018330
        /*0b9c*/ 	.word	0x00000000
        /*0ba0*/ 	.word	0x00013270
        /*0ba4*/ 	.short	0x0101
        /*0ba6*/ 	.byte	0x3f
	.zero		1


	//   ....[60]....
        /*0ba8*/ 	.word	0x00018360
        /*0bac*/ 	.word	0x00000000
        /*0bb0*/ 	.word	0x00013240
        /*0bb4*/ 	.short	0x010a
        /*0bb6*/ 	.byte	0x3f
	.zero		1


	//   ....[61]....
        /*0bb8*/ 	.word	0x000187b0
        /*0bbc*/ 	.word	0x00000000
        /*0bc0*/ 	.word	0x00013230
        /*0bc4*/ 	.short	0x0107
        /*0bc6*/ 	.byte	0x3f
	.zero		1


	//   ....[62]....
        /*0bc8*/ 	.word	0x00018870
        /*0bcc*/ 	.word	0x00000000
        /*0bd0*/ 	.word	0x00013230
        /*0bd4*/ 	.short	0x0101
        /*0bd6*/ 	.byte	0x3f
	.zero		1


	//   ....[63]....
        /*0bd8*/ 	.word	0x00018900
        /*0bdc*/ 	.word	0x00000002
        /*0be0*/ 	.word	0x00013270
        /*0be4*/ 	.short	0x010a
        /*0be6*/ 	.byte	0x3f
	.zero		1


	//   ....[64]....
        /*0be8*/ 	.word	0x00018990
        /*0bec*/ 	.word	0x00000002
        /*0bf0*/ 	.word	0x00013260
        /*0bf4*/ 	.short	0x010a
        /*0bf6*/ 	.byte	0x3f
	.zero		1


	//   ....[65]....
        /*0bf8*/ 	.word	0x00018ca0
        /*0bfc*/ 	.word	0x00000002
        /*0c00*/ 	.word	0x00013250
        /*0c04*/ 	.short	0x0101
        /*0c06*/ 	.byte	0x3f
	.zero		1


	//   ....[66]....
        /*0c08*/ 	.word	0x00018d30
        /*0c0c*/ 	.word	0x00000002
        /*0c10*/ 	.word	0x00000000
        /*0c14*/ 	.short	0x0101
        /*0c16*/ 	.byte	0x3f
	.zero		1


	//   ....[67]....
        /*0c18*/ 	.word	0x00018f10
        /*0c1c*/ 	.word	0x00000003
        /*0c20*/ 	.word	0x00013270
        /*0c24*/ 	.short	0x010a
        /*0c26*/ 	.byte	0x3f
	.zero		1


	//   ....[68]....
        /*0c28*/ 	.word	0x00018fa0
        /*0c2c*/ 	.word	0x00000003
        /*0c30*/ 	.word	0x00013260
        /*0c34*/ 	.short	0x010a
        /*0c36*/ 	.byte	0x3f
	.zero		1


	//   ....[69]....
        /*0c38*/ 	.word	0x000192c0
        /*0c3c*/ 	.word	0x00000003
        /*0c40*/ 	.word	0x00013250
        /*0c44*/ 	.short	0x0101
        /*0c46*/ 	.byte	0x3f
	.zero		1


	//   ....[70]....
        /*0c48*/ 	.word	0x00019380
        /*0c4c*/ 	.word	0x00000003
        /*0c50*/ 	.word	0x00000000
        /*0c54*/ 	.short	0x0101
        /*0c56*/ 	.byte	0x3f
	.zero		1


	//   ....[71]....
        /*0c58*/ 	.word	0x00019620
        /*0c5c*/ 	.word	0x00000005
        /*0c60*/ 	.word	0x00013220
        /*0c64*/ 	.short	0x010a
        /*0c66*/ 	.byte	0x3f
	.zero		1


	//   ....[72]....
        /*0c68*/ 	.word	0x000197d0
        /*0c6c*/ 	.word	0x00000003
        /*0c70*/ 	.word	0x00013240
        /*0c74*/ 	.short	0x010a
        /*0c76*/ 	.byte	0x3f
	.zero		1


	//   ....[73]....
        /*0c78*/ 	.word	0x00019860
        /*0c7c*/ 	.word	0x00000005
        /*0c80*/ 	.word	0x00013240
        /*0c84*/ 	.short	0x010a
        /*0c86*/ 	.byte	0x3f
	.zero		1


	//   ....[74]....
        /*0c88*/ 	.word	0x000198a0
        /*0c8c*/ 	.word	0x00000003
        /*0c90*/ 	.word	0x00013260
        /*0c94*/ 	.short	0x010a
        /*0c96*/ 	.byte	0x3f
	.zero		1


	//   ....[75]....
        /*0c98*/ 	.word	0x000198e0
        /*0c9c*/ 	.word	0x00000005
        /*0ca0*/ 	.word	0x00013260
        /*0ca4*/ 	.short	0x010a
        /*0ca6*/ 	.byte	0x3f
	.zero		1


	//   ....[76]....
        /*0ca8*/ 	.word	0x00019920
        /*0cac*/ 	.word	0x00000003
        /*0cb0*/ 	.word	0x00013280
        /*0cb4*/ 	.short	0x010a
        /*0cb6*/ 	.byte	0x3f
	.zero		1


	//   ....[77]....
        /*0cb8*/ 	.word	0x00019960
        /*0cbc*/ 	.word	0x00000005
        /*0cc0*/ 	.word	0x00013280
        /*0cc4*/ 	.short	0x010a
        /*0cc6*/ 	.byte	0x3f
	.zero		1


	//   ....[78]....
        /*0cc8*/ 	.word	0x000199d0
        /*0ccc*/ 	.word	0x00000003
        /*0cd0*/ 	.word	0x00013200
        /*0cd4*/ 	.short	0x010a
        /*0cd6*/ 	.byte	0x3f
	.zero		1


	//   ....[79]....
        /*0cd8*/ 	.word	0x00019a20
        /*0cdc*/ 	.word	0x0000000b
        /*0ce0*/ 	.word	0x00013230
        /*0ce4*/ 	.short	0x010a
        /*0ce6*/ 	.byte	0x3f
	.zero		1


	//   ....[80]....
        /*0ce8*/ 	.word	0x00019a80
        /*0cec*/ 	.word	0x0000000a
        /*0cf0*/ 	.word	0x00013230
        /*0cf4*/ 	.short	0x010a
        /*0cf6*/ 	.byte	0x3f
	.zero		1


	//   ....[81]....
        /*0cf8*/ 	.word	0x00019ae0
        /*0cfc*/ 	.word	0x0000000a
        /*0d00*/ 	.word	0x00013250
        /*0d04*/ 	.short	0x010a
        /*0d06*/ 	.byte	0x3f
	.zero		1


	//   ....[82]....
        /*0d08*/ 	.word	0x00019b40
        /*0d0c*/ 	.word	0x0000000a
        /*0d10*/ 	.word	0x00013230
        /*0d14*/ 	.short	0x010a
        /*0d16*/ 	.byte	0x3f
	.zero		1


	//   ....[83]....
        /*0d18*/ 	.word	0x00019ba0
        /*0d1c*/ 	.word	0x0000000a
        /*0d20*/ 	.word	0x00013250
        /*0d24*/ 	.short	0x010a
        /*0d26*/ 	.byte	0x3f
	.zero		1


	//   ....[84]....
        /*0d28*/ 	.word	0x00019c00
        /*0d2c*/ 	.word	0x0000000a
        /*0d30*/ 	.word	0x00013230
        /*0d34*/ 	.short	0x010a
        /*0d36*/ 	.byte	0x3f
	.zero		1


	//   ....[85]....
        /*0d38*/ 	.word	0x00019c60
        /*0d3c*/ 	.word	0x0000000a
        /*0d40*/ 	.word	0x00013250
        /*0d44*/ 	.short	0x010a
        /*0d46*/ 	.byte	0x3f
	.zero		1


	//   ....[86]....
        /*0d48*/ 	.word	0x00019cc0
        /*0d4c*/ 	.word	0x00000005
        /*0d50*/ 	.word	0x00013250
        /*0d54*/ 	.short	0x010a
        /*0d56*/ 	.byte	0x3f
	.zero		1


	//   ....[87]....
        /*0d58*/ 	.word	0x00019dc0
        /*0d5c*/ 	.word	0x00000004
        /*0d60*/ 	.word	0x00013280
        /*0d64*/ 	.short	0x010a
        /*0d66*/ 	.byte	0x3f
	.zero		1


	//   ....[88]....
        /*0d68*/ 	.word	0x0001a4f0
        /*0d6c*/ 	.word	0x00000004
        /*0d70*/ 	.word	0x00013240
        /*0d74*/ 	.short	0x010a
        /*0d76*/ 	.byte	0x3f
	.zero		1


	//   ....[89]....
        /*0d78*/ 	.word	0x0001b2c0
        /*0d7c*/ 	.word	0x00000011
        /*0d80*/ 	.word	0x00013220
        /*0d84*/ 	.short	0x010a
        /*0d86*/ 	.byte	0x3f
	.zero		1


	//   ....[90]....
        /*0d88*/ 	.word	0x0001b310
        /*0d8c*/ 	.word	0x00000000
        /*0d90*/ 	.word	0x00013280
        /*0d94*/ 	.short	0x010a
        /*0d96*/ 	.byte	0x3f
	.zero		1


	//   ....[91]....
        /*0d98*/ 	.word	0x0001b9d0
        /*0d9c*/ 	.word	0x00000000
        /*0da0*/ 	.word	0x00013240
        /*0da4*/ 	.short	0x010a
        /*0da6*/ 	.byte	0x3f
	.zero		1


	//   ....[92]....
        /*0da8*/ 	.word	0x0001bf90
        /*0dac*/ 	.word	0x00000002
        /*0db0*/ 	.word	0x00013270
        /*0db4*/ 	.short	0x010a
        /*0db6*/ 	.byte	0x3f
	.zero		1


	//   ....[93]....
        /*0db8*/ 	.word	0x0001bfe0
        /*0dbc*/ 	.word	0x00000002
        /*0dc0*/ 	.word	0x00013260
        /*0dc4*/ 	.short	0x010a
        /*0dc6*/ 	.byte	0x3f
	.zero		1


	//   ....[94]....
        /*0dc8*/ 	.word	0x0001c030
        /*0dcc*/ 	.word	0x00000003
        /*0dd0*/ 	.word	0x00013270
        /*0dd4*/ 	.short	0x010a
        /*0dd6*/ 	.byte	0x3f
	.zero		1


	//   ....[95]....
        /*0dd8*/ 	.word	0x0001c080
        /*0ddc*/ 	.word	0x00000003
        /*0de0*/ 	.word	0x00013260
        /*0de4*/ 	.short	0x010a
        /*0de6*/ 	.byte	0x3f
	.zero		1


	//   ....[96]....
        /*0de8*/ 	.word	0x0001c0d0
        /*0dec*/ 	.word	0x00000005
        /*0df0*/ 	.word	0x00013220
        /*0df4*/ 	.short	0x010a
        /*0df6*/ 	.byte	0x3f
	.zero		1


	//   ....[97]....
        /*0df8*/ 	.word	0x0001c270
        /*0dfc*/ 	.word	0x00000003
        /*0e00*/ 	.word	0x00013240
        /*0e04*/ 	.short	0x010a
        /*0e06*/ 	.byte	0x3f
	.zero		1


	//   ....[98]....
        /*0e08*/ 	.word	0x0001c2c0
        /*0e0c*/ 	.word	0x00000005
        /*0e10*/ 	.word	0x00013240
        /*0e14*/ 	.short	0x010a
        /*0e16*/ 	.byte	0x3f
	.zero		1


	//   ....[99]....
        /*0e18*/ 	.word	0x0001c310
        /*0e1c*/ 	.word	0x00000003
        /*0e20*/ 	.word	0x00013260
        /*0e24*/ 	.short	0x010a
        /*0e26*/ 	.byte	0x3f
	.zero		1


	//   ....[100]....
        /*0e28*/ 	.word	0x0001c360
        /*0e2c*/ 	.word	0x00000005
        /*0e30*/ 	.word	0x00013260
        /*0e34*/ 	.short	0x010a
        /*0e36*/ 	.byte	0x3f
	.zero		1


	//   ....[101]....
        /*0e38*/ 	.word	0x0001c3b0
        /*0e3c*/ 	.word	0x00000003
        /*0e40*/ 	.word	0x00013280
        /*0e44*/ 	.short	0x010a
        /*0e46*/ 	.byte	0x3f
	.zero		1


	//----- nvinfo : EIATTR_NUM_MBARRIERS
	.align		4
.L_179:
        /*0e48*/ 	.byte	0x03, 0x38
        /*0e4a*/ 	.short	0x0016


	//----- nvinfo : EIATTR_EXIT_INSTR_OFFSETS
	.align		4
        /*0e4c*/ 	.byte	0x04, 0x1c
        /*0e4e*/ 	.short	(.L_181 - .L_180)


	//   ....[0]....
.L_180:
        /*0e50*/ 	.word	0x00000960


	//   ....[1]....
        /*0e54*/ 	.word	0x000146d0


	//   ....[2]....
        /*0e58*/ 	.word	0x000199b0


	//----- nvinfo : EIATTR_MAX_THREADS
	.align		4
.L_181:
        /*0e5c*/ 	.byte	0x04, 0x05
        /*0e5e*/ 	.short	(.L_183 - .L_182)
.L_182:
        /*0e60*/ 	.word	0x00000200
        /*0e64*/ 	.word	0x00000001
        /*0e68*/ 	.word	0x00000001


	//----- nvinfo : EIATTR_CRS_STACK_SIZE
	.align		4
.L_183:
        /*0e6c*/ 	.byte	0x04, 0x1e
        /*0e6e*/ 	.short	(.L_185 - .L_184)
.L_184:
        /*0e70*/ 	.word	0x00000000


	//----- nvinfo : EIATTR_CBANK_PARAM_SIZE
	.align		4
.L_185:
        /*0e74*/ 	.byte	0x03, 0x19
        /*0e76*/ 	.short	0x0af0


	//----- nvinfo : EIATTR_PARAM_CBANK
	.align		4
        /*0e78*/ 	.byte	0x04, 0x0a
        /*0e7a*/ 	.short	(.L_187 - .L_186)
	.align		4
.L_186:
        /*0e7c*/ 	.word	index@(.nv.constant0._ZN7cutlass13device_kernelIN5flash11enable_sm90INS1_16FlashAttnFwdSm90INS1_25CollectiveMainloopFwdSm90ILi2EN4cute5tupleIJNS5_1CILi1EEES8_S8_EEENS6_IJNS7_ILi192EEENS7_ILi160EEENS7_ILi64EEEEEELi64ENS_12float_e4m3_tEfNS_4arch4Sm90ELb0ELb1ELb1ELb0ELb1ELb0ELb0ELb1ELb1ELb1ELb0ELb0EEENS1_21CollectiveEpilogueFwdINS6_IJSA_SC_SB_EEES9_NS_10bfloat16_tESG_Li384ELb0ELb1ELb0ELb1EEENS1_30DynamicPersistentTileSchedulerILi384ELi128ELb0ELb1ELb1EEEEEEEEEvNT_6ParamsE)
        /*0e80*/ 	.short	0x0210
        /*0e82*/ 	.short	0x0af0


	//----- nvinfo : EIATTR_SW_WAR
	.align		4
.L_187:
        /*0e84*/ 	.byte	0x04, 0x36
        /*0e86*/ 	.short	(.L_189 - .L_188)
.L_188:
        /*0e88*/ 	.word	0x00000008
.L_189:


//--------------------- .nv.info._ZN7cutlass13device_kernelIN5flash11enable_sm90INS1_16FlashAttnFwdSm90INS1_25CollectiveMainloopFwdSm90ILi2EN4cute5tupleIJNS5_1CILi1EEES8_S8_EEENS6_IJNS7_ILi192EEENS7_ILi160EEENS7_ILi64EEEEEELi64ENS_12float_e4m3_tEfNS_4arch4Sm90ELb0ELb1ELb1ELb1ELb1ELb0ELb0ELb1ELb1ELb1ELb0ELb0EEENS1_21CollectiveEpilogueFwdINS6_IJSA_SC_SB_EEES9_NS_10bfloat16_tESG_Li384ELb1ELb1ELb0ELb1EEENS1_36VarlenDynamicPersistentTileSchedulerILi192ELi160ELi384ELi128ELb0ELb1ELb1ELb1ELb0ELb1EEEEEEEEEvNT_6ParamsE --------------------------
	.section	.nv.info._ZN7cutlass13device_kernelIN5flash11enable_sm90INS1_16FlashAttnFwdSm90INS1_25CollectiveMainloopFwdSm90ILi2EN4cute5tupleIJNS5_1CILi1EEES8_S8_EEENS6_IJNS7_ILi192EEENS7_ILi160EEENS7_ILi64EEEEEELi64ENS_12float_e4m3_tEfNS_4arch4Sm90ELb0ELb1ELb1ELb1ELb1ELb0ELb0ELb1ELb1ELb1ELb0ELb0EEENS1_21CollectiveEpilogueFwdINS6_IJSA_SC_SB_EEES9_NS_10bfloat16_tESG_Li384ELb1ELb1ELb0ELb1EEENS1_36VarlenDynamicPersistentTileSchedulerILi192ELi160ELi384ELi128ELb0ELb1ELb1ELb1ELb0ELb1EEEEEEEEEvNT_6ParamsE,"",@"SHT_CUDA_INFO"
	.sectionflags	@""
	.align	4


	//----- nvinfo : EIATTR_CUDA_API_VERSION
	.align		4
        /*0000*/ 	.byte	0x04, 0x37
        /*0002*/ 	.short	(.L_191 - .L_190)
.L_190:
        /*0004*/ 	.word	0x00000082


	//----- nvinfo : EIATTR_KPARAM_INFO
	.align		4
.L_191:
        /*0008*/ 	.byte	0x04, 0x17
        /*000a*/ 	.short	(.L_193 - .L_192)
.L_192:
        /*000c*/ 	.word	0x00000000
        /*0010*/ 	.short	0x0000
        /*0012*/ 	.short	0x0070
        /*0014*/ 	.byte	0x00, 0xf0, 0x01, 0x2a


	//----- nvinfo : EIATTR_SPARSE_MMA_MASK
	.align		4
.L_193:
        /*0018*/ 	.byte	0x03, 0x50
        /*001a*/ 	.short	0x0000


	//----- nvinfo : EIATTR_MAXREG_COUNT
	.align		4
        /*001c*/ 	.byte	0x03, 0x1b
        /*001e*/ 	.short	0x0080


	//----- nvinfo : EIATTR_NUM_BARRIERS
	.align		4
        /*0020*/ 	.byte	0x02, 0x4c
        /*0022*/ 	.byte	0x09
	.zero		1


	//----- nvinfo : EIATTR_EXTERNS
	.align		4
        /*0024*/ 	.byte	0x04, 0x0f
        /*0026*/ 	.short	(.L_195 - .L_194)


	//   ....[0]....
	.align		4
.L_194:
        /*0028*/ 	.word	index@(__assertfail)


	//----- nvinfo : EIATTR_ANNOTATIONS
	.align		4
.L_195:
        /*002c*/ 	.byte	0x04, 0x55
        /*002e*/ 	.short	(.L_197 - .L_196)


	//   ....[0]....
.L_196:
        /* <DEDUP_REMOVED lines=36> */


	//----- nvinfo : EIATTR_MERCURY_ISA_VERSION
	.align		4
.L_197:
        /*0258*/ 	.byte	0x03, 0x5f
        /*025a*/ 	.short	0x0101


	//----- nvinfo : EIATTR_UNUSED_LOAD_BYTE_OFFSET
	.align		4
        /*025c*/ 	.byte	0x04, 0x44
        /*025e*/ 	.short	(.L_199 - .L_198)


	//   ....[0]....
.L_198:
        /*0260*/ 	.word	0x00000940
        /*0264*/ 	.word	0x0000fff0


	//   ....[1]....
        /*0268*/ 	.word	0x00012f70
        /*026c*/ 	.word	0x0000fff0


	//----- nvinfo : EIATTR_INT_WARP_WIDE_INSTR_OFFSETS
	.align		4
.L_199:
        /*0270*/ 	.byte	0x04, 0x31
        /*0272*/ 	.short	(.L_201 - .L_200)


	//   ....[0]....
.L_200:
        /*0274*/ 	.word	0x000000c0


	//   ....[1]....
        /*0278*/ 	.word	0x000000d0


	//   ....[2]....
        /*027c*/ 	.word	0x00000170


	//   ....[3]....
        /*0280*/ 	.word	0x00016410


	//   ....[4]....
        /*0284*/ 	.word	0x000164a0


	//   ....[5]....
        /*0288*/ 	.word	0x00019f10


	//   ....[6]....
        /*028c*/ 	.word	0x00019fa0


	//----- nvinfo : EIATTR_COOP_GROUP_MASK_REGIDS
	.align		4
.L_201:
        /*0290*/ 	.byte	0x04, 0x29
        /*0292*/ 	.short	(.L_203 - .L_202)


	//   ....[0]....
.L_202:
        /*0294*/ 	.word	0xffffffff


	//   ....[1]....
        /*0298*/ 	.word	0xffffffff


	//   ....[2]....
        /*029c*/ 	.word	0xffffffff


	//   ....[3]....
        /*02a0*/ 	.word	0xffffffff


	//   ....[4]....
        /*02a4*/ 	.word	0xffffffff


	//   ....[5]....
        /*02a8*/ 	.word	0xffffffff


	//   ....[6]....
        /*02ac*/ 	.word	0xffffffff


	//   ....[7]....
        /*02b0*/ 	.word	0xffffffff


	//   ....[8]....
        /*02b4*/ 	.word	0xffffffff


	//   ....[9]....
        /*02b8*/ 	.word	0xffffffff


	//   ....[10]....
        /*02bc*/ 	.word	0xffffffff


	//   ....[11]....
        /*02c0*/ 	.word	0xffffffff


	//   ....[12]....
        /*02c4*/ 	.word	0xffffffff


	//   ....[13]....
        /*02c8*/ 	.word	0xffffffff


	//   ....[14]....
        /*02cc*/ 	.word	0xffffffff


	//   ....[15]....
        /*02d0*/ 	.word	0xffffffff


	//   ....[16]....
        /*02d4*/ 	.word	0xffffffff


	//   ....[17]....
        /*02d8*/ 	.word	0xffffffff


	//   ....[18]....
        /*02dc*/ 	.word	0xffffffff


	//   ....[19]....
        /*02e0*/ 	.word	0xffffffff


	//   ....[20]....
        /*02e4*/ 	.word	0xffffffff


	//   ....[21]....
        /*02e8*/ 	.word	0xffffffff


	//   ....[22]....
        /*02ec*/ 	.word	0xffffffff


	//   ....[23]....
        /*02f0*/ 	.word	0xffffffff


	//   ....[24]....
        /*02f4*/ 	.word	0xffffffff


	//   ....[25]....
        /*02f8*/ 	.word	0xffffffff


	//   ....[26]....
        /*02fc*/ 	.word	0xffffffff


	//   ....[27]....
        /*0300*/ 	.word	0xffffffff


	//   ....[28]....
        /*0304*/ 	.word	0xffffffff


	//   ....[29]....
        /*0308*/ 	.word	0xffffffff


	//   ....[30]....
        /*030c*/ 	.word	0xffffffff


	//   ....[31]....
        /*0310*/ 	.word	0xffffffff


	//   ....[32]....
        /*0314*/ 	.word	0xffffffff


	//   ....[33]....
        /*0318*/ 	.word	0xffffffff


	//   ....[34]....
        /*031c*/ 	.word	0xffffffff


	//   ....[35]....
        /*0320*/ 	.word	0xffffffff


	//   ....[36]....
        /*0324*/ 	.word	0xffffffff


	//   ....[37]....
        /*0328*/ 	.word	0xffffffff


	//   ....[38]....
        /*032c*/ 	.word	0xffffffff


	//   ....[39]....
        /*0330*/ 	.word	0xffffffff


	//   ....[40]....
        /*0334*/ 	.word	0xffffffff


	//   ....[41]....
        /*0338*/ 	.word	0xffffffff


	//   ....[42]....
        /*033c*/ 	.word	0xffffffff


	//   ....[43]....
        /*0340*/ 	.word	0xffffffff


	//   ....[44]....
        /*0344*/ 	.word	0xffffffff


	//   ....[45]....
        /*0348*/ 	.word	0xffffffff


	//   ....[46]....
        /*034c*/ 	.word	0xffffffff


	//   ....[47]....
        /*0350*/ 	.word	0xffffffff


	//   ....[48]....
        /*0354*/ 	.word	0xffffffff


	//   ....[49]....
        /*0358*/ 	.word	0xffffffff


	//   ....[50]....
        /*035c*/ 	.word	0xffffffff


	//   ....[51]....
        /*0360*/ 	.word	0xffffffff


	//   ....[52]....
        /*0364*/ 	.word	0xffffffff


	//   ....[53]....
        /*0368*/ 	.word	0xffffffff


	//   ....[54]....
        /*036c*/ 	.word	0xffffffff


	//   ....[55]....
        /*0370*/ 	.word	0xffffffff


	//   ....[56]....
        /*0374*/ 	.word	0xffffffff


	//   ....[57]....
        /*0378*/ 	.word	0xffffffff


	//   ....[58]....
        /*037c*/ 	.word	0xffffffff


	//   ....[59]....
        /*0380*/ 	.word	0xffffffff


	//   ....[60]....
        /*0384*/ 	.word	0xffffffff


	//   ....[61]....
        /*0388*/ 	.word	0xffffffff


	//   ....[62]....
        /*038c*/ 	.word	0xffffffff


	//   ....[63]....
        /*0390*/ 	.word	0xffffffff


	//   ....[64]....
        /*0394*/ 	.word	0xffffffff


	//   ....[65]....
        /*0398*/ 	.word	0xffffffff


	//   ....[66]....
        /*039c*/ 	.word	0xffffffff


	//   ....[67]....
        /*03a0*/ 	.word	0xffffffff


	//   ....[68]....
        /*03a4*/ 	.word	0xffffffff


	//   ....[69]....
        /*03a8*/ 	.word	0xffffffff


	//   ....[70]....
        /*03ac*/ 	.word	0xffffffff


	//   ....[71]....
        /*03b0*/ 	.word	0xffffffff


	//   ....[72]....
        /*03b4*/ 	.word	0xffffffff


	//   ....[73]....
        /*03b8*/ 	.word	0xffffffff


	//   ....[74]....
        /*03bc*/ 	.word	0xffffffff


	//   ....[75]....
        /*03c0*/ 	.word	0xffffffff


	//   ....[76]....
        /*03c4*/ 	.word	0xffffffff


	//   ....[77]....
        /*03c8*/ 	.word	0xffffffff


	//   ....[78]....
        /*03cc*/ 	.word	0xffffffff


	//   ....[79]....
        /*03d0*/ 	.word	0xffffffff


	//   ....[80]....
        /*03d4*/ 	.word	0xffffffff


	//   ....[81]....
        /*03d8*/ 	.word	0xffffffff


	//   ....[82]....
        /*03dc*/ 	.word	0xffffffff


	//   ....[83]....
        /*03e0*/ 	.word	0xffffffff


	//   ....[84]....
        /*03e4*/ 	.word	0xffffffff


	//   ....[85]....
        /*03e8*/ 	.word	0xffffffff


	//   ....[86]....
        /*03ec*/ 	.word	0xffffffff


	//   ....[87]....
        /*03f0*/ 	.word	0xffffffff


	//   ....[88]....
        /*03f4*/ 	.word	0xffffffff


	//   ....[89]....
        /*03f8*/ 	.word	0xffffffff


	//   ....[90]....
        /*03fc*/ 	.word	0xffffffff


	//   ....[91]....
        /*0400*/ 	.word	0xffffffff


	//   ....[92]....
        /*0404*/ 	.word	0xffffffff


	//   ....[93]....
        /*0408*/ 	.word	0xffffffff


	//   ....[94]....
        /*040c*/ 	.word	0xffffffff


	//   ....[95]....
        /*0410*/ 	.word	0xffffffff


	//   ....[96]....
        /*0414*/ 	.word	0xffffffff


	//   ....[97]....
        /*0418*/ 	.word	0xffffffff


	//   ....[98]....
        /*041c*/ 	.word	0xffffffff


	//   ....[99]....
        /*0420*/ 	.word	0xffffffff


	//   ....[100]....
        /*0424*/ 	.word	0xffffffff


	//   ....[101]....
        /*0428*/ 	.word	0xffffffff


	//   ....[102]....
        /*042c*/ 	.word	0xffffffff


	//   ....[103]....
        /*0430*/ 	.word	0xffffffff


	//   ....[104]....
        /*0434*/ 	.word	0xffffffff


	//   ....[105]....
        /*0438*/ 	.word	0xffffffff


	//   ....[106]....
        /*043c*/ 	.word	0xffffffff


	//   ....[107]....
        /*0440*/ 	.word	0xffffffff


	//   ....[108]....
        /*0444*/ 	.word	0xffffffff


	//   ....[109]....
        /*0448*/ 	.word	0xffffffff


	//   ....[110]....
        /*044c*/ 	.word	0xffffffff


	//   ....[111]....
        /*0450*/ 	.word	0xffffffff


	//   ....[112]....
        /*0454*/ 	.word	0xffffffff


	//   ....[113]....
        /*0458*/ 	.word	0xffffffff


	//   ....[114]....
        /*045c*/ 	.word	0xffffffff


	//   ....[115]....
        /*0460*/ 	.word	0xffffffff


	//   ....[116]....
        /*0464*/ 	.word	0xffffffff


	//   ....[117]....
        /*0468*/ 	.word	0xffffffff


	//   ....[118]....
        /*046c*/ 	.word	0xffffffff


	//   ....[119]....
        /*0470*/ 	.word	0xffffffff


	//   ....[120]....
        /*0474*/ 	.word	0xffffffff


	//   ....[121]....
        /*0478*/ 	.word	0xffffffff


	//   ....[122]....
        /*047c*/ 	.word	0xffffffff


	//   ....[123]....
        /*0480*/ 	.word	0xffffffff


	//   ....[124]....
        /*0484*/ 	.word	0xffffffff


	//   ....[125]....
        /*0488*/ 	.word	0xffffffff


	//   ....[126]....
        /*048c*/ 	.word	0xffffffff


	//   ....[127]....
        /*0490*/ 	.word	0xffffffff


	//   ....[128]....
        /*0494*/ 	.word	0xffffffff


	//   ....[129]....
        /*0498*/ 	.word	0xffffffff


	//   ....[130]....
        /*049c*/ 	.word	0xffffffff


	//   ....[131]....
        /*04a0*/ 	.word	0xffffffff


	//   ....[132]....
        /*04a4*/ 	.word	0xffffffff


	//   ....[133]....
        /*04a8*/ 	.word	0xffffffff


	//   ....[134]....
        /*04ac*/ 	.word	0xffffffff


	//   ....[135]....
        /*04b0*/ 	.word	0xffffffff


	//   ....[136]....
        /*04b4*/ 	.word	0xffffffff


	//   ....[137]....
        /*04b8*/ 	.word	0xffffffff


	//   ....[138]....
        /*04bc*/ 	.word	0xffffffff


	//   ....[139]....
        /*04c0*/ 	.word	0xffffffff


	//   ....[140]....
        /*04c4*/ 	.word	0xffffffff


	//   ....[141]....
        /*04c8*/ 	.word	0xffffffff


	//   ....[142]....
        /*04cc*/ 	.word	0xffffffff


	//   ....[143]....
        /*04d0*/ 	.word	0xffffffff


	//   ....[144]....
        /*04d4*/ 	.word	0xffffffff


	//   ....[145]....
        /*04d8*/ 	.word	0xffffffff


	//   ....[146]....
        /*04dc*/ 	.word	0xffffffff


	//   ....[147]....
        /*04e0*/ 	.word	0xffffffff


	//   ....[148]....
        /*04e4*/ 	.word	0xffffffff


	//   ....[149]....
        /*04e8*/ 	.word	0xffffffff


	//   ....[150]....
        /*04ec*/ 	.word	0xffffffff


	//   ....[151]....
        /*04f0*/ 	.word	0xffffffff


	//   ....[152]....
        /*04f4*/ 	.word	0xffffffff


	//   ....[153]....
        /*04f8*/ 	.word	0xffffffff


	//   ....[154]....
        /*04fc*/ 	.word	0xffffffff


	//   ....[155]....
        /*0500*/ 	.word	0x0500000f


	//   ....[156]....
        /*0504*/ 	.word	0x0500000f


	//   ....[157]....
        /*0508*/ 	.word	0x0500000f


	//   ....[158]....
        /*050c*/ 	.word	0x0500000f


	//   ....[159]....
        /*0510*/ 	.word	0x0500000f


	//   ....[160]....
        /*0514*/ 	.word	0x0500000f


	//   ....[161]....
        /*0518*/ 	.word	0x0500000f


	//   ....[162]....
        /*051c*/ 	.word	0x0500000f


	//   ....[163]....
        /*0520*/ 	.word	0x0500000f


	//   ....[164]....
        /*0524*/ 	.word	0x0500000f


	//   ....[165]....
        /*0528*/ 	.word	0x0500000f


	//   ....[166]....
        /*052c*/ 	.word	0x0500000f


	//   ....[167]....
        /*0530*/ 	.word	0x0500000f


	//   ....[168]....
        /*0534*/ 	.word	0x0500000f


	//   ....[169]....
        /*0538*/ 	.word	0x0500000f


	//   ....[170]....
        /*053c*/ 	.word	0x0500000f


	//   ....[171]....
        /*0540*/ 	.word	0x0500000f


	//   ....[172]....
        /*0544*/ 	.word	0x0500000f


	//   ....[173]....
        /*0548*/ 	.word	0x0500000f


	//   ....[174]....
        /*054c*/ 	.word	0x0500000f


	//   ....[175]....
        /*0550*/ 	.word	0x0500000f


	//   ....[176]....
        /*0554*/ 	.word	0x0500000f


	//   ....[177]....
        /*0558*/ 	.word	0x0500000f


	//   ....[178]....
        /*055c*/ 	.word	0x0500000f


	//   ....[179]....
        /*0560*/ 	.word	0x0500000f


	//   ....[180]....
        /*0564*/ 	.word	0x0500000f


	//   ....[181]....
        /*0568*/ 	.word	0x0500000f


	//   ....[182]....
        /*056c*/ 	.word	0x0500000f


	//   ....[183]....
        /*0570*/ 	.word	0x0500000f


	//   ....[184]....
        /*0574*/ 	.word	0x0500000f


	//   ....[185]....
        /*0578*/ 	.word	0x0500000f


	//   ....[186]....
        /*057c*/ 	.word	0x0500000f


	//   ....[187]....
        /*0580*/ 	.word	0x0500000f


	//   ....[188]....
        /*0584*/ 	.word	0x0500000f


	//   ....[189]....
        /*0588*/ 	.word	0x0500000f


	//   ....[190]....
        /*058c*/ 	.word	0x0500000f


	//   ....[191]....
        /*0590*/ 	.word	0x0500000f


	//   ....[192]....
        /*0594*/ 	.word	0x0500000f


	//   ....[193]....
        /*0598*/ 	.word	0x0500000f


	//   ....[194]....
        /*059c*/ 	.word	0x0500000f


	//   ....[195]....
        /*05a0*/ 	.word	0x0500000f


	//   ....[196]....
        /*05a4*/ 	.word	0x0500000f


	//   ....[197]....
        /*05a8*/ 	.word	0x0500000f


	//   ....[198]....
        /*05ac*/ 	.word	0x0500000f


	//   ....[199]....
        /*05b0*/ 	.word	0x0500000f


	//   ....[200]....
        /*05b4*/ 	.word	0x0500000f


	//   ....[201]....
        /*05b8*/ 	.word	0x0500000f


	//   ....[202]....
        /*05bc*/ 	.word	0x0500000f


	//   ....[203]....
        /*05c0*/ 	.word	0x0500000f


	//   ....[204]....
        /*05c4*/ 	.word	0x0500000f


	//   ....[205]....
        /*05c8*/ 	.word	0x0500000f


	//   ....[206]....
        /*05cc*/ 	.word	0x0500000f


	//   ....[207]....
        /*05d0*/ 	.word	0x0500000f


	//   ....[208]....
        /*05d4*/ 	.word	0x0500000f


	//----- nvinfo : EIATTR_COOP_GROUP_INSTR_OFFSETS
	.align		4
.L_203:
        /*05d8*/ 	.byte	0x04, 0x28
        /*05da*/ 	.short	(.L_205 - .L_204)


	//   ....[0]....
.L_204:
        /*05dc*/ 	.word	0x00000070


	//   ....[1]....
        /*05e0*/ 	.word	0x000000b0


	//   ....[2]....
        /*05e4*/ 	.word	0x000002d0


	//   ....[3]....
        /*05e8*/ 	.word	0x00000430


	//   ....[4]....
        /*05ec*/ 	.word	0x00000550


	//   ....[5]....
        /*05f0*/ 	.word	0x000006b0


	//   ....[6]....
        /*05f4*/ 	.word	0x000017b0


	//   ....[7]....
        /*05f8*/ 	.word	0x000026e0


	//   ....[8]....
        /*05fc*/ 	.word	0x00003040


	//   ....[9]....
        /*0600*/ 	.word	0x00004a20


	//   ....[10]....
        /*0604*/ 	.word	0x00004ad0


	//   ....[11]....
        /*0608*/ 	.word	0x000052d0


	//   ....[12]....
        /*060c*/ 	.word	0x00005350


	//   ....[13]....
        /*0610*/ 	.word	0x00007100


	//   ....[14]....
        /*0614*/ 	.word	0x00008740


	//   ....[15]....
        /*0618*/ 	.word	0x00008f70


	//   ....[16]....
        /*061c*/ 	.word	0x00009080


	//   ....[17]....
        /*0620*/ 	.word	0x00009be0


	//   ....[18]....
        /*0624*/ 	.word	0x00009c60


	//   ....[19]....
        /*0628*/ 	.word	0x0000c750


	//   ....[20]....
        /*062c*/ 	.word	0x0000c770


	//   ....[21]....
        /*0630*/ 	.word	0x0000c790


	//   ....[22]....
        /*0634*/ 	.word	0x0000c7b0


	//   ....[23]....
        /*0638*/ 	.word	0x0000e980


	//   ....[24]....
        /*063c*/ 	.word	0x0000ffd0


	//   ....[25]....
        /*0640*/ 	.word	0x00010800


	//   ....[26]....
        /*0644*/ 	.word	0x00010910


	//   ....[27]....
        /*0648*/ 	.word	0x00011490


	//   ....[28]....
        /*064c*/ 	.word	0x00011500


	//   ....[29]....
        /*0650*/ 	.word	0x000129c0


	//   ....[30]....
        /*0654*/ 	.word	0x000129d0


	//   ....[31]....
        /*0658*/ 	.word	0x00012a50


	//   ....[32]....
        /*065c*/ 	.word	0x00012a60


	//   ....[33]....
        /*0660*/ 	.word	0x00013510


	//   ....[34]....
        /*0664*/ 	.word	0x00013520


	//   ....[35]....
        /*0668*/ 	.word	0x00013530


	//   ....[36]....
        /*066c*/ 	.word	0x00013540


	//   ....[37]....
        /*0670*/ 	.word	0x00013550


	//   ....[38]....
        /*0674*/ 	.word	0x00013560


	//   ....[39]....
        /*0678*/ 	.word	0x00013570


	//   ....[40]....
        /*067c*/ 	.word	0x00013580


	//   ....[41]....
        /*0680*/ 	.word	0x000135b0


	//   ....[42]....
        /*0684*/ 	.word	0x000135c0


	//   ....[43]....
        /*0688*/ 	.word	0x000135e0


	//   ....[44]....
        /*068c*/ 	.word	0x000135f0


	//   ....[45]....
        /*0690*/ 	.word	0x00013620


	//   ....[46]....
        /*0694*/ 	.word	0x00013630


	//   ....[47]....
        /*0698*/ 	.word	0x00013660


	//   ....[48]....
        /*069c*/ 	.word	0x00013690


	//   ....[49]....
        /*06a0*/ 	.word	0x00013af0


	//   ....[50]....
        /*06a4*/ 	.word	0x00013b30


	//   ....[51]....
        /*06a8*/ 	.word	0x00013b50


	//   ....[52]....
        /*06ac*/ 	.word	0x00013b70


	//   ....[53]....
        /*06b0*/ 	.word	0x00014030


	//   ....[54]....
        /*06b4*/ 	.word	0x00014070


	//   ....[55]....
        /*06b8*/ 	.word	0x000140b0


	//   ....[56]....
        /*06bc*/ 	.word	0x000140e0


	//   ....[57]....
        /*06c0*/ 	.word	0x000140f0


	//   ....[58]....
        /*06c4*/ 	.word	0x00014100


	//   ....[59]....
        /*06c8*/ 	.word	0x00014120


	//   ....[60]....
        /*06cc*/ 	.word	0x00014140


	//   ....[61]....
        /*06d0*/ 	.word	0x00014a10


	//   ....[62]....
        /*06d4*/ 	.word	0x00014a40


	//   ....[63]....
        /*06d8*/ 	.word	0x00014a80


	//   ....[64]....
        /*06dc*/ 	.word	0x00014ab0


	//   ....[65]....
        /*06e0*/ 	.word	0x00014ad0


	//   ....[66]....
        /*06e4*/ 	.word	0x00014ae0


	//   ....[67]....
        /*06e8*/ 	.word	0x00014af0


	//   ....[68]....
        /*06ec*/ 	.word	0x00014b10


	//   ....[69]....
        /*06f0*/ 	.word	0x00014c70


	//   ....[70]....
        /*06f4*/ 	.word	0x00014e10


	//   ....[71]....
        /*06f8*/ 	.word	0x00014e40


	//   ....[72]....
        /*06fc*/ 	.word	0x00014e70


	//   ....[73]....
        /*0700*/ 	.word	0x00014eb0


	//   ....[74]....
        /*0704*/ 	.word	0x00014ee0


	//   ....[75]....
        /*0708*/ 	.word	0x00014f20


	//   ....[76]....
        /*070c*/ 	.word	0x00015060


	//   ....[77]....
        /*0710*/ 	.word	0x00015090


	//   ....[78]....
        /*0714*/ 	.word	0x000150c0


	//   ....[79]....
        /*0718*/ 	.word	0x000150f0


	//   ....[80]....
        /*071c*/ 	.word	0x00015120


	//   ....[81]....
        /*0720*/ 	.word	0x00015160


	//   ....[82]....
        /*0724*/ 	.word	0x000151f0


	//   ....[83]....
        /*0728*/ 	.word	0x00015250


	//   ....[84]....
        /*072c*/ 	.word	0x000152f0


	//   ....[85]....
        /*0730*/ 	.word	0x00017380


	//   ....[86]....
        /*0734*/ 	.word	0x000173b0


	//   ....[87]....
        /*0738*/ 	.word	0x000173e0


	//   ....[88]....
        /*073c*/ 	.word	0x00017460


	//   ....[89]....
        /*0740*/ 	.word	0x00017490


	//   ....[90]....
        /*0744*/ 	.word	0x000174a0


	//   ....[91]....
        /*0748*/ 	.word	0x000174c0


	//   ....[92]....
        /*074c*/ 	.word	0x000174d0


	//   ....[93]....
        /*0750*/ 	.word	0x00017570


	//   ....[94]....
        /*0754*/ 	.word	0x00017580


	//   ....[95]....
        /*0758*/ 	.word	0x000179b0


	//   ....[96]....
        /*075c*/ 	.word	0x000179c0


	//   ....[97]....
        /*0760*/ 	.word	0x000179e0


	//   ....[98]....
        /*0764*/ 	.word	0x00017a70


	//   ....[99]....
        /*0768*/ 	.word	0x00017a80


	//   ....[100]....
        /*076c*/ 	.word	0x00017af0


	//   ....[101]....
        /*0770*/ 	.word	0x00017b00


	//   ....[102]....
        /*0774*/ 	.word	0x00017b10


	//   ....[103]....
        /*0778*/ 	.word	0x00017b20


	//   ....[104]....
        /*077c*/ 	.word	0x00017bc0


	//   ....[105]....
        /*0780*/ 	.word	0x00018460


	//   ....[106]....
        /*0784*/ 	.word	0x00018490


	//   ....[107]....
        /*0788*/ 	.word	0x00018530


	//   ....[108]....
        /*078c*/ 	.word	0x00018550


	//   ....[109]....
        /*0790*/ 	.word	0x000185d0


	//   ....[110]....
        /*0794*/ 	.word	0x000185f0


	//   ....[111]....
        /*0798*/ 	.word	0x00018600


	//   ....[112]....
        /*079c*/ 	.word	0x00018610


	//   ....[113]....
        /*07a0*/ 	.word	0x00018710


	//   ....[114]....
        /*07a4*/ 	.word	0x00018720


	//   ....[115]....
        /*07a8*/ 	.word	0x00018730


	//   ....[116]....
        /*07ac*/ 	.word	0x00018780


	//   ....[117]....
        /*07b0*/ 	.word	0x00019180


	//   ....[118]....
        /*07b4*/ 	.word	0x00019190


	//   ....[119]....
        /*07b8*/ 	.word	0x000191b0


	//   ....[120]....
        /*07bc*/ 	.word	0x00019200


	//   ....[121]....
        /*07c0*/ 	.word	0x00019210


	//   ....[122]....
        /*07c4*/ 	.word	0x00019250


	//   ....[123]....
        /*07c8*/ 	.word	0x00019260


	//   ....[124]....
        /*07cc*/ 	.word	0x00019270


	//   ....[125]....
        /*07d0*/ 	.word	0x000192b0


	//   ....[126]....
        /*07d4*/ 	.word	0x000192f0


	//   ....[127]....
        /*07d8*/ 	.word	0x00019720


	//   ....[128]....
        /*07dc*/ 	.word	0x00019730


	//   ....[129]....
        /*07e0*/ 	.word	0x00019740


	//   ....[130]....
        /*07e4*/ 	.word	0x00019780


	//   ....[131]....
        /*07e8*/ 	.word	0x00019790


	//   ....[132]....
        /*07ec*/ 	.word	0x000197d0


	//   ....[133]....
        /*07f0*/ 	.word	0x000197e0


	//   ....[134]....
        /*07f4*/ 	.word	0x000197f0


	//   ....[135]....
        /*07f8*/ 	.word	0x00019830


	//   ....[136]....
        /*07fc*/ 	.word	0x00019870


	//   ....[137]....
        /*0800*/ 	.word	0x0001a6e0


	//   ....[138]....
        /*0804*/ 	.word	0x0001a6f0


	//   ....[139]....
        /*0808*/ 	.word	0x0001a720


	//   ....[140]....
        /*080c*/ 	.word	0x0001a750


	//   ....[141]....
        /*0810*/ 	.word	0x0001a780


	//   ....[142]....
        /*0814*/ 	.word	0x0001a790


	//   ....[143]....
        /*0818*/ 	.word	0x0001a7c0


	//   ....[144]....
        /*081c*/ 	.word	0x0001a800


	//   ....[145]....
        /*0820*/ 	.word	0x0001a930


	//   ....[146]....
        /*0824*/ 	.word	0x0001a960


	//   ....[147]....
        /*0828*/ 	.word	0x0001a990


	//   ....[148]....
        /*082c*/ 	.word	0x0001a9c0


	//   ....[149]....
        /*0830*/ 	.word	0x0001a9f0


	//   ....[150]....
        /*0834*/ 	.word	0x0001aa30


	//   ....[151]....
        /*0838*/ 	.word	0x0001aad0


	//   ....[152]....
        /*083c*/ 	.word	0x0001ab40


	//   ....[153]....
        /*0840*/ 	.word	0x0001ab80


	//   ....[154]....
        /*0844*/ 	.word	0x0001b250


	//   ....[155]....
        /*0848*/ 	.word	0x0001b950


	//   ....[156]....
        /*084c*/ 	.word	0x0001ba40


	//   ....[157]....
        /*0850*/ 	.word	0x0001bb10


	//   ....[158]....
        /*0854*/ 	.word	0x0001bb80


	//   ....[159]....
        /*0858*/ 	.word	0x0001bc60


	//   ....[160]....
        /*085c*/ 	.word	0x0001bd00


	//   ....[161]....
        /*0860*/ 	.word	0x0001bda0


	//   ....[162]....
        /*0864*/ 	.word	0x0001be20


	//   ....[163]....
        /*0868*/ 	.word	0x0001bec0


	//   ....[164]....
        /*086c*/ 	.word	0x0001bf20


	//   ....[165]....
        /*0870*/ 	.word	0x0001bff0


	//   ....[166]....
        /*0874*/ 	.word	0x0001c0f0


	//   ....[167]....
        /*0878*/ 	.word	0x0001c1a0


	//   ....[168]....
        /*087c*/ 	.word	0x0001c220


	//   ....[169]....
        /*0880*/ 	.word	0x0001c310


	//   ....[170]....
        /*0884*/ 	.word	0x0001c370


	//   ....[171]....
        /*0888*/ 	.word	0x0001c450


	//   ....[172]....
        /*088c*/ 	.word	0x0001c4b0


	//   ....[173]....
        /*0890*/ 	.word	0x0001c550


	//   ....[174]....
        /*0894*/ 	.word	0x0001c5f0


	//   ....[175]....
        /*0898*/ 	.word	0x0001c6a0


	//   ....[176]....
        /*089c*/ 	.word	0x0001c750


	//   ....[177]....
        /*08a0*/ 	.word	0x0001c7c0


	//   ....[178]....
        /*08a4*/ 	.word	0x0001c820


	//   ....[179]....
        /*08a8*/ 	.word	0x0001c910


	//   ....[180]....
        /*08ac*/ 	.word	0x0001c970


	//   ....[181]....
        /*08b0*/ 	.word	0x0001ca70


	//   ....[182]....
        /*08b4*/ 	.word	0x0001cad0


	//   ....[183]....
        /*08b8*/ 	.word	0x0001cb70


	//   ....[184]....
        /*08bc*/ 	.word	0x0001cc30


	//   ....[185]....
        /*08c0*/ 	.word	0x0001cd00


	//   ....[186]....
        /*08c4*/ 	.word	0x0001cd80


	//   ....[187]....
        /*08c8*/ 	.word	0x0001ce40


	//   ....[188]....
        /*08cc*/ 	.word	0x0001cf80


	//   ....[189]....
        /*08d0*/ 	.word	0x0001d030


	//   ....[190]....
        /*08d4*/ 	.word	0x0001d0e0


	//   ....[191]....
        /*08d8*/ 	.word	0x0001d180


	//   ....[192]....
        /*08dc*/ 	.word	0x0001d230


	//   ....[193]....
        /*08e0*/ 	.word	0x0001d2d0


	//   ....[194]....
        /*08e4*/ 	.word	0x0001d380


	//   ....[195]....
        /*08e8*/ 	.word	0x0001d420


	//   ....[196]....
        /*08ec*/ 	.word	0x0001d490


	//   ....[197]....
        /*08f0*/ 	.word	0x0001d550


	//   ....[198]....
        /*08f4*/ 	.word	0x0001d640


	//   ....[199]....
        /*08f8*/ 	.word	0x0001d6d0


	//   ....[200]....
        /*08fc*/ 	.word	0x0001d730


	//   ....[201]....
        /*0900*/ 	.word	0x0001d7e0


	//   ....[202]....
        /*0904*/ 	.word	0x0001d840


	//   ....[203]....
        /*0908*/ 	.word	0x0001d8f0


	//   ....[204]....
        /*090c*/ 	.word	0x0001d950


	//   ....[205]....
        /*0910*/ 	.word	0x0001da00


	//   ....[206]....
        /*0914*/ 	.word	0x0001da60


	//   ....[207]....
        /*0918*/ 	.word	0x0001db10


	//   ....[208]....
        /*091c*/ 	.word	0x0001dd70


	//----- nvinfo : EIATTR_REG_RECONFIG
	.align		4
.L_205:
        /*0920*/ 	.byte	0x01, 0x54
	.zero		2


	//----- nvinfo : EIATTR_SYSCALL_OFFSETS
	.align		4
        /*0924*/ 	.byte	0x04, 0x46
        /*0926*/ 	.short	(.L_207 - .L_206)


	//   ....[0]....
.L_206:
        /*0928*/ 	.word	0x00001960


	//   ....[1]....
        /*092c*/ 	.word	0x00016600


	//   ....[2]....
        /*0930*/ 	.word	0x00016770


	//   ....[3]....
        /*0934*/ 	.word	0x000168c0


	//   ....[4]....
        /*0938*/ 	.word	0x00016a00


	//   ....[5]....
        /*093c*/ 	.word	0x00017f50


	//----- nvinfo : EIATTR_MBARRIER_INSTR_OFFSETS
	.align		4
.L_207:
        /*0940*/ 	.byte	0x04, 0x39
        /*0942*/ 	.short	(.L_209 - .L_208)


	//   ....[0]....
.L_208:
        /*0944*/ 	.word	0x00000180
        /*0948*/ 	.word	0x000000ff
        /*094c*/ 	.word	0x00013200
        /*0950*/ 	.short	0x0100
        /*0952*/ 	.byte	0x08
	.zero		1


	//   ....[1]....
        /*0954*/ 	.word	0x00000190
        /*0958*/ 	.word	0x000000ff
        /*095c*/ 	.word	0x00013220
        /*0960*/ 	.short	0x0100
        /*0962*/ 	.byte	0x08
	.zero		1


	//   ....[2]....
        /*0964*/ 	.word	0x00000280
        /*0968*/ 	.word	0x000000ff
        /*096c*/ 	.word	0x00013230
        /*0970*/ 	.short	0x0100
        /*0972*/ 	.byte	0x08
	.zero		1


	//   ....[3]....
        /*0974*/ 	.word	0x00000290
        /*0978*/ 	.word	0x000000ff
        /*097c*/ 	.word	0x00013240
        /*0980*/ 	.short	0x0100
        /*0982*/ 	.byte	0x08
	.zero		1


	//   ....[4]....
        /*0984*/ 	.word	0x000002a0
        /*0988*/ 	.word	0x000000ff
        /*098c*/ 	.word	0x00013238
        /*0990*/ 	.short	0x0100
        /*0992*/ 	.byte	0x08
	.zero		1


	//   ....[5]....
        /*0994*/ 	.word	0x000002b0
        /*0998*/ 	.word	0x000000ff
        /*099c*/ 	.word	0x00013248
        /*09a0*/ 	.short	0x0100
        /*09a2*/ 	.byte	0x08
	.zero		1


	//   ....[6]....
        /*09a4*/ 	.word	0x000003e0
        /*09a8*/ 	.word	0x000000ff
        /*09ac*/ 	.word	0x00013250
        /*09b0*/ 	.short	0x0100
        /*09b2*/ 	.byte	0x08
	.zero		1


	//   ....[7]....
        /*09b4*/ 	.word	0x000003f0
        /*09b8*/ 	.word	0x000000ff
        /*09bc*/ 	.word	0x00013260
        /*09c0*/ 	.short	0x0100
        /*09c2*/ 	.byte	0x08
	.zero		1


	//   ....[8]....
        /*09c4*/ 	.word	0x00000400
        /*09c8*/ 	.word	0x000000ff
        /*09cc*/ 	.word	0x00013258
        /*09d0*/ 	.short	0x0100
        /*09d2*/ 	.byte	0x08
	.zero		1


	//   ....[9]....
        /*09d4*/ 	.word	0x00000410
        /*09d8*/ 	.word	0x000000ff
        /*09dc*/ 	.word	0x00013268
        /*09e0*/ 	.short	0x0100
        /*09e2*/ 	.byte	0x08
	.zero		1


	//   ....[10]....
        /*09e4*/ 	.word	0x00000500
        /*09e8*/ 	.word	0x000000ff
        /*09ec*/ 	.word	0x00013270
        /*09f0*/ 	.short	0x0100
        /*09f2*/ 	.byte	0x06
	.zero		1


	//   ....[11]....
        /*09f4*/ 	.word	0x00000510
        /*09f8*/ 	.word	0x000000ff
        /*09fc*/ 	.word	0x00013280
        /*0a00*/ 	.short	0x0100
        /*0a02*/ 	.byte	0x06
	.zero		1


	//   ....[12]....
        /*0a04*/ 	.word	0x00000520
        /*0a08*/ 	.word	0x000000ff
        /*0a0c*/ 	.word	0x00013278
        /*0a10*/ 	.short	0x0100
        /*0a12*/ 	.byte	0x06
	.zero		1


	//   ....[13]....
        /*0a14*/ 	.word	0x00000530
        /*0a18*/ 	.word	0x000000ff
        /*0a1c*/ 	.word	0x00013288
        /*0a20*/ 	.short	0x0100
        /*0a22*/ 	.byte	0x06
	.zero		1


	//   ....[14]....
        /*0a24*/ 	.word	0x00000660
        /*0a28*/ 	.word	0x000000ff
        /*0a2c*/ 	.word	0x00013290
        /*0a30*/ 	.short	0x0100
        /*0a32*/ 	.byte	0x08
	.zero		1


	//   ....[15]....
        /*0a34*/ 	.word	0x00000670
        /*0a38*/ 	.word	0x000000ff
        /*0a3c*/ 	.word	0x000132a0
        /*0a40*/ 	.short	0x0100
        /*0a42*/ 	.byte	0x08
	.zero		1


	//   ....[16]....
        /*0a44*/ 	.word	0x00000680
        /*0a48*/ 	.word	0x000000ff
        /*0a4c*/ 	.word	0x00013298
        /*0a50*/ 	.short	0x0100
        /*0a52*/ 	.byte	0x08
	.zero		1


	//   ....[17]....
        /*0a54*/ 	.word	0x00000690
        /*0a58*/ 	.word	0x000000ff
        /*0a5c*/ 	.word	0x000132a8
        /*0a60*/ 	.short	0x0100
        /*0a62*/ 	.byte	0x08
	.zero		1


	//   ....[18]....
        /*0a64*/ 	.word	0x000007e0
        /*0a68*/ 	.word	0x000000ff
        /*0a6c*/ 	.word	0x000132b0
        /*0a70*/ 	.short	0x0100
        /*0a72*/ 	.byte	0x08
	.zero		1


	//   ....[19]....
        /*0a74*/ 	.word	0x000007f0
        /*0a78*/ 	.word	0x000000ff
        /*0a7c*/ 	.word	0x000132c0
        /*0a80*/ 	.short	0x0100
        /*0a82*/ 	.byte	0x08
	.zero		1


	//   ....[20]....
        /*0a84*/ 	.word	0x00000800
        /*0a88*/ 	.word	0x000000ff
        /*0a8c*/ 	.word	0x000132b8
        /*0a90*/ 	.short	0x0100
        /*0a92*/ 	.byte	0x08
	.zero		1


	//   ....[21]....
        /*0a94*/ 	.word	0x00000810
        /*0a98*/ 	.word	0x000000ff
        /*0a9c*/ 	.word	0x000132c8
        /*0aa0*/ 	.short	0x0100
        /*0aa2*/ 	.byte	0x08
	.zero		1


	//   ....[22]....
        /*0aa4*/ 	.word	0x00001cb0
        /*0aa8*/ 	.word	0x000000ff
        /*0aac*/ 	.word	0x00013200
        /*0ab0*/ 	.short	0x010a
        /*0ab2*/ 	.byte	0x2d
	.zero		1


	//   ....[23]....
        /*0ab4*/ 	.word	0x00001d50
        /*0ab8*/ 	.word	0x0000006a
        /*0abc*/ 	.word	0x00013230
        /*0ac0*/ 	.short	0x010a
        /*0ac2*/ 	.byte	0x3f
	.zero		1


	//   ....[24]....
        /*0ac4*/ 	.word	0x00001d90
        /*0ac8*/ 	.word	0x0000006a
        /*0acc*/ 	.word	0x00013230
        /*0ad0*/ 	.short	0x010a
        /*0ad2*/ 	.byte	0x3f
	.zero		1


	//   ....[25]....
        /*0ad4*/ 	.word	0x00002860
        /*0ad8*/ 	.word	0x000000ff
        /*0adc*/ 	.word	0x00000000
        /*0ae0*/ 	.short	0x0101
        /*0ae2*/ 	.byte	0x06
	.zero		1


	//   ....[26]....
        /*0ae4*/ 	.word	0x00006570
        /*0ae8*/ 	.word	0x000000ff
        /*0aec*/ 	.word	0x00013230
        /*0af0*/ 	.short	0x010a
        /*0af2*/ 	.byte	0x18
	.zero		1


	//   ....[27]....
        /*0af4*/ 	.word	0x000065b0
        /*0af8*/ 	.word	0x000000ff
        /*0afc*/ 	.word	0x00013230
        /*0b00*/ 	.short	0x010a
        /*0b02*/ 	.byte	0x18
	.zero		1


	//   ....[28]....
        /*0b04*/ 	.word	0x00006a00
        /*0b08*/ 	.word	0x000000ff
        /*0b0c*/ 	.word	0x00013250
        /*0b10*/ 	.short	0x010a
        /*0b12*/ 	.byte	0x0b
	.zero		1


	//   ....[29]....
        /*0b14*/ 	.word	0x00006a40
        /*0b18*/ 	.word	0x000000ff
        /*0b1c*/ 	.word	0x00013250
        /*0b20*/ 	.short	0x010a
        /*0b22*/ 	.byte	0x0b
	.zero		1


	//   ....[30]....
        /*0b24*/ 	.word	0x000072a0
        /*0b28*/ 	.word	0x000000ff
        /*0b2c*/ 	.word	0x00000000
        /*0b30*/ 	.short	0x0101
        /*0b32*/ 	.byte	0x18
	.zero		1


	//   ....[31]....
        /*0b34*/ 	.word	0x0000a950
        /*0b38*/ 	.word	0x000000ff
        /*0b3c*/ 	.word	0x00000000
        /*0b40*/ 	.short	0x0101
        /*0b42*/ 	.byte	0x06
	.zero		1


	//   ....[32]....
        /*0b44*/ 	.word	0x0000b120
        /*0b48*/ 	.word	0x000000ff
        /*0b4c*/ 	.word	0x00013230
        /*0b50*/ 	.short	0x010a
        /*0b52*/ 	.byte	0x06
	.zero		1


	//   ....[33]....
        /*0b54*/ 	.word	0x0000b160
        /*0b58*/ 	.word	0x000000ff
        /*0b5c*/ 	.word	0x00013230
        /*0b60*/ 	.short	0x010a
        /*0b62*/ 	.byte	0x06
	.zero		1


	//   ....[34]....
        /*0b64*/ 	.word	0x0000b5b0
        /*0b68*/ 	.word	0x000000ff
        /*0b6c*/ 	.word	0x00013250
        /*0b70*/ 	.short	0x010a
        /*0b72*/ 	.byte	0x0b
	.zero		1


	//   ....[35]....
        /*0b74*/ 	.word	0x0000b5f0
        /*0b78*/ 	.word	0x000000ff
        /*0b7c*/ 	.word	0x00013250
        /*0b80*/ 	.short	0x010a
        /*0b82*/ 	.byte	0x0b
	.zero		1


	//   ....[36]....
        /*0b84*/ 	.word	0x0000bf10
        /*0b88*/ 	.word	0x000000ff
        /*0b8c*/ 	.word	0x00000000
        /*0b90*/ 	.short	0x0101
        /*0b92*/ 	.byte	0x06
	.zero		1


	//   ....[37]....
        /*0b94*/ 	.word	0x0000d870
        /*0b98*/ 	.word	0x000000ff
        /*0b9c*/ 	.word	0x00000000
        /*0ba0*/ 	.short	0x0101
        /*0ba2*/ 	.byte	0x06
	.zero		1


	//   ....[38]....
        /*0ba4*/ 	.word	0x0000ddf0
        /*0ba8*/ 	.word	0x000000ff
        /*0bac*/ 	.word	0x00013230
        /*0bb0*/ 	.short	0x010a
        /*0bb2*/ 	.byte	0x06
	.zero		1


	//   ....[39]....
        /*0bb4*/ 	.word	0x0000de30
        /*0bb8*/ 	.word	0x000000ff
        /*0bbc*/ 	.word	0x00013230
        /*0bc0*/ 	.short	0x010a
        /*0bc2*/ 	.byte	0x06
	.zero		1


	//   ....[40]....
        /*0bc4*/ 	.word	0x0000e280
        /*0bc8*/ 	.word	0x000000ff
        /*0bcc*/ 	.word	0x00013250
        /*0bd0*/ 	.short	0x010a
        /*0bd2*/ 	.byte	0x0b
	.zero		1


	//   ....[41]....
        /*0bd4*/ 	.word	0x0000e2c0
        /*0bd8*/ 	.word	0x000000ff
        /*0bdc*/ 	.word	0x00013250
        /*0be0*/ 	.short	0x010a
        /*0be2*/ 	.byte	0x0b
	.zero		1


	//   ....[42]....
        /*0be4*/ 	.word	0x0000eae0
        /*0be8*/ 	.word	0x000000ff
        /*0bec*/ 	.word	0x00000000
        /*0bf0*/ 	.short	0x0101
        /*0bf2*/ 	.byte	0x06
	.zero		1


	//   ....[43]....
        /*0bf4*/ 	.word	0x000121e0
        /*0bf8*/ 	.word	0x000000ff
        /*0bfc*/ 	.word	0x00000000
        /*0c00*/ 	.short	0x0101
        /*0c02*/ 	.byte	0x06
	.zero		1


	//   ....[44]....
        /*0c04*/ 	.word	0x00012680
        /*0c08*/ 	.word	0x000000ff
        /*0c0c*/ 	.word	0x00013250
        /*0c10*/ 	.short	0x010a
        /*0c12*/ 	.byte	0x0e
	.zero		1


	//   ....[45]....
        /*0c14*/ 	.word	0x000126c0
        /*0c18*/ 	.word	0x000000ff
        /*0c1c*/ 	.word	0x00013250
        /*0c20*/ 	.short	0x010a
        /*0c22*/ 	.byte	0x0e
	.zero		1


	//   ....[46]....
        /*0c24*/ 	.word	0x00012d40
        /*0c28*/ 	.word	0x000000ff
        /*0c2c*/ 	.word	0x00000000
        /*0c30*/ 	.short	0x0101
        /*0c32*/ 	.byte	0x04
	.zero		1


	//   ....[47]....
        /*0c34*/ 	.word	0x00014090
        /*0c38*/ 	.word	0x00000007
        /*0c3c*/ 	.word	0x00000000
        /*0c40*/ 	.short	0x0101
        /*0c42*/ 	.byte	0x3f
	.zero		1


	//   ....[48]....
        /*0c44*/ 	.word	0x00016fd0
        /*0c48*/ 	.word	0x00000000
        /*0c4c*/ 	.word	0x00013280
        /*0c50*/ 	.short	0x010a
        /*0c52*/ 	.byte	0x3f
	.zero		1


	//   ....[49]....
        /*0c54*/ 	.word	0x00017640
        /*0c58*/ 	.word	0x00000000
        /*0c5c*/ 	.word	0x00013270
        /*0c60*/ 	.short	0x0107
        /*0c62*/ 	.byte	0x3f
	.zero		1


	//   ....[50]....
        /*0c64*/ 	.word	0x00017700
        /*0c68*/ 	.word	0x00000000
        /*0c6c*/ 	.word	0x00013270
        /*0c70*/ 	.short	0x0101
        /*0c72*/ 	.byte	0x3f
	.zero		1


	//   ....[51]....
        /*0c74*/ 	.word	0x00017750
        /*0c78*/ 	.word	0x00000000
        /*0c7c*/ 	.word	0x00013240
        /*0c80*/ 	.short	0x010a
        /*0c82*/ 	.byte	0x3f
	.zero		1


	//   ....[52]....
        /*0c84*/ 	.word	0x00017cc0
        /*0c88*/ 	.word	0x00000000
        /*0c8c*/ 	.word	0x00013230
        /*0c90*/ 	.short	0x0107
        /*0c92*/ 	.byte	0x3f
	.zero		1


	//   ....[53]....
        /*0c94*/ 	.word	0x00017d90
        /*0c98*/ 	.word	0x00000000
        /*0c9c*/ 	.word	0x00013230
        /*0ca0*/ 	.short	0x0101
        /*0ca2*/ 	.byte	0x3f
	.zero		1


	//   ....[54]....
        /*0ca4*/ 	.word	0x00018820
        /*0ca8*/ 	.word	0x00000011
        /*0cac*/ 	.word	0x00013200
        /*0cb0*/ 	.short	0x0107
        /*0cb2*/ 	.byte	0x3f
	.zero		1


	//   ....[55]....
        /*0cb4*/ 	.word	0x00018910
        /*0cb8*/ 	.word	0x00000011
        /*0cbc*/ 	.word	0x00013200
        /*0cc0*/ 	.short	0x0101
        /*0cc2*/ 	.byte	0x3f
	.zero		1


	//   ....[56]....
        /*0cc4*/ 	.word	0x00018930
        /*0cc8*/ 	.word	0x00000011
        /*0ccc*/ 	.word	0x00013220
        /*0cd0*/ 	.short	0x010a
        /*0cd2*/ 	.byte	0x3f
	.zero		1


	//   ....[57]....
        /*0cd4*/ 	.word	0x00018ea0
        /*0cd8*/ 	.word	0x00000000
        /*0cdc*/ 	.word	0x00013280
        /*0ce0*/ 	.short	0x010a
        /*0ce2*/ 	.byte	0x3f
	.zero		1


	//   ....[58]....
        /*0ce4*/ 	.word	0x000193a0
        /*0ce8*/ 	.word	0x00000000
        /*0cec*/ 	.word	0x00013270
        /*0cf0*/ 	.short	0x0107
        /*0cf2*/ 	.byte	0x3f
	.zero		1


	//   ....[59]....
        /*0cf4*/ 	.word	0x00019460
        /*0cf8*/ 	.word	0x00000000
        /*0cfc*/ 	.word	0x00013270
        /*0d00*/ 	.short	0x0101
        /*0d02*/ 	.byte	0x3f
	.zero		1


	//   ....[60]....
        /*0d04*/ 	.word	0x00019490
        /*0d08*/ 	.word	0x00000000
        /*0d0c*/ 	.word	0x00013240
        /*0d10*/ 	.short	0x010a
        /*0d12*/ 	.byte	0x3f
	.zero		1


	//   ....[61]....
        /*0d14*/ 	.word	0x000198f0
        /*0d18*/ 	.word	0x00000000
        /*0d1c*/ 	.word	0x00013230
        /*0d20*/ 	.short	0x0107
        /*0d22*/ 	.byte	0x3f
	.zero		1


	//   ....[62]....
        /*0d24*/ 	.word	0x000199b0
        /*0d28*/ 	.word	0x00000000
        /*0d2c*/ 	.word	0x00013230
        /*0d30*/ 	.short	0x0101
        /*0d32*/ 	.byte	0x3f
	.zero		1


	//   ....[63]....
        /*0d34*/ 	.word	0x00019a40
        /*0d38*/ 	.word	0x00000002
        /*0d3c*/ 	.word	0x00013270
        /*0d40*/ 	.short	0x010a
        /*0d42*/ 	.byte	0x3f
	.zero		1


	//   ....[64]....
        /*0d44*/ 	.word	0x00019ad0
        /*0d48*/ 	.word	0x00000002
        /*0d4c*/ 	.word	0x00013260
        /*0d50*/ 	.short	0x010a
        /*0d52*/ 	.byte	0x3f
	.zero		1


	//   ....[65]....
        /*0d54*/ 	.word	0x00019de0
        /*0d58*/ 	.word	0x00000002
        /*0d5c*/ 	.word	0x00013250
        /*0d60*/ 	.short	0x0101
        /*0d62*/ 	.byte	0x3f
	.zero		1


	//   ....[66]....
        /*0d64*/ 	.word	0x00019e70
        /*0d68*/ 	.word	0x00000002
        /*0d6c*/ 	.word	0x00000000
        /*0d70*/ 	.short	0x0101
        /*0d72*/ 	.byte	0x3f
	.zero		1


	//   ....[67]....
        /*0d74*/ 	.word	0x0001a050
        /*0d78*/ 	.word	0x00000003
        /*0d7c*/ 	.word	0x00013270
        /*0d80*/ 	.short	0x010a
        /*0d82*/ 	.byte	0x3f
	.zero		1


	//   ....[68]....
        /*0d84*/ 	.word	0x0001a0e0
        /*0d88*/ 	.word	0x00000003
        /*0d8c*/ 	.word	0x00013260
        /*0d90*/ 	.short	0x010a
        /*0d92*/ 	.byte	0x3f
	.zero		1


	//   ....[69]....
        /*0d94*/ 	.word	0x0001a410
        /*0d98*/ 	.word	0x00000003
        /*0d9c*/ 	.word	0x00013250
        /*0da0*/ 	.short	0x0101
        /*0da2*/ 	.byte	0x3f
	.zero		1


	//   ....[70]....
        /*0da4*/ 	.word	0x0001a4a0
        /*0da8*/ 	.word	0x00000003
        /*0dac*/ 	.word	0x00000000
        /*0db0*/ 	.short	0x0101
        /*0db2*/ 	.byte	0x3f
	.zero		1


	//   ....[71]....
        /*0db4*/ 	.word	0x0001b1d0
        /*0db8*/ 	.word	0x00000005
        /*0dbc*/ 	.word	0x00013220
        /*0dc0*/ 	.short	0x010a
        /*0dc2*/ 	.byte	0x3f
	.zero		1


	//   ....[72]....
        /*0dc4*/ 	.word	0x0001b370
        /*0dc8*/ 	.word	0x00000004
        /*0dcc*/ 	.word	0x00013240
        /*0dd0*/ 	.short	0x010a
        /*0dd2*/ 	.byte	0x3f
	.zero		1


	//   ....[73]....
        /*0dd4*/ 	.word	0x0001b420
        /*0dd8*/ 	.word	0x00000005
        /*0ddc*/ 	.word	0x00013240
        /*0de0*/ 	.short	0x010a
        /*0de2*/ 	.byte	0x3f
	.zero		1


	//   ....[74]....
        /*0de4*/ 	.word	0x0001b460
        /*0de8*/ 	.word	0x00000004
        /*0dec*/ 	.word	0x00013260
        /*0df0*/ 	.short	0x010a
        /*0df2*/ 	.byte	0x3f
	.zero		1


	//   ....[75]....
        /*0df4*/ 	.word	0x0001b4a0
        /*0df8*/ 	.word	0x00000005
        /*0dfc*/ 	.word	0x00013260
        /*0e00*/ 	.short	0x010a
        /*0e02*/ 	.byte	0x3f
	.zero		1


	//   ....[76]....
        /*0e04*/ 	.word	0x0001b4e0
        /*0e08*/ 	.word	0x00000004
        /*0e0c*/ 	.word	0x00013280
        /*0e10*/ 	.short	0x010a
        /*0e12*/ 	.byte	0x3f
	.zero		1


	//   ....[77]....
        /*0e14*/ 	.word	0x0001b520
        /*0e18*/ 	.word	0x00000005
        /*0e1c*/ 	.word	0x00013280
        /*0e20*/ 	.short	0x010a
        /*0e22*/ 	.byte	0x3f
	.zero		1


	//   ....[78]....
        /*0e24*/ 	.word	0x0001b590
        /*0e28*/ 	.word	0x00000003
        /*0e2c*/ 	.word	0x00013200
        /*0e30*/ 	.short	0x010a
        /*0e32*/ 	.byte	0x3f
	.zero		1


	//   ....[79]....
        /*0e34*/ 	.word	0x0001b5e0
        /*0e38*/ 	.word	0x0000006a
        /*0e3c*/ 	.word	0x00013230
        /*0e40*/ 	.short	0x010a
        /*0e42*/ 	.byte	0x3f
	.zero		1


	//   ....[80]....
        /*0e44*/ 	.word	0x0001b640
        /*0e48*/ 	.word	0x0000000a
        /*0e4c*/ 	.word	0x00013230
        /*0e50*/ 	.short	0x010a
        /*0e52*/ 	.byte	0x3f
	.zero		1


	//   ....[81]....
        /*0e54*/ 	.word	0x0001b6a0
        /*0e58*/ 	.word	0x0000000a
        /*0e5c*/ 	.word	0x00013250
        /*0e60*/ 	.short	0x010a
        /*0e62*/ 	.byte	0x3f
	.zero		1


	//   ....[82]....
        /*0e64*/ 	.word	0x0001b700
        /*0e68*/ 	.word	0x0000000a
        /*0e6c*/ 	.word	0x00013230
        /*0e70*/ 	.short	0x010a
        /*0e72*/ 	.byte	0x3f
	.zero		1


	//   ....[83]....
        /*0e74*/ 	.word	0x0001b760
        /*0e78*/ 	.word	0x0000000a
        /*0e7c*/ 	.word	0x00013250
        /*0e80*/ 	.short	0x010a
        /*0e82*/ 	.byte	0x3f
	.zero		1


	//   ....[84]....
        /*0e84*/ 	.word	0x0001b7c0
        /*0e88*/ 	.word	0x0000000a
        /*0e8c*/ 	.word	0x00013230
        /*0e90*/ 	.short	0x010a
        /*0e92*/ 	.byte	0x3f
	.zero		1


	//   ....[85]....
        /*0e94*/ 	.word	0x0001b820
        /*0e98*/ 	.word	0x0000000a
        /*0e9c*/ 	.word	0x00013250
        /*0ea0*/ 	.short	0x010a
        /*0ea2*/ 	.byte	0x3f
	.zero		1


	//   ....[86]....
        /*0ea4*/ 	.word	0x0001b880
        /*0ea8*/ 	.word	0x00000005
        /*0eac*/ 	.word	0x00013250
        /*0eb0*/ 	.short	0x010a
        /*0eb2*/ 	.byte	0x3f
	.zero		1


	//   ....[87]....
        /*0eb4*/ 	.word	0x0001b990
        /*0eb8*/ 	.word	0x00000000
        /*0ebc*/ 	.word	0x00013280
        /*0ec0*/ 	.short	0x010a
        /*0ec2*/ 	.byte	0x3f
	.zero		1


	//   ....[88]....
        /*0ec4*/ 	.word	0x0001c040
        /*0ec8*/ 	.word	0x00000000
        /*0ecc*/ 	.word	0x00013240
        /*0ed0*/ 	.short	0x010a
        /*0ed2*/ 	.byte	0x3f
	.zero		1


	//   ....[89]....
        /*0ed4*/ 	.word	0x0001ce80
        /*0ed8*/ 	.word	0x00000011
        /*0edc*/ 	.word	0x00013220
        /*0ee0*/ 	.short	0x010a
        /*0ee2*/ 	.byte	0x3f
	.zero		1


	//   ....[90]....
        /*0ee4*/ 	.word	0x0001ced0
        /*0ee8*/ 	.word	0x00000000
        /*0eec*/ 	.word	0x00013280
        /*0ef0*/ 	.short	0x010a
        /*0ef2*/ 	.byte	0x3f
	.zero		1


	//   ....[91]....
        /*0ef4*/ 	.word	0x0001d590
        /*0ef8*/ 	.word	0x00000000
        /*0efc*/ 	.word	0x00013240
        /*0f00*/ 	.short	0x010a
        /*0f02*/ 	.byte	0x3f
	.zero		1


	//   ....[92]....
        /*0f04*/ 	.word	0x0001db50
        /*0f08*/ 	.word	0x00000002
        /*0f0c*/ 	.word	0x00013270
        /*0f10*/ 	.short	0x010a
        /*0f12*/ 	.byte	0x3f
	.zero		1


	//   ....[93]....
        /*0f14*/ 	.word	0x0001dba0
        /*0f18*/ 	.word	0x00000002
        /*0f1c*/ 	.word	0x00013260
        /*0f20*/ 	.short	0x010a
        /*0f22*/ 	.byte	0x3f
	.zero		1


	//   ....[94]....
        /*0f24*/ 	.word	0x0001dbf0
        /*0f28*/ 	.word	0x00000003
        /*0f2c*/ 	.word	0x00013270
        /*0f30*/ 	.short	0x010a
        /*0f32*/ 	.byte	0x3f
	.zero		1


	//   ....[95]....
        /*0f34*/ 	.word	0x0001dc40
        /*0f38*/ 	.word	0x00000003
        /*0f3c*/ 	.word	0x00013260
        /*0f40*/ 	.short	0x010a
        /*0f42*/ 	.byte	0x3f
	.zero		1


	//   ....[96]....
        /*0f44*/ 	.word	0x0001dc90
        /*0f48*/ 	.word	0x00000005
        /*0f4c*/ 	.word	0x00013220
        /*0f50*/ 	.short	0x010a
        /*0f52*/ 	.byte	0x3f
	.zero		1


	//   ....[97]....
        /*0f54*/ 	.word	0x0001de30
        /*0f58*/ 	.word	0x00000004
        /*0f5c*/ 	.word	0x00013240
        /*0f60*/ 	.short	0x010a
        /*0f62*/ 	.byte	0x3f
	.zero		1


	//   ....[98]....
        /*0f64*/ 	.word	0x0001de80
        /*0f68*/ 	.word	0x00000005
        /*0f6c*/ 	.word	0x00013240
        /*0f70*/ 	.short	0x010a
        /*0f72*/ 	.byte	0x3f
	.zero		1


	//   ....[99]....
        /*0f74*/ 	.word	0x0001ded0
        /*0f78*/ 	.word	0x00000004
        /*0f7c*/ 	.word	0x00013260
        /*0f80*/ 	.short	0x010a
        /*0f82*/ 	.byte	0x3f
	.zero		1


	//   ....[100]....
        /*0f84*/ 	.word	0x0001df20
        /*0f88*/ 	.word	0x00000005
        /*0f8c*/ 	.word	0x00013260
        /*0f90*/ 	.short	0x010a
        /*0f92*/ 	.byte	0x3f
	.zero		1


	//   ....[101]....
        /*0f94*/ 	.word	0x0001df70
        /*0f98*/ 	.word	0x00000004
        /*0f9c*/ 	.word	0x00013280
        /*0fa0*/ 	.short	0x010a
        /*0fa2*/ 	.byte	0x3f
	.zero		1


	//----- nvinfo : EIATTR_NUM_MBARRIERS
	.align		4
.L_209:
        /*0fa4*/ 	.byte	0x03, 0x38
        /*0fa6*/ 	.short	0x0016


	//----- nvinfo : EIATTR_EXIT_INSTR_OFFSETS
	.align		4
        /*0fa8*/ 	.byte	0x04, 0x1c
        /*0faa*/ 	.short	(.L_211 - .L_210)


	//   ....[0]....
.L_210:
        /*0fac*/ 	.word	0x00000980


	//   ....[1]....
        /*0fb0*/ 	.word	0x00014c20


	//   ....[2]....
        /*0fb4*/ 	.word	0x0001b570


	//----- nvinfo : EIATTR_MAX_THREADS
	.align		4
.L_211:
        /*0fb8*/ 	.byte	0x04, 0x05
        /*0fba*/ 	.short	(.L_213 - .L_212)
.L_212:
        /*0fbc*/ 	.word	0x00000200
        /*0fc0*/ 	.word	0x00000001
        /*0fc4*/ 	.word	0x00000001


	//----- nvinfo : EIATTR_CRS_STACK_SIZE
	.align		4
.L_213:
        /*0fc8*/ 	.byte	0x04, 0x1e
        /*0fca*/ 	.short	(.L_215 - .L_214)
.L_214:
        /*0fcc*/ 	.word	0x00000000


	//----- nvinfo : EIATTR_CBANK_PARAM_SIZE
	.align		4
.L_215:
        /*0fd0*/ 	.byte	0x03, 0x19
        /*0fd2*/ 	.short	0x0af0


	//----- nvinfo : EIATTR_PARAM_CBANK
	.align		4
        /*0fd4*/ 	.byte	0x04, 0x0a
        /*0fd6*/ 	.short	(.L_217 - .L_216)
	.align		4
.L_216:
        /*0fd8*/ 	.word	index@(.nv.constant0._ZN7cutlass13device_kernelIN5flash11enable_sm90INS1_16FlashAttnFwdSm90INS1_25CollectiveMainloopFwdSm90ILi2EN4cute5tupleIJNS5_1CILi1EEES8_S8_EEENS6_IJNS7_ILi192EEENS7_ILi160EEENS7_ILi64EEEEEELi64ENS_12float_e4m3_tEfNS_4arch4Sm90ELb0ELb1ELb1ELb1ELb1ELb0ELb0ELb1ELb1ELb1ELb0ELb0EEENS1_21CollectiveEpilogueFwdINS6_IJSA_SC_SB_EEES9_NS_10bfloat16_tESG_Li384ELb1ELb1ELb0ELb1EEENS1_36VarlenDynamicPersistentTileSchedulerILi192ELi160ELi384ELi128ELb0ELb1ELb1ELb1ELb0ELb1EEEEEEEEEvNT_6ParamsE)
        /*0fdc*/ 	.short	0x0210
        /*0fde*/ 	.short	0x0af0


	//----- nvinfo : EIATTR_SW_WAR
	.align		4
.L_217:
        /*0fe0*/ 	.byte	0x04, 0x36
        /*0fe2*/ 	.short	(.L_219 - .L_218)
.L_218:
        /*0fe4*/ 	.word	0x00000008
.L_219:


//--------------------- .nv.info._ZN7cutlass13device_kernelIN5flash11enable_sm90INS1_16FlashAttnFwdSm90INS1_25CollectiveMainloopFwdSm90ILi2EN4cute5tupleIJNS5_1CILi1EEES8_S8_EEENS6_IJNS7_ILi192EEENS7_ILi160EEENS7_ILi64EEEEEELi64ENS_12float_e4m3_tEfNS_4arch4Sm90ELb0ELb1ELb1ELb1ELb1ELb1ELb0ELb1ELb1ELb1ELb0ELb0EEENS1_21CollectiveEpilogueFwdINS6_IJSA_SC_SB_EEES9_NS_10bfloat16_tESG_Li384ELb1ELb1ELb0ELb1EEENS1_36VarlenDynamicPersistentTileSchedulerILi192ELi160ELi384ELi128ELb0ELb1ELb1ELb1ELb0ELb1EEEEEEEEEvNT_6ParamsE --------------------------
	.section	.nv.info._ZN7cutlass13device_kernelIN5flash11enable_sm90INS1_16FlashAttnFwdSm90INS1_25CollectiveMainloopFwdSm90ILi2EN4cute5tupleIJNS5_1CILi1EEES8_S8_EEENS6_IJNS7_ILi192EEENS7_ILi160EEENS7_ILi64EEEEEELi64ENS_12float_e4m3_tEfNS_4arch4Sm90ELb0ELb1ELb1ELb1ELb1ELb1ELb0ELb1ELb1ELb1ELb0ELb0EEENS1_21CollectiveEpilogueFwdINS6_IJSA_SC_SB_EEES9_NS_10bfloat16_tESG_Li384ELb1ELb1ELb0ELb1EEENS1_36VarlenDynamicPersistentTileSchedulerILi192ELi160ELi384ELi128ELb0ELb1ELb1ELb1ELb0ELb1EEEEEEEEEvNT_6ParamsE,"",@"SHT_CUDA_INFO"
	.sectionflags	@""
	.align	4


	//----- nvinfo : EIATTR_CUDA_API_VERSION
	.align		4
        /*0000*/ 	.byte	0x04, 0x37
        /*0002*/ 	.short	(.L_221 - .L_220)
.L_220:
        /*0004*/ 	.word	0x00000082


	//----- nvinfo : EIATTR_KPARAM_INFO
	.align		4
.L_221:
        /*0008*/ 	.byte	0x04, 0x17
        /*000a*/ 	.short	(.L_223 - .L_222)
.L_222:
        /*000c*/ 	.word	0x00000000
        /*0010*/ 	.short	0x0000
        /*0012*/ 	.short	0x0070
        /*0014*/ 	.byte	0x00, 0xf0, 0x01, 0x2a


	//----- nvinfo : EIATTR_SPARSE_MMA_MASK
	.align		4
.L_223:
        /*0018*/ 	.byte	0x03, 0x50
        /*001a*/ 	.short	0x0000


	//----- nvinfo : EIATTR_MAXREG_COUNT
	.align		4
        /*001c*/ 	.byte	0x03, 0x1b
        /*001e*/ 	.short	0x0080


	//----- nvinfo : EIATTR_NUM_BARRIERS
	.align		4
        /*0020*/ 	.byte	0x02, 0x4c
        /*0022*/ 	.byte	0x10
	.zero		1


	//----- nvinfo : EIATTR_EXTERNS
	.align		4
        /*0024*/ 	.byte	0x04, 0x0f
        /*0026*/ 	.short	(.L_225 - .L_224)


	//   ....[0]....
	.align		4
.L_224:
        /*0028*/ 	.word	index@(__assertfail)


	//----- nvinfo : EIATTR_ANNOTATIONS
	.align		4
.L_225:
        /*002c*/ 	.byte	0x04, 0x55
        /*002e*/ 	.short	(.L_227 - .L_226)


	//   ....[0]....
.L_226:
        /* <DEDUP_REMOVED lines=120> */


	//----- nvinfo : EIATTR_MERCURY_ISA_VERSION
	.align		4
.L_227:
        /*07a0*/ 	.byte	0x03, 0x5f
        /*07a2*/ 	.short	0x0101


	//----- nvinfo : EIATTR_UNUSED_LOAD_BYTE_OFFSET
	.align		4
        /*07a4*/ 	.byte	0x04, 0x44
        /*07a6*/ 	.short	(.L_229 - .L_228)


	//   ....[0]....
.L_228:
        /*07a8*/ 	.word	0x00000a40
        /*07ac*/ 	.word	0x0000fff0


	//   ....[1]....
        /*07b0*/ 	.word	0x0001aba0
        /*07b4*/ 	.word	0x0000fff0


	//----- nvinfo : EIATTR_INT_WARP_WIDE_INSTR_OFFSETS
	.align		4
.L_229:
        /*07b8*/ 	.byte	0x04, 0x31
        /*07ba*/ 	.short	(.L_231 - .L_230)


	//   ....[0]....
.L_230:
        /*07bc*/ 	.word	0x00000120


	//   ....[1]....
        /*07c0*/ 	.word	0x00000160


	//   ....[2]....
        /*07c4*/ 	.word	0x00000220


	//   ....[3]....
        /*07c8*/ 	.word	0x0001f3a0


	//   ....[4]....
        /*07cc*/ 	.word	0x0001f430


	//   ....[5]....
        /*07d0*/ 	.word	0x00022eb0


	//   ....[6]....
        /*07d4*/ 	.word	0x00022f40


	//----- nvinfo : EIATTR_COOP_GROUP_MASK_REGIDS
	.align		4
.L_231:
        /*07d8*/ 	.byte	0x04, 0x29
        /*07da*/ 	.short	(.L_233 - .L_232)


	//   ....[0]....
.L_232:
        /*07dc*/ 	.word	0xffffffff


	//   ....[1]....
        /*07e0*/ 	.word	0xffffffff


	//   ....[2]....
        /*07e4*/ 	.word	0xffffffff


	//   ....[3]....
        /*07e8*/ 	.word	0xffffffff


	//   ....[4]....
        /*07ec*/ 	.word	0xffffffff


	//   ....[5]....
        /*07f0*/ 	.word	0xffffffff


	//   ....[6]....
        /*07f4*/ 	.word	0xffffffff


	//   ....[7]....
        /*07f8*/ 	.word	0xffffffff


	//   ....[8]....
        /*07fc*/ 	.word	0xffffffff


	//   ....[9]....
        /*0800*/ 	.word	0xffffffff


	//   ....[10]....
        /*0804*/ 	.word	0xffffffff


	//   ....[11]....
        /*0808*/ 	.word	0xffffffff


	//   ....[12]....
        /*080c*/ 	.word	0xffffffff


	//   ....[13]....
        /*0810*/ 	.word	0xffffffff


	//   ....[14]....
        /*0814*/ 	.word	0xffffffff


	//   ....[15]....
        /*0818*/ 	.word	0xffffffff


	//   ....[16]....
        /*081c*/ 	.word	0xffffffff


	//   ....[17]....
        /*0820*/ 	.word	0xffffffff


	//   ....[18]....
        /*0824*/ 	.word	0xffffffff


	//   ....[19]....
        /*0828*/ 	.word	0xffffffff


	//   ....[20]....
        /*082c*/ 	.word	0xffffffff


	//   ....[21]....
        /*0830*/ 	.word	0xffffffff


	//   ....[22]....
        /*0834*/ 	.word	0xffffffff


	//   ....[23]....
        /*0838*/ 	.word	0xffffffff


	//   ....[24]....
        /*083c*/ 	.word	0xffffffff


	//   ....[25]....
        /*0840*/ 	.word	0xffffffff


	//   ....[26]....
        /*0844*/ 	.word	0xffffffff


	//   ....[27]....
        /*0848*/ 	.word	0xffffffff


	//   ....[28]....
        /*084c*/ 	.word	0xffffffff


	//   ....[29]....
        /*0850*/ 	.word	0xffffffff


	//   ....[30]....
        /*0854*/ 	.word	0xffffffff


	//   ....[31]....
        /*0858*/ 	.word	0xffffffff


	//   ....[32]....
        /*085c*/ 	.word	0xffffffff


	//   ....[33]....
        /*0860*/ 	.word	0xffffffff


	//   ....[34]....
        /*0864*/ 	.word	0xffffffff


	//   ....[35]....
        /*0868*/ 	.word	0xffffffff


	//   ....[36]....
        /*086c*/ 	.word	0xffffffff


	//   ....[37]....
        /*0870*/ 	.word	0xffffffff


	//   ....[38]....
        /*0874*/ 	.word	0xffffffff


	//   ....[39]....
        /*0878*/ 	.word	0xffffffff


	//   ....[40]....
        /*087c*/ 	.word	0xffffffff


	//   ....[41]....
        /*0880*/ 	.word	0xffffffff


	//   ....[42]....
        /*0884*/ 	.word	0xffffffff


	//   ....[43]....
        /*0888*/ 	.word	0xffffffff


	//   ....[44]....
        /*088c*/ 	.word	0xffffffff


	//   ....[45]....
        /*0890*/ 	.word	0xffffffff


	//   ....[46]....
        /*0894*/ 	.word	0xffffffff


	//   ....[47]....
        /*0898*/ 	.word	0xffffffff


	//   ....[48]....
        /*089c*/ 	.word	0xffffffff


	//   ....[49]....
        /*08a0*/ 	.word	0xffffffff


	//   ....[50]....
        /*08a4*/ 	.word	0xffffffff


	//   ....[51]....
        /*08a8*/ 	.word	0xffffffff


	//   ....[52]....
        /*08ac*/ 	.word	0xffffffff


	//   ....[53]....
        /*08b0*/ 	.word	0xffffffff


	//   ....[54]....
        /*08b4*/ 	.word	0xffffffff


	//   ....[55]....
        /*08b8*/ 	.word	0xffffffff


	//   ....[56]....
        /*08bc*/ 	.word	0xffffffff


	//   ....[57]....
        /*08c0*/ 	.word	0xffffffff


	//   ....[58]....
        /*08c4*/ 	.word	0xffffffff


	//   ....[59]....
        /*08c8*/ 	.word	0xffffffff


	//   ....[60]....
        /*08cc*/ 	.word	0xffffffff


	//   ....[61]....
        /*08d0*/ 	.word	0xffffffff


	//   ....[62]....
        /*08d4*/ 	.word	0xffffffff


	//   ....[63]....
        /*08d8*/ 	.word	0xffffffff


	//   ....[64]....
        /*08dc*/ 	.word	0xffffffff


	//   ....[65]....
        /*08e0*/ 	.word	0xffffffff


	//   ....[66]....
        /*08e4*/ 	.word	0xffffffff


	//   ....[67]....
        /*08e8*/ 	.word	0xffffffff


	//   ....[68]....
        /*08ec*/ 	.word	0xffffffff


	//   ....[69]....
        /*08f0*/ 	.word	0xffffffff


	//   ....[70]....
        /*08f4*/ 	.word	0xffffffff


	//   ....[71]....
        /*08f8*/ 	.word	0xffffffff


	//   ....[72]....
        /*08fc*/ 	.word	0xffffffff


	//   ....[73]....
        /*0900*/ 	.word	0xffffffff


	//   ....[74]....
        /*0904*/ 	.word	0xffffffff


	//   ....[75]....
        /*0908*/ 	.word	0xffffffff


	//   ....[76]....
        /*090c*/ 	.word	0xffffffff


	//   ....[77]....
        /*0910*/ 	.word	0xffffffff


	//   ....[78]....
        /*0914*/ 	.word	0xffffffff


	//   ....[79]....
        /*0918*/ 	.word	0xffffffff


	//   ....[80]....
        /*091c*/ 	.word	0xffffffff


	//   ....[81]....
        /*0920*/ 	.word	0xffffffff


	//   ....[82]....
        /*0924*/ 	.word	0xffffffff


	//   ....[83]....
        /*0928*/ 	.word	0xffffffff


	//   ....[84]....
        /*092c*/ 	.word	0xffffffff


	//   ....[85]....
        /*0930*/ 	.word	0xffffffff


	//   ....[86]....
        /*0934*/ 	.word	0xffffffff


	//   ....[87]....
        /*0938*/ 	.word	0xffffffff


	//   ....[88]....
        /*093c*/ 	.word	0xffffffff


	//   ....[89]....
        /*0940*/ 	.word	0xffffffff


	//   ....[90]....
        /*0944*/ 	.word	0xffffffff


	//   ....[91]....
        /*0948*/ 	.word	0xffffffff


	//   ....[92]....
        /*094c*/ 	.word	0xffffffff


	//   ....[93]....
        /*0950*/ 	.word	0xffffffff


	//   ....[94]....
        /*0954*/ 	.word	0xffffffff


	//   ....[95]....
        /*0958*/ 	.word	0xffffffff


	//   ....[96]....
        /*095c*/ 	.word	0xffffffff


	//   ....[97]....
        /*0960*/ 	.word	0xffffffff


	//   ....[98]....
        /*0964*/ 	.word	0xffffffff


	//   ....[99]....
        /*0968*/ 	.word	0xffffffff


	//   ....[100]....
        /*096c*/ 	.word	0xffffffff


	//   ....[101]....
        /*0970*/ 	.word	0xffffffff


	//   ....[102]....
        /*0974*/ 	.word	0xffffffff


	//   ....[103]....
        /*0978*/ 	.word	0xffffffff


	//   ....[104]....
        /*097c*/ 	.word	0xffffffff


	//   ....[105]....
        /*0980*/ 	.word	0xffffffff


	//   ....[106]....
        /*0984*/ 	.word	0xffffffff


	//   ....[107]....
        /*0988*/ 	.word	0xffffffff


	//   ....[108]....
        /*098c*/ 	.word	0xffffffff


	//   ....[109]....
        /*0990*/ 	.word	0xffffffff


	//   ....[110]....
        /*0994*/ 	.word	0xffffffff


	//   ....[111]....
        /*0998*/ 	.word	0xffffffff


	//   ....[112]....
        /*099c*/ 	.word	0xffffffff


	//   ....[113]....
        /*09a0*/ 	.word	0xffffffff


	//   ....[114]....
        /*09a4*/ 	.word	0xffffffff


	//   ....[115]....
        /*09a8*/ 	.word	0xffffffff


	//   ....[116]....
        /*09ac*/ 	.word	0xffffffff


	//   ....[117]....
        /*09b0*/ 	.word	0xffffffff


	//   ....[118]....
        /*09b4*/ 	.word	0xffffffff


	//   ....[119]....
        /*09b8*/ 	.word	0xffffffff


	//   ....[120]....
        /*09bc*/ 	.word	0xffffffff


	//   ....[121]....
        /*09c0*/ 	.word	0xffffffff


	//   ....[122]....
        /*09c4*/ 	.word	0xffffffff


	//   ....[123]....
        /*09c8*/ 	.word	0xffffffff


	//   ....[124]....
        /*09cc*/ 	.word	0xffffffff


	//   ....[125]....
        /*09d0*/ 	.word	0xffffffff


	//   ....[126]....
        /*09d4*/ 	.word	0xffffffff


	//   ....[127]....
        /*09d8*/ 	.word	0xffffffff


	//   ....[128]....
        /*09dc*/ 	.word	0xffffffff


	//   ....[129]....
        /*09e0*/ 	.word	0xffffffff


	//   ....[130]....
        /*09e4*/ 	.word	0xffffffff


	//   ....[131]....
        /*09e8*/ 	.word	0xffffffff


	//   ....[132]....
        /*09ec*/ 	.word	0xffffffff


	//   ....[133]....
        /*09f0*/ 	.word	0xffffffff


	//   ....[134]....
        /*09f4*/ 	.word	0xffffffff


	//   ....[135]....
        /*09f8*/ 	.word	0xffffffff


	//   ....[136]....
        /*09fc*/ 	.word	0xffffffff


	//   ....[137]....
        /*0a00*/ 	.word	0xffffffff


	//   ....[138]....
        /*0a04*/ 	.word	0xffffffff


	//   ....[139]....
        /*0a08*/ 	.word	0xffffffff


	//   ....[140]....
        /*0a0c*/ 	.word	0xffffffff


	//   ....[141]....
        /*0a10*/ 	.word	0xffffffff


	//   ....[142]....
        /*0a14*/ 	.word	0xffffffff


	//   ....[143]....
        /*0a18*/ 	.word	0xffffffff


	//   ....[144]....
        /*0a1c*/ 	.word	0xffffffff


	//   ....[145]....
        /*0a20*/ 	.word	0xffffffff


	//   ....[146]....
        /*0a24*/ 	.word	0xffffffff


	//   ....[147]....
        /*0a28*/ 	.word	0xffffffff


	//   ....[148]....
        /*0a2c*/ 	.word	0xffffffff


	//   ....[149]....
        /*0a30*/ 	.word	0xffffffff


	//   ....[150]....
        /*0a34*/ 	.word	0xffffffff


	//   ....[151]....
        /*0a38*/ 	.word	0xffffffff


	//   ....[152]....
        /*0a3c*/ 	.word	0xffffffff


	//   ....[153]....
        /*0a40*/ 	.word	0xffffffff


	//   ....[154]....
        /*0a44*/ 	.word	0xffffffff


	//   ....[155]....
        /*0a48*/ 	.word	0xffffffff


	//   ....[156]....
        /*0a4c*/ 	.word	0xffffffff


	//   ....[157]....
        /*0a50*/ 	.word	0xffffffff


	//   ....[158]....
        /*0a54*/ 	.word	0xffffffff


	//   ....[159]....
        /*0a58*/ 	.word	0xffffffff


	//   ....[160]....
        /*0a5c*/ 	.word	0xffffffff


	//   ....[161]....
        /*0a60*/ 	.word	0xffffffff


	//   ....[162]....
        /*0a64*/ 	.word	0xffffffff


	//   ....[163]....
        /*0a68*/ 	.word	0xffffffff


	//   ....[164]....
        /*0a6c*/ 	.word	0xffffffff


	//   ....[165]....
        /*0a70*/ 	.word	0xffffffff


	//   ....[166]....
        /*0a74*/ 	.word	0xffffffff


	//   ....[167]....
        /*0a78*/ 	.word	0xffffffff


	//   ....[168]....
        /*0a7c*/ 	.word	0xffffffff


	//   ....[169]....
        /*0a80*/ 	.word	0xffffffff


	//   ....[170]....
        /*0a84*/ 	.word	0xffffffff


	//   ....[171]....
        /*0a88*/ 	.word	0xffffffff


	//   ....[172]....
        /*0a8c*/ 	.word	0xffffffff


	//   ....[173]....
        /*0a90*/ 	.word	0x0500000f


	//   ....[174]....
        /*0a94*/ 	.word	0x0500000f


	//   ....[175]....
        /*0a98*/ 	.word	0x0500000f


	//   ....[176]....
        /*0a9c*/ 	.word	0x0500000f


	//   ....[177]....
        /*0aa0*/ 	.word	0x0500000f


	//   ....[178]....
        /*0aa4*/ 	.word	0x0500000f


	//   ....[179]....
        /*0aa8*/ 	.word	0x0500000f


	//   ....[180]....
        /*0aac*/ 	.word	0x0500000f


	//   ....[181]....
        /*0ab0*/ 	.word	0x0500000f


	//   ....[182]....
        /*0ab4*/ 	.word	0x0500000f


	//   ....[183]....
        /*0ab8*/ 	.word	0x0500000f


	//   ....[184]....
        /*0abc*/ 	.word	0x0500000f


	//   ....[185]....
        /*0ac0*/ 	.word	0x0500000f


	//   ....[186]....
        /*0ac4*/ 	.word	0x0500000f


	//   ....[187]....
        /*0ac8*/ 	.word	0x0500000f


	//   ....[188]....
        /*0acc*/ 	.word	0x0500000f


	//   ....[189]....
        /*0ad0*/ 	.word	0x0500000f


	//   ....[190]....
        /*0ad4*/ 	.word	0x0500000f


	//   ....[191]....
        /*0ad8*/ 	.word	0x0500000f


	//   ....[192]....
        /*0adc*/ 	.word	0x0500000f


	//   ....[193]....
        /*0ae0*/ 	.word	0x0500000f


	//   ....[194]....
        /*0ae4*/ 	.word	0x0500000f


	//   ....[195]....
        /*0ae8*/ 	.word	0x0500000f


	//   ....[196]....
        /*0aec*/ 	.word	0x0500000f


	//   ....[197]....
        /*0af0*/ 	.word	0x0500000f


	//   ....[198]....
        /*0af4*/ 	.word	0x0500000f


	//   ....[199]....
        /*0af8*/ 	.word	0x0500000f


	//   ....[200]....
        /*0afc*/ 	.word	0x0500000f


	//   ....[201]....
        /*0b00*/ 	.word	0x0500000f


	//   ....[202]....
        /*0b04*/ 	.word	0x0500000f


	//   ....[203]....
        /*0b08*/ 	.word	0x0500000f


	//   ....[204]....
        /*0b0c*/ 	.word	0x0500000f


	//   ....[205]....
        /*0b10*/ 	.word	0x0500000f


	//   ....[206]....
        /*0b14*/ 	.word	0x0500000f


	//   ....[207]....
        /*0b18*/ 	.word	0x0500000f


	//   ....[208]....
        /*0b1c*/ 	.word	0x0500000f


	//   ....[209]....
        /*0b20*/ 	.word	0x0500000f


	//   ....[210]....
        /*0b24*/ 	.word	0x0500000f


	//   ....[211]....
        /*0b28*/ 	.word	0x0500000f


	//   ....[212]....
        /*0b2c*/ 	.word	0x0500000f


	//   ....[213]....
        /*0b30*/ 	.word	0x0500000f


	//   ....[214]....
        /*0b34*/ 	.word	0x0500000f


	//   ....[215]....
        /*0b38*/ 	.word	0x0500000f


	//   ....[216]....
        /*0b3c*/ 	.word	0x0500000f


	//   ....[217]....
        /*0b40*/ 	.word	0x0500000f


	//   ....[218]....
        /*0b44*/ 	.word	0x0500000f


	//   ....[219]....
        /*0b48*/ 	.word	0x0500000f


	//   ....[220]....
        /*0b4c*/ 	.word	0x0500000f


	//   ....[221]....
        /*0b50*/ 	.word	0x0500000f


	//   ....[222]....
        /*0b54*/ 	.word	0x0500000f


	//   ....[223]....
        /*0b58*/ 	.word	0x0500000f


	//   ....[224]....
        /*0b5c*/ 	.word	0x0500000f


	//   ....[225]....
        /*0b60*/ 	.word	0x0500000f


	//   ....[226]....
        /*0b64*/ 	.word	0x0500000f


	//   ....[227]....
        /*0b68*/ 	.word	0x0500000f


	//   ....[228]....
        /*0b6c*/ 	.word	0x0500000f


	//   ....[229]....
        /*0b70*/ 	.word	0x0500000f


	//   ....[230]....
        /*0b74*/ 	.word	0x0500000f


	//   ....[231]....
        /*0b78*/ 	.word	0x0500000f


	//   ....[232]....
        /*0b7c*/ 	.word	0x0500000f


	//   ....[233]....
        /*0b80*/ 	.word	0x0500000f


	//   ....[234]....
        /*0b84*/ 	.word	0x0500000f


	//   ....[235]....
        /*0b88*/ 	.word	0x0500000f


	//   ....[236]....
        /*0b8c*/ 	.word	0x0500000f


	//   ....[237]....
        /*0b90*/ 	.word	0x0500000f


	//   ....[238]....
        /*0b94*/ 	.word	0x0500000f


	//   ....[239]....
        /*0b98*/ 	.word	0x0500000f


	//   ....[240]....
        /*0b9c*/ 	.word	0x0500000f


	//   ....[241]....
        /*0ba0*/ 	.word	0x0500000f


	//   ....[242]....
        /*0ba4*/ 	.word	0x0500000f


	//   ....[243]....
        /*0ba8*/ 	.word	0x0500000f


	//   ....[244]....
        /*0bac*/ 	.word	0x0500000f


	//   ....[245]....
        /*0bb0*/ 	.word	0x0500000f


	//   ....[246]....
        /*0bb4*/ 	.word	0x0500000f


	//   ....[247]....
        /*0bb8*/ 	.word	0x0500000f


	//   ....[248]....
        /*0bbc*/ 	.word	0x0500000f


	//   ....[249]....
        /*0bc0*/ 	.word	0x0500000f


	//   ....[250]....
        /*0bc4*/ 	.word	0x0500000f


	//   ....[251]....
        /*0bc8*/ 	.word	0x0500000f


	//   ....[252]....
        /*0bcc*/ 	.word	0x0500000f


	//   ....[253]....
        /*0bd0*/ 	.word	0x0500000f


	//   ....[254]....
        /*0bd4*/ 	.word	0x0500000f


	//   ....[255]....
        /*0bd8*/ 	.word	0x0500000f


	//   ....[0]....
        /*0bdc*/ 	.word	0x0500000f


	//   ....[1]....
        /*0be0*/ 	.word	0x0500000f


	//   ....[2]....
        /*0be4*/ 	.word	0x0500000f


	//----- nvinfo : EIATTR_COOP_GROUP_INSTR_OFFSETS
	.align		4
.L_233:
        /*0be8*/ 	.byte	0x04, 0x28
        /*0bea*/ 	.short	(.L_235 - .L_234)


	//   ....[0]....
.L_234:
        /*0bec*/ 	.word	0x00000060


	//   ....[1]....
        /*0bf0*/ 	.word	0x00000130


	//   ....[2]....
        /*0bf4*/ 	.word	0x00000230


	//   ....[3]....
        /*0bf8*/ 	.word	0x000003a0


	//   ....[4]....
        /*0bfc*/ 	.word	0x00000500


	//   ....[5]....
        /*0c00*/ 	.word	0x00000620


	//   ....[6]....
        /*0c04*/ 	.word	0x00000780


	//   ....[7]....
        /*0c08*/ 	.word	0x00002950


	//   ....[8]....
        /*0c0c*/ 	.word	0x00002960


	//   ....[9]....
        /*0c10*/ 	.word	0x00003aa0


	//   ....[10]....
        /*0c14*/ 	.word	0x00003ab0


	//   ....[11]....
        /*0c18*/ 	.word	0x00004c40


	//   ....[12]....
        /*0c1c*/ 	.word	0x00004c50


	//   ....[13]....
        /*0c20*/ 	.word	0x00005000


	//   ....[14]....
        /*0c24*/ 	.word	0x00005020


	//   ....[15]....
        /*0c28*/ 	.word	0x00005900


	//   ....[16]....
        /*0c2c*/ 	.word	0x00006330


	//   ....[17]....
        /*0c30*/ 	.word	0x00006340


	//   ....[18]....
        /*0c34*/ 	.word	0x00006350


	//   ....[19]....
        /*0c38*/ 	.word	0x00006360


	//   ....[20]....
        /*0c3c*/ 	.word	0x00007840


	//   ....[21]....
        /*0c40*/ 	.word	0x00007850


	//   ....[22]....
        /*0c44*/ 	.word	0x00007860


	//   ....[23]....
        /*0c48*/ 	.word	0x00007870


	//   ....[24]....
        /*0c4c*/ 	.word	0x00009a10


	//   ....[25]....
        /*0c50*/ 	.word	0x0000ae30


	//   ....[26]....
        /*0c54*/ 	.word	0x0000b7d0


	//   ....[27]....
        /*0c58*/ 	.word	0x0000b8d0


	//   ....[28]....
        /*0c5c*/ 	.word	0x0000c2f0


	//   ....[29]....
        /*0c60*/ 	.word	0x0000c370


	//   ....[30]....
        /*0c64*/ 	.word	0x0000e550


	//   ....[31]....
        /*0c68*/ 	.word	0x0000ebf0


	//   ....[32]....
        /*0c6c*/ 	.word	0x00010720


	//   ....[33]....
        /*0c70*/ 	.word	0x000108d0


	//   ....[34]....
        /*0c74*/ 	.word	0x00010f00


	//   ....[35]....
        /*0c78*/ 	.word	0x00010f60


	//   ....[36]....
        /*0c7c*/ 	.word	0x00013ad0


	//   ....[37]....
        /*0c80*/ 	.word	0x00013b20


	//   ....[38]....
        /*0c84*/ 	.word	0x00013ef0


	//   ....[39]....
        /*0c88*/ 	.word	0x00013f10


	//   ....[40]....
        /*0c8c*/ 	.word	0x00016570


	//   ....[41]....
        /*0c90*/ 	.word	0x00016bf0


	//   ....[42]....
        /*0c94*/ 	.word	0x00018390


	//   ....[43]....
        /*0c98*/ 	.word	0x00018490


	//   ....[44]....
        /*0c9c*/ 	.word	0x00018f00


	//   ....[45]....
        /*0ca0*/ 	.word	0x00018f60


	//   ....[46]....
        /*0ca4*/ 	.word	0x0001a500


	//   ....[47]....
        /*0ca8*/ 	.word	0x0001a530


	//   ....[48]....
        /*0cac*/ 	.word	0x0001a620


	//   ....[49]....
        /*0cb0*/ 	.word	0x0001a6f0


	//   ....[50]....
        /*0cb4*/ 	.word	0x0001b1e0


	//   ....[51]....
        /*0cb8*/ 	.word	0x0001b1f0


	//   ....[52]....
        /*0cbc*/ 	.word	0x0001b200


	//   ....[53]....
        /*0cc0*/ 	.word	0x0001b210


	//   ....[54]....
        /*0cc4*/ 	.word	0x0001b220


	//   ....[55]....
        /*0cc8*/ 	.word	0x0001b230


	//   ....[56]....
        /*0ccc*/ 	.word	0x0001b240


	//   ....[57]....
        /*0cd0*/ 	.word	0x0001b260


	//   ....[58]....
        /*0cd4*/ 	.word	0x0001b290


	//   ....[59]....
        /*0cd8*/ 	.word	0x0001b2b0


	//   ....[60]....
        /*0cdc*/ 	.word	0x0001b2e0


	//   ....[61]....
        /*0ce0*/ 	.word	0x0001b300


	//   ....[62]....
        /*0ce4*/ 	.word	0x0001b330


	//   ....[63]....
        /*0ce8*/ 	.word	0x0001b340


	//   ....[64]....
        /*0cec*/ 	.word	0x0001b370


	//   ....[65]....
        /*0cf0*/ 	.word	0x0001b380


	//   ....[66]....
        /*0cf4*/ 	.word	0x0001b8a0


	//   ....[67]....
        /*0cf8*/ 	.word	0x0001b8e0


	//   ....[68]....
        /*0cfc*/ 	.word	0x0001b920


	//   ....[69]....
        /*0d00*/ 	.word	0x0001b960


	//   ....[70]....
        /*0d04*/ 	.word	0x0001bde0


	//   ....[71]....
        /*0d08*/ 	.word	0x0001be20


	//   ....[72]....
        /*0d0c*/ 	.word	0x0001be40


	//   ....[73]....
        /*0d10*/ 	.word	0x0001be80


	//   ....[74]....
        /*0d14*/ 	.word	0x0001bea0


	//   ....[75]....
        /*0d18*/ 	.word	0x0001bec0


	//   ....[76]....
        /*0d1c*/ 	.word	0x0001bee0


	//   ....[77]....
        /*0d20*/ 	.word	0x0001bf10


	//   ....[78]....
        /*0d24*/ 	.word	0x0001c710


	//   ....[79]....
        /*0d28*/ 	.word	0x0001c740


	//   ....[80]....
        /*0d2c*/ 	.word	0x0001c780


	//   ....[81]....
        /*0d30*/ 	.word	0x0001c7b0


	//   ....[82]....
        /*0d34*/ 	.word	0x0001c7d0


	//   ....[83]....
        /*0d38*/ 	.word	0x0001c7e0


	//   ....[84]....
        /*0d3c*/ 	.word	0x0001c7f0


	//   ....[85]....
        /*0d40*/ 	.word	0x0001c810


	//   ....[86]....
        /*0d44*/ 	.word	0x0001c970


	//   ....[87]....
        /*0d48*/ 	.word	0x0001cb20


	//   ....[88]....
        /*0d4c*/ 	.word	0x0001cb50


	//   ....[89]....
        /*0d50*/ 	.word	0x0001cb80


	//   ....[90]....
        /*0d54*/ 	.word	0x0001cbb0


	//   ....[91]....
        /*0d58*/ 	.word	0x0001cbe0


	//   ....[92]....
        /*0d5c*/ 	.word	0x0001cc10


	//   ....[93]....
        /*0d60*/ 	.word	0x0001cd80


	//   ....[94]....
        /*0d64*/ 	.word	0x0001cdb0


	//   ....[95]....
        /*0d68*/ 	.word	0x0001cde0


	//   ....[96]....
        /*0d6c*/ 	.word	0x0001ce10


	//   ....[97]....
        /*0d70*/ 	.word	0x0001ce40


	//   ....[98]....
        /*0d74*/ 	.word	0x0001ce70


	//   ....[99]....
        /*0d78*/ 	.word	0x0001cf20


	//   ....[100]....
        /*0d7c*/ 	.word	0x0001cf80


	//   ....[101]....
        /*0d80*/ 	.word	0x0001d020


	//   ....[102]....
        /*0d84*/ 	.word	0x0001e210


	//   ....[103]....
        /*0d88*/ 	.word	0x00020320


	//   ....[104]....
        /*0d8c*/ 	.word	0x00020350


	//   ....[105]....
        /*0d90*/ 	.word	0x000203b0


	//   ....[106]....
        /*0d94*/ 	.word	0x000203e0


	//   ....[107]....
        /*0d98*/ 	.word	0x00020430


	//   ....[108]....
        /*0d9c*/ 	.word	0x00020440


	//   ....[109]....
        /*0da0*/ 	.word	0x00020460


	//   ....[110]....
        /*0da4*/ 	.word	0x00020470


	//   ....[111]....
        /*0da8*/ 	.word	0x000204d0


	//   ....[112]....
        /*0dac*/ 	.word	0x00020520


	//   ....[113]....
        /*0db0*/ 	.word	0x00020960


	//   ....[114]....
        /*0db4*/ 	.word	0x00020980


	//   ....[115]....
        /*0db8*/ 	.word	0x00020a20


	//   ....[116]....
        /*0dbc*/ 	.word	0x00020a30


	//   ....[117]....
        /*0dc0*/ 	.word	0x00020aa0


	//   ....[118]....
        /*0dc4*/ 	.word	0x00020ab0


	//   ....[119]....
        /*0dc8*/ 	.word	0x00020ac0


	//   ....[120]....
        /*0dcc*/ 	.word	0x00020ad0


	//   ....[121]....
        /*0dd0*/ 	.word	0x00020b80


	//   ....[122]....
        /*0dd4*/ 	.word	0x00020ba0


	//   ....[123]....
        /*0dd8*/ 	.word	0x00021430


	//   ....[124]....
        /*0ddc*/ 	.word	0x00021460


	//   ....[125]....
        /*0de0*/ 	.word	0x000214d0


	//   ....[126]....
        /*0de4*/ 	.word	0x000214f0


	//   ....[127]....
        /*0de8*/ 	.word	0x00021570


	//   ....[128]....
        /*0dec*/ 	.word	0x00021590


	//   ....[129]....
        /*0df0*/ 	.word	0x000215a0


	//   ....[130]....
        /*0df4*/ 	.word	0x00021610


	//   ....[131]....
        /*0df8*/ 	.word	0x00021660


	//   ....[132]....
        /*0dfc*/ 	.word	0x00021670


	//   ....[133]....
        /*0e00*/ 	.word	0x000216a0


	//   ....[134]....
        /*0e04*/ 	.word	0x000216c0


	//   ....[135]....
        /*0e08*/ 	.word	0x00022120


	//   ....[136]....
        /*0e0c*/ 	.word	0x00022130


	//   ....[137]....
        /*0e10*/ 	.word	0x00022150


	//   ....[138]....
        /*0e14*/ 	.word	0x000221a0


	//   ....[139]....
        /*0e18*/ 	.word	0x000221b0


	//   ....[140]....
        /*0e1c*/ 	.word	0x000221f0


	//   ....[141]....
        /*0e20*/ 	.word	0x00022200


	//   ....[142]....
        /*0e24*/ 	.word	0x00022210


	//   ....[143]....
        /*0e28*/ 	.word	0x00022250


	//   ....[144]....
        /*0e2c*/ 	.word	0x00022290


	//   ....[145]....
        /*0e30*/ 	.word	0x000226c0


	//   ....[146]....
        /*0e34*/ 	.word	0x000226d0


	//   ....[147]....
        /*0e38*/ 	.word	0x000226e0


	//   ....[148]....
        /*0e3c*/ 	.word	0x00022720


	//   ....[149]....
        /*0e40*/ 	.word	0x00022730


	//   ....[150]....
        /*0e44*/ 	.word	0x00022770


	//   ....[151]....
        /*0e48*/ 	.word	0x00022780


	//   ....[152]....
        /*0e4c*/ 	.word	0x00022790


	//   ....[153]....
        /*0e50*/ 	.word	0x000227d0


	//   ....[154]....
        /*0e54*/ 	.word	0x00022810


	//   ....[155]....
        /*0e58*/ 	.word	0x00023640


	//   ....[156]....
        /*0e5c*/ 	.word	0x000236a0


	//   ....[157]....
        /*0e60*/ 	.word	0x000236d0


	//   ....[158]....
        /*0e64*/ 	.word	0x000236e0


	//   ....[159]....
        /*0e68*/ 	.word	0x00023710


	//   ....[160]....
        /*0e6c*/ 	.word	0x00023740


	//   ....[161]....
        /*0e70*/ 	.word	0x00023770


	//   ....[162]....
        /*0e74*/ 	.word	0x000237a0


	//   ....[163]....
        /*0e78*/ 	.word	0x00023920


	//   ....[164]....
        /*0e7c*/ 	.word	0x00023950


	//   ....[165]....
        /*0e80*/ 	.word	0x00023980


	//   ....[166]....
        /*0e84*/ 	.word	0x000239b0


	//   ....[167]....
        /*0e88*/ 	.word	0x000239e0


	//   ....[168]....
        /*0e8c*/ 	.word	0x00023a10


	//   ....[169]....
        /*0e90*/ 	.word	0x00023ad0


	//   ....[170]....
        /*0e94*/ 	.word	0x00023af0


	//   ....[171]....
        /*0e98*/ 	.word	0x00023b60


	//   ....[172]....
        /*0e9c*/ 	.word	0x00024220


	//   ....[173]....
        /*0ea0*/ 	.word	0x000245e0


	//   ....[174]....
        /*0ea4*/ 	.word	0x00024670


	//   ....[175]....
        /*0ea8*/ 	.word	0x00024740


	//   ....[176]....
        /*0eac*/ 	.word	0x000247d0


	//   ....[177]....
        /*0eb0*/ 	.word	0x000248a0


	//   ....[178]....
        /*0eb4*/ 	.word	0x00024930


	//   ....[179]....
        /*0eb8*/ 	.word	0x00024a00


	//   ....[180]....
        /*0ebc*/ 	.word	0x00024a90


	//   ....[181]....
        /*0ec0*/ 	.word	0x00024ae0


	//   ....[182]....
        /*0ec4*/ 	.word	0x00024b30


	//   ....[183]....
        /*0ec8*/ 	.word	0x00024c00


	//   ....[184]....
        /*0ecc*/ 	.word	0x00024c90


	//   ....[185]....
        /*0ed0*/ 	.word	0x00024ce0


	//   ....[186]....
        /*0ed4*/ 	.word	0x00024d30


	//   ....[187]....
        /*0ed8*/ 	.word	0x000250c0


	//   ....[188]....
        /*0edc*/ 	.word	0x00025390


	//   ....[189]....
        /*0ee0*/ 	.word	0x00025490


	//   ....[190]....
        /*0ee4*/ 	.word	0x00025560


	//   ....[191]....
        /*0ee8*/ 	.word	0x000255d0


	//   ....[192]....
        /*0eec*/ 	.word	0x000256a0


	//   ....[193]....
        /*0ef0*/ 	.word	0x00025700


	//   ....[194]....
        /*0ef4*/ 	.word	0x000257c0


	//   ....[195]....
        /*0ef8*/ 	.word	0x00025820


	//   ....[196]....
        /*0efc*/ 	.word	0x000258e0


	//   ....[197]....
        /*0f00*/ 	.word	0x00025940


	//   ....[198]....
        /*0f04*/ 	.word	0x00025a10


	//   ....[199]....
        /*0f08*/ 	.word	0x00025b10


	//   ....[200]....
        /*0f0c*/ 	.word	0x00025bc0


	//   ....[201]....
        /*0f10*/ 	.word	0x00025c40


	//   ....[202]....
        /*0f14*/ 	.word	0x00025d30


	//   ....[203]....
        /*0f18*/ 	.word	0x00025d90


	//   ....[204]....
        /*0f1c*/ 	.word	0x00025e70


	//   ....[205]....
        /*0f20*/ 	.word	0x00025ed0


	//   ....[206]....
        /*0f24*/ 	.word	0x00025f70


	//   ....[207]....
        /*0f28*/ 	.word	0x00026010


	//   ....[208]....
        /*0f2c*/ 	.word	0x000260e0


	//   ....[209]....
        /*0f30*/ 	.word	0x00026190


	//   ....[210]....
        /*0f34*/ 	.word	0x00026200


	//   ....[211]....
        /*0f38*/ 	.word	0x00026260


	//   ....[212]....
        /*0f3c*/ 	.word	0x00026320


	//   ....[213]....
        /*0f40*/ 	.word	0x00026380


	//   ....[214]....
        /*0f44*/ 	.word	0x00026480


	//   ....[215]....
        /*0f48*/ 	.word	0x000264e0


	//   ....[216]....
        /*0f4c*/ 	.word	0x00026590


	//   ....[217]....
        /*0f50*/ 	.word	0x00026640


	//   ....[218]....
        /*0f54*/ 	.word	0x000266f0


	//   ....[219]....
        /*0f58*/ 	.word	0x00026770


	//   ....[220]....
        /*0f5c*/ 	.word	0x00026840


	//   ....[221]....
        /*0f60*/ 	.word	0x00026980


	//   ....[222]....
        /*0f64*/ 	.word	0x00026a30


	//   ....[223]....
        /*0f68*/ 	.word	0x00026ae0


	//   ....[224]....
        /*0f6c*/ 	.word	0x00026b80


	//   ....[225]....
        /*0f70*/ 	.word	0x00026c30


	//   ....[226]....
        /*0f74*/ 	.word	0x00026cd0


	//   ....[227]....
        /*0f78*/ 	.word	0x00026d80


	//   ....[228]....
        /*0f7c*/ 	.word	0x00026e20


	//   ....[229]....
        /*0f80*/ 	.word	0x00026e90


	//   ....[230]....
        /*0f84*/ 	.word	0x00026f50


	//   ....[231]....
        /*0f88*/ 	.word	0x00027040


	//   ....[232]....
        /*0f8c*/ 	.word	0x000270d0


	//   ....[233]....
        /*0f90*/ 	.word	0x00027130


	//   ....[234]....
        /*0f94*/ 	.word	0x000271e0


	//   ....[235]....
        /*0f98*/ 	.word	0x00027240


	//   ....[236]....
        /*0f9c*/ 	.word	0x000272f0


	//   ....[237]....
        /*0fa0*/ 	.word	0x00027350


	//   ....[238]....
        /*0fa4*/ 	.word	0x00027400


	//   ....[239]....
        /*0fa8*/ 	.word	0x00027460


	//   ....[240]....
        /*0fac*/ 	.word	0x00027510


	//   ....[241]....
        /*0fb0*/ 	.word	0x000276f0


	//   ....[242]....
        /*0fb4*/ 	.word	0x00027790


	//   ....[243]....
        /*0fb8*/ 	.word	0x000278b0


	//   ....[244]....
        /*0fbc*/ 	.word	0x00027920


	//   ....[245]....
        /*0fc0*/ 	.word	0x00027990


	//   ....[246]....
        /*0fc4*/ 	.word	0x00027a00


	//   ....[247]....
        /*0fc8*/ 	.word	0x00027a70


	//   ....[248]....
        /*0fcc*/ 	.word	0x00027af0


	//   ....[249]....
        /*0fd0*/ 	.word	0x00027b80


	//   ....[250]....
        /*0fd4*/ 	.word	0x00027c20


	//   ....[251]....
        /*0fd8*/ 	.word	0x00027c90


	//   ....[252]....
        /*0fdc*/ 	.word	0x00027d00


	//   ....[253]....
        /*0fe0*/ 	.word	0x00027d70


	//   ....[254]....
        /*0fe4*/ 	.word	0x00027df0


	//   ....[255]....
        /*0fe8*/ 	.word	0x00027e60


	//   ....[0]....
        /*0fec*/ 	.word	0x00027f00


	//   ....[1]....
        /*0ff0*/ 	.word	0x00027f90


	//   ....[2]....
        /*0ff4*/ 	.word	0x000280c0


	//----- nvinfo : EIATTR_REG_RECONFIG
	.align		4
.L_235:
        /*0ff8*/ 	.byte	0x01, 0x54
	.zero		2


	//----- nvinfo : EIATTR_SYSCALL_OFFSETS
	.align		4
        /*0ffc*/ 	.byte	0x04, 0x46
        /*0ffe*/ 	.short	(.L_237 - .L_236)


	//   ....[0]....
.L_236:
        /*1000*/ 	.word	0x00001b00


	//   ....[1]....
        /*1004*/ 	.word	0x00001c50


	//   ....[2]....
        /*1008*/ 	.word	0x00005a70


	//   ....[3]....
        /*100c*/ 	.word	0x00006050


	//   ....[4]....
        /*1010*/ 	.word	0x0001f590


	//   ....[5]....
        /*1014*/ 	.word	0x0001f700


	//   ....[6]....
        /*1018*/ 	.word	0x0001f850


	//   ....[7]....
        /*101c*/ 	.word	0x0001f990


	//   ....[8]....
        /*1020*/ 	.word	0x00020fa0


	//----- nvinfo : EIATTR_MBARRIER_INSTR_OFFSETS
	.align		4
.L_237:
        /*1024*/ 	.byte	0x04, 0x39
        /*1026*/ 	.short	(.L_239 - .L_238)


	//   ....[0]....
.L_238:
        /*1028*/ 	.word	0x00000250
        /*102c*/ 	.word	0x000000ff
        /*1030*/ 	.word	0x00013200
        /*1034*/ 	.short	0x0100
        /*1036*/ 	.byte	0x08
	.zero		1


	//   ....[1]....
        /*1038*/ 	.word	0x00000260
        /*103c*/ 	.word	0x000000ff
        /*1040*/ 	.word	0x00013220
        /*1044*/ 	.short	0x0100
        /*1046*/ 	.byte	0x08
	.zero		1


	//   ....[2]....
        /*1048*/ 	.word	0x00000350
        /*104c*/ 	.word	0x000000ff
        /*1050*/ 	.word	0x00013230
        /*1054*/ 	.short	0x0100
        /*1056*/ 	.byte	0x08
	.zero		1


	//   ....[3]....
        /*1058*/ 	.word	0x00000360
        /*105c*/ 	.word	0x000000ff
        /*1060*/ 	.word	0x00013240
        /*1064*/ 	.short	0x0100
        /*1066*/ 	.byte	0x08
	.zero		1


	//   ....[4]....
        /*1068*/ 	.word	0x00000370
        /*106c*/ 	.word	0x000000ff
        /*1070*/ 	.word	0x00013238
        /*1074*/ 	.short	0x0100
        /*1076*/ 	.byte	0x08
	.zero		1


	//   ....[5]....
        /*1078*/ 	.word	0x00000380
        /*107c*/ 	.word	0x000000ff
        /*1080*/ 	.word	0x00013248
        /*1084*/ 	.short	0x0100
        /*1086*/ 	.byte	0x08
	.zero		1


	//   ....[6]....
        /*1088*/ 	.word	0x000004b0
        /*108c*/ 	.word	0x000000ff
        /*1090*/ 	.word	0x00013250
        /*1094*/ 	.short	0x0100
        /*1096*/ 	.byte	0x08
	.zero		1


	//   ....[7]....
        /*1098*/ 	.word	0x000004c0
        /*109c*/ 	.word	0x000000ff
        /*10a0*/ 	.word	0x00013260
        /*10a4*/ 	.short	0x0100
        /*10a6*/ 	.byte	0x08
	.zero		1


	//   ....[8]....
        /*10a8*/ 	.word	0x000004d0
        /*10ac*/ 	.word	0x000000ff
        /*10b0*/ 	.word	0x00013258
        /*10b4*/ 	.short	0x0100
        /*10b6*/ 	.byte	0x08
	.zero		1


	//   ....[9]....
        /*10b8*/ 	.word	0x000004e0
        /*10bc*/ 	.word	0x000000ff
        /*10c0*/ 	.word	0x00013268
        /*10c4*/ 	.short	0x0100
        /*10c6*/ 	.byte	0x08
	.zero		1


	//   ....[10]....
        /*10c8*/ 	.word	0x000005d0
        /*10cc*/ 	.word	0x000000ff
        /*10d0*/ 	.word	0x00013270
        /*10d4*/ 	.short	0x0100
        /*10d6*/ 	.byte	0x06
	.zero		1


	//   ....[11]....
        /*10d8*/ 	.word	0x000005e0
        /*10dc*/ 	.word	0x000000ff
        /*10e0*/ 	.word	0x00013280
        /*10e4*/ 	.short	0x0100
        /*10e6*/ 	.byte	0x06
	.zero		1


	//   ....[12]....
        /*10e8*/ 	.word	0x000005f0
        /*10ec*/ 	.word	0x000000ff
        /*10f0*/ 	.word	0x00013278
        /*10f4*/ 	.short	0x0100
        /*10f6*/ 	.byte	0x06
	.zero		1


	//   ....[13]....
        /*10f8*/ 	.word	0x00000600
        /*10fc*/ 	.word	0x000000ff
        /*1100*/ 	.word	0x00013288
        /*1104*/ 	.short	0x0100
        /*1106*/ 	.byte	0x06
	.zero		1


	//   ....[14]....
        /*1108*/ 	.word	0x00000730
        /*110c*/ 	.word	0x000000ff
        /*1110*/ 	.word	0x00013290
        /*1114*/ 	.short	0x0100
        /*1116*/ 	.byte	0x08
	.zero		1


	//   ....[15]....
        /*1118*/ 	.word	0x00000740
        /*111c*/ 	.word	0x000000ff
        /*1120*/ 	.word	0x000132a0
        /*1124*/ 	.short	0x0100
        /*1126*/ 	.byte	0x08
	.zero		1


	//   ....[16]....
        /*1128*/ 	.word	0x00000750
        /*112c*/ 	.word	0x000000ff
        /*1130*/ 	.word	0x00013298
        /*1134*/ 	.short	0x0100
        /*1136*/ 	.byte	0x08
	.zero		1


	//   ....[17]....
        /*1138*/ 	.word	0x00000760
        /*113c*/ 	.word	0x000000ff
        /*1140*/ 	.word	0x000132a8
        /*1144*/ 	.short	0x0100
        /*1146*/ 	.byte	0x08
	.zero		1


	//   ....[18]....
        /*1148*/ 	.word	0x000008a0
        /*114c*/ 	.word	0x000000ff
        /*1150*/ 	.word	0x000132b0
        /*1154*/ 	.short	0x0100
        /*1156*/ 	.byte	0x08
	.zero		1


	//   ....[19]....
        /*1158*/ 	.word	0x000008b0
        /*115c*/ 	.word	0x000000ff
        /*1160*/ 	.word	0x000132c0
        /*1164*/ 	.short	0x0100
        /*1166*/ 	.byte	0x08
	.zero		1


	//   ....[20]....
        /*1168*/ 	.word	0x000008c0
        /*116c*/ 	.word	0x000000ff
        /*1170*/ 	.word	0x000132b8
        /*1174*/ 	.short	0x0100
        /*1176*/ 	.byte	0x08
	.zero		1


	//   ....[21]....
        /*1178*/ 	.word	0x000008d0
        /*117c*/ 	.word	0x000000ff
        /*1180*/ 	.word	0x000132c8
        /*1184*/ 	.short	0x0100
        /*1186*/ 	.byte	0x08
	.zero		1


	//   ....[22]....
        /*1188*/ 	.word	0x00002900
        /*118c*/ 	.word	0x00000040
        /*1190*/ 	.word	0x00013290
        /*1194*/ 	.short	0x010a
        /*1196*/ 	.byte	0x3f
	.zero		1


	//   ....[23]....
        /*1198*/ 	.word	0x00003a50
        /*119c*/ 	.word	0x00000040
        /*11a0*/ 	.word	0x00013290
        /*11a4*/ 	.short	0x010a
        /*11a6*/ 	.byte	0x3f
	.zero		1


	//   ....[24]....
        /*11a8*/ 	.word	0x00004a40
        /*11ac*/ 	.word	0x00000040
        /*11b0*/ 	.word	0x00013290
        /*11b4*/ 	.short	0x010a
        /*11b6*/ 	.byte	0x3f
	.zero		1


	//   ....[25]....
        /*11b8*/ 	.word	0x00004e20
        /*11bc*/ 	.word	0x00000000
        /*11c0*/ 	.word	0x00000000
        /*11c4*/ 	.short	0x0101
        /*11c6*/ 	.byte	0x3f
	.zero		1


	//   ....[26]....
        /*11c8*/ 	.word	0x00004e60
        /*11cc*/ 	.word	0x00000040
        /*11d0*/ 	.word	0x000132b0
        /*11d4*/ 	.short	0x010a
        /*11d6*/ 	.byte	0x3f
	.zero		1


	//   ....[27]....
        /*11d8*/ 	.word	0x00005220
        /*11dc*/ 	.word	0x00000040
        /*11e0*/ 	.word	0x00000000
        /*11e4*/ 	.short	0x0101
        /*11e6*/ 	.byte	0x3f
	.zero		1


	//   ....[28]....
        /*11e8*/ 	.word	0x00005dd0
        /*11ec*/ 	.word	0x00000016
        /*11f0*/ 	.word	0x00013200
        /*11f4*/ 	.short	0x010a
        /*11f6*/ 	.byte	0x3f
	.zero		1


	//   ....[29]....
        /*11f8*/ 	.word	0x00005e20
        /*11fc*/ 	.word	0x00000016
        /*1200*/ 	.word	0x00013200
        /*1204*/ 	.short	0x010a
        /*1206*/ 	.byte	0x3f
	.zero		1


	//   ....[30]....
        /*1208*/ 	.word	0x000065c0
        /*120c*/ 	.word	0x00000016
        /*1210*/ 	.word	0x00013200
        /*1214*/ 	.short	0x010a
        /*1216*/ 	.byte	0x3f
	.zero		1


	//   ....[31]....
        /*1218*/ 	.word	0x00007a30
        /*121c*/ 	.word	0x00000016
        /*1220*/ 	.word	0x00013200
        /*1224*/ 	.short	0x010a
        /*1226*/ 	.byte	0x3f
	.zero		1


	//   ....[32]....
        /*1228*/ 	.word	0x00008bc0
        /*122c*/ 	.word	0x0000000c
        /*1230*/ 	.word	0x00013230
        /*1234*/ 	.short	0x010a
        /*1236*/ 	.byte	0x3f
	.zero		1


	//   ....[33]....
        /*1238*/ 	.word	0x00008c60
        /*123c*/ 	.word	0x0000000c
        /*1240*/ 	.word	0x00013230
        /*1244*/ 	.short	0x010a
        /*1246*/ 	.byte	0x3f
	.zero		1


	//   ....[34]....
        /*1248*/ 	.word	0x00009a50
        /*124c*/ 	.word	0x0000000c
        /*1250*/ 	.word	0x00000000
        /*1254*/ 	.short	0x0101
        /*1256*/ 	.byte	0x3f
	.zero		1


	//   ....[35]....
        /*1258*/ 	.word	0x0000d570
        /*125c*/ 	.word	0x0000000e
        /*1260*/ 	.word	0x00013230
        /*1264*/ 	.short	0x010a
        /*1266*/ 	.byte	0x3f
	.zero		1


	//   ....[36]....
        /*1268*/ 	.word	0x0000d600
        /*126c*/ 	.word	0x0000000e
        /*1270*/ 	.word	0x00013230
        /*1274*/ 	.short	0x010a
        /*1276*/ 	.byte	0x3f
	.zero		1


	//   ....[37]....
        /*1278*/ 	.word	0x0000dbc0
        /*127c*/ 	.word	0x0000000f
        /*1280*/ 	.word	0x00013250
        /*1284*/ 	.short	0x010a
        /*1286*/ 	.byte	0x3f
	.zero		1


	//   ....[38]....
        /*1288*/ 	.word	0x0000dc10
        /*128c*/ 	.word	0x0000000f
        /*1290*/ 	.word	0x00013250
        /*1294*/ 	.short	0x010a
        /*1296*/ 	.byte	0x3f
	.zero		1


	//   ....[39]....
        /*1298*/ 	.word	0x0000e520
        /*129c*/ 	.word	0x0000000e
        /*12a0*/ 	.word	0x00000000
        /*12a4*/ 	.short	0x0101
        /*12a6*/ 	.byte	0x3f
	.zero		1


	//   ....[40]....
        /*12a8*/ 	.word	0x00011cc0
        /*12ac*/ 	.word	0x0000000f
        /*12b0*/ 	.word	0x00000000
        /*12b4*/ 	.short	0x0101
        /*12b6*/ 	.byte	0x3f
	.zero		1


	//   ....[41]....
        /*12b8*/ 	.word	0x000125e0
        /*12bc*/ 	.word	0x00000008
        /*12c0*/ 	.word	0x00013230
        /*12c4*/ 	.short	0x010a
        /*12c6*/ 	.byte	0x3f
	.zero		1


	//   ....[42]....
        /*12c8*/ 	.word	0x00012670
        /*12cc*/ 	.word	0x00000008
        /*12d0*/ 	.word	0x00013230
        /*12d4*/ 	.short	0x010a
        /*12d6*/ 	.byte	0x3f
	.zero		1


	//   ....[43]....
        /*12d8*/ 	.word	0x00012c30
        /*12dc*/ 	.word	0x00000003
        /*12e0*/ 	.word	0x00013250
        /*12e4*/ 	.short	0x010a
        /*12e6*/ 	.byte	0x3f
	.zero		1


	//   ....[44]....
        /*12e8*/ 	.word	0x00012c80
        /*12ec*/ 	.word	0x00000003
        /*12f0*/ 	.word	0x00013250
        /*12f4*/ 	.short	0x010a
        /*12f6*/ 	.byte	0x3f
	.zero		1


	//   ....[45]....
        /*12f8*/ 	.word	0x000136f0
        /*12fc*/ 	.word	0x00000000
        /*1300*/ 	.word	0x00000000
        /*1304*/ 	.short	0x0101
        /*1306*/ 	.byte	0x3f
	.zero		1


	//   ....[46]....
        /*1308*/ 	.word	0x00014f90
        /*130c*/ 	.word	0x00000003
        /*1310*/ 	.word	0x00000000
        /*1314*/ 	.short	0x0101
        /*1316*/ 	.byte	0x3f
	.zero		1


	//   ....[47]....
        /*1318*/ 	.word	0x00015550
        /*131c*/ 	.word	0x00000008
        /*1320*/ 	.word	0x00013230
        /*1324*/ 	.short	0x010a
        /*1326*/ 	.byte	0x3f
	.zero		1


	//   ....[48]....
        /*1328*/ 	.word	0x000155e0
        /*132c*/ 	.word	0x00000008
        /*1330*/ 	.word	0x00013230
        /*1334*/ 	.short	0x010a
        /*1336*/ 	.byte	0x3f
	.zero		1


	//   ....[49]....
        /*1338*/ 	.word	0x00015ba0
        /*133c*/ 	.word	0x0000000c
        /*1340*/ 	.word	0x00013250
        /*1344*/ 	.short	0x010a
        /*1346*/ 	.byte	0x3f
	.zero		1


	//   ....[50]....
        /*1348*/ 	.word	0x00015bf0
        /*134c*/ 	.word	0x0000000c
        /*1350*/ 	.word	0x00013250
        /*1354*/ 	.short	0x010a
        /*1356*/ 	.byte	0x3f
	.zero		1


	//   ....[51]....
        /*1358*/ 	.word	0x000165f0
        /*135c*/ 	.word	0x00000000
        /*1360*/ 	.word	0x00000000
        /*1364*/ 	.short	0x0101
        /*1366*/ 	.byte	0x3f
	.zero		1


	//   ....[52]....
        /*1368*/ 	.word	0x00019d00
        /*136c*/ 	.word	0x0000000c
        /*1370*/ 	.word	0x00000000
        /*1374*/ 	.short	0x0101
        /*1376*/ 	.byte	0x3f
	.zero		1


	//   ....[53]....
        /*1378*/ 	.word	0x0001a200
        /*137c*/ 	.word	0x0000000d
        /*1380*/ 	.word	0x00013250
        /*1384*/ 	.short	0x010a
        /*1386*/ 	.byte	0x3f
	.zero		1


	//   ....[54]....
        /*1388*/ 	.word	0x0001a250
        /*138c*/ 	.word	0x0000000d
        /*1390*/ 	.word	0x00013250
        /*1394*/ 	.short	0x010a
        /*1396*/ 	.byte	0x3f
	.zero		1


	//   ....[55]....
        /*1398*/ 	.word	0x0001aae0
        /*139c*/ 	.word	0x00000000
        /*13a0*/ 	.word	0x00000000
        /*13a4*/ 	.short	0x0101
        /*13a6*/ 	.byte	0x3f
	.zero		1


	//   ....[56]....
        /*13a8*/ 	.word	0x0001beb0
        /*13ac*/ 	.word	0x00000002
        /*13b0*/ 	.word	0x00000000
        /*13b4*/ 	.short	0x0101
        /*13b6*/ 	.byte	0x3f
	.zero		1


	//   ....[57]....
        /*13b8*/ 	.word	0x0001e2f0
        /*13bc*/ 	.word	0x00000011
        /*13c0*/ 	.word	0x00013220
        /*13c4*/ 	.short	0x010a
        /*13c6*/ 	.byte	0x3f
	.zero		1


	//   ....[58]....
        /*13c8*/ 	.word	0x0001e3c0
        /*13cc*/ 	.word	0x00000005
        /*13d0*/ 	.word	0x000132a0
        /*13d4*/ 	.short	0x010a
        /*13d6*/ 	.byte	0x3f
	.zero		1


	//   ....[59]....
        /*13d8*/ 	.word	0x0001e600
        /*13dc*/ 	.word	0x00000005
        /*13e0*/ 	.word	0x000132c0
        /*13e4*/ 	.short	0x010a
        /*13e6*/ 	.byte	0x3f
	.zero		1


	//   ....[60]....
        /*13e8*/ 	.word	0x0001e9b0
        /*13ec*/ 	.word	0x00000005
        /*13f0*/ 	.word	0x000132a0
        /*13f4*/ 	.short	0x010a
        /*13f6*/ 	.byte	0x3f
	.zero		1


	//   ....[61]....
        /*13f8*/ 	.word	0x0001ebe0
        /*13fc*/ 	.word	0x00000005
        /*1400*/ 	.word	0x000132c0
        /*1404*/ 	.short	0x010a
        /*1406*/ 	.byte	0x3f
	.zero		1


	//   ....[62]....
        /*1408*/ 	.word	0x0001ff40
        /*140c*/ 	.word	0x00000006
        /*1410*/ 	.word	0x00013280
        /*1414*/ 	.short	0x010a
        /*1416*/ 	.byte	0x3f
	.zero		1


	//   ....[63]....
        /*1418*/ 	.word	0x000205e0
        /*141c*/ 	.word	0x00000006
        /*1420*/ 	.word	0x00013270
        /*1424*/ 	.short	0x0107
        /*1426*/ 	.byte	0x3f
	.zero		1


	//   ....[64]....
        /*1428*/ 	.word	0x000206a0
        /*142c*/ 	.word	0x00000006
        /*1430*/ 	.word	0x00013270
        /*1434*/ 	.short	0x0101
        /*1436*/ 	.byte	0x3f
	.zero		1


	//   ....[65]....
        /*1438*/ 	.word	0x000206f0
        /*143c*/ 	.word	0x00000006
        /*1440*/ 	.word	0x00013240
        /*1444*/ 	.short	0x010a
        /*1446*/ 	.byte	0x3f
	.zero		1


	//   ....[66]....
        /*1448*/ 	.word	0x00020ca0
        /*144c*/ 	.word	0x00000006
        /*1450*/ 	.word	0x00013230
        /*1454*/ 	.short	0x0107
        /*1456*/ 	.byte	0x3f
	.zero		1


	//   ....[67]....
        /*1458*/ 	.word	0x00020d90
        /*145c*/ 	.word	0x00000006
        /*1460*/ 	.word	0x00013230
        /*1464*/ 	.short	0x0101
        /*1466*/ 	.byte	0x3f
	.zero		1


	//   ....[68]....
        /*1468*/ 	.word	0x000217b0
        /*146c*/ 	.word	0x00000011
        /*1470*/ 	.word	0x00013200
        /*1474*/ 	.short	0x0107
        /*1476*/ 	.byte	0x3f
	.zero		1


	//   ....[69]....
        /*1478*/ 	.word	0x000218a0
        /*147c*/ 	.word	0x00000011
        /*1480*/ 	.word	0x00013200
        /*1484*/ 	.short	0x0101
        /*1486*/ 	.byte	0x3f
	.zero		1


	//   ....[70]....
        /*1488*/ 	.word	0x000218c0
        /*148c*/ 	.word	0x00000011
        /*1490*/ 	.word	0x00013220
        /*1494*/ 	.short	0x010a
        /*1496*/ 	.byte	0x3f
	.zero		1


	//   ....[71]....
        /*1498*/ 	.word	0x00021e40
        /*149c*/ 	.word	0x00000006
        /*14a0*/ 	.word	0x00013280
        /*14a4*/ 	.short	0x010a
        /*14a6*/ 	.byte	0x3f
	.zero		1


	//   ....[72]....
        /*14a8*/ 	.word	0x00022340
        /*14ac*/ 	.word	0x00000006
        /*14b0*/ 	.word	0x00013270
        /*14b4*/ 	.short	0x0107
        /*14b6*/ 	.byte	0x3f
	.zero		1


	//   ....[73]....
        /*14b8*/ 	.word	0x00022400
        /*14bc*/ 	.word	0x00000006
        /*14c0*/ 	.word	0x00013270
        /*14c4*/ 	.short	0x0101
        /*14c6*/ 	.byte	0x3f
	.zero		1


	//   ....[74]....
        /*14c8*/ 	.word	0x00022430
        /*14cc*/ 	.word	0x00000006
        /*14d0*/ 	.word	0x00013240
        /*14d4*/ 	.short	0x010a
        /*14d6*/ 	.byte	0x3f
	.zero		1


	//   ....[75]....
        /*14d8*/ 	.word	0x00022890
        /*14dc*/ 	.word	0x00000006
        /*14e0*/ 	.word	0x00013230
        /*14e4*/ 	.short	0x0107
        /*14e6*/ 	.byte	0x3f
	.zero		1


	//   ....[76]....
        /*14e8*/ 	.word	0x00022960
        /*14ec*/ 	.word	0x00000006
        /*14f0*/ 	.word	0x00013230
        /*14f4*/ 	.short	0x0101
        /*14f6*/ 	.byte	0x3f
	.zero		1


	//   ....[77]....
        /*14f8*/ 	.word	0x000229e0
        /*14fc*/ 	.word	0x00000002
        /*1500*/ 	.word	0x00013270
        /*1504*/ 	.short	0x010a
        /*1506*/ 	.byte	0x3f
	.zero		1


	//   ....[78]....
        /*1508*/ 	.word	0x00022a70
        /*150c*/ 	.word	0x00000002
        /*1510*/ 	.word	0x00013260
        /*1514*/ 	.short	0x010a
        /*1516*/ 	.byte	0x3f
	.zero		1


	//   ....[79]....
        /*1518*/ 	.word	0x00022d80
        /*151c*/ 	.word	0x00000002
        /*1520*/ 	.word	0x00013250
        /*1524*/ 	.short	0x0101
        /*1526*/ 	.byte	0x3f
	.zero		1


	//   ....[80]....
        /*1528*/ 	.word	0x00022e10
        /*152c*/ 	.word	0x00000002
        /*1530*/ 	.word	0x00000000
        /*1534*/ 	.short	0x0101
        /*1536*/ 	.byte	0x3f
	.zero		1


	//   ....[81]....
        /*1538*/ 	.word	0x00022ff0
        /*153c*/ 	.word	0x00000003
        /*1540*/ 	.word	0x00013270
        /*1544*/ 	.short	0x010a
        /*1546*/ 	.byte	0x3f
	.zero		1


	//   ....[82]....
        /*1548*/ 	.word	0x00023080
        /*154c*/ 	.word	0x00000003
        /*1550*/ 	.word	0x00013260
        /*1554*/ 	.short	0x010a
        /*1556*/ 	.byte	0x3f
	.zero		1


	//   ....[83]....
        /*1558*/ 	.word	0x000233b0
        /*155c*/ 	.word	0x00000003
        /*1560*/ 	.word	0x00013250
        /*1564*/ 	.short	0x0101
        /*1566*/ 	.byte	0x3f
	.zero		1


	//   ....[84]....
        /*1568*/ 	.word	0x00023440
        /*156c*/ 	.word	0x00000003
        /*1570*/ 	.word	0x00000000
        /*1574*/ 	.short	0x0101
        /*1576*/ 	.byte	0x3f
	.zero		1


	//   ....[85]....
        /*1578*/ 	.word	0x000241a0
        /*157c*/ 	.word	0x00000005
        /*1580*/ 	.word	0x00013220
        /*1584*/ 	.short	0x010a
        /*1586*/ 	.byte	0x3f
	.zero		1


	//   ....[86]....
        /*1588*/ 	.word	0x00024330
        /*158c*/ 	.word	0x00000004
        /*1590*/ 	.word	0x00013240
        /*1594*/ 	.short	0x010a
        /*1596*/ 	.byte	0x3f
	.zero		1


	//   ....[87]....
        /*1598*/ 	.word	0x000243e0
        /*159c*/ 	.word	0x00000005
        /*15a0*/ 	.word	0x00013240
        /*15a4*/ 	.short	0x010a
        /*15a6*/ 	.byte	0x3f
	.zero		1


	//   ....[88]....
        /*15a8*/ 	.word	0x00024420
        /*15ac*/ 	.word	0x00000004
        /*15b0*/ 	.word	0x00013260
        /*15b4*/ 	.short	0x010a
        /*15b6*/ 	.byte	0x3f
	.zero		1


	//   ....[89]....
        /*15b8*/ 	.word	0x00024460
        /*15bc*/ 	.word	0x00000005
        /*15c0*/ 	.word	0x00013260
        /*15c4*/ 	.short	0x010a
        /*15c6*/ 	.byte	0x3f
	.zero		1


	//   ....[90]....
        /*15c8*/ 	.word	0x000244a0
        /*15cc*/ 	.word	0x00000004
        /*15d0*/ 	.word	0x00013280
        /*15d4*/ 	.short	0x010a
        /*15d6*/ 	.byte	0x3f
	.zero		1


	//   ....[91]....
        /*15d8*/ 	.word	0x000244e0
        /*15dc*/ 	.word	0x00000005
        /*15e0*/ 	.word	0x00013280
        /*15e4*/ 	.short	0x010a
        /*15e6*/ 	.byte	0x3f
	.zero		1


	//   ....[92]....
        /*15e8*/ 	.word	0x00024540
        /*15ec*/ 	.word	0x00000040
        /*15f0*/ 	.word	0x00013290
        /*15f4*/ 	.short	0x010a
        /*15f6*/ 	.byte	0x3f
	.zero		1


	//   ....[93]....
        /*15f8*/ 	.word	0x000246a0
        /*15fc*/ 	.word	0x00000040
        /*1600*/ 	.word	0x00013290
        /*1604*/ 	.short	0x010a
        /*1606*/ 	.byte	0x3f
	.zero		1


	//   ....[94]....
        /*1608*/ 	.word	0x00024800
        /*160c*/ 	.word	0x00000040
        /*1610*/ 	.word	0x00013290
        /*1614*/ 	.short	0x010a
        /*1616*/ 	.byte	0x3f
	.zero		1


	//   ....[95]....
        /*1618*/ 	.word	0x00024960
        /*161c*/ 	.word	0x00000040
        /*1620*/ 	.word	0x000132b0
        /*1624*/ 	.short	0x010a
        /*1626*/ 	.byte	0x3f
	.zero		1


	//   ....[96]....
        /*1628*/ 	.word	0x00024b60
        /*162c*/ 	.word	0x00000016
        /*1630*/ 	.word	0x00013200
        /*1634*/ 	.short	0x010a
        /*1636*/ 	.byte	0x3f
	.zero		1


	//   ....[97]....
        /*1638*/ 	.word	0x00024d60
        /*163c*/ 	.word	0x00000016
        /*1640*/ 	.word	0x00013200
        /*1644*/ 	.short	0x010a
        /*1646*/ 	.byte	0x3f
	.zero		1


	//   ....[98]....
        /*1648*/ 	.word	0x00024db0
        /*164c*/ 	.word	0x0000000c
        /*1650*/ 	.word	0x00013230
        /*1654*/ 	.short	0x010a
        /*1656*/ 	.byte	0x3f
	.zero		1


	//   ....[99]....
        /*1658*/ 	.word	0x00024e00
        /*165c*/ 	.word	0x0000000e
        /*1660*/ 	.word	0x00013230
        /*1664*/ 	.short	0x010a
        /*1666*/ 	.byte	0x3f
	.zero		1


	//   ....[100]....
        /*1668*/ 	.word	0x00024e50
        /*166c*/ 	.word	0x0000000f
        /*1670*/ 	.word	0x00013250
        /*1674*/ 	.short	0x010a
        /*1676*/ 	.byte	0x3f
	.zero		1


	//   ....[101]....
        /*1678*/ 	.word	0x00024ea0
        /*167c*/ 	.word	0x00000008
        /*1680*/ 	.word	0x00013230
        /*1684*/ 	.short	0x010a
        /*1686*/ 	.byte	0x3f
	.zero		1


	//   ....[102]....
        /*1688*/ 	.word	0x00024ef0
        /*168c*/ 	.word	0x00000003
        /*1690*/ 	.word	0x00013250
        /*1694*/ 	.short	0x010a
        /*1696*/ 	.byte	0x3f
	.zero		1


	//   ....[103]....
        /*1698*/ 	.word	0x00024f40
        /*169c*/ 	.word	0x00000008
        /*16a0*/ 	.word	0x00013230
        /*16a4*/ 	.short	0x010a
        /*16a6*/ 	.byte	0x3f
	.zero		1


	//   ....[104]....
        /*16a8*/ 	.word	0x00024f90
        /*16ac*/ 	.word	0x0000000c
        /*16b0*/ 	.word	0x00013250
        /*16b4*/ 	.short	0x010a
        /*16b6*/ 	.byte	0x3f
	.zero		1


	//   ....[105]....
        /*16b8*/ 	.word	0x00024fe0
        /*16bc*/ 	.word	0x0000000d
        /*16c0*/ 	.word	0x00013250
        /*16c4*/ 	.short	0x010a
        /*16c6*/ 	.byte	0x3f
	.zero		1


	//   ....[106]....
        /*16c8*/ 	.word	0x00025180
        /*16cc*/ 	.word	0x00000011
        /*16d0*/ 	.word	0x00013220
        /*16d4*/ 	.short	0x010a
        /*16d6*/ 	.byte	0x3f
	.zero		1


	//   ....[107]....
        /*16d8*/ 	.word	0x000251d0
        /*16dc*/ 	.word	0x00000005
        /*16e0*/ 	.word	0x000132a0
        /*16e4*/ 	.short	0x010a
        /*16e6*/ 	.byte	0x3f
	.zero		1


	//   ....[108]....
        /*16e8*/ 	.word	0x00025220
        /*16ec*/ 	.word	0x00000005
        /*16f0*/ 	.word	0x000132c0
        /*16f4*/ 	.short	0x010a
        /*16f6*/ 	.byte	0x3f
	.zero		1


	//   ....[109]....
        /*16f8*/ 	.word	0x00025270
        /*16fc*/ 	.word	0x00000005
        /*1700*/ 	.word	0x000132a0
        /*1704*/ 	.short	0x010a
        /*1706*/ 	.byte	0x3f
	.zero		1


	//   ....[110]....
        /*1708*/ 	.word	0x000252c0
        /*170c*/ 	.word	0x00000005
        /*1710*/ 	.word	0x000132c0
        /*1714*/ 	.short	0x010a
        /*1716*/ 	.byte	0x3f
	.zero		1


	//   ....[111]....
        /*1718*/ 	.word	0x000253e0
        /*171c*/ 	.word	0x00000006
        /*1720*/ 	.word	0x00013280
        /*1724*/ 	.short	0x010a
        /*1726*/ 	.byte	0x3f
	.zero		1


	//   ....[112]....
        /*1728*/ 	.word	0x00025a60
        /*172c*/ 	.word	0x00000006
        /*1730*/ 	.word	0x00013240
        /*1734*/ 	.short	0x010a
        /*1736*/ 	.byte	0x3f
	.zero		1


	//   ....[113]....
        /*1738*/ 	.word	0x00026880
        /*173c*/ 	.word	0x00000011
        /*1740*/ 	.word	0x00013220
        /*1744*/ 	.short	0x010a
        /*1746*/ 	.byte	0x3f
	.zero		1


	//   ....[114]....
        /*1748*/ 	.word	0x000268d0
        /*174c*/ 	.word	0x00000006
        /*1750*/ 	.word	0x00013280
        /*1754*/ 	.short	0x010a
        /*1756*/ 	.byte	0x3f
	.zero		1


	//   ....[115]....
        /*1758*/ 	.word	0x00026f90
        /*175c*/ 	.word	0x00000006
        /*1760*/ 	.word	0x00013240
        /*1764*/ 	.short	0x010a
        /*1766*/ 	.byte	0x3f
	.zero		1


	//   ....[116]....
        /*1768*/ 	.word	0x00027550
        /*176c*/ 	.word	0x00000002
        /*1770*/ 	.word	0x00013270
        /*1774*/ 	.short	0x010a
        /*1776*/ 	.byte	0x3f
	.zero		1


	//   ....[117]....
        /*1778*/ 	.word	0x000275a0
        /*177c*/ 	.word	0x00000002
        /*1780*/ 	.word	0x00013260
        /*1784*/ 	.short	0x010a
        /*1786*/ 	.byte	0x3f
	.zero		1


	//   ....[118]....
        /*1788*/ 	.word	0x000275f0
        /*178c*/ 	.word	0x00000003
        /*1790*/ 	.word	0x00013270
        /*1794*/ 	.short	0x010a
        /*1796*/ 	.byte	0x3f
	.zero		1


	//   ....[119]....
        /*1798*/ 	.word	0x00027640
        /*179c*/ 	.word	0x00000003
        /*17a0*/ 	.word	0x00013260
        /*17a4*/ 	.short	0x010a
        /*17a6*/ 	.byte	0x3f
	.zero		1


	//   ....[120]....
        /*17a8*/ 	.word	0x00027fe0
        /*17ac*/ 	.word	0x00000005
        /*17b0*/ 	.word	0x00013220
        /*17b4*/ 	.short	0x010a
        /*17b6*/ 	.byte	0x3f
	.zero		1


	//   ....[121]....
        /*17b8*/ 	.word	0x00028180
        /*17bc*/ 	.word	0x00000004
        /*17c0*/ 	.word	0x00013240
        /*17c4*/ 	.short	0x010a
        /*17c6*/ 	.byte	0x3f
	.zero		1


	//   ....[122]....
        /*17c8*/ 	.word	0x000281d0
        /*17cc*/ 	.word	0x00000005
        /*17d0*/ 	.word	0x00013240
        /*17d4*/ 	.short	0x010a
        /*17d6*/ 	.byte	0x3f
	.zero		1


	//   ....[123]....
        /*17d8*/ 	.word	0x00028220
        /*17dc*/ 	.word	0x00000004
        /*17e0*/ 	.word	0x00013260
        /*17e4*/ 	.short	0x010a
        /*17e6*/ 	.byte	0x3f
	.zero		1


	//   ....[124]....
        /*17e8*/ 	.word	0x00028270
        /*17ec*/ 	.word	0x00000005
        /*17f0*/ 	.word	0x00013260
        /*17f4*/ 	.short	0x010a
        /*17f6*/ 	.byte	0x3f
	.zero		1


	//   ....[125]....
        /*17f8*/ 	.word	0x000282c0
        /*17fc*/ 	.word	0x00000004
        /*1800*/ 	.word	0x00013280
        /*1804*/ 	.short	0x010a
        /*1806*/ 	.byte	0x3f
	.zero		1


	//----- nvinfo : EIATTR_NUM_MBARRIERS
	.align		4
.L_239:
        /*1808*/ 	.byte	0x03, 0x38
        /*180a*/ 	.short	0x0016


	//----- nvinfo : EIATTR_EXIT_INSTR_OFFSETS
	.align		4
        /*180c*/ 	.byte	0x04, 0x1c
        /*180e*/ 	.short	(.L_241 - .L_240)


	//   ....[0]....
.L_240:
        /*1810*/ 	.word	0x00024530


	//----- nvinfo : EIATTR_MAX_THREADS
	.align		4
.L_241:
        /*1814*/ 	.byte	0x04, 0x05
        /*1816*/ 	.short	(.L_243 - .L_242)
.L_242:
        /*1818*/ 	.word	0x00000200
        /*181c*/ 	.word	0x00000001
        /*1820*/ 	.word	0x00000001


	//----- nvinfo : EIATTR_CRS_STACK_SIZE
	.align		4
.L_243:
        /*1824*/ 	.byte	0x04, 0x1e
        /*1826*/ 	.short	(.L_245 - .L_244)
.L_244:
        /*1828*/ 	.word	0x00000000


	//----- nvinfo : EIATTR_CBANK_PARAM_SIZE
	.align		4
.L_245:
        /*182c*/ 	.byte	0x03, 0x19
        /*182e*/ 	.short	0x0af0


	//----- nvinfo : EIATTR_PARAM_CBANK
	.align		4
        /*1830*/ 	.byte	0x04, 0x0a
        /*1832*/ 	.short	(.L_247 - .L_246)
	.align		4
.L_246:
        /*1834*/ 	.word	index@(.nv.constant0._ZN7cutlass13device_kernelIN5flash11enable_sm90INS1_16FlashAttnFwdSm90INS1_25CollectiveMainloopFwdSm90ILi2EN4cute5tupleIJNS5_1CILi1EEES8_S8_EEENS6_IJNS7_ILi192EEENS7_ILi160EEENS7_ILi64EEEEEELi64ENS_12float_e4m3_tEfNS_4arch4Sm90ELb0ELb1ELb1ELb1ELb1ELb1ELb0ELb1ELb1ELb1ELb0ELb0EEENS1_21CollectiveEpilogueFwdINS6_IJSA_SC_SB_EEES9_NS_10bfloat16_tESG_Li384ELb1ELb1ELb0ELb1EEENS1_36VarlenDynamicPersistentTileSchedulerILi192ELi160ELi384ELi128ELb0ELb1ELb1ELb1ELb0ELb1EEEEEEEEEvNT_6ParamsE)
        /*1838*/ 	.short	0x0210
        /*183a*/ 	.short	0x0af0


	//----- nvinfo : EIATTR_SW_WAR
	.align		4
.L_247:
        /*183c*/ 	.byte	0x04, 0x36
        /*183e*/ 	.short	(.L_249 - .L_248)
.L_248:
        /*1840*/ 	.word	0x00000008
.L_249:


//--------------------- .nv.info._ZN7cutlass13device_kernelIN5flash11enable_sm90INS1_16FlashAttnFwdSm90INS1_25CollectiveMainloopFwdSm90ILi2EN4cute5tupleIJNS5_1CILi1EEES8_S8_EEENS6_IJNS7_ILi192EEENS7_ILi160EEENS7_ILi64EEEEEELi64ENS_12float_e4m3_tEfNS_4arch4Sm90ELb1ELb0ELb1ELb0ELb1ELb0ELb0ELb1ELb1ELb1ELb0ELb0EEENS1_21CollectiveEpilogueFwdINS6_IJSA_SC_SB_EEES9_NS_10bfloat16_tESG_Li384ELb0ELb1ELb0ELb1EEENS1_30DynamicPersistentTileSchedulerILi384ELi128ELb0ELb1ELb1EEEEEEEEEvNT_6ParamsE --------------------------
	.section	.nv.info._ZN7cutlass13device_kernelIN5flash11enable_sm90INS1_16FlashAttnFwdSm90INS1_25CollectiveMainloopFwdSm90ILi2EN4cute5tupleIJNS5_1CILi1EEES8_S8_EEENS6_IJNS7_ILi192EEENS7_ILi160EEENS7_ILi64EEEEEELi64ENS_12float_e4m3_tEfNS_4arch4Sm90ELb1ELb0ELb1ELb0ELb1ELb0ELb0ELb1ELb1ELb1ELb0ELb0EEENS1_21CollectiveEpilogueFwdINS6_IJSA_SC_SB_EEES9_NS_10bfloat16_tESG_Li384ELb0ELb1ELb0ELb1EEENS1_30DynamicPersistentTileSchedulerILi384ELi128ELb0ELb1ELb1EEEEEEEEEvNT_6ParamsE,"",@"SHT_CUDA_INFO"
	.sectionflags	@""
	.align	4


	//----- nvinfo : EIATTR_CUDA_API_VERSION
	.align		4
        /*0000*/ 	.byte	0x04, 0x37
        /*0002*/ 	.short	(.L_251 - .L_250)
.L_250:
        /*0004*/ 	.word	0x00000082


	//----- nvinfo : EIATTR_KPARAM_INFO
	.align		4
.L_251:
        /*0008*/ 	.byte	0x04, 0x17
        /*000a*/ 	.short	(.L_253 - .L_252)
.L_252:
        /*000c*/ 	.word	0x00000000
        /*0010*/ 	.short	0x0000
        /*0012*/ 	.short	0x0070
        /*0014*/ 	.byte	0x00, 0xf0, 0x01, 0x2a


	//----- nvinfo : EIATTR_SPARSE_MMA_MASK
	.align		4
.L_253:
        /*0018*/ 	.byte	0x03, 0x50
        /*001a*/ 	.short	0x0000


	//----- nvinfo : EIATTR_MAXREG_COUNT
	.align		4
        /*001c*/ 	.byte	0x03, 0x1b
        /*001e*/ 	.short	0x0080


	//----- nvinfo : EIATTR_NUM_BARRIERS
	.align		4
        /*0020*/ 	.byte	0x02, 0x4c
        /*0022*/ 	.byte	0x09
	.zero		1


	//----- nvinfo : EIATTR_EXTERNS
	.align		4
        /*0024*/ 	.byte	0x04, 0x0f
        /*0026*/ 	.short	(.L_255 - .L_254)


	//   ....[0]....
	.align		4
.L_254:
        /*0028*/ 	.word	index@(__assertfail)


	//----- nvinfo : EIATTR_ANNOTATIONS
	.align		4
.L_255:
        /*002c*/ 	.byte	0x04, 0x55
        /*002e*/ 	.short	(.L_257 - .L_256)


	//   ....[0]....
.L_256:
        /* <DEDUP_REMOVED lines=30> */


	//----- nvinfo : EIATTR_MERCURY_ISA_VERSION
	.align		4
.L_257:
        /*01f8*/ 	.byte	0x03, 0x5f
        /*01fa*/ 	.short	0x0101


	//----- nvinfo : EIATTR_INT_WARP_WIDE_INSTR_OFFSETS
	.align		4
        /*01fc*/ 	.byte	0x04, 0x31
        /*01fe*/ 	.short	(.L_259 - .L_258)


	//   ....[0]....
.L_258:
        /*0200*/ 	.word	0x000000c0


	//   ....[1]....
        /*0204*/ 	.word	0x000000d0


	//   ....[2]....
        /*0208*/ 	.word	0x00000170


	//   ....[3]....
        /*020c*/ 	.word	0x0000dd00


	//   ....[4]....
        /*0210*/ 	.word	0x0000dd90


	//   ....[5]....
        /*0214*/ 	.word	0x00011640


	//   ....[6]....
        /*0218*/ 	.word	0x000116d0


	//----- nvinfo : EIATTR_COOP_GROUP_MASK_REGIDS
	.align		4
.L_259:
        /*021c*/ 	.byte	0x04, 0x29
        /*021e*/ 	.short	(.L_261 - .L_260)


	//   ....[0]....
.L_260:
        /*0220*/ 	.word	0xffffffff


	//   ....[1]....
        /*0224*/ 	.word	0xffffffff


	//   ....[2]....
        /*0228*/ 	.word	0xffffffff


	//   ....[3]....
        /*022c*/ 	.word	0xffffffff


	//   ....[4]....
        /*0230*/ 	.word	0xffffffff


	//   ....[5]....
        /*0234*/ 	.word	0xffffffff


	//   ....[6]....
        /*0238*/ 	.word	0xffffffff


	//   ....[7]....
        /*023c*/ 	.word	0xffffffff


	//   ....[8]....
        /*0240*/ 	.word	0xffffffff


	//   ....[9]....
        /*0244*/ 	.word	0xffffffff


	//   ....[10]....
        /*0248*/ 	.word	0xffffffff


	//   ....[11]....
        /*024c*/ 	.word	0xffffffff


	//   ....[12]....
        /*0250*/ 	.word	0xffffffff


	//   ....[13]....
        /*0254*/ 	.word	0xffffffff


	//   ....[14]....
        /*0258*/ 	.word	0xffffffff


	//   ....[15]....
        /*025c*/ 	.word	0xffffffff


	//   ....[16]....
        /*0260*/ 	.word	0xffffffff


	//   ....[17]....
        /*0264*/ 	.word	0xffffffff


	//   ....[18]....
        /*0268*/ 	.word	0xffffffff


	//   ....[19]....
        /*026c*/ 	.word	0xffffffff


	//   ....[20]....
        /*0270*/ 	.word	0xffffffff


	//   ....[21]....
        /*0274*/ 	.word	0xffffffff


	//   ....[22]....
        /*0278*/ 	.word	0xffffffff


	//   ....[23]....
        /*027c*/ 	.word	0xffffffff


	//   ....[24]....
        /*0280*/ 	.word	0xffffffff


	//   ....[25]....
        /*0284*/ 	.word	0xffffffff


	//   ....[26]....
        /*0288*/ 	.word	0xffffffff


	//   ....[27]....
        /*028c*/ 	.word	0xffffffff


	//   ....[28]....
        /*0290*/ 	.word	0xffffffff


	//   ....[29]....
        /*0294*/ 	.word	0xffffffff


	//   ....[30]....
        /*0298*/ 	.word	0xffffffff


	//   ....[31]....
        /*029c*/ 	.word	0xffffffff


	//   ....[32]....
        /*02a0*/ 	.word	0xffffffff


	//   ....[33]....
        /*02a4*/ 	.word	0xffffffff


	//   ....[34]....
        /*02a8*/ 	.word	0xffffffff


	//   ....[35]....
        /*02ac*/ 	.word	0xffffffff


	//   ....[36]....
        /*02b0*/ 	.word	0xffffffff


	//   ....[37]....
        /*02b4*/ 	.word	0xffffffff


	//   ....[38]....
        /*02b8*/ 	.word	0xffffffff


	//   ....[39]....
        /*02bc*/ 	.word	0xffffffff


	//   ....[40]....
        /*02c0*/ 	.word	0xffffffff


	//   ....[41]....
        /*02c4*/ 	.word	0xffffffff


	//   ....[42]....
        /*02c8*/ 	.word	0xffffffff


	//   ....[43]....
        /*02cc*/ 	.word	0xffffffff


	//   ....[44]....
        /*02d0*/ 	.word	0xffffffff


	//   ....[45]....
        /*02d4*/ 	.word	0xffffffff


	//   ....[46]....
        /*02d8*/ 	.word	0xffffffff


	//   ....[47]....
        /*02dc*/ 	.word	0xffffffff


	//   ....[48]....
        /*02e0*/ 	.word	0xffffffff


	//   ....[49]....
        /*02e4*/ 	.word	0xffffffff


	//   ....[50]....
        /*02e8*/ 	.word	0xffffffff


	//   ....[51]....
        /*02ec*/ 	.word	0xffffffff


	//   ....[52]....
        /*02f0*/ 	.word	0xffffffff


	//   ....[53]....
        /*02f4*/ 	.word	0xffffffff


	//   ....[54]....
        /*02f8*/ 	.word	0xffffffff


	//   ....[55]....
        /*02fc*/ 	.word	0xffffffff


	//   ....[56]....
        /*0300*/ 	.word	0xffffffff


	//   ....[57]....
        /*0304*/ 	.word	0xffffffff


	//   ....[58]....
        /*0308*/ 	.word	0xffffffff


	//   ....[59]....
        /*030c*/ 	.word	0xffffffff


	//   ....[60]....
        /*0310*/ 	.word	0xffffffff


	//   ....[61]....
        /*0314*/ 	.word	0xffffffff


	//   ....[62]....
        /*0318*/ 	.word	0xffffffff


	//   ....[63]....
        /*031c*/ 	.word	0xffffffff


	//   ....[64]....
        /*0320*/ 	.word	0xffffffff


	//   ....[65]....
        /*0324*/ 	.word	0xffffffff


	//   ....[66]....
        /*0328*/ 	.word	0xffffffff


	//   ....[67]....
        /*032c*/ 	.word	0xffffffff


	//   ....[68]....
        /*0330*/ 	.word	0xffffffff


	//   ....[69]....
        /*0334*/ 	.word	0xffffffff


	//   ....[70]....
        /*0338*/ 	.word	0xffffffff


	//   ....[71]....
        /*033c*/ 	.word	0xffffffff


	//   ....[72]....
        /*0340*/ 	.word	0xffffffff


	//   ....[73]....
        /*0344*/ 	.word	0xffffffff


	//   ....[74]....
        /*0348*/ 	.word	0xffffffff


	//   ....[75]....
        /*034c*/ 	.word	0xffffffff


	//   ....[76]....
        /*0350*/ 	.word	0xffffffff


	//   ....[77]....
        /*0354*/ 	.word	0xffffffff


	//   ....[78]....
        /*0358*/ 	.word	0xffffffff


	//   ....[79]....
        /*035c*/ 	.word	0xffffffff


	//   ....[80]....
        /*0360*/ 	.word	0xffffffff


	//   ....[81]....
        /*0364*/ 	.word	0xffffffff


	//   ....[82]....
        /*0368*/ 	.word	0xffffffff


	//   ....[83]....
        /*036c*/ 	.word	0xffffffff


	//   ....[84]....
        /*0370*/ 	.word	0xffffffff


	//   ....[85]....
        /*0374*/ 	.word	0xffffffff


	//   ....[86]....
        /*0378*/ 	.word	0xffffffff


	//   ....[87]....
        /*037c*/ 	.word	0xffffffff


	//   ....[88]....
        /*0380*/ 	.word	0xffffffff


	//   ....[89]....
        /*0384*/ 	.word	0xffffffff


	//   ....[90]....
        /*0388*/ 	.word	0xffffffff


	//   ....[91]....
        /*038c*/ 	.word	0xffffffff


	//   ....[92]....
        /*0390*/ 	.word	0xffffffff


	//   ....[93]....
        /*0394*/ 	.word	0xffffffff


	//   ....[94]....
        /*0398*/ 	.word	0xffffffff


	//   ....[95]....
        /*039c*/ 	.word	0xffffffff


	//   ....[96]....
        /*03a0*/ 	.word	0xffffffff


	//   ....[97]....
        /*03a4*/ 	.word	0xffffffff


	//   ....[98]....
        /*03a8*/ 	.word	0xffffffff


	//   ....[99]....
        /*03ac*/ 	.word	0xffffffff


	//   ....[100]....
        /*03b0*/ 	.word	0xffffffff


	//   ....[101]....
        /*03b4*/ 	.word	0xffffffff


	//   ....[102]....
        /*03b8*/ 	.word	0xffffffff


	//   ....[103]....
        /*03bc*/ 	.word	0xffffffff


	//   ....[104]....
        /*03c0*/ 	.word	0xffffffff


	//   ....[105]....
        /*03c4*/ 	.word	0xffffffff


	//   ....[106]....
        /*03c8*/ 	.word	0xffffffff


	//   ....[107]....
        /*03cc*/ 	.word	0xffffffff


	//   ....[108]....
        /*03d0*/ 	.word	0xffffffff


	//   ....[109]....
        /*03d4*/ 	.word	0xffffffff


	//   ....[110]....
        /*03d8*/ 	.word	0xffffffff


	//   ....[111]....
        /*03dc*/ 	.word	0xffffffff


	//   ....[112]....
        /*03e0*/ 	.word	0xffffffff


	//   ....[113]....
        /*03e4*/ 	.word	0xffffffff


	//   ....[114]....
        /*03e8*/ 	.word	0xffffffff


	//   ....[115]....
        /*03ec*/ 	.word	0xffffffff


	//   ....[116]....
        /*03f0*/ 	.word	0xffffffff


	//   ....[117]....
        /*03f4*/ 	.word	0xffffffff


	//   ....[118]....
        /*03f8*/ 	.word	0x0500000f


	//   ....[119]....
        /*03fc*/ 	.word	0x0500000f


	//   ....[120]....
        /*0400*/ 	.word	0x0500000f


	//   ....[121]....
        /*0404*/ 	.word	0x0500000f


	//   ....[122]....
        /*0408*/ 	.word	0x0500000f


	//   ....[123]....
        /*040c*/ 	.word	0x0500000f


	//   ....[124]....
        /*0410*/ 	.word	0x0500000f


	//   ....[125]....
        /*0414*/ 	.word	0x0500000f


	//   ....[126]....
        /*0418*/ 	.word	0x0500000f


	//   ....[127]....
        /*041c*/ 	.word	0x0500000f


	//   ....[128]....
        /*0420*/ 	.word	0x0500000f


	//   ....[129]....
        /*0424*/ 	.word	0x0500000f


	//   ....[130]....
        /*0428*/ 	.word	0x0500000f


	//   ....[131]....
        /*042c*/ 	.word	0x0500000f


	//   ....[132]....
        /*0430*/ 	.word	0x0500000f


	//   ....[133]....
        /*0434*/ 	.word	0x0500000f


	//   ....[134]....
        /*0438*/ 	.word	0x0500000f


	//   ....[135]....
        /*043c*/ 	.word	0x0500000f


	//   ....[136]....
        /*0440*/ 	.word	0x0500000f


	//   ....[137]....
        /*0444*/ 	.word	0x0500000f


	//   ....[138]....
        /*0448*/ 	.word	0x0500000f


	//   ....[139]....
        /*044c*/ 	.word	0x0500000f


	//   ....[140]....
        /*0450*/ 	.word	0x0500000f


	//   ....[141]....
        /*0454*/ 	.word	0x0500000f


	//   ....[142]....
        /*0458*/ 	.word	0x0500000f


	//   ....[143]....
        /*045c*/ 	.word	0x0500000f


	//   ....[144]....
        /*0460*/ 	.word	0x0500000f


	//   ....[145]....
        /*0464*/ 	.word	0x0500000f


	//   ....[146]....
        /*0468*/ 	.word	0x0500000f


	//   ....[147]....
        /*046c*/ 	.word	0x0500000f


	//   ....[148]....
        /*0470*/ 	.word	0x0500000f


	//   ....[149]....
        /*0474*/ 	.word	0x0500000f


	//   ....[150]....
        /*0478*/ 	.word	0x0500000f


	//   ....[151]....
        /*047c*/ 	.word	0x0500000f


	//   ....[152]....
        /*0480*/ 	.word	0x0500000f


	//   ....[153]....
        /*0484*/ 	.word	0x0500000f


	//   ....[154]....
        /*0488*/ 	.word	0x0500000f


	//   ....[155]....
        /*048c*/ 	.word	0x0500000f


	//   ....[156]....
        /*0490*/ 	.word	0x0500000f


	//   ....[157]....
        /*0494*/ 	.word	0x0500000f


	//   ....[158]....
        /*0498*/ 	.word	0x0500000f


	//   ....[159]....
        /*049c*/ 	.word	0x0500000f


	//   ....[160]....
        /*04a0*/ 	.word	0x0500000f


	//   ....[161]....
        /*04a4*/ 	.word	0x0500000f


	//   ....[162]....
        /*04a8*/ 	.word	0x0500000f


	//   ....[163]....
        /*04ac*/ 	.word	0x0500000f


	//   ....[164]....
        /*04b0*/ 	.word	0x0500000f


	//   ....[165]....
        /*04b4*/ 	.word	0x0500000f


	//   ....[166]....
        /*04b8*/ 	.word	0x0500000f


	//   ....[167]....
        /*04bc*/ 	.word	0x0500000f


	//   ....[168]....
        /*04c0*/ 	.word	0x0500000f


	//   ....[169]....
        /*04c4*/ 	.word	0x0500000f


	//   ....[170]....
        /*04c8*/ 	.word	0x0500000f


	//   ....[171]....
        /*04cc*/ 	.word	0x0500000f


	//----- nvinfo : EIATTR_COOP_GROUP_INSTR_OFFSETS
	.align		4
.L_261:
        /*04d0*/ 	.byte	0x04, 0x28
        /*04d2*/ 	.short	(.L_263 - .L_262)


	//   ....[0]....
.L_262:
        /*04d4*/ 	.word	0x00000070


	//   ....[1]....
        /*04d8*/ 	.word	0x000000b0


	//   ....[2]....
        /*04dc*/ 	.word	0x000002d0


	//   ....[3]....
        /*04e0*/ 	.word	0x00000430


	//   ....[4]....
        /*04e4*/ 	.word	0x00000550


	//   ....[5]....
        /*04e8*/ 	.word	0x000006b0


	//   ....[6]....
        /*04ec*/ 	.word	0x00001290


	//   ....[7]....
        /*04f0*/ 	.word	0x00001f20


	//   ....[8]....
        /*04f4*/ 	.word	0x00002460


	//   ....[9]....
        /*04f8*/ 	.word	0x00002f10


	//   ....[10]....
        /*04fc*/ 	.word	0x00003000


	//   ....[11]....
        /*0500*/ 	.word	0x00003c30


	//   ....[12]....
        /*0504*/ 	.word	0x00003cc0


	//   ....[13]....
        /*0508*/ 	.word	0x00005660


	//   ....[14]....
        /*050c*/ 	.word	0x00006420


	//   ....[15]....
        /*0510*/ 	.word	0x00006510


	//   ....[16]....
        /*0514*/ 	.word	0x00006600


	//   ....[17]....
        /*0518*/ 	.word	0x00007280


	//   ....[18]....
        /*051c*/ 	.word	0x000072e0


	//   ....[19]....
        /*0520*/ 	.word	0x00009c00


	//   ....[20]....
        /*0524*/ 	.word	0x00009c20


	//   ....[21]....
        /*0528*/ 	.word	0x00009c40


	//   ....[22]....
        /*052c*/ 	.word	0x00009c70


	//   ....[23]....
        /*0530*/ 	.word	0x0000b500


	//   ....[24]....
        /*0534*/ 	.word	0x0000b510


	//   ....[25]....
        /*0538*/ 	.word	0x0000b590


	//   ....[26]....
        /*053c*/ 	.word	0x0000b5a0


	//   ....[27]....
        /*0540*/ 	.word	0x0000c110


	//   ....[28]....
        /*0544*/ 	.word	0x0000c150


	//   ....[29]....
        /*0548*/ 	.word	0x0000c190


	//   ....[30]....
        /*054c*/ 	.word	0x0000c1d0


	//   ....[31]....
        /*0550*/ 	.word	0x0000c210


	//   ....[32]....
        /*0554*/ 	.word	0x0000c250


	//   ....[33]....
        /*0558*/ 	.word	0x0000c280


	//   ....[34]....
        /*055c*/ 	.word	0x0000c2c0


	//   ....[35]....
        /*0560*/ 	.word	0x0000c2e0


	//   ....[36]....
        /*0564*/ 	.word	0x0000c300


	//   ....[37]....
        /*0568*/ 	.word	0x0000c320


	//   ....[38]....
        /*056c*/ 	.word	0x0000c330


	//   ....[39]....
        /*0570*/ 	.word	0x0000c340


	//   ....[40]....
        /*0574*/ 	.word	0x0000c350


	//   ....[41]....
        /*0578*/ 	.word	0x0000c370


	//   ....[42]....
        /*057c*/ 	.word	0x0000c390


	//   ....[43]....
        /*0580*/ 	.word	0x0000c3c0


	//   ....[44]....
        /*0584*/ 	.word	0x0000c3f0


	//   ....[45]....
        /*0588*/ 	.word	0x0000c420


	//   ....[46]....
        /*058c*/ 	.word	0x0000c450


	//   ....[47]....
        /*0590*/ 	.word	0x0000c910


	//   ....[48]....
        /*0594*/ 	.word	0x0000c950


	//   ....[49]....
        /*0598*/ 	.word	0x0000c980


	//   ....[50]....
        /*059c*/ 	.word	0x0000c9c0


	//   ....[51]....
        /*05a0*/ 	.word	0x0000c9e0


	//   ....[52]....
        /*05a4*/ 	.word	0x0000c9f0


	//   ....[53]....
        /*05a8*/ 	.word	0x0000ca10


	//   ....[54]....
        /*05ac*/ 	.word	0x0000ca30


	//   ....[55]....
        /*05b0*/ 	.word	0x0000d0c0


	//   ....[56]....
        /*05b4*/ 	.word	0x0000d100


	//   ....[57]....
        /*05b8*/ 	.word	0x0000d130


	//   ....[58]....
        /*05bc*/ 	.word	0x0000d160


	//   ....[59]....
        /*05c0*/ 	.word	0x0000d180


	//   ....[60]....
        /*05c4*/ 	.word	0x0000d190


	//   ....[61]....
        /*05c8*/ 	.word	0x0000d1a0


	//   ....[62]....
        /*05cc*/ 	.word	0x0000d1c0


	//   ....[63]....
        /*05d0*/ 	.word	0x0000d350


	//   ....[64]....
        /*05d4*/ 	.word	0x0000ec50


	//   ....[65]....
        /*05d8*/ 	.word	0x0000ec80


	//   ....[66]....
        /*05dc*/ 	.word	0x0000ecf0


	//   ....[67]....
        /*05e0*/ 	.word	0x0000ed10


	//   ....[68]....
        /*05e4*/ 	.word	0x0000ed50


	//   ....[69]....
        /*05e8*/ 	.word	0x0000ed60


	//   ....[70]....
        /*05ec*/ 	.word	0x0000ed80


	//   ....[71]....
        /*05f0*/ 	.word	0x0000ed90


	//   ....[72]....
        /*05f4*/ 	.word	0x0000edd0


	//   ....[73]....
        /*05f8*/ 	.word	0x0000ee20


	//   ....[74]....
        /*05fc*/ 	.word	0x0000f260


	//   ....[75]....
        /*0600*/ 	.word	0x0000f270


	//   ....[76]....
        /*0604*/ 	.word	0x0000f280


	//   ....[77]....
        /*0608*/ 	.word	0x0000f2a0


	//   ....[78]....
        /*060c*/ 	.word	0x0000f320


	//   ....[79]....
        /*0610*/ 	.word	0x0000f330


	//   ....[80]....
        /*0614*/ 	.word	0x0000f3a0


	//   ....[81]....
        /*0618*/ 	.word	0x0000f3b0


	//   ....[82]....
        /*061c*/ 	.word	0x0000f3c0


	//   ....[83]....
        /*0620*/ 	.word	0x0000f3d0


	//   ....[84]....
        /*0624*/ 	.word	0x0000fc80


	//   ....[85]....
        /*0628*/ 	.word	0x0000fca0


	//   ....[86]....
        /*062c*/ 	.word	0x0000fcc0


	//   ....[87]....
        /*0630*/ 	.word	0x0000fd50


	//   ....[88]....
        /*0634*/ 	.word	0x0000fd70


	//   ....[89]....
        /*0638*/ 	.word	0x0000fdf0


	//   ....[90]....
        /*063c*/ 	.word	0x0000fe10


	//   ....[91]....
        /*0640*/ 	.word	0x0000fe20


	//   ....[92]....
        /*0644*/ 	.word	0x0000fe30


	//   ....[93]....
        /*0648*/ 	.word	0x0000fed0


	//   ....[94]....
        /*064c*/ 	.word	0x0000fef0


	//   ....[95]....
        /*0650*/ 	.word	0x0000ff10


	//   ....[96]....
        /*0654*/ 	.word	0x000108d0


	//   ....[97]....
        /*0658*/ 	.word	0x000108e0


	//   ....[98]....
        /*065c*/ 	.word	0x00010900


	//   ....[99]....
        /*0660*/ 	.word	0x00010950


	//   ....[100]....
        /*0664*/ 	.word	0x00010960


	//   ....[101]....
        /*0668*/ 	.word	0x000109a0


	//   ....[102]....
        /*066c*/ 	.word	0x000109b0


	//   ....[103]....
        /*0670*/ 	.word	0x000109c0


	//   ....[104]....
        /*0674*/ 	.word	0x00010a00


	//   ....[105]....
        /*0678*/ 	.word	0x00010a40


	//   ....[106]....
        /*067c*/ 	.word	0x00010e60


	//   ....[107]....
        /*0680*/ 	.word	0x00010e70


	//   ....[108]....
        /*0684*/ 	.word	0x00010e80


	//   ....[109]....
        /*0688*/ 	.word	0x00010ec0


	//   ....[110]....
        /*068c*/ 	.word	0x00010ed0


	//   ....[111]....
        /*0690*/ 	.word	0x00010f10


	//   ....[112]....
        /*0694*/ 	.word	0x00010f20


	//   ....[113]....
        /*0698*/ 	.word	0x00010f30


	//   ....[114]....
        /*069c*/ 	.word	0x00010f70


	//   ....[115]....
        /*06a0*/ 	.word	0x00010fb0


	//   ....[116]....
        /*06a4*/ 	.word	0x00011d80


	//   ....[117]....
        /*06a8*/ 	.word	0x00011f20


	//   ....[118]....
        /*06ac*/ 	.word	0x00012550


	//   ....[119]....
        /*06b0*/ 	.word	0x00012630


	//   ....[120]....
        /*06b4*/ 	.word	0x00012710


	//   ....[121]....
        /*06b8*/ 	.word	0x000127c0


	//   ....[122]....
        /*06bc*/ 	.word	0x00012870


	//   ....[123]....
        /*06c0*/ 	.word	0x00012920


	//   ....[124]....
        /*06c4*/ 	.word	0x000129c0


	//   ....[125]....
        /*06c8*/ 	.word	0x00012a70


	//   ....[126]....
        /*06cc*/ 	.word	0x00012b10


	//   ....[127]....
        /*06d0*/ 	.word	0x00012b90


	//   ....[128]....
        /*06d4*/ 	.word	0x00012c60


	//   ....[129]....
        /*06d8*/ 	.word	0x00012d60


	//   ....[130]....
        /*06dc*/ 	.word	0x00012e10


	//   ....[131]....
        /*06e0*/ 	.word	0x00012e90


	//   ....[132]....
        /*06e4*/ 	.word	0x00012f70


	//   ....[133]....
        /*06e8*/ 	.word	0x00012fd0


	//   ....[134]....
        /*06ec*/ 	.word	0x000130b0


	//   ....[135]....
        /*06f0*/ 	.word	0x00013110


	//   ....[136]....
        /*06f4*/ 	.word	0x000131b0


	//   ....[137]....
        /*06f8*/ 	.word	0x00013250


	//   ....[138]....
        /*06fc*/ 	.word	0x00013300


	//   ....[139]....
        /*0700*/ 	.word	0x00013390


	//   ....[140]....
        /*0704*/ 	.word	0x00013400


	//   ....[141]....
        /*0708*/ 	.word	0x00013460


	//   ....[142]....
        /*070c*/ 	.word	0x00013560


	//   ....[143]....
        /*0710*/ 	.word	0x000135c0


	//   ....[144]....
        /*0714*/ 	.word	0x000136c0


	//   ....[145]....
        /*0718*/ 	.word	0x00013720


	//   ....[146]....
        /*071c*/ 	.word	0x000137c0


	//   ....[147]....
        /*0720*/ 	.word	0x00013880


	//   ....[148]....
        /*0724*/ 	.word	0x00013950


	//   ....[149]....
        /*0728*/ 	.word	0x000139b0


	//   ....[150]....
        /*072c*/ 	.word	0x00013a60


	//   ....[151]....
        /*0730*/ 	.word	0x00013b90


	//   ....[152]....
        /*0734*/ 	.word	0x00013c40


	//   ....[153]....
        /*0738*/ 	.word	0x00013cf0


	//   ....[154]....
        /*073c*/ 	.word	0x00013d90


	//   ....[155]....
        /*0740*/ 	.word	0x00013e40


	//   ....[156]....
        /*0744*/ 	.word	0x00013ee0


	//   ....[157]....
        /*0748*/ 	.word	0x00013f90


	//   ....[158]....
        /*074c*/ 	.word	0x00014030


	//   ....[159]....
        /*0750*/ 	.word	0x000140a0


	//   ....[160]....
        /*0754*/ 	.word	0x00014160


	//   ....[161]....
        /*0758*/ 	.word	0x00014250


	//   ....[162]....
        /*075c*/ 	.word	0x000142e0


	//   ....[163]....
        /*0760*/ 	.word	0x00014340


	//   ....[164]....
        /*0764*/ 	.word	0x000143f0


	//   ....[165]....
        /*0768*/ 	.word	0x00014450


	//   ....[166]....
        /*076c*/ 	.word	0x00014500


	//   ....[167]....
        /*0770*/ 	.word	0x00014560


	//   ....[168]....
        /*0774*/ 	.word	0x00014610


	//   ....[169]....
        /*0778*/ 	.word	0x00014670


	//   ....[170]....
        /*077c*/ 	.word	0x00014720


	//   ....[171]....
        /*0780*/ 	.word	0x00014980


	//----- nvinfo : EIATTR_REG_RECONFIG
	.align		4
.L_263:
        /*0784*/ 	.byte	0x01, 0x54
	.zero		2


	//----- nvinfo : EIATTR_SYSCALL_OFFSETS
	.align		4
        /*0788*/ 	.byte	0x04, 0x46
        /*078a*/ 	.short	(.L_265 - .L_264)


	//   ....[0]....
.L_264:
        /*078c*/ 	.word	0x00001470


	//   ....[1]....
        /*0790*/ 	.word	0x0000df00


	//   ....[2]....
        /*0794*/ 	.word	0x0000e070


	//   ....[3]....
        /*0798*/ 	.word	0x0000e1c0


	//   ....[4]....
        /*079c*/ 	.word	0x0000e300


	//   ....[5]....
        /*07a0*/ 	.word	0x0000f780


	//----- nvinfo : EIATTR_MBARRIER_INSTR_OFFSETS
	.align		4
.L_265:
        /*07a4*/ 	.byte	0x04, 0x39
        /*07a6*/ 	.short	(.L_267 - .L_266)


	//   ....[0]....
.L_266:
        /*07a8*/ 	.word	0x00000180
        /*07ac*/ 	.word	0x000000ff
        /*07b0*/ 	.word	0x00013200
        /*07b4*/ 	.short	0x0100
        /*07b6*/ 	.byte	0x08
	.zero		1


	//   ....[1]....
        /*07b8*/ 	.word	0x00000190
        /*07bc*/ 	.word	0x000000ff
        /*07c0*/ 	.word	0x00013220
        /*07c4*/ 	.short	0x0100
        /*07c6*/ 	.byte	0x08
	.zero		1


	//   ....[2]....
        /*07c8*/ 	.word	0x00000280
        /*07cc*/ 	.word	0x000000ff
        /*07d0*/ 	.word	0x00013230
        /*07d4*/ 	.short	0x0100
        /*07d6*/ 	.byte	0x08
	.zero		1


	//   ....[3]....
        /*07d8*/ 	.word	0x00000290
        /*07dc*/ 	.word	0x000000ff
        /*07e0*/ 	.word	0x00013240
        /*07e4*/ 	.short	0x0100
        /*07e6*/ 	.byte	0x08
	.zero		1


	//   ....[4]....
        /*07e8*/ 	.word	0x000002a0
        /*07ec*/ 	.word	0x000000ff
        /*07f0*/ 	.word	0x00013238
        /*07f4*/ 	.short	0x0100
        /*07f6*/ 	.byte	0x08
	.zero		1


	//   ....[5]....
        /*07f8*/ 	.word	0x000002b0
        /*07fc*/ 	.word	0x000000ff
        /*0800*/ 	.word	0x00013248
        /*0804*/ 	.short	0x0100
        /*0806*/ 	.byte	0x08
	.zero		1


	//   ....[6]....
        /*0808*/ 	.word	0x000003e0
        /*080c*/ 	.word	0x000000ff
        /*0810*/ 	.word	0x00013250
        /*0814*/ 	.short	0x0100
        /*0816*/ 	.byte	0x08
	.zero		1


	//   ....[7]....
        /*0818*/ 	.word	0x000003f0
        /*081c*/ 	.word	0x000000ff
        /*0820*/ 	.word	0x00013260
        /*0824*/ 	.short	0x0100
        /*0826*/ 	.byte	0x08
	.zero		1


	//   ....[8]....
        /*0828*/ 	.word	0x00000400
        /*082c*/ 	.word	0x000000ff
        /*0830*/ 	.word	0x00013258
        /*0834*/ 	.short	0x0100
        /*0836*/ 	.byte	0x08
	.zero		1


	//   ....[9]....
        /*0838*/ 	.word	0x00000410
        /*083c*/ 	.word	0x000000ff
        /*0840*/ 	.word	0x00013268
        /*0844*/ 	.short	0x0100
        /*0846*/ 	.byte	0x08
	.zero		1


	//   ....[10]....
        /*0848*/ 	.word	0x00000500
        /*084c*/ 	.word	0x000000ff
        /*0850*/ 	.word	0x00013270
        /*0854*/ 	.short	0x0100
        /*0856*/ 	.byte	0x06
	.zero		1


	//   ....[11]....
        /*0858*/ 	.word	0x00000510
        /*085c*/ 	.word	0x000000ff
        /*0860*/ 	.word	0x00013280
        /*0864*/ 	.short	0x0100
        /*0866*/ 	.byte	0x06
	.zero		1


	//   ....[12]....
        /*0868*/ 	.word	0x00000520
        /*086c*/ 	.word	0x000000ff
        /*0870*/ 	.word	0x00013278
        /*0874*/ 	.short	0x0100
        /*0876*/ 	.byte	0x06
	.zero		1


	//   ....[13]....
        /*0878*/ 	.word	0x00000530
        /*087c*/ 	.word	0x000000ff
        /*0880*/ 	.word	0x00013288
        /*0884*/ 	.short	0x0100
        /*0886*/ 	.byte	0x06
	.zero		1


	//   ....[14]....
        /*0888*/ 	.word	0x00000660
        /*088c*/ 	.word	0x000000ff
        /*0890*/ 	.word	0x00013290
        /*0894*/ 	.short	0x0100
        /*0896*/ 	.byte	0x08
	.zero		1


	//   ....[15]....
        /*0898*/ 	.word	0x00000670
        /*089c*/ 	.word	0x000000ff
        /*08a0*/ 	.word	0x000132a0
        /*08a4*/ 	.short	0x0100
        /*08a6*/ 	.byte	0x08
	.zero		1


	//   ....[16]....
        /*08a8*/ 	.word	0x00000680
        /*08ac*/ 	.word	0x000000ff
        /*08b0*/ 	.word	0x00013298
        /*08b4*/ 	.short	0x0100
        /*08b6*/ 	.byte	0x08
	.zero		1


	//   ....[17]....
        /*08b8*/ 	.word	0x00000690
        /*08bc*/ 	.word	0x000000ff
        /*08c0*/ 	.word	0x000132a8
        /*08c4*/ 	.short	0x0100
        /*08c6*/ 	.byte	0x08
	.zero		1


	//   ....[18]....
        /*08c8*/ 	.word	0x000007e0
        /*08cc*/ 	.word	0x000000ff
        /*08d0*/ 	.word	0x000132b0
        /*08d4*/ 	.short	0x0100
        /*08d6*/ 	.byte	0x08
	.zero		1


	//   ....[19]....
        /*08d8*/ 	.word	0x000007f0
        /*08dc*/ 	.word	0x000000ff
        /*08e0*/ 	.word	0x000132c0
        /*08e4*/ 	.short	0x0100
        /*08e6*/ 	.byte	0x08
	.zero		1


	//   ....[20]....
        /*08e8*/ 	.word	0x00000800
        /*08ec*/ 	.word	0x000000ff
        /*08f0*/ 	.word	0x000132b8
        /*08f4*/ 	.short	0x0100
        /*08f6*/ 	.byte	0x08
	.zero		1


	//   ....[21]....
        /*08f8*/ 	.word	0x00000810
        /*08fc*/ 	.word	0x000000ff
        /*0900*/ 	.word	0x000132c8
        /*0904*/ 	.short	0x0100
        /*0906*/ 	.byte	0x08
	.zero		1


	//   ....[22]....
        /*0908*/ 	.word	0x000017c0
        /*090c*/ 	.word	0x000000ff
        /*0910*/ 	.word	0x00013200
        /*0914*/ 	.short	0x010a
        /*0916*/ 	.byte	0x2d
	.zero		1


	//   ....[23]....
        /*0918*/ 	.word	0x00001860
        /*091c*/ 	.word	0x00000002
        /*0920*/ 	.word	0x00013230
        /*0924*/ 	.short	0x010a
        /*0926*/ 	.byte	0x3f
	.zero		1


	//   ....[24]....
        /*0928*/ 	.word	0x000018a0
        /*092c*/ 	.word	0x00000002
        /*0930*/ 	.word	0x00013230
        /*0934*/ 	.short	0x010a
        /*0936*/ 	.byte	0x3f
	.zero		1


	//   ....[25]....
        /*0938*/ 	.word	0x00002750
        /*093c*/ 	.word	0x000000ff
        /*0940*/ 	.word	0x00000000
        /*0944*/ 	.short	0x0101
        /*0946*/ 	.byte	0x06
	.zero		1


	//   ....[26]....
        /*0948*/ 	.word	0x00004da0
        /*094c*/ 	.word	0x000000ff
        /*0950*/ 	.word	0x00013230
        /*0954*/ 	.short	0x010a
        /*0956*/ 	.byte	0x16
	.zero		1


	//   ....[27]....
        /*0958*/ 	.word	0x00004de0
        /*095c*/ 	.word	0x000000ff
        /*0960*/ 	.word	0x00013230
        /*0964*/ 	.short	0x010a
        /*0966*/ 	.byte	0x16
	.zero		1


	//   ....[28]....
        /*0968*/ 	.word	0x00005230
        /*096c*/ 	.word	0x000000ff
        /*0970*/ 	.word	0x00013250
        /*0974*/ 	.short	0x010a
        /*0976*/ 	.byte	0x0b
	.zero		1


	//   ....[29]....
        /*0978*/ 	.word	0x00005270
        /*097c*/ 	.word	0x000000ff
        /*0980*/ 	.word	0x00013250
        /*0984*/ 	.short	0x010a
        /*0986*/ 	.byte	0x0b
	.zero		1


	//   ....[30]....
        /*0988*/ 	.word	0x00005dd0
        /*098c*/ 	.word	0x000000ff
        /*0990*/ 	.word	0x00000000
        /*0994*/ 	.short	0x0101
        /*0996*/ 	.byte	0x16
	.zero		1


	//   ....[31]....
        /*0998*/ 	.word	0x00008090
        /*099c*/ 	.word	0x000000ff
        /*09a0*/ 	.word	0x00000000
        /*09a4*/ 	.short	0x0101
        /*09a6*/ 	.byte	0x06
	.zero		1


	//   ....[32]....
        /*09a8*/ 	.word	0x000085d0
        /*09ac*/ 	.word	0x000000ff
        /*09b0*/ 	.word	0x00013230
        /*09b4*/ 	.short	0x010a
        /*09b6*/ 	.byte	0x06
	.zero		1


	//   ....[33]....
        /*09b8*/ 	.word	0x00008610
        /*09bc*/ 	.word	0x000000ff
        /*09c0*/ 	.word	0x00013230
        /*09c4*/ 	.short	0x010a
        /*09c6*/ 	.byte	0x06
	.zero		1


	//   ....[34]....
        /*09c8*/ 	.word	0x00008a60
        /*09cc*/ 	.word	0x000000ff
        /*09d0*/ 	.word	0x00013250
        /*09d4*/ 	.short	0x010a
        /*09d6*/ 	.byte	0x0b
	.zero		1


	//   ....[35]....
        /*09d8*/ 	.word	0x00008aa0
        /*09dc*/ 	.word	0x000000ff
        /*09e0*/ 	.word	0x00013250
        /*09e4*/ 	.short	0x010a
        /*09e6*/ 	.byte	0x0b
	.zero		1


	//   ....[36]....
        /*09e8*/ 	.word	0x000093c0
        /*09ec*/ 	.word	0x000000ff
        /*09f0*/ 	.word	0x00000000
        /*09f4*/ 	.short	0x0101
        /*09f6*/ 	.byte	0x06
	.zero		1


	//   ....[37]....
        /*09f8*/ 	.word	0x0000ad20
        /*09fc*/ 	.word	0x000000ff
        /*0a00*/ 	.word	0x00000000
        /*0a04*/ 	.short	0x0101
        /*0a06*/ 	.byte	0x06
	.zero		1


	//   ....[38]....
        /*0a08*/ 	.word	0x0000b1d0
        /*0a0c*/ 	.word	0x000000ff
        /*0a10*/ 	.word	0x00013250
        /*0a14*/ 	.short	0x010a
        /*0a16*/ 	.byte	0x0e
	.zero		1


	//   ....[39]....
        /*0a18*/ 	.word	0x0000b210
        /*0a1c*/ 	.word	0x000000ff
        /*0a20*/ 	.word	0x00013250
        /*0a24*/ 	.short	0x010a
        /*0a26*/ 	.byte	0x0e
	.zero		1


	//   ....[40]....
        /*0a28*/ 	.word	0x0000b880
        /*0a2c*/ 	.word	0x000000ff
        /*0a30*/ 	.word	0x00000000
        /*0a34*/ 	.short	0x0101
        /*0a36*/ 	.byte	0x04
	.zero		1


	//   ....[41]....
        /*0a38*/ 	.word	0x0000c930
        /*0a3c*/ 	.word	0x00000000
        /*0a40*/ 	.word	0x00000000
        /*0a44*/ 	.short	0x0101
        /*0a46*/ 	.byte	0x3f
	.zero		1


	//   ....[42]....
        /*0a48*/ 	.word	0x0000e930
        /*0a4c*/ 	.word	0x00000004
        /*0a50*/ 	.word	0x00013280
        /*0a54*/ 	.short	0x010a
        /*0a56*/ 	.byte	0x3f
	.zero		1


	//   ....[43]....
        /*0a58*/ 	.word	0x0000ef10
        /*0a5c*/ 	.word	0x00000004
        /*0a60*/ 	.word	0x00013270
        /*0a64*/ 	.short	0x0107
        /*0a66*/ 	.byte	0x3f
	.zero		1


	//   ....[44]....
        /*0a68*/ 	.word	0x0000efd0
        /*0a6c*/ 	.word	0x00000004
        /*0a70*/ 	.word	0x00013270
        /*0a74*/ 	.short	0x0101
        /*0a76*/ 	.byte	0x3f
	.zero		1


	//   ....[45]....
        /*0a78*/ 	.word	0x0000f000
        /*0a7c*/ 	.word	0x00000004
        /*0a80*/ 	.word	0x00013240
        /*0a84*/ 	.short	0x010a
        /*0a86*/ 	.byte	0x3f
	.zero		1


	//   ....[46]....
        /*0a88*/ 	.word	0x0000f550
        /*0a8c*/ 	.word	0x00000004
        /*0a90*/ 	.word	0x00013230
        /*0a94*/ 	.short	0x0107
        /*0a96*/ 	.byte	0x3f
	.zero		1


	//   ....[47]....
        /*0a98*/ 	.word	0x0000f630
        /*0a9c*/ 	.word	0x00000004
        /*0aa0*/ 	.word	0x00013230
        /*0aa4*/ 	.short	0x0101
        /*0aa6*/ 	.byte	0x3f
	.zero		1


	//   ....[48]....
        /*0aa8*/ 	.word	0x00010000
        /*0aac*/ 	.word	0x00000010
        /*0ab0*/ 	.word	0x00013200
        /*0ab4*/ 	.short	0x0107
        /*0ab6*/ 	.byte	0x3f
	.zero		1


	//   ....[49]....
        /*0ab8*/ 	.word	0x000100f0
        /*0abc*/ 	.word	0x00000010
        /*0ac0*/ 	.word	0x00013200
        /*0ac4*/ 	.short	0x0101
        /*0ac6*/ 	.byte	0x3f
	.zero		1


	//   ....[50]....
        /*0ac8*/ 	.word	0x00010110
        /*0acc*/ 	.word	0x00000010
        /*0ad0*/ 	.word	0x00013220
        /*0ad4*/ 	.short	0x010a
        /*0ad6*/ 	.byte	0x3f
	.zero		1


	//   ....[51]....
        /*0ad8*/ 	.word	0x00010640
        /*0adc*/ 	.word	0x00000000
        /*0ae0*/ 	.word	0x00013280
        /*0ae4*/ 	.short	0x010a
        /*0ae6*/ 	.byte	0x3f
	.zero		1


	//   ....[52]....
        /*0ae8*/ 	.word	0x00010af0
        /*0aec*/ 	.word	0x00000000
        /*0af0*/ 	.word	0x00013270
        /*0af4*/ 	.short	0x0107
        /*0af6*/ 	.byte	0x3f
	.zero		1


	//   ....[53]....
        /*0af8*/ 	.word	0x00010bb0
        /*0afc*/ 	.word	0x00000000
        /*0b00*/ 	.word	0x00013270
        /*0b04*/ 	.short	0x0101
        /*0b06*/ 	.byte	0x3f
	.zero		1


	//   ....[54]....
        /*0b08*/ 	.word	0x00010be0
        /*0b0c*/ 	.word	0x00000000
        /*0b10*/ 	.word	0x00013240
        /*0b14*/ 	.short	0x010a
        /*0b16*/ 	.byte	0x3f
	.zero		1


	//   ....[55]....
        /*0b18*/ 	.word	0x00011030
        /*0b1c*/ 	.word	0x00000000
        /*0b20*/ 	.word	0x00013230
        /*0b24*/ 	.short	0x0107
        /*0b26*/ 	.byte	0x3f
	.zero		1


	//   ....[56]....
        /*0b28*/ 	.word	0x000110f0
        /*0b2c*/ 	.word	0x00000000
        /*0b30*/ 	.word	0x00013230
        /*0b34*/ 	.short	0x0101
        /*0b36*/ 	.byte	0x3f
	.zero		1


	//   ....[57]....
        /*0b38*/ 	.word	0x00011180
        /*0b3c*/ 	.word	0x00000002
        /*0b40*/ 	.word	0x00013270
        /*0b44*/ 	.short	0x010a
        /*0b46*/ 	.byte	0x3f
	.zero		1


	//   ....[58]....
        /*0b48*/ 	.word	0x00011210
        /*0b4c*/ 	.word	0x00000002
        /*0b50*/ 	.word	0x00013260
        /*0b54*/ 	.short	0x010a
        /*0b56*/ 	.byte	0x3f
	.zero		1


	//   ....[59]....
        /*0b58*/ 	.word	0x00011520
        /*0b5c*/ 	.word	0x00000002
        /*0b60*/ 	.word	0x00013250
        /*0b64*/ 	.short	0x0101
        /*0b66*/ 	.byte	0x3f
	.zero		1


	//   ....[60]....
        /*0b68*/ 	.word	0x000115b0
        /*0b6c*/ 	.word	0x00000002
        /*0b70*/ 	.word	0x00000000
        /*0b74*/ 	.short	0x0101
        /*0b76*/ 	.byte	0x3f
	.zero		1


	//   ....[61]....
        /*0b78*/ 	.word	0x00011790
        /*0b7c*/ 	.word	0x00000003
        /*0b80*/ 	.word	0x00013270
        /*0b84*/ 	.short	0x010a
        /*0b86*/ 	.byte	0x3f
	.zero		1


	//   ....[62]....
        /*0b88*/ 	.word	0x00011820
        /*0b8c*/ 	.word	0x00000003
        /*0b90*/ 	.word	0x00013260
        /*0b94*/ 	.short	0x010a
        /*0b96*/ 	.byte	0x3f
	.zero		1


	//   ....[63]....
        /*0b98*/ 	.word	0x00011b40
        /*0b9c*/ 	.word	0x00000003
        /*0ba0*/ 	.word	0x00013250
        /*0ba4*/ 	.short	0x0101
        /*0ba6*/ 	.byte	0x3f
	.zero		1


	//   ....[64]....
        /*0ba8*/ 	.word	0x00011c00
        /*0bac*/ 	.word	0x00000003
        /*0bb0*/ 	.word	0x00000000
        /*0bb4*/ 	.short	0x0101
        /*0bb6*/ 	.byte	0x3f
	.zero		1


	//   ....[65]....
        /*0bb8*/ 	.word	0x00011ea0
        /*0bbc*/ 	.word	0x00000005
        /*0bc0*/ 	.word	0x00013220
        /*0bc4*/ 	.short	0x010a
        /*0bc6*/ 	.byte	0x3f
	.zero		1


	//   ....[66]....
        /*0bc8*/ 	.word	0x00012050
        /*0bcc*/ 	.word	0x00000003
        /*0bd0*/ 	.word	0x00013240
        /*0bd4*/ 	.short	0x010a
        /*0bd6*/ 	.byte	0x3f
	.zero		1


	//   ....[67]....
        /*0bd8*/ 	.word	0x000120e0
        /*0bdc*/ 	.word	0x0000001b
        /*0be0*/ 	.word	0x00013240
        /*0be4*/ 	.short	0x010a
        /*0be6*/ 	.byte	0x3f
	.zero		1


	//   ....[68]....
        /*0be8*/ 	.word	0x00012120
        /*0bec*/ 	.word	0x00000003
        /*0bf0*/ 	.word	0x00013260
        /*0bf4*/ 	.short	0x010a
        /*0bf6*/ 	.byte	0x3f
	.zero		1


	//   ....[69]....
        /*0bf8*/ 	.word	0x00012160
        /*0bfc*/ 	.word	0x0000001b
        /*0c00*/ 	.word	0x00013260
        /*0c04*/ 	.short	0x010a
        /*0c06*/ 	.byte	0x3f
	.zero		1


	//   ....[70]....
        /*0c08*/ 	.word	0x000121a0
        /*0c0c*/ 	.word	0x00000003
        /*0c10*/ 	.word	0x00013280
        /*0c14*/ 	.short	0x010a
        /*0c16*/ 	.byte	0x3f
	.zero		1


	//   ....[71]....
        /*0c18*/ 	.word	0x000121e0
        /*0c1c*/ 	.word	0x0000001b
        /*0c20*/ 	.word	0x00013280
        /*0c24*/ 	.short	0x010a
        /*0c26*/ 	.byte	0x3f
	.zero		1


	//   ....[72]....
        /*0c28*/ 	.word	0x00012250
        /*0c2c*/ 	.word	0x00000003
        /*0c30*/ 	.word	0x00013200
        /*0c34*/ 	.short	0x010a
        /*0c36*/ 	.byte	0x3f
	.zero		1


	//   ....[73]....
        /*0c38*/ 	.word	0x000122a0
        /*0c3c*/ 	.word	0x00000002
        /*0c40*/ 	.word	0x00013230
        /*0c44*/ 	.short	0x010a
        /*0c46*/ 	.byte	0x3f
	.zero		1


	//   ....[74]....
        /*0c48*/ 	.word	0x00012300
        /*0c4c*/ 	.word	0x00000008
        /*0c50*/ 	.word	0x00013230
        /*0c54*/ 	.short	0x010a
        /*0c56*/ 	.byte	0x3f
	.zero		1


	//   ....[75]....
        /*0c58*/ 	.word	0x00012360
        /*0c5c*/ 	.word	0x00000008
        /*0c60*/ 	.word	0x00013250
        /*0c64*/ 	.short	0x010a
        /*0c66*/ 	.byte	0x3f
	.zero		1


	//   ....[76]....
        /*0c68*/ 	.word	0x000123c0
        /*0c6c*/ 	.word	0x00000008
        /*0c70*/ 	.word	0x00013230
        /*0c74*/ 	.short	0x010a
        /*0c76*/ 	.byte	0x3f
	.zero		1


	//   ....[77]....
        /*0c78*/ 	.word	0x00012420
        /*0c7c*/ 	.word	0x00000008
        /*0c80*/ 	.word	0x00013250
        /*0c84*/ 	.short	0x010a
        /*0c86*/ 	.byte	0x3f
	.zero		1


	//   ....[78]....
        /*0c88*/ 	.word	0x00012480
        /*0c8c*/ 	.word	0x00000005
        /*0c90*/ 	.word	0x00013250
        /*0c94*/ 	.short	0x010a
        /*0c96*/ 	.byte	0x3f
	.zero		1


	//   ....[79]....
        /*0c98*/ 	.word	0x00012580
        /*0c9c*/ 	.word	0x00000004
        /*0ca0*/ 	.word	0x00013280
        /*0ca4*/ 	.short	0x010a
        /*0ca6*/ 	.byte	0x3f
	.zero		1


	//   ....[80]....
        /*0ca8*/ 	.word	0x00012cb0
        /*0cac*/ 	.word	0x00000004
        /*0cb0*/ 	.word	0x00013240
        /*0cb4*/ 	.short	0x010a
        /*0cb6*/ 	.byte	0x3f
	.zero		1


	//   ....[81]....
        /*0cb8*/ 	.word	0x00013a90
        /*0cbc*/ 	.word	0x00000010
        /*0cc0*/ 	.word	0x00013220
        /*0cc4*/ 	.short	0x010a
        /*0cc6*/ 	.byte	0x3f
	.zero		1


	//   ....[82]....
        /*0cc8*/ 	.word	0x00013ae0
        /*0ccc*/ 	.word	0x00000000
        /*0cd0*/ 	.word	0x00013280
        /*0cd4*/ 	.short	0x010a
        /*0cd6*/ 	.byte	0x3f
	.zero		1


	//   ....[83]....
        /*0cd8*/ 	.word	0x000141a0
        /*0cdc*/ 	.word	0x00000000
        /*0ce0*/ 	.word	0x00013240
        /*0ce4*/ 	.short	0x010a
        /*0ce6*/ 	.byte	0x3f
	.zero		1


	//   ....[84]....
        /*0ce8*/ 	.word	0x00014760
        /*0cec*/ 	.word	0x00000002
        /*0cf0*/ 	.word	0x00013270
        /*0cf4*/ 	.short	0x010a
        /*0cf6*/ 	.byte	0x3f
	.zero		1


	//   ....[85]....
        /*0cf8*/ 	.word	0x000147b0
        /*0cfc*/ 	.word	0x00000002
        /*0d00*/ 	.word	0x00013260
        /*0d04*/ 	.short	0x010a
        /*0d06*/ 	.byte	0x3f
	.zero		1


	//   ....[86]....
        /*0d08*/ 	.word	0x00014800
        /*0d0c*/ 	.word	0x00000003
        /*0d10*/ 	.word	0x00013270
        /*0d14*/ 	.short	0x010a
        /*0d16*/ 	.byte	0x3f
	.zero		1


	//   ....[87]....
        /*0d18*/ 	.word	0x00014850
        /*0d1c*/ 	.word	0x00000003
        /*0d20*/ 	.word	0x00013260
        /*0d24*/ 	.short	0x010a
        /*0d26*/ 	.byte	0x3f
	.zero		1


	//   ....[88]....
        /*0d28*/ 	.word	0x000148a0
        /*0d2c*/ 	.word	0x00000005
        /*0d30*/ 	.word	0x00013220
        /*0d34*/ 	.short	0x010a
        /*0d36*/ 	.byte	0x3f
	.zero		1


	//   ....[89]....
        /*0d38*/ 	.word	0x00014a40
        /*0d3c*/ 	.word	0x00000003
        /*0d40*/ 	.word	0x00013240
        /*0d44*/ 	.short	0x010a
        /*0d46*/ 	.byte	0x3f
	.zero		1


	//   ....[90]....
        /*0d48*/ 	.word	0x00014a90
        /*0d4c*/ 	.word	0x0000001b
        /*0d50*/ 	.word	0x00013240
        /*0d54*/ 	.short	0x010a
        /*0d56*/ 	.byte	0x3f
	.zero		1


	//   ....[91]....
        /*0d58*/ 	.word	0x00014ae0
        /*0d5c*/ 	.word	0x00000003
        /*0d60*/ 	.word	0x00013260
        /*0d64*/ 	.short	0x010a
        /*0d66*/ 	.byte	0x3f
	.zero		1


	//   ....[92]....
        /*0d68*/ 	.word	0x00014b30
        /*0d6c*/ 	.word	0x0000001b
        /*0d70*/ 	.word	0x00013260
        /*0d74*/ 	.short	0x010a
        /*0d76*/ 	.byte	0x3f
	.zero		1


	//   ....[93]....
        /*0d78*/ 	.word	0x00014b80
        /*0d7c*/ 	.word	0x00000003
        /*0d80*/ 	.word	0x00013280
        /*0d84*/ 	.short	0x010a
        /*0d86*/ 	.byte	0x3f
	.zero		1


	//----- nvinfo : EIATTR_NUM_MBARRIERS
	.align		4
.L_267:
        /*0d88*/ 	.byte	0x03, 0x38
        /*0d8a*/ 	.short	0x0016


	//----- nvinfo : EIATTR_EXIT_INSTR_OFFSETS
	.align		4
        /*0d8c*/ 	.byte	0x04, 0x1c
        /*0d8e*/ 	.short	(.L_269 - .L_268)


	//   ....[0]....
.L_268:
        /*0d90*/ 	.word	0x00000960


	//   ....[1]....
        /*0d94*/ 	.word	0x0000d2d0


	//   ....[2]....
        /*0d98*/ 	.word	0x00012230


	//----- nvinfo : EIATTR_MAX_THREADS
	.align		4
.L_269:
        /*0d9c*/ 	.byte	0x04, 0x05
        /*0d9e*/ 	.short	(.L_271 - .L_270)
.L_270:
        /*0da0*/ 	.word	0x00000200
        /*0da4*/ 	.word	0x00000001
        /*0da8*/ 	.word	0x00000001


	//----- nvinfo : EIATTR_CRS_STACK_SIZE
	.align		4
.L_271:
        /*0dac*/ 	.byte	0x04, 0x1e
        /*0dae*/ 	.short	(.L_273 - .L_272)
.L_272:
        /*0db0*/ 	.word	0x00000000


	//----- nvinfo : EIATTR_CBANK_PARAM_SIZE
	.align		4
.L_273:
        /*0db4*/ 	.byte	0x03, 0x19
        /*0db6*/ 	.short	0x0af0


	//----- nvinfo : EIATTR_PARAM_CBANK
	.align		4
        /*0db8*/ 	.byte	0x04, 0x0a
        /*0dba*/ 	.short	(.L_275 - .L_274)
	.align		4
.L_274:
        /*0dbc*/ 	.word	index@(.nv.constant0._ZN7cutlass13device_kernelIN5flash11enable_sm90INS1_16FlashAttnFwdSm90INS1_25CollectiveMainloopFwdSm90ILi2EN4cute5tupleIJNS5_1CILi1EEES8_S8_EEENS6_IJNS7_ILi192EEENS7_ILi160EEENS7_ILi64EEEEEELi64ENS_12float_e4m3_tEfNS_4arch4Sm90ELb1ELb0ELb1ELb0ELb1ELb0ELb0ELb1ELb1ELb1ELb0ELb0EEENS1_21CollectiveEpilogueFwdINS6_IJSA_SC_SB_EEES9_NS_10bfloat16_tESG_Li384ELb0ELb1ELb0ELb1EEENS1_30DynamicPersistentTileSchedulerILi384ELi128ELb0ELb1ELb1EEEEEEEEEvNT_6ParamsE)
        /*0dc0*/ 	.short	0x0210
        /*0dc2*/ 	.short	0x0af0


	//----- nvinfo : EIATTR_SW_WAR
	.align		4
.L_275:
        /*0dc4*/ 	.byte	0x04, 0x36
        /*0dc6*/ 	.short	(.L_277 - .L_276)
.L_276:
        /*0dc8*/ 	.word	0x00000008
.L_277:


//--------------------- .nv.info._ZN7cutlass13device_kernelIN5flash11enable_sm90INS1_16FlashAttnFwdSm90INS1_25CollectiveMainloopFwdSm90ILi2EN4cute5tupleIJNS5_1CILi1EEES8_S8_EEENS6_IJNS7_ILi192EEENS7_ILi160EEENS7_ILi64EEEEEELi64ENS_12float_e4m3_tEfNS_4arch4Sm90ELb1ELb0ELb1ELb1ELb1ELb0ELb0ELb1ELb1ELb1ELb0ELb0EEENS1_21CollectiveEpilogueFwdINS6_IJSA_SC_SB_EEES9_NS_10bfloat16_tESG_Li384ELb1ELb1ELb0ELb1EEENS1_36VarlenDynamicPersistentTileSchedulerILi192ELi160ELi384ELi128ELb0ELb1ELb1ELb1ELb1ELb1EEEEEEEEEvNT_6ParamsE --------------------------
	.section	.nv.info._ZN7cutlass13device_kernelIN5flash11enable_sm90INS1_16FlashAttnFwdSm90INS1_25CollectiveMainloopFwdSm90ILi2EN4cute5tupleIJNS5_1CILi1EEES8_S8_EEENS6_IJNS7_ILi192EEENS7_ILi160EEENS7_ILi64EEEEEELi64ENS_12float_e4m3_tEfNS_4arch4Sm90ELb1ELb0ELb1ELb1ELb1ELb0ELb0ELb1ELb1ELb1ELb0ELb0EEENS1_21CollectiveEpilogueFwdINS6_IJSA_SC_SB_EEES9_NS_10bfloat16_tESG_Li384ELb1ELb1ELb0ELb1EEENS1_36VarlenDynamicPersistentTileSchedulerILi192ELi160ELi384ELi128ELb0ELb1ELb1ELb1ELb1ELb1EEEEEEEEEvNT_6ParamsE,"",@"SHT_CUDA_INFO"
	.sectionflags	@""
	.align	4


	//----- nvinfo : EIATTR_CUDA_API_VERSION
	.align		4
        /*0000*/ 	.byte	0x04, 0x37
        /*0002*/ 	.short	(.L_279 - .L_278)
.L_278:
        /*0004*/ 	.word	0x00000082


	//----- nvinfo : EIATTR_KPARAM_INFO
	.align		4
.L_279:
        /*0008*/ 	.byte	0x04, 0x17
        /*000a*/ 	.short	(.L_281 - .L_280)
.L_280:
        /*000c*/ 	.word	0x00000000
        /*0010*/ 	.short	0x0000
        /*0012*/ 	.short	0x0070
        /*0014*/ 	.byte	0x00, 0xf0, 0x01, 0x2a


	//----- nvinfo : EIATTR_SPARSE_MMA_MASK
	.align		4
.L_281:
        /*0018*/ 	.byte	0x03, 0x50
        /*001a*/ 	.short	0x0000


	//----- nvinfo : EIATTR_MAXREG_COUNT
	.align		4
        /*001c*/ 	.byte	0x03, 0x1b
        /*001e*/ 	.short	0x0080


	//----- nvinfo : EIATTR_NUM_BARRIERS
	.align		4
        /*0020*/ 	.byte	0x02, 0x4c
        /*0022*/ 	.byte	0x09
	.zero		1


	//----- nvinfo : EIATTR_EXTERNS
	.align		4
        /*0024*/ 	.byte	0x04, 0x0f
        /*0026*/ 	.short	(.L_283 - .L_282)


	//   ....[0]....
	.align		4
.L_282:
        /*0028*/ 	.word	index@(__assertfail)


	//----- nvinfo : EIATTR_ANNOTATIONS
	.align		4
.L_283:
        /*002c*/ 	.byte	0x04, 0x55
        /*002e*/ 	.short	(.L_285 - .L_284)


	//   ....[0]....
.L_284:
        /* <DEDUP_REMOVED lines=35> */


	//----- nvinfo : EIATTR_MERCURY_ISA_VERSION
	.align		4
.L_285:
        /*0250*/ 	.byte	0x03, 0x5f
        /*0252*/ 	.short	0x0101


	//----- nvinfo : EIATTR_UNUSED_LOAD_BYTE_OFFSET
	.align		4
        /*0254*/ 	.byte	0x04, 0x44
        /*0256*/ 	.short	(.L_287 - .L_286)


	//   ....[0]....
.L_286:
        /*0258*/ 	.word	0x00000940
        /*025c*/ 	.word	0x0000fff0


	//   ....[1]....
        /*0260*/ 	.word	0x0000bbd0
        /*0264*/ 	.word	0x0000fff0


	//----- nvinfo : EIATTR_INT_WARP_WIDE_INSTR_OFFSETS
	.align		4
.L_287:
        /*0268*/ 	.byte	0x04, 0x31
        /*026a*/ 	.short	(.L_289 - .L_288)


	//   ....[0]....
.L_288:
        /*026c*/ 	.word	0x000000c0


	//   ....[1]....
        /*0270*/ 	.word	0x000000d0


	//   ....[2]....
        /*0274*/ 	.word	0x00000170


	//   ....[3]....
        /*0278*/ 	.word	0x0000ee20


	//   ....[4]....
        /*027c*/ 	.word	0x0000eeb0


	//   ....[5]....
        /*0280*/ 	.word	0x000129c0


	//   ....[6]....
        /*0284*/ 	.word	0x00012a50


	//----- nvinfo : EIATTR_COOP_GROUP_MASK_REGIDS
	.align		4
.L_289:
        /*0288*/ 	.byte	0x04, 0x29
        /*028a*/ 	.short	(.L_291 - .L_290)


	//   ....[0]....
.L_290:
        /*028c*/ 	.word	0xffffffff


	//   ....[1]....
        /*0290*/ 	.word	0xffffffff


	//   ....[2]....
        /*0294*/ 	.word	0xffffffff


	//   ....[3]....
        /*0298*/ 	.word	0xffffffff


	//   ....[4]....
        /*029c*/ 	.word	0xffffffff


	//   ....[5]....
        /*02a0*/ 	.word	0xffffffff


	//   ....[6]....
        /*02a4*/ 	.word	0xffffffff


	//   ....[7]....
        /*02a8*/ 	.word	0xffffffff


	//   ....[8]....
        /*02ac*/ 	.word	0xffffffff


	//   ....[9]....
        /*02b0*/ 	.word	0xffffffff


	//   ....[10]....
        /*02b4*/ 	.word	0xffffffff


	//   ....[11]....
        /*02b8*/ 	.word	0xffffffff


	//   ....[12]....
        /*02bc*/ 	.word	0xffffffff


	//   ....[13]....
        /*02c0*/ 	.word	0xffffffff


	//   ....[14]....
        /*02c4*/ 	.word	0xffffffff


	//   ....[15]....
        /*02c8*/ 	.word	0xffffffff


	//   ....[16]....
        /*02cc*/ 	.word	0xffffffff


	//   ....[17]....
        /*02d0*/ 	.word	0xffffffff


	//   ....[18]....
        /*02d4*/ 	.word	0xffffffff


	//   ....[19]....
        /*02d8*/ 	.word	0xffffffff


	//   ....[20]....
        /*02dc*/ 	.word	0xffffffff


	//   ....[21]....
        /*02e0*/ 	.word	0xffffffff


	//   ....[22]....
        /*02e4*/ 	.word	0xffffffff


	//   ....[23]....
        /*02e8*/ 	.word	0xffffffff


	//   ....[24]....
        /*02ec*/ 	.word	0xffffffff


	//   ....[25]....
        /*02f0*/ 	.word	0xffffffff


	//   ....[26]....
        /*02f4*/ 	.word	0xffffffff


	//   ....[27]....
        /*02f8*/ 	.word	0xffffffff


	//   ....[28]....
        /*02fc*/ 	.word	0xffffffff


	//   ....[29]....
        /*0300*/ 	.word	0xffffffff


	//   ....[30]....
        /*0304*/ 	.word	0xffffffff


	//   ....[31]....
        /*0308*/ 	.word	0xffffffff


	//   ....[32]....
        /*030c*/ 	.word	0xffffffff


	//   ....[33]....
        /*0310*/ 	.word	0xffffffff


	//   ....[34]....
        /*0314*/ 	.word	0xffffffff


	//   ....[35]....
        /*0318*/ 	.word	0xffffffff


	//   ....[36]....
        /*031c*/ 	.word	0xffffffff


	//   ....[37]....
        /*0320*/ 	.word	0xffffffff


	//   ....[38]....
        /*0324*/ 	.word	0xffffffff


	//   ....[39]....
        /*0328*/ 	.word	0xffffffff


	//   ....[40]....
        /*032c*/ 	.word	0xffffffff


	//   ....[41]....
        /*0330*/ 	.word	0xffffffff


	//   ....[42]....
        /*0334*/ 	.word	0xffffffff


	//   ....[43]....
        /*0338*/ 	.word	0xffffffff


	//   ....[44]....
        /*033c*/ 	.word	0xffffffff


	//   ....[45]....
        /*0340*/ 	.word	0xffffffff


	//   ....[46]....
        /*0344*/ 	.word	0xffffffff


	//   ....[47]....
        /*0348*/ 	.word	0xffffffff


	//   ....[48]....
        /*034c*/ 	.word	0xffffffff


	//   ....[49]....
        /*0350*/ 	.word	0xffffffff


	//   ....[50]....
        /*0354*/ 	.word	0xffffffff


	//   ....[51]....
        /*0358*/ 	.word	0xffffffff


	//   ....[52]....
        /*035c*/ 	.word	0xffffffff


	//   ....[53]....
        /*0360*/ 	.word	0xffffffff


	//   ....[54]....
        /*0364*/ 	.word	0xffffffff


	//   ....[55]....
        /*0368*/ 	.word	0xffffffff


	//   ....[56]....
        /*036c*/ 	.word	0xffffffff


	//   ....[57]....
        /*0370*/ 	.word	0xffffffff


	//   ....[58]....
        /*0374*/ 	.word	0xffffffff


	//   ....[59]....
        /*0378*/ 	.word	0xffffffff


	//   ....[60]....
        /*037c*/ 	.word	0xffffffff


	//   ....[61]....
        /*0380*/ 	.word	0xffffffff


	//   ....[62]....
        /*0384*/ 	.word	0xffffffff


	//   ....[63]....
        /*0388*/ 	.word	0xffffffff


	//   ....[64]....
        /*038c*/ 	.word	0xffffffff


	//   ....[65]....
        /*0390*/ 	.word	0xffffffff


	//   ....[66]....
        /*0394*/ 	.word	0xffffffff


	//   ....[67]....
        /*0398*/ 	.word	0xffffffff


	//   ....[68]....
        /*039c*/ 	.word	0xffffffff


	//   ....[69]....
        /*03a0*/ 	.word	0xffffffff


	//   ....[70]....
        /*03a4*/ 	.word	0xffffffff


	//   ....[71]....
        /*03a8*/ 	.word	0xffffffff


	//   ....[72]....
        /*03ac*/ 	.word	0xffffffff


	//   ....[73]....
        /*03b0*/ 	.word	0xffffffff


	//   ....[74]....
        /*03b4*/ 	.word	0xffffffff


	//   ....[75]....
        /*03b8*/ 	.word	0xffffffff


	//   ....[76]....
        /*03bc*/ 	.word	0xffffffff


	//   ....[77]....
        /*03c0*/ 	.word	0xffffffff


	//   ....[78]....
        /*03c4*/ 	.word	0xffffffff


	//   ....[79]....
        /*03c8*/ 	.word	0xffffffff


	//   ....[80]....
        /*03cc*/ 	.word	0xffffffff


	//   ....[81]....
        /*03d0*/ 	.word	0xffffffff


	//   ....[82]....
        /*03d4*/ 	.word	0xffffffff


	//   ....[83]....
        /*03d8*/ 	.word	0xffffffff


	//   ....[84]....
        /*03dc*/ 	.word	0xffffffff


	//   ....[85]....
        /*03e0*/ 	.word	0xffffffff


	//   ....[86]....
        /*03e4*/ 	.word	0xffffffff


	//   ....[87]....
        /*03e8*/ 	.word	0xffffffff


	//   ....[88]....
        /*03ec*/ 	.word	0xffffffff


	//   ....[89]....
        /*03f0*/ 	.word	0xffffffff


	//   ....[90]....
        /*03f4*/ 	.word	0xffffffff


	//   ....[91]....
        /*03f8*/ 	.word	0xffffffff


	//   ....[92]....
        /*03fc*/ 	.word	0xffffffff


	//   ....[93]....
        /*0400*/ 	.word	0xffffffff


	//   ....[94]....
        /*0404*/ 	.word	0xffffffff


	//   ....[95]....
        /*0408*/ 	.word	0xffffffff


	//   ....[96]....
        /*040c*/ 	.word	0xffffffff


	//   ....[97]....
        /*0410*/ 	.word	0xffffffff


	//   ....[98]....
        /*0414*/ 	.word	0xffffffff


	//   ....[99]....
        /*0418*/ 	.word	0xffffffff


	//   ....[100]....
        /*041c*/ 	.word	0xffffffff


	//   ....[101]....
        /*0420*/ 	.word	0xffffffff


	//   ....[102]....
        /*0424*/ 	.word	0xffffffff


	//   ....[103]....
        /*0428*/ 	.word	0xffffffff


	//   ....[104]....
        /*042c*/ 	.word	0xffffffff


	//   ....[105]....
        /*0430*/ 	.word	0xffffffff


	//   ....[106]....
        /*0434*/ 	.word	0xffffffff


	//   ....[107]....
        /*0438*/ 	.word	0xffffffff


	//   ....[108]....
        /*043c*/ 	.word	0xffffffff


	//   ....[109]....
        /*0440*/ 	.word	0xffffffff


	//   ....[110]....
        /*0444*/ 	.word	0xffffffff


	//   ....[111]....
        /*0448*/ 	.word	0xffffffff


	//   ....[112]....
        /*044c*/ 	.word	0xffffffff


	//   ....[113]....
        /*0450*/ 	.word	0xffffffff


	//   ....[114]....
        /*0454*/ 	.word	0xffffffff


	//   ....[115]....
        /*0458*/ 	.word	0xffffffff


	//   ....[116]....
        /*045c*/ 	.word	0xffffffff


	//   ....[117]....
        /*0460*/ 	.word	0xffffffff


	//   ....[118]....
        /*0464*/ 	.word	0xffffffff


	//   ....[119]....
        /*0468*/ 	.word	0xffffffff


	//   ....[120]....
        /*046c*/ 	.word	0xffffffff


	//   ....[121]....
        /*0470*/ 	.word	0xffffffff


	//   ....[122]....
        /*0474*/ 	.word	0xffffffff


	//   ....[123]....
        /*0478*/ 	.word	0xffffffff


	//   ....[124]....
        /*047c*/ 	.word	0xffffffff


	//   ....[125]....
        /*0480*/ 	.word	0xffffffff


	//   ....[126]....
        /*0484*/ 	.word	0xffffffff


	//   ....[127]....
        /*0488*/ 	.word	0xffffffff


	//   ....[128]....
        /*048c*/ 	.word	0xffffffff


	//   ....[129]....
        /*0490*/ 	.word	0xffffffff


	//   ....[130]....
        /*0494*/ 	.word	0xffffffff


	//   ....[131]....
        /*0498*/ 	.word	0xffffffff


	//   ....[132]....
        /*049c*/ 	.word	0xffffffff


	//   ....[133]....
        /*04a0*/ 	.word	0xffffffff


	//   ....[134]....
        /*04a4*/ 	.word	0xffffffff


	//   ....[135]....
        /*04a8*/ 	.word	0xffffffff


	//   ....[136]....
        /*04ac*/ 	.word	0xffffffff


	//   ....[137]....
        /*04b0*/ 	.word	0xffffffff


	//   ....[138]....
        /*04b4*/ 	.word	0xffffffff


	//   ....[139]....
        /*04b8*/ 	.word	0xffffffff


	//   ....[140]....
        /*04bc*/ 	.word	0xffffffff


	//   ....[141]....
        /*04c0*/ 	.word	0xffffffff


	//   ....[142]....
        /*04c4*/ 	.word	0xffffffff


	//   ....[143]....
        /*04c8*/ 	.word	0xffffffff


	//   ....[144]....
        /*04cc*/ 	.word	0xffffffff


	//   ....[145]....
        /*04d0*/ 	.word	0xffffffff


	//   ....[146]....
        /*04d4*/ 	.word	0xffffffff


	//   ....[147]....
        /*04d8*/ 	.word	0xffffffff


	//   ....[148]....
        /*04dc*/ 	.word	0xffffffff


	//   ....[149]....
        /*04e0*/ 	.word	0x0500000f


	//   ....[150]....
        /*04e4*/ 	.word	0x0500000f


	//   ....[151]....
        /*04e8*/ 	.word	0x0500000f


	//   ....[152]....
        /*04ec*/ 	.word	0x0500000f


	//   ....[153]....
        /*04f0*/ 	.word	0x0500000f


	//   ....[154]....
        /*04f4*/ 	.word	0x0500000f


	//   ....[155]....
        /*04f8*/ 	.word	0x0500000f


	//   ....[156]....
        /*04fc*/ 	.word	0x0500000f


	//   ....[157]....
        /*0500*/ 	.word	0x0500000f


	//   ....[158]....
        /*0504*/ 	.word	0x0500000f


	//   ....[159]....
        /*0508*/ 	.word	0x0500000f


	//   ....[160]....
        /*050c*/ 	.word	0x0500000f


	//   ....[161]....
        /*0510*/ 	.word	0x0500000f


	//   ....[162]....
        /*0514*/ 	.word	0x0500000f


	//   ....[163]....
        /*0518*/ 	.word	0x0500000f


	//   ....[164]....
        /*051c*/ 	.word	0x0500000f


	//   ....[165]....
        /*0520*/ 	.word	0x0500000f


	//   ....[166]....
        /*0524*/ 	.word	0x0500000f


	//   ....[167]....
        /*0528*/ 	.word	0x0500000f


	//   ....[168]....
        /*052c*/ 	.word	0x0500000f


	//   ....[169]....
        /*0530*/ 	.word	0x0500000f


	//   ....[170]....
        /*0534*/ 	.word	0x0500000f


	//   ....[171]....
        /*0538*/ 	.word	0x0500000f


	//   ....[172]....
        /*053c*/ 	.word	0x0500000f


	//   ....[173]....
        /*0540*/ 	.word	0x0500000f


	//   ....[174]....
        /*0544*/ 	.word	0x0500000f


	//   ....[175]....
        /*0548*/ 	.word	0x0500000f


	//   ....[176]....
        /*054c*/ 	.word	0x0500000f


	//   ....[177]....
        /*0550*/ 	.word	0x0500000f


	//   ....[178]....
        /*0554*/ 	.word	0x0500000f


	//   ....[179]....
        /*0558*/ 	.word	0x0500000f


	//   ....[180]....
        /*055c*/ 	.word	0x0500000f


	//   ....[181]....
        /*0560*/ 	.word	0x0500000f


	//   ....[182]....
        /*0564*/ 	.word	0x0500000f


	//   ....[183]....
        /*0568*/ 	.word	0x0500000f


	//   ....[184]....
        /*056c*/ 	.word	0x0500000f


	//   ....[185]....
        /*0570*/ 	.word	0x0500000f


	//   ....[186]....
        /*0574*/ 	.word	0x0500000f


	//   ....[187]....
        /*0578*/ 	.word	0x0500000f


	//   ....[188]....
        /*057c*/ 	.word	0x0500000f


	//   ....[189]....
        /*0580*/ 	.word	0x0500000f


	//   ....[190]....
        /*0584*/ 	.word	0x0500000f


	//   ....[191]....
        /*0588*/ 	.word	0x0500000f


	//   ....[192]....
        /*058c*/ 	.word	0x0500000f


	//   ....[193]....
        /*0590*/ 	.word	0x0500000f


	//   ....[194]....
        /*0594*/ 	.word	0x0500000f


	//   ....[195]....
        /*0598*/ 	.word	0x0500000f


	//   ....[196]....
        /*059c*/ 	.word	0x0500000f


	//   ....[197]....
        /*05a0*/ 	.word	0x0500000f


	//   ....[198]....
        /*05a4*/ 	.word	0x0500000f


	//   ....[199]....
        /*05a8*/ 	.word	0x0500000f


	//   ....[200]....
        /*05ac*/ 	.word	0x0500000f


	//   ....[201]....
        /*05b0*/ 	.word	0x0500000f


	//   ....[202]....
        /*05b4*/ 	.word	0x0500000f


	//----- nvinfo : EIATTR_COOP_GROUP_INSTR_OFFSETS
	.align		4
.L_291:
        /*05b8*/ 	.byte	0x04, 0x28
        /*05ba*/ 	.short	(.L_293 - .L_292)


	//   ....[0]....
.L_292:
        /*05bc*/ 	.word	0x00000070


	//   ....[1]....
        /*05c0*/ 	.word	0x000000b0


	//   ....[2]....
        /*05c4*/ 	.word	0x000002d0


	//   ....[3]....
        /*05c8*/ 	.word	0x00000430


	//   ....[4]....
        /*05cc*/ 	.word	0x00000550


	//   ....[5]....
        /*05d0*/ 	.word	0x000006b0


	//   ....[6]....
        /*05d4*/ 	.word	0x00001450


	//   ....[7]....
        /*05d8*/ 	.word	0x000020c0


	//   ....[8]....
        /*05dc*/ 	.word	0x00002f30


	//   ....[9]....
        /*05e0*/ 	.word	0x00003060


	//   ....[10]....
        /*05e4*/ 	.word	0x00003150


	//   ....[11]....
        /*05e8*/ 	.word	0x00003d80


	//   ....[12]....
        /*05ec*/ 	.word	0x00003e10


	//   ....[13]....
        /*05f0*/ 	.word	0x000057a0


	//   ....[14]....
        /*05f4*/ 	.word	0x00005930


	//   ....[15]....
        /*05f8*/ 	.word	0x00006690


	//   ....[16]....
        /*05fc*/ 	.word	0x00006750


	//   ....[17]....
        /*0600*/ 	.word	0x000073c0


	//   ....[18]....
        /*0604*/ 	.word	0x00007420


	//   ....[19]....
        /*0608*/ 	.word	0x00009d30


	//   ....[20]....
        /*060c*/ 	.word	0x00009d50


	//   ....[21]....
        /*0610*/ 	.word	0x00009d70


	//   ....[22]....
        /*0614*/ 	.word	0x00009da0


	//   ....[23]....
        /*0618*/ 	.word	0x0000b630


	//   ....[24]....
        /*061c*/ 	.word	0x0000b640


	//   ....[25]....
        /*0620*/ 	.word	0x0000b6c0


	//   ....[26]....
        /*0624*/ 	.word	0x0000b6d0


	//   ....[27]....
        /*0628*/ 	.word	0x0000c130


	//   ....[28]....
        /*062c*/ 	.word	0x0000c140


	//   ....[29]....
        /*0630*/ 	.word	0x0000c150


	//   ....[30]....
        /*0634*/ 	.word	0x0000c160


	//   ....[31]....
        /*0638*/ 	.word	0x0000c170


	//   ....[32]....
        /*063c*/ 	.word	0x0000c180


	//   ....[33]....
        /*0640*/ 	.word	0x0000c190


	//   ....[34]....
        /*0644*/ 	.word	0x0000c1a0


	//   ....[35]....
        /*0648*/ 	.word	0x0000c1d0


	//   ....[36]....
        /*064c*/ 	.word	0x0000c1e0


	//   ....[37]....
        /*0650*/ 	.word	0x0000c200


	//   ....[38]....
        /*0654*/ 	.word	0x0000c210


	//   ....[39]....
        /*0658*/ 	.word	0x0000c240


	//   ....[40]....
        /*065c*/ 	.word	0x0000c250


	//   ....[41]....
        /*0660*/ 	.word	0x0000c280


	//   ....[42]....
        /*0664*/ 	.word	0x0000c2a0


	//   ....[43]....
        /*0668*/ 	.word	0x0000c6e0


	//   ....[44]....
        /*066c*/ 	.word	0x0000c720


	//   ....[45]....
        /*0670*/ 	.word	0x0000c760


	//   ....[46]....
        /*0674*/ 	.word	0x0000c7a0


	//   ....[47]....
        /*0678*/ 	.word	0x0000cc70


	//   ....[48]....
        /*067c*/ 	.word	0x0000cca0


	//   ....[49]....
        /*0680*/ 	.word	0x0000ccc0


	//   ....[50]....
        /*0684*/ 	.word	0x0000ccf0


	//   ....[51]....
        /*0688*/ 	.word	0x0000cd10


	//   ....[52]....
        /*068c*/ 	.word	0x0000cd30


	//   ....[53]....
        /*0690*/ 	.word	0x0000cd40


	//   ....[54]....
        /*0694*/ 	.word	0x0000cd70


	//   ....[55]....
        /*0698*/ 	.word	0x0000d650


	//   ....[56]....
        /*069c*/ 	.word	0x0000d680


	//   ....[57]....
        /*06a0*/ 	.word	0x0000d6c0


	//   ....[58]....
        /*06a4*/ 	.word	0x0000d6f0


	//   ....[59]....
        /*06a8*/ 	.word	0x0000d700


	//   ....[60]....
        /*06ac*/ 	.word	0x0000d710


	//   ....[61]....
        /*06b0*/ 	.word	0x0000d720


	//   ....[62]....
        /*06b4*/ 	.word	0x0000d740


	//   ....[63]....
        /*06b8*/ 	.word	0x0000d890


	//   ....[64]....
        /*06bc*/ 	.word	0x0000da60


	//   ....[65]....
        /*06c0*/ 	.word	0x0000da90


	//   ....[66]....
        /*06c4*/ 	.word	0x0000dac0


	//   ....[67]....
        /*06c8*/ 	.word	0x0000daf0


	//   ....[68]....
        /*06cc*/ 	.word	0x0000db20


	//   ....[69]....
        /*06d0*/ 	.word	0x0000db60


	//   ....[70]....
        /*06d4*/ 	.word	0x0000dcb0


	//   ....[71]....
        /*06d8*/ 	.word	0x0000dce0


	//   ....[72]....
        /*06dc*/ 	.word	0x0000dd10


	//   ....[73]....
        /*06e0*/ 	.word	0x0000dd40


	//   ....[74]....
        /*06e4*/ 	.word	0x0000dd70


	//   ....[75]....
        /*06e8*/ 	.word	0x0000ddb0


	//   ....[76]....
        /*06ec*/ 	.word	0x0000de30


	//   ....[77]....
        /*06f0*/ 	.word	0x0000ded0


	//   ....[78]....
        /*06f4*/ 	.word	0x0000df70


	//   ....[79]....
        /*06f8*/ 	.word	0x0000fe20


	//   ....[80]....
        /*06fc*/ 	.word	0x0000fe30


	//   ....[81]....
        /*0700*/ 	.word	0x0000fea0


	//   ....[82]....
        /*0704*/ 	.word	0x0000fec0


	//   ....[83]....
        /*0708*/ 	.word	0x0000ff00


	//   ....[84]....
        /*070c*/ 	.word	0x0000ff20


	//   ....[85]....
        /*0710*/ 	.word	0x0000ff30


	//   ....[86]....
        /*0714*/ 	.word	0x0000ff40


	//   ....[87]....
        /*0718*/ 	.word	0x0000ffd0


	//   ....[88]....
        /*071c*/ 	.word	0x0000fff0


	//   ....[89]....
        /*0720*/ 	.word	0x00010460


	//   ....[90]....
        /*0724*/ 	.word	0x00010470


	//   ....[91]....
        /*0728*/ 	.word	0x00010490


	//   ....[92]....
        /*072c*/ 	.word	0x00010520


	//   ....[93]....
        /*0730*/ 	.word	0x00010530


	//   ....[94]....
        /*0734*/ 	.word	0x000105a0


	//   ....[95]....
        /*0738*/ 	.word	0x000105b0


	//   ....[96]....
        /*073c*/ 	.word	0x000105c0


	//   ....[97]....
        /*0740*/ 	.word	0x000105d0


	//   ....[98]....
        /*0744*/ 	.word	0x00010670


	//   ....[99]....
        /*0748*/ 	.word	0x00010f80


	//   ....[100]....
        /*074c*/ 	.word	0x00010fb0


	//   ....[101]....
        /*0750*/ 	.word	0x00010fd0


	//   ....[102]....
        /*0754*/ 	.word	0x00011050


	//   ....[103]....
        /*0758*/ 	.word	0x00011070


	//   ....[104]....
        /*075c*/ 	.word	0x000110f0


	//   ....[105]....
        /*0760*/ 	.word	0x00011110


	//   ....[106]....
        /*0764*/ 	.word	0x00011120


	//   ....[107]....
        /*0768*/ 	.word	0x00011130


	//   ....[108]....
        /*076c*/ 	.word	0x00011230


	//   ....[109]....
        /*0770*/ 	.word	0x00011240


	//   ....[110]....
        /*0774*/ 	.word	0x00011250


	//   ....[111]....
        /*0778*/ 	.word	0x00011c30


	//   ....[112]....
        /*077c*/ 	.word	0x00011c40


	//   ....[113]....
        /*0780*/ 	.word	0x00011c60


	//   ....[114]....
        /*0784*/ 	.word	0x00011cb0


	//   ....[115]....
        /*0788*/ 	.word	0x00011cc0


	//   ....[116]....
        /*078c*/ 	.word	0x00011d00


	//   ....[117]....
        /*0790*/ 	.word	0x00011d10


	//   ....[118]....
        /*0794*/ 	.word	0x00011d20


	//   ....[119]....
        /*0798*/ 	.word	0x00011d60


	//   ....[120]....
        /*079c*/ 	.word	0x00011da0


	//   ....[121]....
        /*07a0*/ 	.word	0x000121d0


	//   ....[122]....
        /*07a4*/ 	.word	0x000121e0


	//   ....[123]....
        /*07a8*/ 	.word	0x000121f0


	//   ....[124]....
        /*07ac*/ 	.word	0x00012230


	//   ....[125]....
        /*07b0*/ 	.word	0x00012240


	//   ....[126]....
        /*07b4*/ 	.word	0x00012280


	//   ....[127]....
        /*07b8*/ 	.word	0x00012290


	//   ....[128]....
        /*07bc*/ 	.word	0x000122a0


	//   ....[129]....
        /*07c0*/ 	.word	0x000122e0


	//   ....[130]....
        /*07c4*/ 	.word	0x00012320


	//   ....[131]....
        /*07c8*/ 	.word	0x00013170


	//   ....[132]....
        /*07cc*/ 	.word	0x000131a0


	//   ....[133]....
        /*07d0*/ 	.word	0x000131d0


	//   ....[134]....
        /*07d4*/ 	.word	0x00013200


	//   ....[135]....
        /*07d8*/ 	.word	0x00013210


	//   ....[136]....
        /*07dc*/ 	.word	0x00013230


	//   ....[137]....
        /*07e0*/ 	.word	0x00013250


	//   ....[138]....
        /*07e4*/ 	.word	0x00013290


	//   ....[139]....
        /*07e8*/ 	.word	0x000133d0


	//   ....[140]....
        /*07ec*/ 	.word	0x00013400


	//   ....[141]....
        /*07f0*/ 	.word	0x00013440


	//   ....[142]....
        /*07f4*/ 	.word	0x00013470


	//   ....[143]....
        /*07f8*/ 	.word	0x000134a0


	//   ....[144]....
        /*07fc*/ 	.word	0x000134d0


	//   ....[145]....
        /*0800*/ 	.word	0x00013570


	//   ....[146]....
        /*0804*/ 	.word	0x00013610


	//   ....[147]....
        /*0808*/ 	.word	0x000136b0


	//   ....[148]....
        /*080c*/ 	.word	0x00013ca0


	//   ....[149]....
        /*0810*/ 	.word	0x000142d0


	//   ....[150]....
        /*0814*/ 	.word	0x000143c0


	//   ....[151]....
        /*0818*/ 	.word	0x00014450


	//   ....[152]....
        /*081c*/ 	.word	0x00014520


	//   ....[153]....
        /*0820*/ 	.word	0x000145d0


	//   ....[154]....
        /*0824*/ 	.word	0x00014680


	//   ....[155]....
        /*0828*/ 	.word	0x00014720


	//   ....[156]....
        /*082c*/ 	.word	0x000147c0


	//   ....[157]....
        /*0830*/ 	.word	0x00014870


	//   ....[158]....
        /*0834*/ 	.word	0x000148f0


	//   ....[159]....
        /*0838*/ 	.word	0x000149c0


	//   ....[160]....
        /*083c*/ 	.word	0x00014af0


	//   ....[161]....
        /*0840*/ 	.word	0x00014ba0


	//   ....[162]....
        /*0844*/ 	.word	0x00014c10


	//   ....[163]....
        /*0848*/ 	.word	0x00014d10


	//   ....[164]....
        /*084c*/ 	.word	0x00014d70


	//   ....[165]....
        /*0850*/ 	.word	0x00014e50


	//   ....[166]....
        /*0854*/ 	.word	0x00014eb0


	//   ....[167]....
        /*0858*/ 	.word	0x00014f50


	//   ....[168]....
        /*085c*/ 	.word	0x00014ff0


	//   ....[169]....
        /*0860*/ 	.word	0x000150a0


	//   ....[170]....
        /*0864*/ 	.word	0x00015150


	//   ....[171]....
        /*0868*/ 	.word	0x000151c0


	//   ....[172]....
        /*086c*/ 	.word	0x00015220


	//   ....[173]....
        /*0870*/ 	.word	0x00015310


	//   ....[174]....
        /*0874*/ 	.word	0x00015370


	//   ....[175]....
        /*0878*/ 	.word	0x00015470


	//   ....[176]....
        /*087c*/ 	.word	0x000154d0


	//   ....[177]....
        /*0880*/ 	.word	0x000155b0


	//   ....[178]....
        /*0884*/ 	.word	0x00015630


	//   ....[179]....
        /*0888*/ 	.word	0x00015700


	//   ....[180]....
        /*088c*/ 	.word	0x00015780


	//   ....[181]....
        /*0890*/ 	.word	0x00015840


	//   ....[182]....
        /*0894*/ 	.word	0x00015970


	//   ....[183]....
        /*0898*/ 	.word	0x00015a20


	//   ....[184]....
        /*089c*/ 	.word	0x00015ad0


	//   ....[185]....
        /*08a0*/ 	.word	0x00015b70


	//   ....[186]....
        /*08a4*/ 	.word	0x00015c20


	//   ....[187]....
        /*08a8*/ 	.word	0x00015cc0


	//   ....[188]....
        /*08ac*/ 	.word	0x00015d70


	//   ....[189]....
        /*08b0*/ 	.word	0x00015e10


	//   ....[190]....
        /*08b4*/ 	.word	0x00015e80


	//   ....[191]....
        /*08b8*/ 	.word	0x00015f40


	//   ....[192]....
        /*08bc*/ 	.word	0x00016030


	//   ....[193]....
        /*08c0*/ 	.word	0x000160c0


	//   ....[194]....
        /*08c4*/ 	.word	0x00016120


	//   ....[195]....
        /*08c8*/ 	.word	0x000161d0


	//   ....[196]....
        /*08cc*/ 	.word	0x00016230


	//   ....[197]....
        /*08d0*/ 	.word	0x000162e0


	//   ....[198]....
        /*08d4*/ 	.word	0x00016340


	//   ....[199]....
        /*08d8*/ 	.word	0x000163f0


	//   ....[200]....
        /*08dc*/ 	.word	0x00016450


	//   ....[201]....
        /*08e0*/ 	.word	0x00016500


	//   ....[202]....
        /*08e4*/ 	.word	0x00016760


	//----- nvinfo : EIATTR_REG_RECONFIG
	.align		4
.L_293:
        /*08e8*/ 	.byte	0x01, 0x54
	.zero		2


	//----- nvinfo : EIATTR_SYSCALL_OFFSETS
	.align		4
        /*08ec*/ 	.byte	0x04, 0x46
        /*08ee*/ 	.short	(.L_295 - .L_294)


	//   ....[0]....
.L_294:
        /*08f0*/ 	.word	0x00001630


	//   ....[1]....
        /*08f4*/ 	.word	0x0000f010


	//   ....[2]....
        /*08f8*/ 	.word	0x0000f1a0


	//   ....[3]....
        /*08fc*/ 	.word	0x0000f2f0


	//   ....[4]....
        /*0900*/ 	.word	0x0000f440


	//   ....[5]....
        /*0904*/ 	.word	0x00010a70


	//----- nvinfo : EIATTR_MBARRIER_INSTR_OFFSETS
	.align		4
.L_295:
        /*0908*/ 	.byte	0x04, 0x39
        /*090a*/ 	.short	(.L_297 - .L_296)


	//   ....[0]....
.L_296:
        /*090c*/ 	.word	0x00000180
        /*0910*/ 	.word	0x000000ff
        /*0914*/ 	.word	0x00013200
        /*0918*/ 	.short	0x0100
        /*091a*/ 	.byte	0x08
	.zero		1


	//   ....[1]....
        /*091c*/ 	.word	0x00000190
        /*0920*/ 	.word	0x000000ff
        /*0924*/ 	.word	0x00013220
        /*0928*/ 	.short	0x0100
        /*092a*/ 	.byte	0x08
	.zero		1


	//   ....[2]....
        /*092c*/ 	.word	0x00000280
        /*0930*/ 	.word	0x000000ff
        /*0934*/ 	.word	0x00013230
        /*0938*/ 	.short	0x0100
        /*093a*/ 	.byte	0x08
	.zero		1


	//   ....[3]....
        /*093c*/ 	.word	0x00000290
        /*0940*/ 	.word	0x000000ff
        /*0944*/ 	.word	0x00013240
        /*0948*/ 	.short	0x0100
        /*094a*/ 	.byte	0x08
	.zero		1


	//   ....[4]....
        /*094c*/ 	.word	0x000002a0
        /*0950*/ 	.word	0x000000ff
        /*0954*/ 	.word	0x00013238
        /*0958*/ 	.short	0x0100
        /*095a*/ 	.byte	0x08
	.zero		1


	//   ....[5]....
        /*095c*/ 	.word	0x000002b0
        /*0960*/ 	.word	0x000000ff
        /*0964*/ 	.word	0x00013248
        /*0968*/ 	.short	0x0100
        /*096a*/ 	.byte	0x08
	.zero		1


	//   ....[6]....
        /*096c*/ 	.word	0x000003e0
        /*0970*/ 	.word	0x000000ff
        /*0974*/ 	.word	0x00013250
        /*0978*/ 	.short	0x0100
        /*097a*/ 	.byte	0x08
	.zero		1


	//   ....[7]....
        /*097c*/ 	.word	0x000003f0
        /*0980*/ 	.word	0x000000ff
        /*0984*/ 	.word	0x00013260
        /*0988*/ 	.short	0x0100
        /*098a*/ 	.byte	0x08
	.zero		1


	//   ....[8]....
        /*098c*/ 	.word	0x00000400
        /*0990*/ 	.word	0x000000ff
        /*0994*/ 	.word	0x00013258
        /*0998*/ 	.short	0x0100
        /*099a*/ 	.byte	0x08
	.zero		1


	//   ....[9]....
        /*099c*/ 	.word	0x00000410
        /*09a0*/ 	.word	0x000000ff
        /*09a4*/ 	.word	0x00013268
        /*09a8*/ 	.short	0x0100
        /*09aa*/ 	.byte	0x08
	.zero		1


	//   ....[10]....
        /*09ac*/ 	.word	0x00000500
        /*09b0*/ 	.word	0x000000ff
        /*09b4*/ 	.word	0x00013270
        /*09b8*/ 	.short	0x0100
        /*09ba*/ 	.byte	0x06
	.zero		1


	//   ....[11]....
        /*09bc*/ 	.word	0x00000510
        /*09c0*/ 	.word	0x000000ff
        /*09c4*/ 	.word	0x00013280
        /*09c8*/ 	.short	0x0100
        /*09ca*/ 	.byte	0x06
	.zero		1


	//   ....[12]....
        /*09cc*/ 	.word	0x00000520
        /*09d0*/ 	.word	0x000000ff
        /*09d4*/ 	.word	0x00013278
        /*09d8*/ 	.short	0x0100
        /*09da*/ 	.byte	0x06
	.zero		1


	//   ....[13]....
        /*09dc*/ 	.word	0x00000530
        /*09e0*/ 	.word	0x000000ff
        /*09e4*/ 	.word	0x00013288
        /*09e8*/ 	.short	0x0100
        /*09ea*/ 	.byte	0x06
	.zero		1


	//   ....[14]....
        /*09ec*/ 	.word	0x00000660
        /*09f0*/ 	.word	0x000000ff
        /*09f4*/ 	.word	0x00013290
        /*09f8*/ 	.short	0x0100
        /*09fa*/ 	.byte	0x08
	.zero		1


	//   ....[15]....
        /*09fc*/ 	.word	0x00000670
        /*0a00*/ 	.word	0x000000ff
        /*0a04*/ 	.word	0x000132a0
        /*0a08*/ 	.short	0x0100
        /*0a0a*/ 	.byte	0x08
	.zero		1


	//   ....[16]....
        /*0a0c*/ 	.word	0x00000680
        /*0a10*/ 	.word	0x000000ff
        /*0a14*/ 	.word	0x00013298
        /*0a18*/ 	.short	0x0100
        /*0a1a*/ 	.byte	0x08
	.zero		1


	//   ....[17]....
        /*0a1c*/ 	.word	0x00000690
        /*0a20*/ 	.word	0x000000ff
        /*0a24*/ 	.word	0x000132a8
        /*0a28*/ 	.short	0x0100
        /*0a2a*/ 	.byte	0x08
	.zero		1


	//   ....[18]....
        /*0a2c*/ 	.word	0x000007e0
        /*0a30*/ 	.word	0x000000ff
        /*0a34*/ 	.word	0x000132b0
        /*0a38*/ 	.short	0x0100
        /*0a3a*/ 	.byte	0x08
	.zero		1


	//   ....[19]....
        /*0a3c*/ 	.word	0x000007f0
        /*0a40*/ 	.word	0x000000ff
        /*0a44*/ 	.word	0x000132c0
        /*0a48*/ 	.short	0x0100
        /*0a4a*/ 	.byte	0x08
	.zero		1


	//   ....[20]....
        /*0a4c*/ 	.word	0x00000800
        /*0a50*/ 	.word	0x000000ff
        /*0a54*/ 	.word	0x000132b8
        /*0a58*/ 	.short	0x0100
        /*0a5a*/ 	.byte	0x08
	.zero		1


	//   ....[21]....
        /*0a5c*/ 	.word	0x00000810
        /*0a60*/ 	.word	0x000000ff
        /*0a64*/ 	.word	0x000132c8
        /*0a68*/ 	.short	0x0100
        /*0a6a*/ 	.byte	0x08
	.zero		1


	//   ....[22]....
        /*0a6c*/ 	.word	0x00001960
        /*0a70*/ 	.word	0x000000ff
        /*0a74*/ 	.word	0x00013200
        /*0a78*/ 	.short	0x010a
        /*0a7a*/ 	.byte	0x2d
	.zero		1


	//   ....[23]....
        /*0a7c*/ 	.word	0x00001a00
        /*0a80*/ 	.word	0x00000002
        /*0a84*/ 	.word	0x00013230
        /*0a88*/ 	.short	0x010a
        /*0a8a*/ 	.byte	0x3f
	.zero		1


	//   ....[24]....
        /*0a8c*/ 	.word	0x00001a40
        /*0a90*/ 	.word	0x00000002
        /*0a94*/ 	.word	0x00013230
        /*0a98*/ 	.short	0x010a
        /*0a9a*/ 	.byte	0x3f
	.zero		1


	//   ....[25]....
        /*0a9c*/ 	.word	0x00002880
        /*0aa0*/ 	.word	0x000000ff
        /*0aa4*/ 	.word	0x00000000
        /*0aa8*/ 	.short	0x0101
        /*0aaa*/ 	.byte	0x06
	.zero		1


	//   ....[26]....
        /*0aac*/ 	.word	0x00004ee0
        /*0ab0*/ 	.word	0x000000ff
        /*0ab4*/ 	.word	0x00013230
        /*0ab8*/ 	.short	0x010a
        /*0aba*/ 	.byte	0x15
	.zero		1


	//   ....[27]....
        /*0abc*/ 	.word	0x00004f20
        /*0ac0*/ 	.word	0x000000ff
        /*0ac4*/ 	.word	0x00013230
        /*0ac8*/ 	.short	0x010a
        /*0aca*/ 	.byte	0x15
	.zero		1


	//   ....[28]....
        /*0acc*/ 	.word	0x00005370
        /*0ad0*/ 	.word	0x000000ff
        /*0ad4*/ 	.word	0x00013250
        /*0ad8*/ 	.short	0x010a
        /*0ada*/ 	.byte	0x0b
	.zero		1


	//   ....[29]....
        /*0adc*/ 	.word	0x000053b0
        /*0ae0*/ 	.word	0x000000ff
        /*0ae4*/ 	.word	0x00013250
        /*0ae8*/ 	.short	0x010a
        /*0aea*/ 	.byte	0x0b
	.zero		1


	//   ....[30]....
        /*0aec*/ 	.word	0x00005fc0
        /*0af0*/ 	.word	0x000000ff
        /*0af4*/ 	.word	0x00000000
        /*0af8*/ 	.short	0x0101
        /*0afa*/ 	.byte	0x15
	.zero		1


	//   ....[31]....
        /*0afc*/ 	.word	0x000081c0
        /*0b00*/ 	.word	0x000000ff
        /*0b04*/ 	.word	0x00000000
        /*0b08*/ 	.short	0x0101
        /*0b0a*/ 	.byte	0x06
	.zero		1


	//   ....[32]....
        /*0b0c*/ 	.word	0x00008700
        /*0b10*/ 	.word	0x000000ff
        /*0b14*/ 	.word	0x00013230
        /*0b18*/ 	.short	0x010a
        /*0b1a*/ 	.byte	0x06
	.zero		1


	//   ....[33]....
        /*0b1c*/ 	.word	0x00008740
        /*0b20*/ 	.word	0x000000ff
        /*0b24*/ 	.word	0x00013230
        /*0b28*/ 	.short	0x010a
        /*0b2a*/ 	.byte	0x06
	.zero		1


	//   ....[34]....
        /*0b2c*/ 	.word	0x00008b90
        /*0b30*/ 	.word	0x000000ff
        /*0b34*/ 	.word	0x00013250
        /*0b38*/ 	.short	0x010a
        /*0b3a*/ 	.byte	0x0b
	.zero		1


	//   ....[35]....
        /*0b3c*/ 	.word	0x00008bd0
        /*0b40*/ 	.word	0x000000ff
        /*0b44*/ 	.word	0x00013250
        /*0b48*/ 	.short	0x010a
        /*0b4a*/ 	.byte	0x0b
	.zero		1


	//   ....[36]....
        /*0b4c*/ 	.word	0x000094f0
        /*0b50*/ 	.word	0x000000ff
        /*0b54*/ 	.word	0x00000000
        /*0b58*/ 	.short	0x0101
        /*0b5a*/ 	.byte	0x06
	.zero		1


	//   ....[37]....
        /*0b5c*/ 	.word	0x0000ae50
        /*0b60*/ 	.word	0x000000ff
        /*0b64*/ 	.word	0x00000000
        /*0b68*/ 	.short	0x0101
        /*0b6a*/ 	.byte	0x06
	.zero		1


	//   ....[38]....
        /*0b6c*/ 	.word	0x0000b300
        /*0b70*/ 	.word	0x000000ff
        /*0b74*/ 	.word	0x00013250
        /*0b78*/ 	.short	0x010a
        /*0b7a*/ 	.byte	0x0e
	.zero		1


	//   ....[39]....
        /*0b7c*/ 	.word	0x0000b340
        /*0b80*/ 	.word	0x000000ff
        /*0b84*/ 	.word	0x00013250
        /*0b88*/ 	.short	0x010a
        /*0b8a*/ 	.byte	0x0e
	.zero		1


	//   ....[40]....
        /*0b8c*/ 	.word	0x0000b9b0
        /*0b90*/ 	.word	0x000000ff
        /*0b94*/ 	.word	0x00000000
        /*0b98*/ 	.short	0x0101
        /*0b9a*/ 	.byte	0x04
	.zero		1


	//   ....[41]....
        /*0b9c*/ 	.word	0x0000cd20
        /*0ba0*/ 	.word	0x00000000
        /*0ba4*/ 	.word	0x00000000
        /*0ba8*/ 	.short	0x0101
        /*0baa*/ 	.byte	0x3f
	.zero		1


	//   ....[42]....
        /*0bac*/ 	.word	0x0000fa80
        /*0bb0*/ 	.word	0x00000004
        /*0bb4*/ 	.word	0x00013280
        /*0bb8*/ 	.short	0x010a
        /*0bba*/ 	.byte	0x3f
	.zero		1


	//   ....[43]....
        /*0bbc*/ 	.word	0x00010110
        /*0bc0*/ 	.word	0x00000004
        /*0bc4*/ 	.word	0x00013270
        /*0bc8*/ 	.short	0x0107
        /*0bca*/ 	.byte	0x3f
	.zero		1


	//   ....[44]....
        /*0bcc*/ 	.word	0x000101d0
        /*0bd0*/ 	.word	0x00000004
        /*0bd4*/ 	.word	0x00013270
        /*0bd8*/ 	.short	0x0101
        /*0bda*/ 	.byte	0x3f
	.zero		1


	//   ....[45]....
        /*0bdc*/ 	.word	0x00010220
        /*0be0*/ 	.word	0x00000004
        /*0be4*/ 	.word	0x00013240
        /*0be8*/ 	.short	0x010a
        /*0bea*/ 	.byte	0x3f
	.zero		1


	//   ....[46]....
        /*0bec*/ 	.word	0x00010780
        /*0bf0*/ 	.word	0x00000004
        /*0bf4*/ 	.word	0x00013230
        /*0bf8*/ 	.short	0x0107
        /*0bfa*/ 	.byte	0x3f
	.zero		1


	//   ....[47]....
        /*0bfc*/ 	.word	0x00010850
        /*0c00*/ 	.word	0x00000004
        /*0c04*/ 	.word	0x00013230
        /*0c08*/ 	.short	0x0101
        /*0c0a*/ 	.byte	0x3f
	.zero		1


	//   ....[48]....
        /*0c0c*/ 	.word	0x00011330
        /*0c10*/ 	.word	0x00000016
        /*0c14*/ 	.word	0x00013200
        /*0c18*/ 	.short	0x0107
        /*0c1a*/ 	.byte	0x3f
	.zero		1


	//   ....[49]....
        /*0c1c*/ 	.word	0x00011420
        /*0c20*/ 	.word	0x00000016
        /*0c24*/ 	.word	0x00013200
        /*0c28*/ 	.short	0x0101
        /*0c2a*/ 	.byte	0x3f
	.zero		1


	//   ....[50]....
        /*0c2c*/ 	.word	0x00011440
        /*0c30*/ 	.word	0x00000016
        /*0c34*/ 	.word	0x00013220
        /*0c38*/ 	.short	0x010a
        /*0c3a*/ 	.byte	0x3f
	.zero		1


	//   ....[51]....
        /*0c3c*/ 	.word	0x00011960
        /*0c40*/ 	.word	0x00000000
        /*0c44*/ 	.word	0x00013280
        /*0c48*/ 	.short	0x010a
        /*0c4a*/ 	.byte	0x3f
	.zero		1


	//   ....[52]....
        /*0c4c*/ 	.word	0x00011e50
        /*0c50*/ 	.word	0x00000000
        /*0c54*/ 	.word	0x00013270
        /*0c58*/ 	.short	0x0107
        /*0c5a*/ 	.byte	0x3f
	.zero		1


	//   ....[53]....
        /*0c5c*/ 	.word	0x00011f10
        /*0c60*/ 	.word	0x00000000
        /*0c64*/ 	.word	0x00013270
        /*0c68*/ 	.short	0x0101
        /*0c6a*/ 	.byte	0x3f
	.zero		1


	//   ....[54]....
        /*0c6c*/ 	.word	0x00011f40
        /*0c70*/ 	.word	0x00000000
        /*0c74*/ 	.word	0x00013240
        /*0c78*/ 	.short	0x010a
        /*0c7a*/ 	.byte	0x3f
	.zero		1


	//   ....[55]....
        /*0c7c*/ 	.word	0x000123a0
        /*0c80*/ 	.word	0x00000000
        /*0c84*/ 	.word	0x00013230
        /*0c88*/ 	.short	0x0107
        /*0c8a*/ 	.byte	0x3f
	.zero		1


	//   ....[56]....
        /*0c8c*/ 	.word	0x00012460
        /*0c90*/ 	.word	0x00000000
        /*0c94*/ 	.word	0x00013230
        /*0c98*/ 	.short	0x0101
        /*0c9a*/ 	.byte	0x3f
	.zero		1


	//   ....[57]....
        /*0c9c*/ 	.word	0x000124f0
        /*0ca0*/ 	.word	0x00000002
        /*0ca4*/ 	.word	0x00013270
        /*0ca8*/ 	.short	0x010a
        /*0caa*/ 	.byte	0x3f
	.zero		1


	//   ....[58]....
        /*0cac*/ 	.word	0x00012580
        /*0cb0*/ 	.word	0x00000002
        /*0cb4*/ 	.word	0x00013260
        /*0cb8*/ 	.short	0x010a
        /*0cba*/ 	.byte	0x3f
	.zero		1


	//   ....[59]....
        /*0cbc*/ 	.word	0x00012890
        /*0cc0*/ 	.word	0x00000002
        /*0cc4*/ 	.word	0x00013250
        /*0cc8*/ 	.short	0x0101
        /*0cca*/ 	.byte	0x3f
	.zero		1


	//   ....[60]....
        /*0ccc*/ 	.word	0x00012920
        /*0cd0*/ 	.word	0x00000002
        /*0cd4*/ 	.word	0x00000000
        /*0cd8*/ 	.short	0x0101
        /*0cda*/ 	.byte	0x3f
	.zero		1


	//   ....[61]....
        /*0cdc*/ 	.word	0x00012af0
        /*0ce0*/ 	.word	0x00000003
        /*0ce4*/ 	.word	0x00013270
        /*0ce8*/ 	.short	0x010a
        /*0cea*/ 	.byte	0x3f
	.zero		1


	//   ....[62]....
        /*0cec*/ 	.word	0x00012b80
        /*0cf0*/ 	.word	0x00000003
        /*0cf4*/ 	.word	0x00013260
        /*0cf8*/ 	.short	0x010a
        /*0cfa*/ 	.byte	0x3f
	.zero		1


	//   ....[63]....
        /*0cfc*/ 	.word	0x00012ea0
        /*0d00*/ 	.word	0x00000003
        /*0d04*/ 	.word	0x00013250
        /*0d08*/ 	.short	0x0101
        /*0d0a*/ 	.byte	0x3f
	.zero		1


	//   ....[64]....
        /*0d0c*/ 	.word	0x00012f60
        /*0d10*/ 	.word	0x00000003
        /*0d14*/ 	.word	0x00000000
        /*0d18*/ 	.short	0x0101
        /*0d1a*/ 	.byte	0x3f
	.zero		1


	//   ....[65]....
        /*0d1c*/ 	.word	0x00013c20
        /*0d20*/ 	.word	0x00000005
        /*0d24*/ 	.word	0x00013220
        /*0d28*/ 	.short	0x010a
        /*0d2a*/ 	.byte	0x3f
	.zero		1


	//   ....[66]....
        /*0d2c*/ 	.word	0x00013dd0
        /*0d30*/ 	.word	0x00000003
        /*0d34*/ 	.word	0x00013240
        /*0d38*/ 	.short	0x010a
        /*0d3a*/ 	.byte	0x3f
	.zero		1


	//   ....[67]....
        /*0d3c*/ 	.word	0x00013e60
        /*0d40*/ 	.word	0x00000005
        /*0d44*/ 	.word	0x00013240
        /*0d48*/ 	.short	0x010a
        /*0d4a*/ 	.byte	0x3f
	.zero		1


	//   ....[68]....
        /*0d4c*/ 	.word	0x00013ea0
        /*0d50*/ 	.word	0x00000003
        /*0d54*/ 	.word	0x00013260
        /*0d58*/ 	.short	0x010a
        /*0d5a*/ 	.byte	0x3f
	.zero		1


	//   ....[69]....
        /*0d5c*/ 	.word	0x00013ee0
        /*0d60*/ 	.word	0x00000005
        /*0d64*/ 	.word	0x00013260
        /*0d68*/ 	.short	0x010a
        /*0d6a*/ 	.byte	0x3f
	.zero		1


	//   ....[70]....
        /*0d6c*/ 	.word	0x00013f20
        /*0d70*/ 	.word	0x00000003
        /*0d74*/ 	.word	0x00013280
        /*0d78*/ 	.short	0x010a
        /*0d7a*/ 	.byte	0x3f
	.zero		1


	//   ....[71]....
        /*0d7c*/ 	.word	0x00013f60
        /*0d80*/ 	.word	0x00000005
        /*0d84*/ 	.word	0x00013280
        /*0d88*/ 	.short	0x010a
        /*0d8a*/ 	.byte	0x3f
	.zero		1


	//   ....[72]....
        /*0d8c*/ 	.word	0x00013fd0
        /*0d90*/ 	.word	0x00000003
        /*0d94*/ 	.word	0x00013200
        /*0d98*/ 	.short	0x010a
        /*0d9a*/ 	.byte	0x3f
	.zero		1


	//   ....[73]....
        /*0d9c*/ 	.word	0x00014020
        /*0da0*/ 	.word	0x00000002
        /*0da4*/ 	.word	0x00013230
        /*0da8*/ 	.short	0x010a
        /*0daa*/ 	.byte	0x3f
	.zero		1


	//   ....[74]....
        /*0dac*/ 	.word	0x00014080
        /*0db0*/ 	.word	0x00000008
        /*0db4*/ 	.word	0x00013230
        /*0db8*/ 	.short	0x010a
        /*0dba*/ 	.byte	0x3f
	.zero		1


	//   ....[75]....
        /*0dbc*/ 	.word	0x000140e0
        /*0dc0*/ 	.word	0x00000008
        /*0dc4*/ 	.word	0x00013250
        /*0dc8*/ 	.short	0x010a
        /*0dca*/ 	.byte	0x3f
	.zero		1


	//   ....[76]....
        /*0dcc*/ 	.word	0x00014140
        /*0dd0*/ 	.word	0x00000008
        /*0dd4*/ 	.word	0x00013230
        /*0dd8*/ 	.short	0x010a
        /*0dda*/ 	.byte	0x3f
	.zero		1


	//   ....[77]....
        /*0ddc*/ 	.word	0x000141a0
        /*0de0*/ 	.word	0x00000008
        /*0de4*/ 	.word	0x00013250
        /*0de8*/ 	.short	0x010a
        /*0dea*/ 	.byte	0x3f
	.zero		1


	//   ....[78]....
        /*0dec*/ 	.word	0x00014200
        /*0df0*/ 	.word	0x00000005
        /*0df4*/ 	.word	0x00013250
        /*0df8*/ 	.short	0x010a
        /*0dfa*/ 	.byte	0x3f
	.zero		1


	//   ....[79]....
        /*0dfc*/ 	.word	0x00014310
        /*0e00*/ 	.word	0x00000004
        /*0e04*/ 	.word	0x00013280
        /*0e08*/ 	.short	0x010a
        /*0e0a*/ 	.byte	0x3f
	.zero		1


	//   ....[80]....
        /*0e0c*/ 	.word	0x00014a40
        /*0e10*/ 	.word	0x00000004
        /*0e14*/ 	.word	0x00013240
        /*0e18*/ 	.short	0x010a
        /*0e1a*/ 	.byte	0x3f
	.zero		1


	//   ....[81]....
        /*0e1c*/ 	.word	0x00015870
        /*0e20*/ 	.word	0x00000016
        /*0e24*/ 	.word	0x00013220
        /*0e28*/ 	.short	0x010a
        /*0e2a*/ 	.byte	0x3f
	.zero		1


	//   ....[82]....
        /*0e2c*/ 	.word	0x000158c0
        /*0e30*/ 	.word	0x00000000
        /*0e34*/ 	.word	0x00013280
        /*0e38*/ 	.short	0x010a
        /*0e3a*/ 	.byte	0x3f
	.zero		1


	//   ....[83]....
        /*0e3c*/ 	.word	0x00015f80
        /*0e40*/ 	.word	0x00000000
        /*0e44*/ 	.word	0x00013240
        /*0e48*/ 	.short	0x010a
        /*0e4a*/ 	.byte	0x3f
	.zero		1


	//   ....[84]....
        /*0e4c*/ 	.word	0x00016540
        /*0e50*/ 	.word	0x00000002
        /*0e54*/ 	.word	0x00013270
        /*0e58*/ 	.short	0x010a
        /*0e5a*/ 	.byte	0x3f
	.zero		1


	//   ....[85]....
        /*0e5c*/ 	.word	0x00016590
        /*0e60*/ 	.word	0x00000002
        /*0e64*/ 	.word	0x00013260
        /*0e68*/ 	.short	0x010a
        /*0e6a*/ 	.byte	0x3f
	.zero		1


	//   ....[86]....
        /*0e6c*/ 	.word	0x000165e0
        /*0e70*/ 	.word	0x00000003
        /*0e74*/ 	.word	0x00013270
        /*0e78*/ 	.short	0x010a
        /*0e7a*/ 	.byte	0x3f
	.zero		1


	//   ....[87]....
        /*0e7c*/ 	.word	0x00016630
        /*0e80*/ 	.word	0x00000003
        /*0e84*/ 	.word	0x00013260
        /*0e88*/ 	.short	0x010a
        /*0e8a*/ 	.byte	0x3f
	.zero		1


	//   ....[88]....
        /*0e8c*/ 	.word	0x00016680
        /*0e90*/ 	.word	0x00000005
        /*0e94*/ 	.word	0x00013220
        /*0e98*/ 	.short	0x010a
        /*0e9a*/ 	.byte	0x3f
	.zero		1


	//   ....[89]....
        /*0e9c*/ 	.word	0x00016820
        /*0ea0*/ 	.word	0x00000003
        /*0ea4*/ 	.word	0x00013240
        /*0ea8*/ 	.short	0x010a
        /*0eaa*/ 	.byte	0x3f
	.zero		1


	//   ....[90]....
        /*0eac*/ 	.word	0x00016870
        /*0eb0*/ 	.word	0x00000005
        /*0eb4*/ 	.word	0x00013240
        /*0eb8*/ 	.short	0x010a
        /*0eba*/ 	.byte	0x3f
	.zero		1


	//   ....[91]....
        /*0ebc*/ 	.word	0x000168c0
        /*0ec0*/ 	.word	0x00000003
        /*0ec4*/ 	.word	0x00013260
        /*0ec8*/ 	.short	0x010a
        /*0eca*/ 	.byte	0x3f
	.zero		1


	//   ....[92]....
        /*0ecc*/ 	.word	0x00016910
        /*0ed0*/ 	.word	0x00000005
        /*0ed4*/ 	.word	0x00013260
        /*0ed8*/ 	.short	0x010a
        /*0eda*/ 	.byte	0x3f
	.zero		1


	//   ....[93]....
        /*0edc*/ 	.word	0x00016960
        /*0ee0*/ 	.word	0x00000003
        /*0ee4*/ 	.word	0x00013280
        /*0ee8*/ 	.short	0x010a
        /*0eea*/ 	.byte	0x3f
	.zero		1


	//----- nvinfo : EIATTR_NUM_MBARRIERS
	.align		4
.L_297:
        /*0eec*/ 	.byte	0x03, 0x38
        /*0eee*/ 	.short	0x0016


	//----- nvinfo : EIATTR_EXIT_INSTR_OFFSETS
	.align		4
        /*0ef0*/ 	.byte	0x04, 0x1c
        /*0ef2*/ 	.short	(.L_299 - .L_298)


	//   ....[0]....
.L_298:
        /*0ef4*/ 	.word	0x00000980


	//   ....[1]....
        /*0ef8*/ 	.word	0x0000d840


	//   ....[2]....
        /*0efc*/ 	.word	0x00013fb0


	//----- nvinfo : EIATTR_MAX_THREADS
	.align		4
.L_299:
        /*0f00*/ 	.byte	0x04, 0x05
        /*0f02*/ 	.short	(.L_301 - .L_300)
.L_300:
        /*0f04*/ 	.word	0x00000200
        /*0f08*/ 	.word	0x00000001
        /*0f0c*/ 	.word	0x00000001


	//----- nvinfo : EIATTR_CRS_STACK_SIZE
	.align		4
.L_301:
        /*0f10*/ 	.byte	0x04, 0x1e
        /*0f12*/ 	.short	(.L_303 - .L_302)
.L_302:
        /*0f14*/ 	.word	0x00000000


	//----- nvinfo : EIATTR_CBANK_PARAM_SIZE
	.align		4
.L_303:
        /*0f18*/ 	.byte	0x03, 0x19
        /*0f1a*/ 	.short	0x0af0


	//----- nvinfo : EIATTR_PARAM_CBANK
	.align		4
        /*0f1c*/ 	.byte	0x04, 0x0a
        /*0f1e*/ 	.short	(.L_305 - .L_304)
	.align		4
.L_304:
        /*0f20*/ 	.word	index@(.nv.constant0._ZN7cutlass13device_kernelIN5flash11enable_sm90INS1_16FlashAttnFwdSm90INS1_25CollectiveMainloopFwdSm90ILi2EN4cute5tupleIJNS5_1CILi1EEES8_S8_EEENS6_IJNS7_ILi192EEENS7_ILi160EEENS7_ILi64EEEEEELi64ENS_12float_e4m3_tEfNS_4arch4Sm90ELb1ELb0ELb1ELb1ELb1ELb0ELb0ELb1ELb1ELb1ELb0ELb0EEENS1_21CollectiveEpilogueFwdINS6_IJSA_SC_SB_EEES9_NS_10bfloat16_tESG_Li384ELb1ELb1ELb0ELb1EEENS1_36VarlenDynamicPersistentTileSchedulerILi192ELi160ELi384ELi128ELb0ELb1ELb1ELb1ELb1ELb1EEEEEEEEEvNT_6ParamsE)
        /*0f24*/ 	.short	0x0210
        /*0f26*/ 	.short	0x0af0


	//----- nvinfo : EIATTR_SW_WAR
	.align		4
.L_305:
        /*0f28*/ 	.byte	0x04, 0x36
        /*0f2a*/ 	.short	(.L_307 - .L_306)
.L_306:
        /*0f2c*/ 	.word	0x00000008
.L_307:


//--------------------- .nv.info._ZN7cutlass13device_kernelIN5flash11enable_sm90INS1_16FlashAttnFwdSm90INS1_25CollectiveMainloopFwdSm90ILi2EN4cute5tupleIJNS5_1CILi1EEES8_S8_EEENS6_IJNS7_ILi192EEENS7_ILi160EEENS7_ILi64EEEEEELi64ENS_12float_e4m3_tEfNS_4arch4Sm90ELb1ELb0ELb1ELb1ELb1ELb1ELb0ELb1ELb1ELb1ELb0ELb0EEENS1_21CollectiveEpilogueFwdINS6_IJSA_SC_SB_EEES9_NS_10bfloat16_tESG_Li384ELb1ELb1ELb0ELb1EEENS1_36VarlenDynamicPersistentTileSchedulerILi192ELi160ELi384ELi128ELb0ELb1ELb1ELb1ELb1ELb1EEEEEEEEEvNT_6ParamsE --------------------------
	.section	.nv.info._ZN7cutlass13device_kernelIN5flash11enable_sm90INS1_16FlashAttnFwdSm90INS1_25CollectiveMainloopFwdSm90ILi2EN4cute5tupleIJNS5_1CILi1EEES8_S8_EEENS6_IJNS7_ILi192EEENS7_ILi160EEENS7_ILi64EEEEEELi64ENS_12float_e4m3_tEfNS_4arch4Sm90ELb1ELb0ELb1ELb1ELb1ELb1ELb0ELb1ELb1ELb1ELb0ELb0EEENS1_21CollectiveEpilogueFwdINS6_IJSA_SC_SB_EEES9_NS_10bfloat16_tESG_Li384ELb1ELb1ELb0ELb1EEENS1_36VarlenDynamicPersistentTileSchedulerILi192ELi160ELi384ELi128ELb0ELb1ELb1ELb1ELb1ELb1EEEEEEEEEvNT_6ParamsE,"",@"SHT_CUDA_INFO"
	.sectionflags	@""
	.align	4


	//----- nvinfo : EIATTR_CUDA_API_VERSION
	.align		4
        /*0000*/ 	.byte	0x04, 0x37
        /*0002*/ 	.short	(.L_309 - .L_308)
.L_308:
        /*0004*/ 	.word	0x00000082


	//----- nvinfo : EIATTR_KPARAM_INFO
	.align		4
.L_309:
        /*0008*/ 	.byte	0x04, 0x17
        /*000a*/ 	.short	(.L_311 - .L_310)
.L_310:
        /*000c*/ 	.word	0x00000000
        /*0010*/ 	.short	0x0000
        /*0012*/ 	.short	0x0070
        /*0014*/ 	.byte	0x00, 0xf0, 0x01, 0x2a


	//----- nvinfo : EIATTR_SPARSE_MMA_MASK
	.align		4
.L_311:
        /*0018*/ 	.byte	0x03, 0x50
        /*001a*/ 	.short	0x0000


	//----- nvinfo : EIATTR_MAXREG_COUNT
	.align		4
        /*001c*/ 	.byte	0x03, 0x1b
        /*001e*/ 	.short	0x0080


	//----- nvinfo : EIATTR_NUM_BARRIERS
	.align		4
        /*0020*/ 	.byte	0x02, 0x4c
        /*0022*/ 	.byte	0x10
	.zero		1


	//----- nvinfo : EIATTR_EXTERNS
	.align		4
        /*0024*/ 	.byte	0x04, 0x0f
        /*0026*/ 	.short	(.L_313 - .L_312)


	//   ....[0]....
	.align		4
.L_312:
        /*0028*/ 	.word	index@(__assertfail)


	//----- nvinfo : EIATTR_ANNOTATIONS
	.align		4
.L_313:
        /*002c*/ 	.byte	0x04, 0x55
        /*002e*/ 	.short	(.L_315 - .L_314)


	//   ....[0]....
.L_314:
        /* <DEDUP_REMOVED lines=129> */


	//----- nvinfo : EIATTR_MERCURY_ISA_VERSION
	.align		4
.L_315:
        /*0830*/ 	.byte	0x03, 0x5f
        /*0832*/ 	.short	0x0101


	//----- nvinfo : EIATTR_UNUSED_LOAD_BYTE_OFFSET
	.align		4
        /*0834*/ 	.byte	0x04, 0x44
        /*0836*/ 	.short	(.L_317 - .L_316)


	//   ....[0]....
.L_316:
        /*0838*/ 	.word	0x00000a40
        /*083c*/ 	.word	0x0000fff0


	//   ....[1]....
        /*0840*/ 	.word	0x00012f50
        /*0844*/ 	.word	0x0000fff0


	//----- nvinfo : EIATTR_INT_WARP_WIDE_INSTR_OFFSETS
	.align		4
.L_317:
        /*0848*/ 	.byte	0x04, 0x31
        /*084a*/ 	.short	(.L_319 - .L_318)


	//   ....[0]....
.L_318:
        /*084c*/ 	.word	0x00000120


	//   ....[1]....
        /*0850*/ 	.word	0x000001c0


	//   ....[2]....
        /*0854*/ 	.word	0x00000230


	//   ....[3]....
        /*0858*/ 	.word	0x00017180


	//   ....[4]....
        /*085c*/ 	.word	0x00017210


	//   ....[5]....
        /*0860*/ 	.word	0x0001acf0


	//   ....[6]....
        /*0864*/ 	.word	0x0001ad80


	//----- nvinfo : EIATTR_COOP_GROUP_MASK_REGIDS
	.align		4
.L_319:
        /*0868*/ 	.byte	0x04, 0x29
        /*086a*/ 	.short	(.L_321 - .L_320)


	//   ....[0]....
.L_320:
        /*086c*/ 	.word	0xffffffff


	//   ....[1]....
        /*0870*/ 	.word	0xffffffff


	//   ....[2]....
        /*0874*/ 	.word	0xffffffff


	//   ....[3]....
        /*0878*/ 	.word	0xffffffff


	//   ....[4]....
        /*087c*/ 	.word	0xffffffff


	//   ....[5]....
        /*0880*/ 	.word	0xffffffff


	//   ....[6]....
        /*0884*/ 	.word	0xffffffff


	//   ....[7]....
        /*0888*/ 	.word	0xffffffff


	//   ....[8]....
        /*088c*/ 	.word	0xffffffff


	//   ....[9]....
        /*0890*/ 	.word	0xffffffff


	//   ....[10]....
        /*0894*/ 	.word	0xffffffff


	//   ....[11]....
        /*0898*/ 	.word	0xffffffff


	//   ....[12]....
        /*089c*/ 	.word	0xffffffff


	//   ....[13]....
        /*08a0*/ 	.word	0xffffffff


	//   ....[14]....
        /*08a4*/ 	.word	0xffffffff


	//   ....[15]....
        /*08a8*/ 	.word	0xffffffff


	//   ....[16]....
        /*08ac*/ 	.word	0xffffffff


	//   ....[17]....
        /*08b0*/ 	.word	0xffffffff


	//   ....[18]....
        /*08b4*/ 	.word	0xffffffff


	//   ....[19]....
        /*08b8*/ 	.word	0xffffffff


	//   ....[20]....
        /*08bc*/ 	.word	0xffffffff


	//   ....[21]....
        /*08c0*/ 	.word	0xffffffff


	//   ....[22]....
        /*08c4*/ 	.word	0xffffffff


	//   ....[23]....
        /*08c8*/ 	.word	0xffffffff


	//   ....[24]....
        /*08cc*/ 	.word	0xffffffff


	//   ....[25]....
        /*08d0*/ 	.word	0xffffffff


	//   ....[26]....
        /*08d4*/ 	.word	0xffffffff


	//   ....[27]....
        /*08d8*/ 	.word	0xffffffff


	//   ....[28]....
        /*08dc*/ 	.word	0xffffffff


	//   ....[29]....
        /*08e0*/ 	.word	0xffffffff


	//   ....[30]....
        /*08e4*/ 	.word	0xffffffff


	//   ....[31]....
        /*08e8*/ 	.word	0xffffffff


	//   ....[32]....
        /*08ec*/ 	.word	0xffffffff


	//   ....[33]....
        /*08f0*/ 	.word	0xffffffff


	//   ....[34]....
        /*08f4*/ 	.word	0xffffffff


	//   ....[35]....
        /*08f8*/ 	.word	0xffffffff


	//   ....[36]....
        /*08fc*/ 	.word	0xffffffff


	//   ....[37]....
        /*0900*/ 	.word	0xffffffff


	//   ....[38]....
        /*0904*/ 	.word	0xffffffff


	//   ....[39]....
        /*0908*/ 	.word	0xffffffff


	//   ....[40]....
        /*090c*/ 	.word	0xffffffff


	//   ....[41]....
        /*0910*/ 	.word	0xffffffff


	//   ....[42]....
        /*0914*/ 	.word	0xffffffff


	//   ....[43]....
        /*0918*/ 	.word	0xffffffff


	//   ....[44]....
        /*091c*/ 	.word	0xffffffff


	//   ....[45]....
        /*0920*/ 	.word	0xffffffff


	//   ....[46]....
        /*0924*/ 	.word	0xffffffff


	//   ....[47]....
        /*0928*/ 	.word	0xffffffff


	//   ....[48]....
        /*092c*/ 	.word	0xffffffff


	//   ....[49]....
        /*0930*/ 	.word	0xffffffff


	//   ....[50]....
        /*0934*/ 	.word	0xffffffff


	//   ....[51]....
        /*0938*/ 	.word	0xffffffff


	//   ....[52]....
        /*093c*/ 	.word	0xffffffff


	//   ....[53]....
        /*0940*/ 	.word	0xffffffff


	//   ....[54]....
        /*0944*/ 	.word	0xffffffff


	//   ....[55]....
        /*0948*/ 	.word	0xffffffff


	//   ....[56]....
        /*094c*/ 	.word	0xffffffff


	//   ....[57]....
        /*0950*/ 	.word	0xffffffff


	//   ....[58]....
        /*0954*/ 	.word	0xffffffff


	//   ....[59]....
        /*0958*/ 	.word	0xffffffff


	//   ....[60]....
        /*095c*/ 	.word	0xffffffff


	//   ....[61]....
        /*0960*/ 	.word	0xffffffff


	//   ....[62]....
        /*0964*/ 	.word	0xffffffff


	//   ....[63]....
        /*0968*/ 	.word	0xffffffff


	//   ....[64]....
        /*096c*/ 	.word	0xffffffff


	//   ....[65]....
        /*0970*/ 	.word	0xffffffff


	//   ....[66]....
        /*0974*/ 	.word	0xffffffff


	//   ....[67]....
        /*0978*/ 	.word	0xffffffff


	//   ....[68]....
        /*097c*/ 	.word	0xffffffff


	//   ....[69]....
        /*0980*/ 	.word	0xffffffff


	//   ....[70]....
        /*0984*/ 	.word	0xffffffff


	//   ....[71]....
        /*0988*/ 	.word	0xffffffff


	//   ....[72]....
        /*098c*/ 	.word	0xffffffff


	//   ....[73]....
        /*0990*/ 	.word	0xffffffff


	//   ....[74]....
        /*0994*/ 	.word	0xffffffff


	//   ....[75]....
        /*0998*/ 	.word	0xffffffff


	//   ....[76]....
        /*099c*/ 	.word	0xffffffff


	//   ....[77]....
        /*09a0*/ 	.word	0xffffffff


	//   ....[78]....
        /*09a4*/ 	.word	0xffffffff


	//   ....[79]....
        /*09a8*/ 	.word	0xffffffff


	//   ....[80]....
        /*09ac*/ 	.word	0xffffffff


	//   ....[81]....
        /*09b0*/ 	.word	0xffffffff


	//   ....[82]....
        /*09b4*/ 	.word	0xffffffff


	//   ....[83]....
        /*09b8*/ 	.word	0xffffffff


	//   ....[84]....
        /*09bc*/ 	.word	0xffffffff


	//   ....[85]....
        /*09c0*/ 	.word	0xffffffff


	//   ....[86]....
        /*09c4*/ 	.word	0xffffffff


	//   ....[87]....
        /*09c8*/ 	.word	0xffffffff


	//   ....[88]....
        /*09cc*/ 	.word	0xffffffff


	//   ....[89]....
        /*09d0*/ 	.word	0xffffffff


	//   ....[90]....
        /*09d4*/ 	.word	0xffffffff


	//   ....[91]....
        /*09d8*/ 	.word	0xffffffff


	//   ....[92]....
        /*09dc*/ 	.word	0xffffffff


	//   ....[93]....
        /*09e0*/ 	.word	0xffffffff


	//   ....[94]....
        /*09e4*/ 	.word	0xffffffff


	//   ....[95]....
        /*09e8*/ 	.word	0xffffffff


	//   ....[96]....
        /*09ec*/ 	.word	0xffffffff


	//   ....[97]....
        /*09f0*/ 	.word	0xffffffff


	//   ....[98]....
        /*09f4*/ 	.word	0xffffffff


	//   ....[99]....
        /*09f8*/ 	.word	0xffffffff


	//   ....[100]....
        /*09fc*/ 	.word	0xffffffff


	//   ....[101]....
        /*0a00*/ 	.word	0xffffffff


	//   ....[102]....
        /*0a04*/ 	.word	0xffffffff


	//   ....[103]....
        /*0a08*/ 	.word	0xffffffff


	//   ....[104]....
        /*0a0c*/ 	.word	0xffffffff


	//   ....[105]....
        /*0a10*/ 	.word	0xffffffff


	//   ....[106]....
        /*0a14*/ 	.word	0xffffffff


	//   ....[107]....
        /*0a18*/ 	.word	0xffffffff


	//   ....[108]....
        /*0a1c*/ 	.word	0xffffffff


	//   ....[109]....
        /*0a20*/ 	.word	0xffffffff


	//   ....[110]....
        /*0a24*/ 	.word	0xffffffff


	//   ....[111]....
        /*0a28*/ 	.word	0xffffffff


	//   ....[112]....
        /*0a2c*/ 	.word	0xffffffff


	//   ....[113]....
        /*0a30*/ 	.word	0xffffffff


	//   ....[114]....
        /*0a34*/ 	.word	0xffffffff


	//   ....[115]....
        /*0a38*/ 	.word	0xffffffff


	//   ....[116]....
        /*0a3c*/ 	.word	0xffffffff


	//   ....[117]....
        /*0a40*/ 	.word	0xffffffff


	//   ....[118]....
        /*0a44*/ 	.word	0xffffffff


	//   ....[119]....
        /*0a48*/ 	.word	0xffffffff


	//   ....[120]....
        /*0a4c*/ 	.word	0xffffffff


	//   ....[121]....
        /*0a50*/ 	.word	0xffffffff


	//   ....[122]....
        /*0a54*/ 	.word	0xffffffff


	//   ....[123]....
        /*0a58*/ 	.word	0xffffffff


	//   ....[124]....
        /*0a5c*/ 	.word	0xffffffff


	//   ....[125]....
        /*0a60*/ 	.word	0xffffffff


	//   ....[126]....
        /*0a64*/ 	.word	0xffffffff


	//   ....[127]....
        /*0a68*/ 	.word	0xffffffff


	//   ....[128]....
        /*0a6c*/ 	.word	0xffffffff


	//   ....[129]....
        /*0a70*/ 	.word	0xffffffff


	//   ....[130]....
        /*0a74*/ 	.word	0xffffffff


	//   ....[131]....
        /*0a78*/ 	.word	0xffffffff


	//   ....[132]....
        /*0a7c*/ 	.word	0xffffffff


	//   ....[133]....
        /*0a80*/ 	.word	0xffffffff


	//   ....[134]....
        /*0a84*/ 	.word	0xffffffff


	//   ....[135]....
        /*0a88*/ 	.word	0xffffffff


	//   ....[136]....
        /*0a8c*/ 	.word	0xffffffff


	//   ....[137]....
        /*0a90*/ 	.word	0xffffffff


	//   ....[138]....
        /*0a94*/ 	.word	0xffffffff


	//   ....[139]....
        /*0a98*/ 	.word	0xffffffff


	//   ....[140]....
        /*0a9c*/ 	.word	0xffffffff


	//   ....[141]....
        /*0aa0*/ 	.word	0xffffffff


	//   ....[142]....
        /*0aa4*/ 	.word	0xffffffff


	//   ....[143]....
        /*0aa8*/ 	.word	0xffffffff


	//   ....[144]....
        /*0aac*/ 	.word	0xffffffff


	//   ....[145]....
        /*0ab0*/ 	.word	0xffffffff


	//   ....[146]....
        /*0ab4*/ 	.word	0xffffffff


	//   ....[147]....
        /*0ab8*/ 	.word	0xffffffff


	//   ....[148]....
        /*0abc*/ 	.word	0xffffffff


	//   ....[149]....
        /*0ac0*/ 	.word	0xffffffff


	//   ....[150]....
        /*0ac4*/ 	.word	0xffffffff


	//   ....[151]....
        /*0ac8*/ 	.word	0xffffffff


	//   ....[152]....
        /*0acc*/ 	.word	0xffffffff


	//   ....[153]....
        /*0ad0*/ 	.word	0xffffffff


	//   ....[154]....
        /*0ad4*/ 	.word	0xffffffff


	//   ....[155]....
        /*0ad8*/ 	.word	0xffffffff


	//   ....[156]....
        /*0adc*/ 	.word	0xffffffff


	//   ....[157]....
        /*0ae0*/ 	.word	0xffffffff


	//   ....[158]....
        /*0ae4*/ 	.word	0xffffffff


	//   ....[159]....
        /*0ae8*/ 	.word	0xffffffff


	//   ....[160]....
        /*0aec*/ 	.word	0xffffffff


	//   ....[161]....
        /*0af0*/ 	.word	0xffffffff


	//   ....[162]....
        /*0af4*/ 	.word	0xffffffff


	//   ....[163]....
        /*0af8*/ 	.word	0xffffffff


	//   ....[164]....
        /*0afc*/ 	.word	0xffffffff


	//   ....[165]....
        /*0b00*/ 	.word	0xffffffff


	//   ....[166]....
        /*0b04*/ 	.word	0xffffffff


	//   ....[167]....
        /*0b08*/ 	.word	0x0500000f


	//   ....[168]....
        /*0b0c*/ 	.word	0x0500000f


	//   ....[169]....
        /*0b10*/ 	.word	0x0500000f


	//   ....[170]....
        /*0b14*/ 	.word	0x0500000f


	//   ....[171]....
        /*0b18*/ 	.word	0x0500000f


	//   ....[172]....
        /*0b1c*/ 	.word	0x0500000f


	//   ....[173]....
        /*0b20*/ 	.word	0x0500000f


	//   ....[174]....
        /*0b24*/ 	.word	0x0500000f


	//   ....[175]....
        /*0b28*/ 	.word	0x0500000f


	//   ....[176]....
        /*0b2c*/ 	.word	0x0500000f


	//   ....[177]....
        /*0b30*/ 	.word	0x0500000f


	//   ....[178]....
        /*0b34*/ 	.word	0x0500000f


	//   ....[179]....
        /*0b38*/ 	.word	0x0500000f


	//   ....[180]....
        /*0b3c*/ 	.word	0x0500000f


	//   ....[181]....
        /*0b40*/ 	.word	0x0500000f


	//   ....[182]....
        /*0b44*/ 	.word	0x0500000f


	//   ....[183]....
        /*0b48*/ 	.word	0x0500000f


	//   ....[184]....
        /*0b4c*/ 	.word	0x0500000f


	//   ....[185]....
        /*0b50*/ 	.word	0x0500000f


	//   ....[186]....
        /*0b54*/ 	.word	0x0500000f


	//   ....[187]....
        /*0b58*/ 	.word	0x0500000f


	//   ....[188]....
        /*0b5c*/ 	.word	0x0500000f


	//   ....[189]....
        /*0b60*/ 	.word	0x0500000f


	//   ....[190]....
        /*0b64*/ 	.word	0x0500000f


	//   ....[191]....
        /*0b68*/ 	.word	0x0500000f


	//   ....[192]....
        /*0b6c*/ 	.word	0x0500000f


	//   ....[193]....
        /*0b70*/ 	.word	0x0500000f


	//   ....[194]....
        /*0b74*/ 	.word	0x0500000f


	//   ....[195]....
        /*0b78*/ 	.word	0x0500000f


	//   ....[196]....
        /*0b7c*/ 	.word	0x0500000f


	//   ....[197]....
        /*0b80*/ 	.word	0x0500000f


	//   ....[198]....
        /*0b84*/ 	.word	0x0500000f


	//   ....[199]....
        /*0b88*/ 	.word	0x0500000f


	//   ....[200]....
        /*0b8c*/ 	.word	0x0500000f


	//   ....[201]....
        /*0b90*/ 	.word	0x0500000f


	//   ....[202]....
        /*0b94*/ 	.word	0x0500000f


	//   ....[203]....
        /*0b98*/ 	.word	0x0500000f


	//   ....[204]....
        /*0b9c*/ 	.word	0x0500000f


	//   ....[205]....
        /*0ba0*/ 	.word	0x0500000f


	//   ....[206]....
        /*0ba4*/ 	.word	0x0500000f


	//   ....[207]....
        /*0ba8*/ 	.word	0x0500000f


	//   ....[208]....
        /*0bac*/ 	.word	0x0500000f


	//   ....[209]....
        /*0bb0*/ 	.word	0x0500000f


	//   ....[210]....
        /*0bb4*/ 	.word	0x0500000f


	//   ....[211]....
        /*0bb8*/ 	.word	0x0500000f


	//   ....[212]....
        /*0bbc*/ 	.word	0x0500000f


	//   ....[213]....
        /*0bc0*/ 	.word	0x0500000f


	//   ....[214]....
        /*0bc4*/ 	.word	0x0500000f


	//   ....[215]....
        /*0bc8*/ 	.word	0x0500000f


	//   ....[216]....
        /*0bcc*/ 	.word	0x0500000f


	//   ....[217]....
        /*0bd0*/ 	.word	0x0500000f


	//   ....[218]....
        /*0bd4*/ 	.word	0x0500000f


	//   ....[219]....
        /*0bd8*/ 	.word	0x0500000f


	//   ....[220]....
        /*0bdc*/ 	.word	0x0500000f


	//   ....[221]....
        /*0be0*/ 	.word	0x0500000f


	//   ....[222]....
        /*0be4*/ 	.word	0x0500000f


	//   ....[223]....
        /*0be8*/ 	.word	0x0500000f


	//   ....[224]....
        /*0bec*/ 	.word	0x0500000f


	//   ....[225]....
        /*0bf0*/ 	.word	0x0500000f


	//   ....[226]....
        /*0bf4*/ 	.word	0x0500000f


	//   ....[227]....
        /*0bf8*/ 	.word	0x0500000f


	//   ....[228]....
        /*0bfc*/ 	.word	0x0500000f


	//   ....[229]....
        /*0c00*/ 	.word	0x0500000f


	//   ....[230]....
        /*0c04*/ 	.word	0x0500000f


	//   ....[231]....
        /*0c08*/ 	.word	0x0500000f


	//   ....[232]....
        /*0c0c*/ 	.word	0x0500000f


	//   ....[233]....
        /*0c10*/ 	.word	0x0500000f


	//   ....[234]....
        /*0c14*/ 	.word	0x0500000f


	//   ....[235]....
        /*0c18*/ 	.word	0x0500000f


	//   ....[236]....
        /*0c1c*/ 	.word	0x0500000f


	//   ....[237]....
        /*0c20*/ 	.word	0x0500000f


	//   ....[238]....
        /*0c24*/ 	.word	0x0500000f


	//   ....[239]....
        /*0c28*/ 	.word	0x0500000f


	//   ....[240]....
        /*0c2c*/ 	.word	0x0500000f


	//   ....[241]....
        /*0c30*/ 	.word	0x0500000f


	//   ....[242]....
        /*0c34*/ 	.word	0x0500000f


	//   ....[243]....
        /*0c38*/ 	.word	0x0500000f


	//   ....[244]....
        /*0c3c*/ 	.word	0x0500000f


	//   ....[245]....
        /*0c40*/ 	.word	0x0500000f


	//   ....[246]....
        /*0c44*/ 	.word	0x0500000f


	//   ....[247]....
        /*0c48*/ 	.word	0x0500000f


	//   ....[248]....
        /*0c4c*/ 	.word	0x0500000f


	//   ....[249]....
        /*0c50*/ 	.word	0x0500000f


	//   ....[250]....
        /*0c54*/ 	.word	0x0500000f


	//   ....[251]....
        /*0c58*/ 	.word	0x0500000f


	//   ....[252]....
        /*0c5c*/ 	.word	0x0500000f


	//----- nvinfo : EIATTR_COOP_GROUP_INSTR_OFFSETS
	.align		4
.L_321:
        /*0c60*/ 	.byte	0x04, 0x28
        /*0c62*/ 	.short	(.L_323 - .L_322)


	//   ....[0]....
.L_322:
        /*0c64*/ 	.word	0x00000060


	//   ....[1]....
        /*0c68*/ 	.word	0x00000130


	//   ....[2]....
        /*0c6c*/ 	.word	0x000001e0


	//   ....[3]....
        /*0c70*/ 	.word	0x000003a0


	//   ....[4]....
        /*0c74*/ 	.word	0x00000500


	//   ....[5]....
        /*0c78*/ 	.word	0x00000620


	//   ....[6]....
        /*0c7c*/ 	.word	0x00000780


	//   ....[7]....
        /*0c80*/ 	.word	0x000027a0


	//   ....[8]....
        /*0c84*/ 	.word	0x000027b0


	//   ....[9]....
        /*0c88*/ 	.word	0x00003910


	//   ....[10]....
        /*0c8c*/ 	.word	0x00003920


	//   ....[11]....
        /*0c90*/ 	.word	0x00004aa0


	//   ....[12]....
        /*0c94*/ 	.word	0x00004ab0


	//   ....[13]....
        /*0c98*/ 	.word	0x00004e70


	//   ....[14]....
        /*0c9c*/ 	.word	0x00004e80


	//   ....[15]....
        /*0ca0*/ 	.word	0x000053b0


	//   ....[16]....
        /*0ca4*/ 	.word	0x00005d60


	//   ....[17]....
        /*0ca8*/ 	.word	0x00005d70


	//   ....[18]....
        /*0cac*/ 	.word	0x00005d80


	//   ....[19]....
        /*0cb0*/ 	.word	0x00005d90


	//   ....[20]....
        /*0cb4*/ 	.word	0x00007260


	//   ....[21]....
        /*0cb8*/ 	.word	0x00007270


	//   ....[22]....
        /*0cbc*/ 	.word	0x00007280


	//   ....[23]....
        /*0cc0*/ 	.word	0x00007290


	//   ....[24]....
        /*0cc4*/ 	.word	0x00009240


	//   ....[25]....
        /*0cc8*/ 	.word	0x000095c0


	//   ....[26]....
        /*0ccc*/ 	.word	0x00009e30


	//   ....[27]....
        /*0cd0*/ 	.word	0x00009e50


	//   ....[28]....
        /*0cd4*/ 	.word	0x0000a910


	//   ....[29]....
        /*0cd8*/ 	.word	0x0000a930


	//   ....[30]....
        /*0cdc*/ 	.word	0x0000ca60


	//   ....[31]....
        /*0ce0*/ 	.word	0x0000cb40


	//   ....[32]....
        /*0ce4*/ 	.word	0x0000d670


	//   ....[33]....
        /*0ce8*/ 	.word	0x0000d700


	//   ....[34]....
        /*0cec*/ 	.word	0x0000e130


	//   ....[35]....
        /*0cf0*/ 	.word	0x0000e150


	//   ....[36]....
        /*0cf4*/ 	.word	0x00010c50


	//   ....[37]....
        /*0cf8*/ 	.word	0x00010ca0


	//   ....[38]....
        /*0cfc*/ 	.word	0x00011070


	//   ....[39]....
        /*0d00*/ 	.word	0x00011090


	//   ....[40]....
        /*0d04*/ 	.word	0x000128c0


	//   ....[41]....
        /*0d08*/ 	.word	0x000128d0


	//   ....[42]....
        /*0d0c*/ 	.word	0x000129d0


	//   ....[43]....
        /*0d10*/ 	.word	0x00012ab0


	//   ....[44]....
        /*0d14*/ 	.word	0x000134d0


	//   ....[45]....
        /*0d18*/ 	.word	0x000134e0


	//   ....[46]....
        /*0d1c*/ 	.word	0x000134f0


	//   ....[47]....
        /*0d20*/ 	.word	0x00013500


	//   ....[48]....
        /*0d24*/ 	.word	0x00013510


	//   ....[49]....
        /*0d28*/ 	.word	0x00013520


	//   ....[50]....
        /*0d2c*/ 	.word	0x00013530


	//   ....[51]....
        /*0d30*/ 	.word	0x00013540


	//   ....[52]....
        /*0d34*/ 	.word	0x00013550


	//   ....[53]....
        /*0d38*/ 	.word	0x00013560


	//   ....[54]....
        /*0d3c*/ 	.word	0x00013570


	//   ....[55]....
        /*0d40*/ 	.word	0x00013580


	//   ....[56]....
        /*0d44*/ 	.word	0x00013590


	//   ....[57]....
        /*0d48*/ 	.word	0x000135a0


	//   ....[58]....
        /*0d4c*/ 	.word	0x000135b0


	//   ....[59]....
        /*0d50*/ 	.word	0x000135c0


	//   ....[60]....
        /*0d54*/ 	.word	0x00013b20


	//   ....[61]....
        /*0d58*/ 	.word	0x00013b60


	//   ....[62]....
        /*0d5c*/ 	.word	0x00013b80


	//   ....[63]....
        /*0d60*/ 	.word	0x00013b90


	//   ....[64]....
        /*0d64*/ 	.word	0x000140a0


	//   ....[65]....
        /*0d68*/ 	.word	0x000140d0


	//   ....[66]....
        /*0d6c*/ 	.word	0x000140e0


	//   ....[67]....
        /*0d70*/ 	.word	0x00014100


	//   ....[68]....
        /*0d74*/ 	.word	0x00014120


	//   ....[69]....
        /*0d78*/ 	.word	0x00014140


	//   ....[70]....
        /*0d7c*/ 	.word	0x00014200


	//   ....[71]....
        /*0d80*/ 	.word	0x00014210


	//   ....[72]....
        /*0d84*/ 	.word	0x00014ac0


	//   ....[73]....
        /*0d88*/ 	.word	0x00014af0


	//   ....[74]....
        /*0d8c*/ 	.word	0x00014b10


	//   ....[75]....
        /*0d90*/ 	.word	0x00014b20


	//   ....[76]....
        /*0d94*/ 	.word	0x00014b30


	//   ....[77]....
        /*0d98*/ 	.word	0x00014b40


	//   ....[78]....
        /*0d9c*/ 	.word	0x00014b50


	//   ....[79]....
        /*0da0*/ 	.word	0x00014b60


	//   ....[80]....
        /*0da4*/ 	.word	0x00014d20


	//   ....[81]....
        /*0da8*/ 	.word	0x00014ef0


	//   ....[82]....
        /*0dac*/ 	.word	0x00014f20


	//   ....[83]....
        /*0db0*/ 	.word	0x00014f50


	//   ....[84]....
        /*0db4*/ 	.word	0x00014f80


	//   ....[85]....
        /*0db8*/ 	.word	0x00014fb0


	//   ....[86]....
        /*0dbc*/ 	.word	0x00014fe0


	//   ....[87]....
        /*0dc0*/ 	.word	0x00015150


	//   ....[88]....
        /*0dc4*/ 	.word	0x00015180


	//   ....[89]....
        /*0dc8*/ 	.word	0x000151b0


	//   ....[90]....
        /*0dcc*/ 	.word	0x000151e0


	//   ....[91]....
        /*0dd0*/ 	.word	0x00015210


	//   ....[92]....
        /*0dd4*/ 	.word	0x00015240


	//   ....[93]....
        /*0dd8*/ 	.word	0x000152f0


	//   ....[94]....
        /*0ddc*/ 	.word	0x00015350


	//   ....[95]....
        /*0de0*/ 	.word	0x000153f0


	//   ....[96]....
        /*0de4*/ 	.word	0x00016350


	//   ....[97]....
        /*0de8*/ 	.word	0x00018160


	//   ....[98]....
        /*0dec*/ 	.word	0x00018170


	//   ....[99]....
        /*0df0*/ 	.word	0x000181c0


	//   ....[100]....
        /*0df4*/ 	.word	0x000181e0


	//   ....[101]....
        /*0df8*/ 	.word	0x00018240


	//   ....[102]....
        /*0dfc*/ 	.word	0x00018260


	//   ....[103]....
        /*0e00*/ 	.word	0x00018270


	//   ....[104]....
        /*0e04*/ 	.word	0x00018280


	//   ....[105]....
        /*0e08*/ 	.word	0x00018310


	//   ....[106]....
        /*0e0c*/ 	.word	0x00018330


	//   ....[107]....
        /*0e10*/ 	.word	0x000187e0


	//   ....[108]....
        /*0e14*/ 	.word	0x00018800


	//   ....[109]....
        /*0e18*/ 	.word	0x000188a0


	//   ....[110]....
        /*0e1c*/ 	.word	0x000188b0


	//   ....[111]....
        /*0e20*/ 	.word	0x00018920


	//   ....[112]....
        /*0e24*/ 	.word	0x00018930


	//   ....[113]....
        /*0e28*/ 	.word	0x00018940


	//   ....[114]....
        /*0e2c*/ 	.word	0x00018950


	//   ....[115]....
        /*0e30*/ 	.word	0x00018a00


	//   ....[116]....
        /*0e34*/ 	.word	0x00018a20


	//   ....[117]....
        /*0e38*/ 	.word	0x000192d0


	//   ....[118]....
        /*0e3c*/ 	.word	0x00019300


	//   ....[119]....
        /*0e40*/ 	.word	0x00019370


	//   ....[120]....
        /*0e44*/ 	.word	0x00019390


	//   ....[121]....
        /*0e48*/ 	.word	0x00019410


	//   ....[122]....
        /*0e4c*/ 	.word	0x00019430


	//   ....[123]....
        /*0e50*/ 	.word	0x00019440


	//   ....[124]....
        /*0e54*/ 	.word	0x000194b0


	//   ....[125]....
        /*0e58*/ 	.word	0x00019500


	//   ....[126]....
        /*0e5c*/ 	.word	0x00019530


	//   ....[127]....
        /*0e60*/ 	.word	0x00019570


	//   ....[128]....
        /*0e64*/ 	.word	0x00019580


	//   ....[129]....
        /*0e68*/ 	.word	0x00019f60


	//   ....[130]....
        /*0e6c*/ 	.word	0x00019f70


	//   ....[131]....
        /*0e70*/ 	.word	0x00019f90


	//   ....[132]....
        /*0e74*/ 	.word	0x00019fe0


	//   ....[133]....
        /*0e78*/ 	.word	0x00019ff0


	//   ....[134]....
        /*0e7c*/ 	.word	0x0001a030


	//   ....[135]....
        /*0e80*/ 	.word	0x0001a040


	//   ....[136]....
        /*0e84*/ 	.word	0x0001a050


	//   ....[137]....
        /*0e88*/ 	.word	0x0001a090


	//   ....[138]....
        /*0e8c*/ 	.word	0x0001a0d0


	//   ....[139]....
        /*0e90*/ 	.word	0x0001a500


	//   ....[140]....
        /*0e94*/ 	.word	0x0001a510


	//   ....[141]....
        /*0e98*/ 	.word	0x0001a520


	//   ....[142]....
        /*0e9c*/ 	.word	0x0001a560


	//   ....[143]....
        /*0ea0*/ 	.word	0x0001a570


	//   ....[144]....
        /*0ea4*/ 	.word	0x0001a5b0


	//   ....[145]....
        /*0ea8*/ 	.word	0x0001a5c0


	//   ....[146]....
        /*0eac*/ 	.word	0x0001a5d0


	//   ....[147]....
        /*0eb0*/ 	.word	0x0001a610


	//   ....[148]....
        /*0eb4*/ 	.word	0x0001a650


	//   ....[149]....
        /*0eb8*/ 	.word	0x0001b460


	//   ....[150]....
        /*0ebc*/ 	.word	0x0001b4c0


	//   ....[151]....
        /*0ec0*/ 	.word	0x0001b4f0


	//   ....[152]....
        /*0ec4*/ 	.word	0x0001b500


	//   ....[153]....
        /*0ec8*/ 	.word	0x0001b530


	//   ....[154]....
        /*0ecc*/ 	.word	0x0001b560


	//   ....[155]....
        /*0ed0*/ 	.word	0x0001b590


	//   ....[156]....
        /*0ed4*/ 	.word	0x0001b5c0


	//   ....[157]....
        /*0ed8*/ 	.word	0x0001b740


	//   ....[158]....
        /*0edc*/ 	.word	0x0001b770


	//   ....[159]....
        /*0ee0*/ 	.word	0x0001b7a0


	//   ....[160]....
        /*0ee4*/ 	.word	0x0001b7d0


	//   ....[161]....
        /*0ee8*/ 	.word	0x0001b800


	//   ....[162]....
        /*0eec*/ 	.word	0x0001b830


	//   ....[163]....
        /*0ef0*/ 	.word	0x0001b8f0


	//   ....[164]....
        /*0ef4*/ 	.word	0x0001b910


	//   ....[165]....
        /*0ef8*/ 	.word	0x0001b980


	//   ....[166]....
        /*0efc*/ 	.word	0x0001c040


	//   ....[167]....
        /*0f00*/ 	.word	0x0001c3f0


	//   ....[168]....
        /*0f04*/ 	.word	0x0001c480


	//   ....[169]....
        /*0f08*/ 	.word	0x0001c550


	//   ....[170]....
        /*0f0c*/ 	.word	0x0001c5e0


	//   ....[171]....
        /*0f10*/ 	.word	0x0001c6c0


	//   ....[172]....
        /*0f14*/ 	.word	0x0001c750


	//   ....[173]....
        /*0f18*/ 	.word	0x0001c820


	//   ....[174]....
        /*0f1c*/ 	.word	0x0001c8b0


	//   ....[175]....
        /*0f20*/ 	.word	0x0001c900


	//   ....[176]....
        /*0f24*/ 	.word	0x0001c950


	//   ....[177]....
        /*0f28*/ 	.word	0x0001ca20


	//   ....[178]....
        /*0f2c*/ 	.word	0x0001cab0


	//   ....[179]....
        /*0f30*/ 	.word	0x0001cb00


	//   ....[180]....
        /*0f34*/ 	.word	0x0001cb50


	//   ....[181]....
        /*0f38*/ 	.word	0x0001ce40


	//   ....[182]....
        /*0f3c*/ 	.word	0x0001d110


	//   ....[183]....
        /*0f40*/ 	.word	0x0001d210


	//   ....[184]....
        /*0f44*/ 	.word	0x0001d2a0


	//   ....[185]....
        /*0f48*/ 	.word	0x0001d300


	//   ....[186]....
        /*0f4c*/ 	.word	0x0001d3d0


	//   ....[187]....
        /*0f50*/ 	.word	0x0001d430


	//   ....[188]....
        /*0f54*/ 	.word	0x0001d4f0


	//   ....[189]....
        /*0f58*/ 	.word	0x0001d600


	//   ....[190]....
        /*0f5c*/ 	.word	0x0001d650


	//   ....[191]....
        /*0f60*/ 	.word	0x0001d6b0


	//   ....[192]....
        /*0f64*/ 	.word	0x0001d780


	//   ....[193]....
        /*0f68*/ 	.word	0x0001d8b0


	//   ....[194]....
        /*0f6c*/ 	.word	0x0001d960


	//   ....[195]....
        /*0f70*/ 	.word	0x0001d9e0


	//   ....[196]....
        /*0f74*/ 	.word	0x0001dad0


	//   ....[197]....
        /*0f78*/ 	.word	0x0001db30


	//   ....[198]....
        /*0f7c*/ 	.word	0x0001dc10


	//   ....[199]....
        /*0f80*/ 	.word	0x0001dc70


	//   ....[200]....
        /*0f84*/ 	.word	0x0001dd50


	//   ....[201]....
        /*0f88*/ 	.word	0x0001ddb0


	//   ....[202]....
        /*0f8c*/ 	.word	0x0001de80


	//   ....[203]....
        /*0f90*/ 	.word	0x0001df30


	//   ....[204]....
        /*0f94*/ 	.word	0x0001dfa0


	//   ....[205]....
        /*0f98*/ 	.word	0x0001e000


	//   ....[206]....
        /*0f9c*/ 	.word	0x0001e0c0


	//   ....[207]....
        /*0fa0*/ 	.word	0x0001e120


	//   ....[208]....
        /*0fa4*/ 	.word	0x0001e220


	//   ....[209]....
        /*0fa8*/ 	.word	0x0001e280


	//   ....[210]....
        /*0fac*/ 	.word	0x0001e380


	//   ....[211]....
        /*0fb0*/ 	.word	0x0001e3e0


	//   ....[212]....
        /*0fb4*/ 	.word	0x0001e490


	//   ....[213]....
        /*0fb8*/ 	.word	0x0001e510


	//   ....[214]....
        /*0fbc*/ 	.word	0x0001e5e0


	//   ....[215]....
        /*0fc0*/ 	.word	0x0001e720


	//   ....[216]....
        /*0fc4*/ 	.word	0x0001e7d0


	//   ....[217]....
        /*0fc8*/ 	.word	0x0001e880


	//   ....[218]....
        /*0fcc*/ 	.word	0x0001e920


	//   ....[219]....
        /*0fd0*/ 	.word	0x0001e9d0


	//   ....[220]....
        /*0fd4*/ 	.word	0x0001ea70


	//   ....[221]....
        /*0fd8*/ 	.word	0x0001eb20


	//   ....[222]....
        /*0fdc*/ 	.word	0x0001ebc0


	//   ....[223]....
        /*0fe0*/ 	.word	0x0001ec30


	//   ....[224]....
        /*0fe4*/ 	.word	0x0001ecf0


	//   ....[225]....
        /*0fe8*/ 	.word	0x0001ede0


	//   ....[226]....
        /*0fec*/ 	.word	0x0001ee70


	//   ....[227]....
        /*0ff0*/ 	.word	0x0001eed0


	//   ....[228]....
        /*0ff4*/ 	.word	0x0001ef80


	//   ....[229]....
        /*0ff8*/ 	.word	0x0001efe0


	//   ....[230]....
        /*0ffc*/ 	.word	0x0001f090


	//   ....[231]....
        /*1000*/ 	.word	0x0001f0f0


	//   ....[232]....
        /*1004*/ 	.word	0x0001f1a0


	//   ....[233]....
        /*1008*/ 	.word	0x0001f200


	//   ....[234]....
        /*100c*/ 	.word	0x0001f2b0


	//   ....[235]....
        /*1010*/ 	.word	0x0001f490


	//   ....[236]....
        /*1014*/ 	.word	0x0001f530


	//   ....[237]....
        /*1018*/ 	.word	0x0001f650


	//   ....[238]....
        /*101c*/ 	.word	0x0001f6c0


	//   ....[239]....
        /*1020*/ 	.word	0x0001f730


	//   ....[240]....
        /*1024*/ 	.word	0x0001f7a0


	//   ....[241]....
        /*1028*/ 	.word	0x0001f810


	//   ....[242]....
        /*102c*/ 	.word	0x0001f890


	//   ....[243]....
        /*1030*/ 	.word	0x0001f920


	//   ....[244]....
        /*1034*/ 	.word	0x0001f9c0


	//   ....[245]....
        /*1038*/ 	.word	0x0001fa30


	//   ....[246]....
        /*103c*/ 	.word	0x0001faa0


	//   ....[247]....
        /*1040*/ 	.word	0x0001fb10


	//   ....[248]....
        /*1044*/ 	.word	0x0001fb90


	//   ....[249]....
        /*1048*/ 	.word	0x0001fc00


	//   ....[250]....
        /*104c*/ 	.word	0x0001fca0


	//   ....[251]....
        /*1050*/ 	.word	0x0001fd30


	//   ....[252]....
        /*1054*/ 	.word	0x0001fe60


	//----- nvinfo : EIATTR_REG_RECONFIG
	.align		4
.L_323:
        /*1058*/ 	.byte	0x01, 0x54
	.zero		2


	//----- nvinfo : EIATTR_SYSCALL_OFFSETS
	.align		4
        /*105c*/ 	.byte	0x04, 0x46
        /*105e*/ 	.short	(.L_325 - .L_324)


	//   ....[0]....
.L_324:
        /*1060*/ 	.word	0x000019d0


	//   ....[1]....
        /*1064*/ 	.word	0x00001b20


	//   ....[2]....
        /*1068*/ 	.word	0x00005520


	//   ....[3]....
        /*106c*/ 	.word	0x00005ae0


	//   ....[4]....
        /*1070*/ 	.word	0x00017370


	//   ....[5]....
        /*1074*/ 	.word	0x00017500


	//   ....[6]....
        /*1078*/ 	.word	0x00017650


	//   ....[7]....
        /*107c*/ 	.word	0x000177a0


	//   ....[8]....
        /*1080*/ 	.word	0x00018e30


	//----- nvinfo : EIATTR_MBARRIER_INSTR_OFFSETS
	.align		4
.L_325:
        /*1084*/ 	.byte	0x04, 0x39
        /*1086*/ 	.short	(.L_327 - .L_326)


	//   ....[0]....
.L_326:
        /*1088*/ 	.word	0x00000250
        /*108c*/ 	.word	0x000000ff
        /*1090*/ 	.word	0x00013200
        /*1094*/ 	.short	0x0100
        /*1096*/ 	.byte	0x08
	.zero		1


	//   ....[1]....
        /*1098*/ 	.word	0x00000260
        /*109c*/ 	.word	0x000000ff
        /*10a0*/ 	.word	0x00013220
        /*10a4*/ 	.short	0x0100
        /*10a6*/ 	.byte	0x08
	.zero		1


	//   ....[2]....
        /*10a8*/ 	.word	0x00000350
        /*10ac*/ 	.word	0x000000ff
        /*10b0*/ 	.word	0x00013230
        /*10b4*/ 	.short	0x0100
        /*10b6*/ 	.byte	0x08
	.zero		1


	//   ....[3]....
        /*10b8*/ 	.word	0x00000360
        /*10bc*/ 	.word	0x000000ff
        /*10c0*/ 	.word	0x00013240
        /*10c4*/ 	.short	0x0100
        /*10c6*/ 	.byte	0x08
	.zero		1


	//   ....[4]....
        /*10c8*/ 	.word	0x00000370
        /*10cc*/ 	.word	0x000000ff
        /*10d0*/ 	.word	0x00013238
        /*10d4*/ 	.short	0x0100
        /*10d6*/ 	.byte	0x08
	.zero		1


	//   ....[5]....
        /*10d8*/ 	.word	0x00000380
        /*10dc*/ 	.word	0x000000ff
        /*10e0*/ 	.word	0x00013248
        /*10e4*/ 	.short	0x0100
        /*10e6*/ 	.byte	0x08
	.zero		1


	//   ....[6]....
        /*10e8*/ 	.word	0x000004b0
        /*10ec*/ 	.word	0x000000ff
        /*10f0*/ 	.word	0x00013250
        /*10f4*/ 	.short	0x0100
        /*10f6*/ 	.byte	0x08
	.zero		1


	//   ....[7]....
        /*10f8*/ 	.word	0x000004c0
        /*10fc*/ 	.word	0x000000ff
        /*1100*/ 	.word	0x00013260
        /*1104*/ 	.short	0x0100
        /*1106*/ 	.byte	0x08
	.zero		1


	//   ....[8]....
        /*1108*/ 	.word	0x000004d0
        /*110c*/ 	.word	0x000000ff
        /*1110*/ 	.word	0x00013258
        /*1114*/ 	.short	0x0100
        /*1116*/ 	.byte	0x08
	.zero		1


	//   ....[9]....
        /*1118*/ 	.word	0x000004e0
        /*111c*/ 	.word	0x000000ff
        /*1120*/ 	.word	0x00013268
        /*1124*/ 	.short	0x0100
        /*1126*/ 	.byte	0x08
	.zero		1


	//   ....[10]....
        /*1128*/ 	.word	0x000005d0
        /*112c*/ 	.word	0x000000ff
        /*1130*/ 	.word	0x00013270
        /*1134*/ 	.short	0x0100
        /*1136*/ 	.byte	0x06
	.zero		1


	//   ....[11]....
        /*1138*/ 	.word	0x000005e0
        /*113c*/ 	.word	0x000000ff
        /*1140*/ 	.word	0x00013280
        /*1144*/ 	.short	0x0100
        /*1146*/ 	.byte	0x06
	.zero		1


	//   ....[12]....
        /*1148*/ 	.word	0x000005f0
        /*114c*/ 	.word	0x000000ff
        /*1150*/ 	.word	0x00013278
        /*1154*/ 	.short	0x0100
        /*1156*/ 	.byte	0x06
	.zero		1


	//   ....[13]....
        /*1158*/ 	.word	0x00000600
        /*115c*/ 	.word	0x000000ff
        /*1160*/ 	.word	0x00013288
        /*1164*/ 	.short	0x0100
        /*1166*/ 	.byte	0x06
	.zero		1


	//   ....[14]....
        /*1168*/ 	.word	0x00000730
        /*116c*/ 	.word	0x000000ff
        /*1170*/ 	.word	0x00013290
        /*1174*/ 	.short	0x0100
        /*1176*/ 	.byte	0x08
	.zero		1


	//   ....[15]....
        /*1178*/ 	.word	0x00000740
        /*117c*/ 	.word	0x000000ff
        /*1180*/ 	.word	0x000132a0
        /*1184*/ 	.short	0x0100
        /*1186*/ 	.byte	0x08
	.zero		1


	//   ....[16]....
        /*1188*/ 	.word	0x00000750
        /*118c*/ 	.word	0x000000ff
        /*1190*/ 	.word	0x00013298
        /*1194*/ 	.short	0x0100
        /*1196*/ 	.byte	0x08
	.zero		1


	//   ....[17]....
        /*1198*/ 	.word	0x00000760
        /*119c*/ 	.word	0x000000ff
        /*11a0*/ 	.word	0x000132a8
        /*11a4*/ 	.short	0x0100
        /*11a6*/ 	.byte	0x08
	.zero		1


	//   ....[18]....
        /*11a8*/ 	.word	0x000008a0
        /*11ac*/ 	.word	0x000000ff
        /*11b0*/ 	.word	0x000132b0
        /*11b4*/ 	.short	0x0100
        /*11b6*/ 	.byte	0x08
	.zero		1


	//   ....[19]....
        /*11b8*/ 	.word	0x000008b0
        /*11bc*/ 	.word	0x000000ff
        /*11c0*/ 	.word	0x000132c0
        /*11c4*/ 	.short	0x0100
        /*11c6*/ 	.byte	0x08
	.zero		1


	//   ....[20]....
        /*11c8*/ 	.word	0x000008c0
        /*11cc*/ 	.word	0x000000ff
        /*11d0*/ 	.word	0x000132b8
        /*11d4*/ 	.short	0x0100
        /*11d6*/ 	.byte	0x08
	.zero		1


	//   ....[21]....
        /*11d8*/ 	.word	0x000008d0
        /*11dc*/ 	.word	0x000000ff
        /*11e0*/ 	.word	0x000132c8
        /*11e4*/ 	.short	0x0100
        /*11e6*/ 	.byte	0x08
	.zero		1


	//   ....[22]....
        /*11e8*/ 	.word	0x00002750
        /*11ec*/ 	.word	0x00000041
        /*11f0*/ 	.word	0x00013290
        /*11f4*/ 	.short	0x010a
        /*11f6*/ 	.byte	0x3f
	.zero		1


	//   ....[23]....
        /*11f8*/ 	.word	0x000038c0
        /*11fc*/ 	.word	0x00000041
        /*1200*/ 	.word	0x00013290
        /*1204*/ 	.short	0x010a
        /*1206*/ 	.byte	0x3f
	.zero		1


	//   ....[24]....
        /*1208*/ 	.word	0x000048b0
        /*120c*/ 	.word	0x00000041
        /*1210*/ 	.word	0x00013290
        /*1214*/ 	.short	0x010a
        /*1216*/ 	.byte	0x3f
	.zero		1


	//   ....[25]....
        /*1218*/ 	.word	0x00004c70
        /*121c*/ 	.word	0x00000004
        /*1220*/ 	.word	0x00000000
        /*1224*/ 	.short	0x0101
        /*1226*/ 	.byte	0x3f
	.zero		1


	//   ....[26]....
        /*1228*/ 	.word	0x00004cb0
        /*122c*/ 	.word	0x00000041
        /*1230*/ 	.word	0x000132b0
        /*1234*/ 	.short	0x010a
        /*1236*/ 	.byte	0x3f
	.zero		1


	//   ....[27]....
        /*1238*/ 	.word	0x00005050
        /*123c*/ 	.word	0x00000041
        /*1240*/ 	.word	0x00000000
        /*1244*/ 	.short	0x0101
        /*1246*/ 	.byte	0x3f
	.zero		1


	//   ....[28]....
        /*1248*/ 	.word	0x00005860
        /*124c*/ 	.word	0x00000012
        /*1250*/ 	.word	0x00013200
        /*1254*/ 	.short	0x010a
        /*1256*/ 	.byte	0x3f
	.zero		1


	//   ....[29]....
        /*1258*/ 	.word	0x000058b0
        /*125c*/ 	.word	0x00000012
        /*1260*/ 	.word	0x00013200
        /*1264*/ 	.short	0x010a
        /*1266*/ 	.byte	0x3f
	.zero		1


	//   ....[30]....
        /*1268*/ 	.word	0x00006010
        /*126c*/ 	.word	0x00000012
        /*1270*/ 	.word	0x00013200
        /*1274*/ 	.short	0x010a
        /*1276*/ 	.byte	0x3f
	.zero		1


	//   ....[31]....
        /*1278*/ 	.word	0x00007450
        /*127c*/ 	.word	0x00000012
        /*1280*/ 	.word	0x00013200
        /*1284*/ 	.short	0x010a
        /*1286*/ 	.byte	0x3f
	.zero		1


	//   ....[32]....
        /*1288*/ 	.word	0x000085c0
        /*128c*/ 	.word	0x00000000
        /*1290*/ 	.word	0x00013230
        /*1294*/ 	.short	0x010a
        /*1296*/ 	.byte	0x3f
	.zero		1


	//   ....[33]....
        /*1298*/ 	.word	0x00008660
        /*129c*/ 	.word	0x00000000
        /*12a0*/ 	.word	0x00013230
        /*12a4*/ 	.short	0x010a
        /*12a6*/ 	.byte	0x3f
	.zero		1


	//   ....[34]....
        /*12a8*/ 	.word	0x0000ab10
        /*12ac*/ 	.word	0x0000003f
        /*12b0*/ 	.word	0x00000000
        /*12b4*/ 	.short	0x0101
        /*12b6*/ 	.byte	0x3f
	.zero		1


	//   ....[35]....
        /*12b8*/ 	.word	0x0000bcb0
        /*12bc*/ 	.word	0x00000014
        /*12c0*/ 	.word	0x00013230
        /*12c4*/ 	.short	0x010a
        /*12c6*/ 	.byte	0x3f
	.zero		1


	//   ....[36]....
        /*12c8*/ 	.word	0x0000bd40
        /*12cc*/ 	.word	0x00000014
        /*12d0*/ 	.word	0x00013230
        /*12d4*/ 	.short	0x010a
        /*12d6*/ 	.byte	0x3f
	.zero		1


	//   ....[37]....
        /*12d8*/ 	.word	0x0000c300
        /*12dc*/ 	.word	0x0000000e
        /*12e0*/ 	.word	0x00013250
        /*12e4*/ 	.short	0x010a
        /*12e6*/ 	.byte	0x3f
	.zero		1


	//   ....[38]....
        /*12e8*/ 	.word	0x0000c350
        /*12ec*/ 	.word	0x0000000e
        /*12f0*/ 	.word	0x00013250
        /*12f4*/ 	.short	0x010a
        /*12f6*/ 	.byte	0x3f
	.zero		1


	//   ....[39]....
        /*12f8*/ 	.word	0x0000cd60
        /*12fc*/ 	.word	0x00000014
        /*1300*/ 	.word	0x00000000
        /*1304*/ 	.short	0x0101
        /*1306*/ 	.byte	0x3f
	.zero		1


	//   ....[40]....
        /*1308*/ 	.word	0x0000f1d0
        /*130c*/ 	.word	0x0000000e
        /*1310*/ 	.word	0x00000000
        /*1314*/ 	.short	0x0101
        /*1316*/ 	.byte	0x3f
	.zero		1


	//   ....[41]....
        /*1318*/ 	.word	0x0000f770
        /*131c*/ 	.word	0x0000000a
        /*1320*/ 	.word	0x00013230
        /*1324*/ 	.short	0x010a
        /*1326*/ 	.byte	0x3f
	.zero		1


	//   ....[42]....
        /*1328*/ 	.word	0x0000f800
        /*132c*/ 	.word	0x0000000a
        /*1330*/ 	.word	0x00013230
        /*1334*/ 	.short	0x010a
        /*1336*/ 	.byte	0x3f
	.zero		1


	//   ....[43]....
        /*1338*/ 	.word	0x0000fdc0
        /*133c*/ 	.word	0x0000000c
        /*1340*/ 	.word	0x00013250
        /*1344*/ 	.short	0x010a
        /*1346*/ 	.byte	0x3f
	.zero		1


	//   ....[44]....
        /*1348*/ 	.word	0x0000fe10
        /*134c*/ 	.word	0x0000000c
        /*1350*/ 	.word	0x00013250
        /*1354*/ 	.short	0x010a
        /*1356*/ 	.byte	0x3f
	.zero		1


	//   ....[45]....
        /*1358*/ 	.word	0x00010870
        /*135c*/ 	.word	0x00000014
        /*1360*/ 	.word	0x00000000
        /*1364*/ 	.short	0x0101
        /*1366*/ 	.byte	0x3f
	.zero		1


	//   ....[46]....
        /*1368*/ 	.word	0x00012100
        /*136c*/ 	.word	0x0000000c
        /*1370*/ 	.word	0x00000000
        /*1374*/ 	.short	0x0101
        /*1376*/ 	.byte	0x3f
	.zero		1


	//   ....[47]....
        /*1378*/ 	.word	0x000125d0
        /*137c*/ 	.word	0x0000000a
        /*1380*/ 	.word	0x00013250
        /*1384*/ 	.short	0x010a
        /*1386*/ 	.byte	0x3f
	.zero		1


	//   ....[48]....
        /*1388*/ 	.word	0x00012620
        /*138c*/ 	.word	0x0000000a
        /*1390*/ 	.word	0x00013250
        /*1394*/ 	.short	0x010a
        /*1396*/ 	.byte	0x3f
	.zero		1


	//   ....[49]....
        /*1398*/ 	.word	0x00012ea0
        /*139c*/ 	.word	0x0000000a
        /*13a0*/ 	.word	0x00000000
        /*13a4*/ 	.short	0x0101
        /*13a6*/ 	.byte	0x3f
	.zero		1


	//   ....[50]....
        /*13a8*/ 	.word	0x000141d0
        /*13ac*/ 	.word	0x00000000
        /*13b0*/ 	.word	0x00000000
        /*13b4*/ 	.short	0x0101
        /*13b6*/ 	.byte	0x3f
	.zero		1


	//   ....[51]....
        /*13b8*/ 	.word	0x00016430
        /*13bc*/ 	.word	0x00000016
        /*13c0*/ 	.word	0x00013220
        /*13c4*/ 	.short	0x010a
        /*13c6*/ 	.byte	0x3f
	.zero		1


	//   ....[52]....
        /*13c8*/ 	.word	0x00016500
        /*13cc*/ 	.word	0x00000005
        /*13d0*/ 	.word	0x000132a0
        /*13d4*/ 	.short	0x010a
        /*13d6*/ 	.byte	0x3f
	.zero		1


	//   ....[53]....
        /*13d8*/ 	.word	0x00016740
        /*13dc*/ 	.word	0x00000005
        /*13e0*/ 	.word	0x000132c0
        /*13e4*/ 	.short	0x010a
        /*13e6*/ 	.byte	0x3f
	.zero		1


	//   ....[54]....
        /*13e8*/ 	.word	0x00016af0
        /*13ec*/ 	.word	0x00000005
        /*13f0*/ 	.word	0x000132a0
        /*13f4*/ 	.short	0x010a
        /*13f6*/ 	.byte	0x3f
	.zero		1


	//   ....[55]....
        /*13f8*/ 	.word	0x00016d20
        /*13fc*/ 	.word	0x00000005
        /*1400*/ 	.word	0x000132c0
        /*1404*/ 	.short	0x010a
        /*1406*/ 	.byte	0x3f
	.zero		1


	//   ....[56]....
        /*1408*/ 	.word	0x00017d70
        /*140c*/ 	.word	0x00000006
        /*1410*/ 	.word	0x00013280
        /*1414*/ 	.short	0x010a
        /*1416*/ 	.byte	0x3f
	.zero		1


	//   ....[57]....
        /*1418*/ 	.word	0x00018450
        /*141c*/ 	.word	0x00000006
        /*1420*/ 	.word	0x00013270
        /*1424*/ 	.short	0x0107
        /*1426*/ 	.byte	0x3f
	.zero		1


	//   ....[58]....
        /*1428*/ 	.word	0x00018510
        /*142c*/ 	.word	0x00000006
        /*1430*/ 	.word	0x00013270
        /*1434*/ 	.short	0x0101
        /*1436*/ 	.byte	0x3f
	.zero		1


	//   ....[59]....
        /*1438*/ 	.word	0x00018560
        /*143c*/ 	.word	0x00000006
        /*1440*/ 	.word	0x00013240
        /*1444*/ 	.short	0x010a
        /*1446*/ 	.byte	0x3f
	.zero		1


	//   ....[60]....
        /*1448*/ 	.word	0x00018b30
        /*144c*/ 	.word	0x00000006
        /*1450*/ 	.word	0x00013230
        /*1454*/ 	.short	0x0107
        /*1456*/ 	.byte	0x3f
	.zero		1


	//   ....[61]....
        /*1458*/ 	.word	0x00018c10
        /*145c*/ 	.word	0x00000006
        /*1460*/ 	.word	0x00013230
        /*1464*/ 	.short	0x0101
        /*1466*/ 	.byte	0x3f
	.zero		1


	//   ....[62]....
        /*1468*/ 	.word	0x00019650
        /*146c*/ 	.word	0x00000016
        /*1470*/ 	.word	0x00013200
        /*1474*/ 	.short	0x0107
        /*1476*/ 	.byte	0x3f
	.zero		1


	//   ....[63]....
        /*1478*/ 	.word	0x00019740
        /*147c*/ 	.word	0x00000016
        /*1480*/ 	.word	0x00013200
        /*1484*/ 	.short	0x0101
        /*1486*/ 	.byte	0x3f
	.zero		1


	//   ....[64]....
        /*1488*/ 	.word	0x00019760
        /*148c*/ 	.word	0x00000016
        /*1490*/ 	.word	0x00013220
        /*1494*/ 	.short	0x010a
        /*1496*/ 	.byte	0x3f
	.zero		1


	//   ....[65]....
        /*1498*/ 	.word	0x00019c90
        /*149c*/ 	.word	0x00000006
        /*14a0*/ 	.word	0x00013280
        /*14a4*/ 	.short	0x010a
        /*14a6*/ 	.byte	0x3f
	.zero		1


	//   ....[66]....
        /*14a8*/ 	.word	0x0001a180
        /*14ac*/ 	.word	0x00000006
        /*14b0*/ 	.word	0x00013270
        /*14b4*/ 	.short	0x0107
        /*14b6*/ 	.byte	0x3f
	.zero		1


	//   ....[67]....
        /*14b8*/ 	.word	0x0001a240
        /*14bc*/ 	.word	0x00000006
        /*14c0*/ 	.word	0x00013270
        /*14c4*/ 	.short	0x0101
        /*14c6*/ 	.byte	0x3f
	.zero		1


	//   ....[68]....
        /*14c8*/ 	.word	0x0001a270
        /*14cc*/ 	.word	0x00000006
        /*14d0*/ 	.word	0x00013240
        /*14d4*/ 	.short	0x010a
        /*14d6*/ 	.byte	0x3f
	.zero		1


	//   ....[69]....
        /*14d8*/ 	.word	0x0001a6d0
        /*14dc*/ 	.word	0x00000006
        /*14e0*/ 	.word	0x00013230
        /*14e4*/ 	.short	0x0107
        /*14e6*/ 	.byte	0x3f
	.zero		1


	//   ....[70]....
        /*14e8*/ 	.word	0x0001a7a0
        /*14ec*/ 	.word	0x00000006
        /*14f0*/ 	.word	0x00013230
        /*14f4*/ 	.short	0x0101
        /*14f6*/ 	.byte	0x3f
	.zero		1


	//   ....[71]....
        /*14f8*/ 	.word	0x0001a820
        /*14fc*/ 	.word	0x00000002
        /*1500*/ 	.word	0x00013270
        /*1504*/ 	.short	0x010a
        /*1506*/ 	.byte	0x3f
	.zero		1


	//   ....[72]....
        /*1508*/ 	.word	0x0001a8b0
        /*150c*/ 	.word	0x00000002
        /*1510*/ 	.word	0x00013260
        /*1514*/ 	.short	0x010a
        /*1516*/ 	.byte	0x3f
	.zero		1


	//   ....[73]....
        /*1518*/ 	.word	0x0001abc0
        /*151c*/ 	.word	0x00000002
        /*1520*/ 	.word	0x00013250
        /*1524*/ 	.short	0x0101
        /*1526*/ 	.byte	0x3f
	.zero		1


	//   ....[74]....
        /*1528*/ 	.word	0x0001ac50
        /*152c*/ 	.word	0x00000002
        /*1530*/ 	.word	0x00000000
        /*1534*/ 	.short	0x0101
        /*1536*/ 	.byte	0x3f
	.zero		1


	//   ....[75]....
        /*1538*/ 	.word	0x0001ae20
        /*153c*/ 	.word	0x00000003
        /*1540*/ 	.word	0x00013270
        /*1544*/ 	.short	0x010a
        /*1546*/ 	.byte	0x3f
	.zero		1


	//   ....[76]....
        /*1548*/ 	.word	0x0001aeb0
        /*154c*/ 	.word	0x00000003
        /*1550*/ 	.word	0x00013260
        /*1554*/ 	.short	0x010a
        /*1556*/ 	.byte	0x3f
	.zero		1


	//   ....[77]....
        /*1558*/ 	.word	0x0001b1d0
        /*155c*/ 	.word	0x00000003
        /*1560*/ 	.word	0x00013250
        /*1564*/ 	.short	0x0101
        /*1566*/ 	.byte	0x3f
	.zero		1


	//   ....[78]....
        /*1568*/ 	.word	0x0001b290
        /*156c*/ 	.word	0x00000003
        /*1570*/ 	.word	0x00000000
        /*1574*/ 	.short	0x0101
        /*1576*/ 	.byte	0x3f
	.zero		1


	//   ....[79]....
        /*1578*/ 	.word	0x0001bfc0
        /*157c*/ 	.word	0x00000005
        /*1580*/ 	.word	0x00013220
        /*1584*/ 	.short	0x010a
        /*1586*/ 	.byte	0x3f
	.zero		1


	//   ....[80]....
        /*1588*/ 	.word	0x0001c160
        /*158c*/ 	.word	0x00000003
        /*1590*/ 	.word	0x00013240
        /*1594*/ 	.short	0x010a
        /*1596*/ 	.byte	0x3f
	.zero		1


	//   ....[81]....
        /*1598*/ 	.word	0x0001c1f0
        /*159c*/ 	.word	0x0000001d
        /*15a0*/ 	.word	0x00013240
        /*15a4*/ 	.short	0x010a
        /*15a6*/ 	.byte	0x3f
	.zero		1


	//   ....[82]....
        /*15a8*/ 	.word	0x0001c230
        /*15ac*/ 	.word	0x00000003
        /*15b0*/ 	.word	0x00013260
        /*15b4*/ 	.short	0x010a
        /*15b6*/ 	.byte	0x3f
	.zero		1


	//   ....[83]....
        /*15b8*/ 	.word	0x0001c270
        /*15bc*/ 	.word	0x0000001d
        /*15c0*/ 	.word	0x00013260
        /*15c4*/ 	.short	0x010a
        /*15c6*/ 	.byte	0x3f
	.zero		1


	//   ....[84]....
        /*15c8*/ 	.word	0x0001c2b0
        /*15cc*/ 	.word	0x00000003
        /*15d0*/ 	.word	0x00013280
        /*15d4*/ 	.short	0x010a
        /*15d6*/ 	.byte	0x3f
	.zero		1


	//   ....[85]....
        /*15d8*/ 	.word	0x0001c2f0
        /*15dc*/ 	.word	0x0000001d
        /*15e0*/ 	.word	0x00013280
        /*15e4*/ 	.short	0x010a
        /*15e6*/ 	.byte	0x3f
	.zero		1


	//   ....[86]....
        /*15e8*/ 	.word	0x0001c350
        /*15ec*/ 	.word	0x00000041
        /*15f0*/ 	.word	0x00013290
        /*15f4*/ 	.short	0x010a
        /*15f6*/ 	.byte	0x3f
	.zero		1


	//   ....[87]....
        /*15f8*/ 	.word	0x0001c4b0
        /*15fc*/ 	.word	0x00000041
        /*1600*/ 	.word	0x00013290
        /*1604*/ 	.short	0x010a
        /*1606*/ 	.byte	0x3f
	.zero		1


	//   ....[88]....
        /*1608*/ 	.word	0x0001c620
        /*160c*/ 	.word	0x00000041
        /*1610*/ 	.word	0x00013290
        /*1614*/ 	.short	0x010a
        /*1616*/ 	.byte	0x3f
	.zero		1


	//   ....[89]....
        /*1618*/ 	.word	0x0001c780
        /*161c*/ 	.word	0x00000041
        /*1620*/ 	.word	0x000132b0
        /*1624*/ 	.short	0x010a
        /*1626*/ 	.byte	0x3f
	.zero		1


	//   ....[90]....
        /*1628*/ 	.word	0x0001c980
        /*162c*/ 	.word	0x00000012
        /*1630*/ 	.word	0x00013200
        /*1634*/ 	.short	0x010a
        /*1636*/ 	.byte	0x3f
	.zero		1


	//   ....[91]....
        /*1638*/ 	.word	0x0001cb80
        /*163c*/ 	.word	0x00000012
        /*1640*/ 	.word	0x00013200
        /*1644*/ 	.short	0x010a
        /*1646*/ 	.byte	0x3f
	.zero		1


	//   ....[92]....
        /*1648*/ 	.word	0x0001cbd0
        /*164c*/ 	.word	0x00000000
        /*1650*/ 	.word	0x00013230
        /*1654*/ 	.short	0x010a
        /*1656*/ 	.byte	0x3f
	.zero		1


	//   ....[93]....
        /*1658*/ 	.word	0x0001cc20
        /*165c*/ 	.word	0x00000014
        /*1660*/ 	.word	0x00013230
        /*1664*/ 	.short	0x010a
        /*1666*/ 	.byte	0x3f
	.zero		1


	//   ....[94]....
        /*1668*/ 	.word	0x0001cc70
        /*166c*/ 	.word	0x0000000e
        /*1670*/ 	.word	0x00013250
        /*1674*/ 	.short	0x010a
        /*1676*/ 	.byte	0x3f
	.zero		1


	//   ....[95]....
        /*1678*/ 	.word	0x0001ccc0
        /*167c*/ 	.word	0x0000000a
        /*1680*/ 	.word	0x00013230
        /*1684*/ 	.short	0x010a
        /*1686*/ 	.byte	0x3f
	.zero		1


	//   ....[96]....
        /*1688*/ 	.word	0x0001cd10
        /*168c*/ 	.word	0x0000000c
        /*1690*/ 	.word	0x00013250
        /*1694*/ 	.short	0x010a
        /*1696*/ 	.byte	0x3f
	.zero		1


	//   ....[97]....
        /*1698*/ 	.word	0x0001cd60
        /*169c*/ 	.word	0x0000000a
        /*16a0*/ 	.word	0x00013250
        /*16a4*/ 	.short	0x010a
        /*16a6*/ 	.byte	0x3f
	.zero		1


	//   ....[98]....
        /*16a8*/ 	.word	0x0001cf00
        /*16ac*/ 	.word	0x00000016
        /*16b0*/ 	.word	0x00013220
        /*16b4*/ 	.short	0x010a
        /*16b6*/ 	.byte	0x3f
	.zero		1


	//   ....[99]....
        /*16b8*/ 	.word	0x0001cf50
        /*16bc*/ 	.word	0x00000005
        /*16c0*/ 	.word	0x000132a0
        /*16c4*/ 	.short	0x010a
        /*16c6*/ 	.byte	0x3f
	.zero		1


	//   ....[100]....
        /*16c8*/ 	.word	0x0001cfa0
        /*16cc*/ 	.word	0x00000005
        /*16d0*/ 	.word	0x000132c0
        /*16d4*/ 	.short	0x010a
        /*16d6*/ 	.byte	0x3f
	.zero		1


	//   ....[101]....
        /*16d8*/ 	.word	0x0001cff0
        /*16dc*/ 	.word	0x00000005
        /*16e0*/ 	.word	0x000132a0
        /*16e4*/ 	.short	0x010a
        /*16e6*/ 	.byte	0x3f
	.zero		1


	//   ....[102]....
        /*16e8*/ 	.word	0x0001d040
        /*16ec*/ 	.word	0x00000005
        /*16f0*/ 	.word	0x000132c0
        /*16f4*/ 	.short	0x010a
        /*16f6*/ 	.byte	0x3f
	.zero		1


	//   ....[103]....
        /*16f8*/ 	.word	0x0001d160
        /*16fc*/ 	.word	0x00000006
        /*1700*/ 	.word	0x00013280
        /*1704*/ 	.short	0x010a
        /*1706*/ 	.byte	0x3f
	.zero		1


	//   ....[104]....
        /*1708*/ 	.word	0x0001d800
        /*170c*/ 	.word	0x00000006
        /*1710*/ 	.word	0x00013240
        /*1714*/ 	.short	0x010a
        /*1716*/ 	.byte	0x3f
	.zero		1


	//   ....[105]....
        /*1718*/ 	.word	0x0001e620
        /*171c*/ 	.word	0x00000016
        /*1720*/ 	.word	0x00013220
        /*1724*/ 	.short	0x010a
        /*1726*/ 	.byte	0x3f
	.zero		1


	//   ....[106]....
        /*1728*/ 	.word	0x0001e670
        /*172c*/ 	.word	0x00000006
        /*1730*/ 	.word	0x00013280
        /*1734*/ 	.short	0x010a
        /*1736*/ 	.byte	0x3f
	.zero		1


	//   ....[107]....
        /*1738*/ 	.word	0x0001ed30
        /*173c*/ 	.word	0x00000006
        /*1740*/ 	.word	0x00013240
        /*1744*/ 	.short	0x010a
        /*1746*/ 	.byte	0x3f
	.zero		1


	//   ....[108]....
        /*1748*/ 	.word	0x0001f2f0
        /*174c*/ 	.word	0x00000002
        /*1750*/ 	.word	0x00013270
        /*1754*/ 	.short	0x010a
        /*1756*/ 	.byte	0x3f
	.zero		1


	//   ....[109]....
        /*1758*/ 	.word	0x0001f340
        /*175c*/ 	.word	0x00000002
        /*1760*/ 	.word	0x00013260
        /*1764*/ 	.short	0x010a
        /*1766*/ 	.byte	0x3f
	.zero		1


	//   ....[110]....
        /*1768*/ 	.word	0x0001f390
        /*176c*/ 	.word	0x00000003
        /*1770*/ 	.word	0x00013270
        /*1774*/ 	.short	0x010a
        /*1776*/ 	.byte	0x3f
	.zero		1


	//   ....[111]....
        /*1778*/ 	.word	0x0001f3e0
        /*177c*/ 	.word	0x00000003
        /*1780*/ 	.word	0x00013260
        /*1784*/ 	.short	0x010a
        /*1786*/ 	.byte	0x3f
	.zero		1


	//   ....[112]....
        /*1788*/ 	.word	0x0001fd80
        /*178c*/ 	.word	0x00000005
        /*1790*/ 	.word	0x00013220
        /*1794*/ 	.short	0x010a
        /*1796*/ 	.byte	0x3f
	.zero		1


	//   ....[113]....
        /*1798*/ 	.word	0x0001ff20
        /*179c*/ 	.word	0x00000003
        /*17a0*/ 	.word	0x00013240
        /*17a4*/ 	.short	0x010a
        /*17a6*/ 	.byte	0x3f
	.zero		1


	//   ....[114]....
        /*17a8*/ 	.word	0x0001ff70
        /*17ac*/ 	.word	0x0000001d
        /*17b0*/ 	.word	0x00013240
        /*17b4*/ 	.short	0x010a
        /*17b6*/ 	.byte	0x3f
	.zero		1


	//   ....[115]....
        /*17b8*/ 	.word	0x0001ffc0
        /*17bc*/ 	.word	0x00000003
        /*17c0*/ 	.word	0x00013260
        /*17c4*/ 	.short	0x010a
        /*17c6*/ 	.byte	0x3f
	.zero		1


	//   ....[116]....
        /*17c8*/ 	.word	0x00020010
        /*17cc*/ 	.word	0x0000001d
        /*17d0*/ 	.word	0x00013260
        /*17d4*/ 	.short	0x010a
        /*17d6*/ 	.byte	0x3f
	.zero		1


	//   ....[117]....
        /*17d8*/ 	.word	0x00020060
        /*17dc*/ 	.word	0x00000003
        /*17e0*/ 	.word	0x00013280
        /*17e4*/ 	.short	0x010a
        /*17e6*/ 	.byte	0x3f
	.zero		1


	//----- nvinfo : EIATTR_NUM_MBARRIERS
	.align		4
.L_327:
        /*17e8*/ 	.byte	0x03, 0x38
        /*17ea*/ 	.short	0x0016


	//----- nvinfo : EIATTR_EXIT_INSTR_OFFSETS
	.align		4
        /*17ec*/ 	.byte	0x04, 0x1c
        /*17ee*/ 	.short	(.L_329 - .L_328)


	//   ....[0]....
.L_328:
        /*17f0*/ 	.word	0x0001c340


	//----- nvinfo : EIATTR_MAX_THREADS
	.align		4
.L_329:
        /*17f4*/ 	.byte	0x04, 0x05
        /*17f6*/ 	.short	(.L_331 - .L_330)
.L_330:
        /*17f8*/ 	.word	0x00000200
        /*17fc*/ 	.word	0x00000001
        /*1800*/ 	.word	0x00000001


	//----- nvinfo : EIATTR_CRS_STACK_SIZE
	.align		4
.L_331:
        /*1804*/ 	.byte	0x04, 0x1e
        /*1806*/ 	.short	(.L_333 - .L_332)
.L_332:
        /*1808*/ 	.word	0x00000000


	//----- nvinfo : EIATTR_CBANK_PARAM_SIZE
	.align		4
.L_333:
        /*180c*/ 	.byte	0x03, 0x19
        /*180e*/ 	.short	0x0af0


	//----- nvinfo : EIATTR_PARAM_CBANK
	.align		4
        /*1810*/ 	.byte	0x04, 0x0a
        /*1812*/ 	.short	(.L_335 - .L_334)
	.align		4
.L_334:
        /*1814*/ 	.word	index@(.nv.constant0._ZN7cutlass13device_kernelIN5flash11enable_sm90INS1_16FlashAttnFwdSm90INS1_25CollectiveMainloopFwdSm90ILi2EN4cute5tupleIJNS5_1CILi1EEES8_S8_EEENS6_IJNS7_ILi192EEENS7_ILi160EEENS7_ILi64EEEEEELi64ENS_12float_e4m3_tEfNS_4arch4Sm90ELb1ELb0ELb1ELb1ELb1ELb1ELb0ELb1ELb1ELb1ELb0ELb0EEENS1_21CollectiveEpilogueFwdINS6_IJSA_SC_SB_EEES9_NS_10bfloat16_tESG_Li384ELb1ELb1ELb0ELb1EEENS1_36VarlenDynamicPersistentTileSchedulerILi192ELi160ELi384ELi128ELb0ELb1ELb1ELb1ELb1ELb1EEEEEEEEEvNT_6ParamsE)
        /*1818*/ 	.short	0x0210
        /*181a*/ 	.short	0x0af0


	//----- nvinfo : EIATTR_SW_WAR
	.align		4
.L_335:
        /*181c*/ 	.byte	0x04, 0x36
        /*181e*/ 	.short	(.L_337 - .L_336)
.L_336:
        /*1820*/ 	.word	0x00000008
.L_337:


//--------------------- .nv.callgraph             --------------------------
	.section	.nv.callgraph,"",@"SHT_CUDA_CALLGRAPH"
	.align	4
	.sectionentsize	8
	.align		4
        /*0000*/ 	.word	0x00000000
	.align		4
        /*0004*/ 	.word	0xffffffff
	.align		4
        /*0008*/ 	.word	index@(_ZN7cutlass13device_kernelIN5flash11enable_sm90INS1_16FlashAttnFwdSm90INS1_25CollectiveMainloopFwdSm90ILi2EN4cute5tupleIJNS5_1CILi1EEES8_S8_EEENS6_IJNS7_ILi192EEENS7_ILi160EEENS7_ILi64EEEEEELi64ENS_12float_e4m3_tEfNS_4arch4Sm90ELb0ELb0ELb1ELb0ELb1ELb0ELb0ELb1ELb1ELb1ELb0ELb0EEENS1_21CollectiveEpilogueFwdINS6_IJSA_SC_SB_EEES9_NS_10bfloat16_tESG_Li384ELb0ELb1ELb0ELb1EEENS1_29StaticPersistentTileSchedulerILb0EEEEEEEEEvNT_6ParamsE)
	.align		4
        /*000c*/ 	.word	index@(__assertfail)
	.align		4
        /*0010*/ 	.word	index@(_ZN7cutlass13device_kernelIN5flash11enable_sm90INS1_16FlashAttnFwdSm90INS1_25CollectiveMainloopFwdSm90ILi2EN4cute5tupleIJNS5_1CILi1EEES8_S8_EEENS6_IJNS7_ILi192EEENS7_ILi160EEENS7_ILi64EEEEEELi64ENS_12float_e4m3_tEfNS_4arch4Sm90ELb0ELb0ELb1ELb1ELb1ELb0ELb0ELb1ELb1ELb1ELb0ELb0EEENS1_21CollectiveEpilogueFwdINS6_IJSA_SC_SB_EEES9_NS_10bfloat16_tESG_Li384ELb1ELb1ELb0ELb1EEENS1_36VarlenDynamicPersistentTileSchedulerILi192ELi160ELi384ELi128ELb0ELb1ELb1ELb0ELb1ELb1EEEEEEEEEvNT_6ParamsE)
	.align		4
        /*0014*/ 	.word	index@(__assertfail)
	.align		4
        /*0018*/ 	.word	index@(_ZN7cutlass13device_kernelIN5flash11enable_sm90INS1_16FlashAttnFwdSm90INS1_25CollectiveMainloopFwdSm90ILi2EN4cute5tupleIJNS5_1CILi1EEES8_S8_EEENS6_IJNS7_ILi192EEENS7_ILi160EEENS7_ILi64EEEEEELi64ENS_12float_e4m3_tEfNS_4arch4Sm90ELb0ELb0ELb1ELb1ELb1ELb1ELb0ELb1ELb1ELb1ELb0ELb0EEENS1_21CollectiveEpilogueFwdINS6_IJSA_SC_SB_EEES9_NS_10bfloat16_tESG_Li384ELb1ELb1ELb0ELb1EEENS1_36VarlenDynamicPersistentTileSchedulerILi192ELi160ELi384ELi128ELb0ELb1ELb1ELb0ELb1ELb1EEEEEEEEEvNT_6ParamsE)
	.align		4
        /*001c*/ 	.word	index@(__assertfail)
	.align		4
        /*0020*/ 	.word	index@(_ZN7cutlass13device_kernelIN5flash11enable_sm90INS1_16FlashAttnFwdSm90INS1_25CollectiveMainloopFwdSm90ILi2EN4cute5tupleIJNS5_1CILi1EEES8_S8_EEENS6_IJNS7_ILi192EEENS7_ILi160EEENS7_ILi64EEEEEELi64ENS_12float_e4m3_tEfNS_4arch4Sm90ELb0ELb1ELb1ELb0ELb1ELb0ELb0ELb1ELb1ELb1ELb0ELb0EEENS1_21CollectiveEpilogueFwdINS6_IJSA_SC_SB_EEES9_NS_10bfloat16_tESG_Li384ELb0ELb1ELb0ELb1EEENS1_30DynamicPersistentTileSchedulerILi384ELi128ELb0ELb1ELb1EEEEEEEEEvNT_6ParamsE)
	.align		4
        /*0024*/ 	.word	index@(__assertfail)
	.align		4
        /*0028*/ 	.word	index@(_ZN7cutlass13device_kernelIN5flash11enable_sm90INS1_16FlashAttnFwdSm90INS1_25CollectiveMainloopFwdSm90ILi2EN4cute5tupleIJNS5_1CILi1EEES8_S8_EEENS6_IJNS7_ILi192EEENS7_ILi160EEENS7_ILi64EEEEEELi64ENS_12float_e4m3_tEfNS_4arch4Sm90ELb0ELb1ELb1ELb1ELb1ELb0ELb0ELb1ELb1ELb1ELb0ELb0EEENS1_21CollectiveEpilogueFwdINS6_IJSA_SC_SB_EEES9_NS_10bfloat16_tESG_Li384ELb1ELb1ELb0ELb1EEENS1_36VarlenDynamicPersistentTileSchedulerILi192ELi160ELi384ELi128ELb0ELb1ELb1ELb1ELb0ELb1EEEEEEEEEvNT_6ParamsE)
	.align		4
        /*002c*/ 	.word	index@(__assertfail)
	.align		4
        /*0030*/ 	.word	index@(_ZN7cutlass13device_kernelIN5flash11enable_sm90INS1_16FlashAttnFwdSm90INS1_25CollectiveMainloopFwdSm90ILi2EN4cute5tupleIJNS5_1CILi1EEES8_S8_EEENS6_IJNS7_ILi192EEENS7_ILi160EEENS7_ILi64EEEEEELi64ENS_12float_e4m3_tEfNS_4arch4Sm90ELb0ELb1ELb1ELb1ELb1ELb1ELb0ELb1ELb1ELb1ELb0ELb0EEENS1_21CollectiveEpilogueFwdINS6_IJSA_SC_SB_EEES9_NS_10bfloat16_tESG_Li384ELb1ELb1ELb0ELb1EEENS1_36VarlenDynamicPersistentTileSchedulerILi192ELi160ELi384ELi128ELb0ELb1ELb1ELb1ELb0ELb1EEEEEEEEEvNT_6ParamsE)
	.align		4
        /*0034*/ 	.word	index@(__assertfail)
	.align		4
        /*0038*/ 	.word	index@(_ZN7cutlass13device_kernelIN5flash11enable_sm90INS1_16FlashAttnFwdSm90INS1_25CollectiveMainloopFwdSm90ILi2EN4cute5tupleIJNS5_1CILi1EEES8_S8_EEENS6_IJNS7_ILi192EEENS7_ILi160EEENS7_ILi64EEEEEELi64ENS_12float_e4m3_tEfNS_4arch4Sm90ELb1ELb0ELb1ELb0ELb1ELb0ELb0ELb1ELb1ELb1ELb0ELb0EEENS1_21CollectiveEpilogueFwdINS6_IJSA_SC_SB_EEES9_NS_10bfloat16_tESG_Li384ELb0ELb1ELb0ELb1EEENS1_30DynamicPersistentTileSchedulerILi384ELi128ELb0ELb1ELb1EEEEEEEEEvNT_6ParamsE)
	.align		4
        /*003c*/ 	.word	index@(__assertfail)
	.align		4
        /*0040*/ 	.word	index@(_ZN7cutlass13device_kernelIN5flash11enable_sm90INS1_16FlashAttnFwdSm90INS1_25CollectiveMainloopFwdSm90ILi2EN4cute5tupleIJNS5_1CILi1EEES8_S8_EEENS6_IJNS7_ILi192EEENS7_ILi160EEENS7_ILi64EEEEEELi64ENS_12float_e4m3_tEfNS_4arch4Sm90ELb1ELb0ELb1ELb1ELb1ELb0ELb0ELb1ELb1ELb1ELb0ELb0EEENS1_21CollectiveEpilogueFwdINS6_IJSA_SC_SB_EEES9_NS_10bfloat16_tESG_Li384ELb1ELb1ELb0ELb1EEENS1_36VarlenDynamicPersistentTileSchedulerILi192ELi160ELi384ELi128ELb0ELb1ELb1ELb1ELb1ELb1EEEEEEEEEvNT_6ParamsE)
	.align		4
        /*0044*/ 	.word	index@(__assertfail)
	.align		4
        /*0048*/ 	.word	index@(_ZN7cutlass13device_kernelIN5flash11enable_sm90INS1_16FlashAttnFwdSm90INS1_25CollectiveMainloopFwdSm90ILi2EN4cute5tupleIJNS5_1CILi1EEES8_S8_EEENS6_IJNS7_ILi192EEENS7_ILi160EEENS7_ILi64EEEEEELi64ENS_12float_e4m3_tEfNS_4arch4Sm90ELb1ELb0ELb1ELb1ELb1ELb1ELb0ELb1ELb1ELb1ELb0ELb0EEENS1_21CollectiveEpilogueFwdINS6_IJSA_SC_SB_EEES9_NS_10bfloat16_tESG_Li384ELb1ELb1ELb0ELb1EEENS1_36VarlenDynamicPersistentTileSchedulerILi192ELi160ELi384ELi128ELb0ELb1ELb1ELb1ELb1ELb1EEEEEEEEEvNT_6ParamsE)
	.align		4
        /*004c*/ 	.word	index@(__assertfail)
	.align		4
        /*0050*/ 	.word	0x00000000
	.align		4
        /*0054*/ 	.word	0xfffffffe
	.align		4
        /*0058*/ 	.word	0x00000000
	.align		4
        /*005c*/ 	.word	0xfffffffd
	.align		4
        /*0060*/ 	.word	0x00000000
	.align		4
        /*0064*/ 	.word	0xfffffffc


//--------------------- .nv.constant4             --------------------------
	.section	.nv.constant4,"a",@progbits
	.align	8
	.align		8
.nv.constant4:
        /*0000*/ 	.dword	__assertfail
	.align		8
        /*0008*/ 	.dword	__unnamed_1
	.align		8
        /*0010*/ 	.dword	__unnamed_2
	.align		8
        /*0018*/ 	.dword	__unnamed_3
	.align		8
        /*0020*/ 	.dword	__unnamed_4
	.align		8
        /*0028*/ 	.dword	__unnamed_5
	.align		8
        /*0030*/ 	.dword	__unnamed_6
	.align		8
        /*0038*/ 	.dword	_ZZN5flash28permute_output_fp8_VcolmajorIN4cute6TensorINS1_11ArrayEngineIN7cutlass10bfloat16_tELm32EEENS1_6LayoutINS1_5tupleIJNS8_IJNS1_1CILi2EEESA_NS9_ILi8EEEEEENS9_ILi1EEESD_EEENS8_IJNS8_IJSD_SA_NS9_ILi4EEEEEENS9_ILi0EEESH_EEEEEEEEEvRT_E9upper_map
	.align		8
        /*0040*/ 	.dword	_ZN79_INTERNAL_01b20e0f_43_flash_fwd_hdim64_e4m3_paged_softcap_sm90_cu_ea41c527_44024cuda3std3__45__cpo5beginE
	.align		8
        /*0048*/ 	.dword	_ZN79_INTERNAL_01b20e0f_43_flash_fwd_hdim64_e4m3_paged_softcap_sm90_cu_ea41c527_44024cuda3std3__45__cpo3endE
	.align		8
        /*0050*/ 	.dword	_ZN79_INTERNAL_01b20e0f_43_flash_fwd_hdim64_e4m3_paged_softcap_sm90_cu_ea41c527_44024cuda3std3__45__cpo6cbeginE
	.align		8
        /*0058*/ 	.dword	_ZN79_INTERNAL_01b20e0f_43_flash_fwd_hdim64_e4m3_paged_softcap_sm90_cu_ea41c527_44024cuda3std3__45__cpo4cendE
	.align		8
        /*0060*/ 	.dword	_ZN79_INTERNAL_01b20e0f_43_flash_fwd_hdim64_e4m3_paged_softcap_sm90_cu_ea41c527_44024cuda3std3__481_GLOBAL__N__01b20e0f_43_flash_fwd_hdim64_e4m3_paged_softcap_sm90_cu_ea41c527_44026ignoreE
	.align		8
        /*0068*/ 	.dword	_ZN79_INTERNAL_01b20e0f_43_flash_fwd_hdim64_e4m3_paged_softcap_sm90_cu_ea41c527_44024cuda3std3__419piecewise_constructE
	.align		8
        /*0070*/ 	.dword	_ZN79_INTERNAL_01b20e0f_43_flash_fwd_hdim64_e4m3_paged_softcap_sm90_cu_ea41c527_44024cuda3std3__48in_placeE
	.align		8
        /*0078*/ 	.dword	_ZN79_INTERNAL_01b20e0f_43_flash_fwd_hdim64_e4m3_paged_softcap_sm90_cu_ea41c527_44024cuda3std6ranges3__45__cpo4swapE
	.align		8
        /*0080*/ 	.dword	_ZN79_INTERNAL_01b20e0f_43_flash_fwd_hdim64_e4m3_paged_softcap_sm90_cu_ea41c527_44024cuda3std6ranges3__45__cpo9iter_moveE
	.align		8
        /*0088*/ 	.dword	_ZN79_INTERNAL_01b20e0f_43_flash_fwd_hdim64_e4m3_paged_softcap_sm90_cu_ea41c527_44024cute7productE
	.align		8
        /*0090*/ 	.dword	_ZN79_INTERNAL_01b20e0f_43_flash_fwd_hdim64_e4m3_paged_softcap_sm90_cu_ea41c527_44024cute1_E
	.align		8
        /*0098*/ 	.dword	$str$23
	.align		8
        /*00a0*/ 	.dword	$str$24


//--------------------- .text._ZN7cutlass13device_kernelIN5flash11enable_sm90INS1_16FlashAttnFwdSm90INS1_25CollectiveMainloopFwdSm90ILi2EN4cute5tupleIJNS5_1CILi1EEES8_S8_EEENS6_IJNS7_ILi192EEENS7_ILi160EEENS7_ILi64EEEEEELi64ENS_12float_e4m3_tEfNS_4arch4Sm90ELb0ELb0ELb1ELb0ELb1ELb0ELb0ELb1ELb1ELb1ELb0ELb0EEENS1_21CollectiveEpilogueFwdINS6_IJSA_SC_SB_EEES9_NS_10bfloat16_tESG_Li384ELb0ELb1ELb0ELb1EEENS1_29StaticPersistentTileSchedulerILb0EEEEEEEEEvNT_6ParamsE --------------------------
	.section	.text._ZN7cutlass13device_kernelIN5flash11enable_sm90INS1_16FlashAttnFwdSm90INS1_25CollectiveMainloopFwdSm90ILi2EN4cute5tupleIJNS5_1CILi1EEES8_S8_EEENS6_IJNS7_ILi192EEENS7_ILi160EEENS7_ILi64EEEEEELi64ENS_12float_e4m3_tEfNS_4arch4Sm90ELb0ELb0ELb1ELb0ELb1ELb0ELb0ELb1ELb1ELb1ELb0ELb0EEENS1_21CollectiveEpilogueFwdINS6_IJSA_SC_SB_EEES9_NS_10bfloat16_tESG_Li384ELb0ELb1ELb0ELb1EEENS1_29StaticPersistentTileSchedulerILb0EEEEEEEEEvNT_6ParamsE,"ax",@progbits
	.align	128
.text._ZN7cutlass13device_kernelIN5flash11enable_sm90INS1_16FlashAttnFwdSm90INS1_25CollectiveMainloopFwdSm90ILi2EN4cute5tupleIJNS5_1CILi1EEES8_S8_EEENS6_IJNS7_ILi192EEENS7_ILi160EEENS7_ILi64EEEEEELi64ENS_12float_e4m3_tEfNS_4arch4Sm90ELb0ELb0ELb1ELb0ELb1ELb0ELb0ELb1ELb1ELb1ELb0ELb0EEENS1_21CollectiveEpilogueFwdINS6_IJSA_SC_SB_EEES9_NS_10bfloat16_tESG_Li384ELb0ELb1ELb0ELb1EEENS1_29StaticPersistentTileSchedulerILb0EEEEEEEEEvNT_6ParamsE:
        .type           _ZN7cutlass13device_kernelIN5flash11enable_sm90INS1_16FlashAttnFwdSm90INS1_25CollectiveMainloopFwdSm90ILi2EN4cute5tupleIJNS5_1CILi1EEES8_S8_EEENS6_IJNS7_ILi192EEENS7_ILi160EEENS7_ILi64EEEEEELi64ENS_12float_e4m3_tEfNS_4arch4Sm90ELb0ELb0ELb1ELb0ELb1ELb0ELb0ELb1ELb1ELb1ELb0ELb0EEENS1_21CollectiveEpilogueFwdINS6_IJSA_SC_SB_EEES9_NS_10bfloat16_tESG_Li384ELb0ELb1ELb0ELb1EEENS1_29StaticPersistentTileSchedulerILb0EEEEEEEEEvNT_6ParamsE,@function
        .size           _ZN7cutlass13device_kernelIN5flash11enable_sm90INS1_16FlashAttnFwdSm90INS1_25CollectiveMainloopFwdSm90ILi2EN4cute5tupleIJNS5_1CILi1EEES8_S8_EEENS6_IJNS7_ILi192EEENS7_ILi160EEENS7_ILi64EEEEEELi64ENS_12float_e4m3_tEfNS_4arch4Sm90ELb0ELb0ELb1ELb0ELb1ELb0ELb0ELb1ELb1ELb1ELb0ELb0EEENS1_21CollectiveEpilogueFwdINS6_IJSA_SC_SB_EEES9_NS_10bfloat16_tESG_Li384ELb0ELb1ELb0ELb1EEENS1_29StaticPersistentTileSchedulerILb0EEEEEEEEEvNT_6ParamsE,(.L_x_2747 - _ZN7cutlass13device_kernelIN5flash11enable_sm90INS1_16FlashAttnFwdSm90INS1_25CollectiveMainloopFwdSm90ILi2EN4cute5tupleIJNS5_1CILi1EEES8_S8_EEENS6_IJNS7_ILi192EEENS7_ILi160EEENS7_ILi64EEEEEELi64ENS_12float_e4m3_tEfNS_4arch4Sm90ELb0ELb0ELb1ELb0ELb1ELb0ELb0ELb1ELb1ELb1ELb0ELb0EEENS1_21CollectiveEpilogueFwdINS6_IJSA_SC_SB_EEES9_NS_10bfloat16_tESG_Li384ELb0ELb1ELb0ELb1EEENS1_29StaticPersistentTileSchedulerILb0EEEEEEEEEvNT_6ParamsE)
        .other          _ZN7cutlass13device_kernelIN5flash11enable_sm90INS1_16FlashAttnFwdSm90INS1_25CollectiveMainloopFwdSm90ILi2EN4cute5tupleIJNS5_1CILi1EEES8_S8_EEENS6_IJNS7_ILi192EEENS7_ILi160EEENS7_ILi64EEEEEELi64ENS_12float_e4m3_tEfNS_4arch4Sm90ELb0ELb0ELb1ELb0ELb1ELb0ELb0ELb1ELb1ELb1ELb0ELb0EEENS1_21CollectiveEpilogueFwdINS6_IJSA_SC_SB_EEES9_NS_10bfloat16_tESG_Li384ELb0ELb1ELb0ELb1EEENS1_29StaticPersistentTileSchedulerILb0EEEEEEEEEvNT_6ParamsE,@"STO_CUDA_ENTRY STV_DEFAULT"
_ZN7cutlass13device_kernelIN5flash11enable_sm90INS1_16FlashAttnFwdSm90INS1_25CollectiveMainloopFwdSm90ILi2EN4cute5tupleIJNS5_1CILi1EEES8_S8_EEENS6_IJNS7_ILi192EEENS7_ILi160EEENS7_ILi64EEEEEELi64ENS_12float_e4m3_tEfNS_4arch4Sm90ELb0ELb0ELb1ELb0ELb1ELb0ELb0ELb1ELb1ELb1ELb0ELb0EEENS1_21CollectiveEpilogueFwdINS6_IJSA_SC_SB_EEES9_NS_10bfloat16_tESG_Li384ELb0ELb1ELb0ELb1EEENS1_29StaticPersistentTileSchedulerILb0EEEEEEEEEvNT_6ParamsE:
[----:B------:R-:W0:Y:S02]  /*0000*/  LDC R1, c[0x0][0x28] ;  /* 0x00000a00ff017b82 */ /* 0x000e240000000800 */
[----:B0-----:R-:W-:Y:S01]  /*0010*/  VIADD R1, R1, 0xffffffd8 ;  /* 0xffffffd801017836 */ /* 0x001fe20000000000 */
[----:B------:R-:W0:Y:S01]  /*0020*/  S2R R3, SR_TID.X ;  /* 0x0000000000037919 */ /* 0x000e220000002100 */
[----:B------:R-:W-:Y:S01]  /*0030*/  ELECT P0, URZ, PT ;  /* 0x00000000003f782f */ /* 0x000fe20003800000 */
[----:B------:R-:W-:Y:S01]  /*0040*/  UMOV UR4, 0x80 ;  /* 0x0000008000047882 */ /* 0x000fe20000000000 */
[----:B------:R-:W-:Y:S01]  /*0050*/  UMOV UR7, 0x180 ;  /* 0x0000018000077882 */ /* 0x000fe20000000000 */
[----:B0-----:R-:W-:-:S05]  /*0060*/  SHF.R.U32.HI R0, RZ, 0x5, R3 ;  /* 0x00000005ff007819 */ /* 0x001fca0000011603 */
[----:B------:R-:W0:Y:S02]  /*0070*/  SHFL.IDX PT, R2, R0, RZ, 0x1f ;  /* 0x00001fff00027589 */ /* 0x000e2400000e0000 */
[C---:B0-----:R-:W-:Y:S02]  /*0080*/  ISETP.NE.OR P0, PT, R2.reuse, RZ, !P0 ;  /* 0x000000ff0200720c */ /* 0x041fe40004705670 */
[----:B------:R-:W-:Y:S02]  /*0090*/  ISETP.NE.AND P1, PT, R2, RZ, PT ;  /* 0x000000ff0200720c */ /* 0x000fe40003f25270 */
[----:B------:R-:W-:-:S06]  /*00a0*/  SHF.R.U32.HI R2, RZ, 0x7, R3 ;  /* 0x00000007ff027819 */ /* 0x000fcc0000011603 */
[----:B------:R-:W0:Y:S03]  /*00b0*/  SHFL.IDX PT, R2, R2, RZ, 0x1f ;  /* 0x00001fff02027589 */ /* 0x000e2600000e0000 */
[----:B------:R-:W-:Y:S01]  /*00c0*/  VOTEU.ALL UP0, P0 ;  /* 0x00000000003f7886 */ /* 0x000fe20000000000 */
[----:B------:R-:W-:-:S04]  /*00d0*/  VOTEU.ALL UP1, P0 ;  /* 0x00000000003f7886 */ /* 0x000fc80000020000 */
[----:B------:R-:W1:Y:S01]  /*00e0*/  @!UP0 S2UR UR8, SR_CgaCtaId ;  /* 0x00000000000889c3 */ /* 0x000e620000008800 */
[----:B------:R-:W-:Y:S01]  /*00f0*/  @!UP0 UMOV UR6, 0x400 ;  /* 0x0000040000068882 */ /* 0x000fe20000000000 */
[----:B------:R-:W-:-:S04]  /*0100*/  @!UP0 UIADD3 UR4, -UR4, 0x100000, URZ ;  /* 0x0010000004048890 */ /* 0x000fc8000fffe13f */
[----:B------:R-:W-:Y:S02]  /*0110*/  @!UP0 USHF.L.U32 UR5, UR4, 0xb, URZ ;  /* 0x0000000b04058899 */ /* 0x000fe4000800063f */
[----:B------:R-:W-:Y:S02]  /*0120*/  @!UP0 USHF.L.U32 UR4, UR4, 0x1, URZ ;  /* 0x0000000104048899 */ /* 0x000fe4000800063f */
[----:B-1----:R-:W-:Y:S02]  /*0130*/  @!UP0 ULEA UR8, UR8, UR6, 0x18 ;  /* 0x0000000608088291 */ /* 0x002fe4000f8ec03f */
[----:B------:R-:W-:-:S04]  /*0140*/  @!UP0 UIADD3 UR6, -UR7, 0x100000, URZ ;  /* 0x0010000007068890 */ /* 0x000fc8000fffe13f */
[----:B------:R-:W-:Y:S02]  /*0150*/  @!UP0 USHF.L.U32 UR7, UR6, 0xb, URZ ;  /* 0x0000000b06078899 */ /* 0x000fe4000800063f */
[----:B------:R-:W-:Y:S01]  /*0160*/  @!UP0 USHF.L.U32 UR6, UR6, 0x1, URZ ;  /* 0x0000000106068899 */ /* 0x000fe2000800063f */
[----:B------:R-:W-:-:S05]  /*0170*/  VOTEU.ALL UP0, P0 ;  /* 0x00000000003f7886 */ /* 0x000fca0000000000 */
[----:B------:R1:W2:Y:S06]  /*0180*/  @!UP0 SYNCS.EXCH.64 URZ, [UR8+0x13200], UR4 ;  /* 0x01320004083f85b2 */ /* 0x0002ac0008000100 */
[----:B------:R1:W3:Y:S02]  /*0190*/  @!UP1 SYNCS.EXCH.64 URZ, [UR8+0x13220], UR6 ;  /* 0x01322006083f95b2 */ /* 0x0002e40008000100 */
[----:B01----:R-:W-:Y:S05]  /*01a0*/  @P1 BRA `(.L_x_0) ;  /* 0x0000000000481947 */ /* 0x003fea0003800000 */
[----:B------:R-:W0:Y:S01]  /*01b0*/  S2UR UR5, SR_CgaCtaId ;  /* 0x00000000000579c3 */ /* 0x000e220000008800 */
[----:B------:R-:W-:Y:S01]  /*01c0*/  UMOV UR4, 0x400 ;  /* 0x0000040000047882 */ /* 0x000fe20000000000 */
[----:B------:R-:W-:Y:S01]  /*01d0*/  UMOV UR6, 0x80 ;  /* 0x0000008000067882 */ /* 0x000fe20000000000 */
[----:B------:R-:W-:Y:S01]  /*01e0*/  UMOV UR7, 0x180 ;  /* 0x0000018000077882 */ /* 0x000fe20000000000 */
[----:B------:R-:W-:Y:S01]  /*01f0*/  ELECT P0, URZ, PT ;  /* 0x00000000003f782f */ /* 0x000fe20003800000 */
[----:B0-----:R-:W-:Y:S02]  /*0200*/  ULEA UR8, UR5, UR4, 0x18 ;  /* 0x0000000405087291 */ /* 0x001fe4000f8ec03f */
[----:B------:R-:W-:-:S04]  /*0210*/  UIADD3 UR4, -UR6, 0x100000, URZ ;  /* 0x0010000006047890 */ /* 0x000fc8000fffe13f */
[----:B------:R-:W-:Y:S02]  /*0220*/  USHF.L.U32 UR5, UR4, 0xb, URZ ;  /* 0x0000000b04057899 */ /* 0x000fe4000800063f */
[----:B------:R-:W-:Y:S02]  /*0230*/  USHF.L.U32 UR4, UR4, 0x1, URZ ;  /* 0x0000000104047899 */ /* 0x000fe4000800063f */
[----:B------:R-:W-:-:S04]  /*0240*/  UIADD3 UR6, -UR7, 0x100000, URZ ;  /* 0x0010000007067890 */ /* 0x000fc8000fffe13f */
[----:B------:R-:W-:Y:S02]  /*0250*/  USHF.L.U32 UR7, UR6, 0xb, URZ ;  /* 0x0000000b06077899 */ /* 0x000fe4000800063f */
[----:B------:R-:W-:Y:S01]  /*0260*/  USHF.L.U32 UR6, UR6, 0x1, URZ ;  /* 0x0000000106067899 */ /* 0x000fe2000800063f */
[----:B------:R-:W0:Y:S03]  /*0270*/  FENCE.VIEW.ASYNC.S ;  /* 0x00000000000073c6 */ /* 0x000e260000000000 */
[----:B0-----:R0:W1:Y:S08]  /*0280*/  SYNCS.EXCH.64 URZ, [UR8+0x13230], UR4 ;  /* 0x01323004083f75b2 */ /* 0x0010700008000100 */
[----:B------:R0:W4:Y:S01]  /*0290*/  SYNCS.EXCH.64 URZ, [UR8+0x13240], UR6 ;  /* 0x01324006083f75b2 */ /* 0x0001220008000100 */
[----:B------:R0:W0:Y:S01]  /*02a0*/  SYNCS.EXCH.64 URZ, [UR8+0x13238], UR4 ;  /* 0x01323804083f75b2 */ /* 0x0000220008000100 */
[----:B------:R0:W0:Y:S01]  /*02b0*/  SYNCS.EXCH.64 URZ, [UR8+0x13248], UR6 ;  /* 0x01324806083f75b2 */ /* 0x0000220008000100 */
[----:B------:R-:W-:Y:S01]  /*02c0*/  NOP ;  /* 0x0000000000007918 */ /* 0x000fe20000000000 */
.L_x_0:
[----:B------:R-:W5:Y:S01]  /*02d0*/  SHFL.IDX PT, R3, R0, RZ, 0x1f ;  /* 0x00001fff00037589 */ /* 0x000f6200000e0000 */
[----:B------:R-:W-:Y:S01]  /*02e0*/  NOP ;  /* 0x0000000000007918 */ /* 0x000fe20000000000 */
[----:B-----5:R-:W-:-:S13]  /*02f0*/  ISETP.NE.AND P0, PT, R3, RZ, PT ;  /* 0x000000ff0300720c */ /* 0x020fda0003f05270 */
[----:B------:R-:W-:Y:S05]  /*0300*/  @P0 BRA `(.L_x_1) ;  /* 0x0000000000480947 */ /* 0x000fea0003800000 */
[----:B0-----:R-:W0:Y:S01]  /*0310*/  S2UR UR5, SR_CgaCtaId ;  /* 0x00000000000579c3 */ /* 0x001e220000008800 */
        /* <DEDUP_REMOVED lines=12> */
[----:B0-----:R0:W0:Y:S08]  /*03e0*/  SYNCS.EXCH.64 URZ, [UR8+0x13250], UR4 ;  /* 0x01325004083f75b2 */ /* 0x0010300008000100 */
[----:B------:R0:W0:Y:S01]  /*03f0*/  SYNCS.EXCH.64 URZ, [UR8+0x13260], UR6 ;  /* 0x01326006083f75b2 */ /* 0x0000220008000100 */
[----:B------:R0:W0:Y:S01]  /*0400*/  SYNCS.EXCH.64 URZ, [UR8+0x13258], UR4 ;  /* 0x01325804083f75b2 */ /* 0x0000220008000100 */
[----:B------:R0:W0:Y:S01]  /*0410*/  SYNCS.EXCH.64 URZ, [UR8+0x13268], UR6 ;  /* 0x01326806083f75b2 */ /* 0x0000220008000100 */
[----:B------:R-:W-:Y:S01]  /*0420*/  NOP ;  /* 0x0000000000007918 */ /* 0x000fe20000000000 */
.L_x_1:
[----:B------:R-:W5:Y:S01]  /*0430*/  SHFL.IDX PT, R3, R0, RZ, 0x1f ;  /* 0x00001fff00037589 */ /* 0x000f6200000e0000 */
[----:B------:R-:W-:Y:S01]  /*0440*/  NOP ;  /* 0x0000000000007918 */ /* 0x000fe20000000000 */
[----:B-----5:R-:W-:-:S13]  /*0450*/  ISETP.NE.AND P0, PT, R3, RZ, PT ;  /* 0x000000ff0300720c */ /* 0x020fda0003f05270 */
[----:B------:R-:W-:Y:S05]  /*0460*/  @P0 BRA `(.L_x_2) ;  /* 0x0000000000380947 */ /* 0x000fea0003800000 */
[----:B0-----:R-:W0:Y:S01]  /*0470*/  S2UR UR5, SR_CgaCtaId ;  /* 0x00000000000579c3 */ /* 0x001e220000008800 */
[----:B------:R-:W-:Y:S01]  /*0480*/  UMOV UR4, 0x400 ;  /* 0x0000040000047882 */ /* 0x000fe20000000000 */
[----:B------:R-:W-:Y:S01]  /*0490*/  UMOV UR7, 0x80 ;  /* 0x0000008000077882 */ /* 0x000fe20000000000 */
[----:B------:R-:W-:Y:S01]  /*04a0*/  ELECT P0, URZ, PT ;  /* 0x00000000003f782f */ /* 0x000fe20003800000 */
[----:B0-----:R-:W-:Y:S02]  /*04b0*/  ULEA UR6, UR5, UR4, 0x18 ;  /* 0x0000000405067291 */ /* 0x001fe4000f8ec03f */
[----:B------:R-:W-:-:S04]  /*04c0*/  UIADD3 UR4, -UR7, 0x100000, URZ ;  /* 0x0010000007047890 */ /* 0x000fc8000fffe13f */
[----:B------:R-:W-:Y:S02]  /*04d0*/  USHF.L.U32 UR5, UR4, 0xb, URZ ;  /* 0x0000000b04057899 */ /* 0x000fe4000800063f */
[----:B------:R-:W-:Y:S01]  /*04e0*/  USHF.L.U32 UR4, UR4, 0x1, URZ ;  /* 0x0000000104047899 */ /* 0x000fe2000800063f */
[----:B------:R-:W0:Y:S11]  /*04f0*/  FENCE.VIEW.ASYNC.S ;  /* 0x00000000000073c6 */ /* 0x000e360000000000 */
[----:B0-----:R0:W0:Y:S01]  /*0500*/  SYNCS.EXCH.64 URZ, [UR6+0x13270], UR4 ;  /* 0x01327004063f75b2 */ /* 0x0010220008000100 */
[----:B------:R0:W0:Y:S01]  /*0510*/  SYNCS.EXCH.64 URZ, [UR6+0x13280], UR4 ;  /* 0x01328004063f75b2 */ /* 0x0000220008000100 */
[----:B------:R0:W0:Y:S01]  /*0520*/  SYNCS.EXCH.64 URZ, [UR6+0x13278], UR4 ;  /* 0x01327804063f75b2 */ /* 0x0000220008000100 */
[----:B------:R0:W0:Y:S01]  /*0530*/  SYNCS.EXCH.64 URZ, [UR6+0x13288], UR4 ;  /* 0x01328804063f75b2 */ /* 0x0000220008000100 */
[----:B------:R-:W-:Y:S01]  /*0540*/  NOP ;  /* 0x0000000000007918 */ /* 0x000fe20000000000 */
.L_x_2:
        /* <DEDUP_REMOVED lines=22> */
.L_x_3:
[----:B------:R-:W5:Y:S01]  /*06b0*/  SHFL.IDX PT, R3, R0, RZ, 0x1f ;  /* 0x00001fff00037589 */ /* 0x000f6200000e0000 */
[----:B------:R-:W0:Y:S01]  /*06c0*/  S2UR UR48, SR_CgaCtaId ;  /* 0x00000000003079c3 */ /* 0x000e220000008800 */
[----:B------:R-:W-:Y:S01]  /*06d0*/  R2UR UR9, R2 ;  /* 0x00000000020972ca */ /* 0x000fe200000e0000 */
[----:B------:R-:W-:Y:S01]  /*06e0*/  NOP ;  /* 0x0000000000007918 */ /* 0x000fe20000000000 */
[----:B-----5:R-:W-:-:S13]  /*06f0*/  ISETP.NE.AND P0, PT, R3, RZ, PT ;  /* 0x000000ff0300720c */ /* 0x020fda0003f05270 */
[----:B0-----:R-:W-:Y:S05]  /*0700*/  @P0 BRA `(.L_x_4) ;  /* 0x0000000000480947 */ /* 0x001fea0003800000 */
        /* <DEDUP_REMOVED lines=18> */
.L_x_4:
[----:B------:R-:W-:Y:S01]  /*0830*/  UISETP.NE.AND UP0, UPT, UR9, URZ, UPT ;  /* 0x0000003f0900728c */ /* 0x000fe2000bf05270 */
[----:B------:R-:W-:Y:S01]  /*0840*/  NOP ;  /* 0x0000000000007918 */ /* 0x000fe20000000000 */
[----:B------:R-:W-:Y:S01]  /*0850*/  UMOV UR41, 0x1 ;  /* 0x0000000100297882 */ /* 0x000fe20000000000 */
[----:B------:R-:W-:Y:S01]  /*0860*/  ULDC.64 UR36, c[0x0][0x208] ;  /* 0x0000820000247ab9 */ /* 0x000fe20000000a00 */
[----:B------:R-:W-:Y:S01]  /*0870*/  USEL UR41, UR41, 0x2, !UP0 ;  /* 0x0000000229297887 */ /* 0x000fe2000c000000 */
[----:B01234-:R-:W-:Y:S01]  /*0880*/  BAR.SYNC.DEFER_BLOCKING 0x0 ;  /* 0x0000000000007b1d */ /* 0x01ffe20000010000 */
[----:B------:R-:W-:-:S13]  /*0890*/  PLOP3.LUT P0, PT, PT, PT, UP0, 0x80, 0x0 ;  /* 0x000000000000781c */ /* 0x000fda0003f0f008 */
[----:B------:R-:W-:Y:S05]  /*08a0*/  @!P0 BRA `(.L_x_5) ;  /* 0x0000008000cc8947 */ /* 0x000fea0003800000 */
.L_x_6:
[----:B------:R-:W-:-:S08]  /*08b0*/  NOP ;  /* 0x0000000000007918 */ /* 0x000fd00000000000 */
[----:B------:R-:W0:Y:S02]  /*08c0*/  USETMAXREG.TRY_ALLOC.CTAPOOL UP0, 0xa0 ;  /* 0x000000a0000079c8 */ /* 0x000e240008000600 */
[----:B0-----:R-:W-:-:S13]  /*08d0*/  PLOP3.LUT P0, PT, PT, PT, UP0, 0x80, 0x0 ;  /* 0x000000000000781c */ /* 0x001fda0003f0f008 */
[----:B------:R-:W-:Y:S05]  /*08e0*/  @!P0 BRA `(.L_x_6) ;  /* 0xfffffffc00f08947 */ /* 0x000fea000383ffff */
[----:B------:R-:W0:Y:S08]  /*08f0*/  S2UR UR43, SR_CTAID.X ;  /* 0x00000000002b79c3 */ /* 0x000e300000002500 */
[----:B------:R-:W-:Y:S08]  /*0900*/  BAR.ARV 0x8, 0x200 ;  /* 0x0208000000007b1d */ /* 0x000ff00000002000 */
[----:B------:R-:W0:Y:S02]  /*0910*/  LDC R0, c[0x0][0xc34] ;  /* 0x00030d00ff007b82 */ /* 0x000e240000000800 */
[----:B0-----:R-:W-:-:S13]  /*0920*/  ISETP.LE.AND P0, PT, R0, UR43, PT ;  /* 0x0000002b00007c0c */ /* 0x001fda000bf03270 */
[----:B------:R-:W-:Y:S05]  /*0930*/  @P0 EXIT ;  /* 0x000000000000094d */ /* 0x000fea0003800000 */
[----:B------:R-:W0:Y:S01]  /*0940*/  S2R R2, SR_TID.X ;  /* 0x0000000000027919 */ /* 0x000e220000002100 */
[----:B------:R-:W-:Y:S01]  /*0950*/  IMAD.MOV.U32 R10, RZ, RZ, -0x2 ;  /* 0xfffffffeff0a7424 */ /* 0x000fe200078e00ff */
[----:B------:R-:W-:Y:S01]  /*0960*/  ULOP3.LUT UR42, UR41, 0x1, URZ, 0xfc, !UPT ;  /* 0x00000001292a7892 */ /* 0x000fe2000f8efc3f */
[----:B------:R-:W-:Y:S01]  /*0970*/  UMOV UR38, URZ ;  /* 0x0000003f00267c82 */ /* 0x000fe20008000000 */
[----:B------:R-:W-:Y:S01]  /*0980*/  UMOV UR39, URZ ;  /* 0x0000003f00277c82 */ /* 0x000fe20008000000 */
[----:B------:R-:W-:Y:S01]  /*0990*/  UMOV UR40, URZ ;  /* 0x0000003f00287c82 */ /* 0x000fe20008000000 */
[----:B0-----:R-:W-:-:S05]  /*09a0*/  VIADD R16, R2, 0xffffff80 ;  /* 0xffffff8002107836 */ /* 0x001fca0000000000 */
[----:B------:R-:W-:-:S04]  /*09b0*/  SHF.R.S32.HI R3, RZ, 0x1f, R16 ;  /* 0x0000001fff037819 */ /* 0x000fc80000011410 */
[CC--:B------:R-:W-:Y:S02]  /*09c0*/  LEA.HI R19, R3.reuse, R16.reuse, RZ, 0x7 ;  /* 0x0000001003137211 */ /* 0x0c0fe400078f38ff */
[-C--:B------:R-:W-:Y:S02]  /*09d0*/  LEA.HI R0, R3, R16.reuse, RZ, 0x4 ;  /* 0x0000001003007211 */ /* 0x080fe400078f20ff */
[----:B------:R-:W-:Y:S02]  /*09e0*/  LOP3.LUT R5, R19, 0xffffff80, RZ, 0xc0, !PT ;  /* 0xffffff8013057812 */ /* 0x000fe400078ec0ff */
[CC--:B------:R-:W-:Y:S02]  /*09f0*/  LEA.HI R2, R3.reuse, R16.reuse, RZ, 0x5 ;  /* 0x0000001003027211 */ /* 0x0c0fe400078f28ff */
[----:B------:R-:W-:Y:S01]  /*0a00*/  SHF.R.S32.HI R7, RZ, 0x4, R0 ;  /* 0x00000004ff077819 */ /* 0x000fe20000011400 */
[----:B------:R-:W-:Y:S01]  /*0a10*/  IMAD.IADD R18, R16, 0x1, -R5 ;  /* 0x0000000110127824 */ /* 0x000fe200078e0a05 */
[----:B------:R-:W-:-:S02]  /*0a20*/  LEA.HI R6, R3, R16, RZ, 0x2 ;  /* 0x0000001003067211 */ /* 0x000fc400078f10ff */
[----:B------:R-:W-:Y:S02]  /*0a30*/  LEA.HI R17, R3, R16, RZ, 0x3 ;  /* 0x0000001003117211 */ /* 0x000fe400078f18ff */
[----:B------:R-:W-:Y:S02]  /*0a40*/  SHF.R.S32.HI R5, RZ, 0x1f, R18 ;  /* 0x0000001fff057819 */ /* 0x000fe40000011412 */
[----:B------:R-:W-:Y:S02]  /*0a50*/  SHF.L.U32 R4, R2, 0x5, RZ ;  /* 0x0000000502047819 */ /* 0x000fe400000006ff */
[----:B------:R-:W-:Y:S02]  /*0a60*/  LEA.HI R2, R5, R18, RZ, 0x2 ;  /* 0x0000001205027211 */ /* 0x000fe400078f10ff */
[C---:B------:R-:W-:Y:S02]  /*0a70*/  LOP3.LUT R3, R0.reuse, 0x3fffff0, RZ, 0xc0, !PT ;  /* 0x03fffff000037812 */ /* 0x040fe400078ec0ff */
[----:B------:R-:W-:-:S02]  /*0a80*/  LEA.HI R0, R0, R7, RZ, 0x1 ;  /* 0x0000000700007211 */ /* 0x000fc400078f08ff */
[----:B------:R-:W-:Y:S01]  /*0a90*/  LOP3.LUT R11, R6, 0xfffffffc, RZ, 0xc0, !PT ;  /* 0xfffffffc060b7812 */ /* 0x000fe200078ec0ff */
[C---:B------:R-:W-:Y:S01]  /*0aa0*/  IMAD.IADD R3, R16.reuse, 0x1, -R3 ;  /* 0x0000000110037824 */ /* 0x040fe200078e0a03 */
[--C-:B------:R-:W-:Y:S02]  /*0ab0*/  SHF.R.S32.HI R6, RZ, 0x2, R2.reuse ;  /* 0x00000002ff067819 */ /* 0x100fe40000011402 */
[----:B------:R-:W-:Y:S01]  /*0ac0*/  SHF.R.S32.HI R9, RZ, 0x1f, R2 ;  /* 0x0000001fff097819 */ /* 0x000fe20000011402 */
[----:B------:R-:W-:Y:S01]  /*0ad0*/  IMAD.IADD R8, R16, 0x1, -R11 ;  /* 0x0000000110087824 */ /* 0x000fe200078e0a0b */
[----:B------:R-:W-:Y:S02]  /*0ae0*/  LOP3.LUT R0, R0, 0x1ffffffe, RZ, 0xc0, !PT ;  /* 0x1ffffffe00007812 */ /* 0x000fe400078ec0ff */
[----:B------:R-:W-:Y:S02]  /*0af0*/  SHF.R.S32.HI R19, RZ, 0x7, R19 ;  /* 0x00000007ff137819 */ /* 0x000fe40000011413 */
[----:B------:R-:W-:Y:S01]  /*0b00*/  LEA.HI R9, R9, R6, RZ, 0x3 ;  /* 0x0000000609097211 */ /* 0x000fe200078f18ff */
[----:B------:R-:W-:Y:S01]  /*0b10*/  IMAD.IADD R156, R7, 0x1, -R0 ;  /* 0x00000001079c7824 */ /* 0x000fe200078e0a00 */
[----:B------:R-:W-:Y:S01]  /*0b20*/  LEA.HI R5, R5, R18, RZ, 0x5 ;  /* 0x0000001205057211 */ /* 0x000fe200078f28ff */
[----:B------:R-:W-:Y:S01]  /*0b30*/  IMAD.HI R0, R19, 0x55555556, RZ ;  /* 0x5555555613007827 */ /* 0x000fe200078e02ff */
[----:B------:R-:W-:-:S02]  /*0b40*/  LOP3.LUT R11, R9, 0xfffffff8, RZ, 0xc0, !PT ;  /* 0xfffffff8090b7812 */ /* 0x000fc400078ec0ff */
[----:B------:R-:W-:Y:S02]  /*0b50*/  LOP3.LUT R4, R4, 0xfffffc00, RZ, 0xc0, !PT ;  /* 0xfffffc0004047812 */ /* 0x000fe400078ec0ff */
[----:B------:R-:W-:Y:S01]  /*0b60*/  LEA.HI R0, R0, R0, RZ, 0x1 ;  /* 0x0000000000007211 */ /* 0x000fe200078f08ff */
[----:B------:R-:W-:Y:S01]  /*0b70*/  IMAD.IADD R6, R6, 0x1, -R11 ;  /* 0x0000000106067824 */ /* 0x000fe200078e0a0b */
[----:B------:R-:W-:Y:S02]  /*0b80*/  SHF.R.S32.HI R5, RZ, 0x5, R5 ;  /* 0x00000005ff057819 */ /* 0x000fe40000011405 */
[----:B------:R-:W-:Y:S01]  /*0b90*/  LEA R9, R3, R4, 0x6 ;  /* 0x0000000403097211 */ /* 0x000fe200078e30ff */
[----:B------:R-:W-:Y:S01]  /*0ba0*/  IMAD R0, R0, -0x3, R19 ;  /* 0xfffffffd00007824 */ /* 0x000fe200078e0213 */
[----:B------:R-:W-:Y:S01]  /*0bb0*/  LEA.HI R4, R8, R8, RZ, 0x1 ;  /* 0x0000000808047211 */ /* 0x000fe200078f08ff */
[----:B------:R-:W-:Y:S01]  /*0bc0*/  IMAD R5, R5, 0x10, R6 ;  /* 0x0000001005057824 */ /* 0x000fe200078e0206 */
[----:B------:R-:W-:Y:S01]  /*0bd0*/  LOP3.LUT R3, R2, 0x7ffffffc, RZ, 0xc0, !PT ;  /* 0x7ffffffc02037812 */ /* 0x000fe200078ec0ff */
[----:B------:R-:W-:Y:S01]  /*0be0*/  IMAD R156, R156, 0x8, R9 ;  /* 0x000000089c9c7824 */ /* 0x000fe200078e0209 */
[----:B------:R-:W-:-:S02]  /*0bf0*/  LOP3.LUT R7, R4, 0x1ffffffe, RZ, 0xc0, !PT ;  /* 0x1ffffffe04077812 */ /* 0x000fc400078ec0ff */
[----:B------:R-:W-:Y:S02]  /*0c00*/  LOP3.LUT R13, R17, 0xfffffff8, RZ, 0xc0, !PT ;  /* 0xfffffff8110d7812 */ /* 0x000fe400078ec0ff */
[----:B------:R-:W-:Y:S01]  /*0c10*/  IADD3 R3, R18, -R3, RZ ;  /* 0x8000000312037210 */ /* 0x000fe20007ffe0ff */
[----:B------:R-:W-:Y:S01]  /*0c20*/  IMAD.IADD R7, R8, 0x1, -R7 ;  /* 0x0000000108077824 */ /* 0x000fe200078e0a07 */
[----:B------:R-:W-:Y:S01]  /*0c30*/  LEA R22, R0, R5, 0x6 ;  /* 0x0000000500167211 */ /* 0x000fe200078e30ff */
[----:B------:R-:W-:Y:S01]  /*0c40*/  IMAD.IADD R16, R16, 0x1, -R13 ;  /* 0x0000000110107824 */ /* 0x000fe200078e0a0d */
[----:B------:R-:W-:Y:S01]  /*0c50*/  SHF.R.S32.HI R17, RZ, 0x3, R17 ;  /* 0x00000003ff117819 */ /* 0x000fe20000011411 */
[----:B------:R-:W-:Y:S02]  /*0c60*/  IMAD R157, R3, R10, 0xa0 ;  /* 0x000000a0039d7424 */ /* 0x000fe400078e020a */
[----:B------:R-:W-:-:S07]  /*0c70*/  IMAD R23, R7, 0x8, R22 ;  /* 0x0000000807177824 */ /* 0x000fce00078e0216 */
.L_x_31:
[----:B-1----:R-:W0:Y:S01]  /*0c80*/  S2R R40, SR_CgaCtaId ;  /* 0x0000000000287919 */ /* 0x002e220000008800 */
[----:B------:R-:W-:Y:S01]  /*0c90*/  ULDC.64 UR6, c[0x0][0x418] ;  /* 0x0001060000067ab9 */ /* 0x000fe20000000a00 */
[----:B------:R-:W-:Y:S01]  /*0ca0*/  ULDC UR4, c[0x0][0xc38] ;  /* 0x00030e0000047ab9 */ /* 0x000fe20000000800 */
[----:B------:R-:W-:Y:S01]  /*0cb0*/  UISETP.NE.U32.AND UP0, UPT, UR6, URZ, UPT ;  /* 0x0000003f0600728c */ /* 0x000fe2000bf05070 */
[----:B------:R-:W1:Y:S01]  /*0cc0*/  SHFL.IDX PT, R0, R19, RZ, 0x1f ;  /* 0x00001fff13007589 */ /* 0x000e6200000e0000 */
[----:B------:R-:W-:Y:S01]  /*0cd0*/  UISETP.NE.AND UP1, UPT, UR4, 0x1, UPT ;  /* 0x000000010400788c */ /* 0x000fe2000bf25270 */
[----:B------:R-:W-:Y:S01]  /*0ce0*/  MOV R5, 0x400 ;  /* 0x0000040000057802 */ /* 0x000fe20000000f00 */
[----:B------:R-:W-:Y:S01]  /*0cf0*/  UISETP.NE.AND.EX UP0, UPT, UR7, URZ, UPT, UP0 ;  /* 0x0000003f0700728c */ /* 0x000fe2000bf05300 */
[----:B------:R-:W-:Y:S01]  /*0d00*/  ULDC UR46, c[0x0][0x424] ;  /* 0x00010900002e7ab9 */ /* 0x000fe20000000800 */
[----:B------:R-:W-:Y:S02]  /*0d10*/  ULDC UR4, c[0x0][0xc44] ;  /* 0x0003110000047ab9 */ /* 0x000fe40000000800 */
[----:B------:R-:W-:Y:S01]  /*0d20*/  USEL UR46, UR46, 0x1, UP0 ;  /* 0x000000012e2e7887 */ /* 0x000fe20008000000 */
[----:B------:R-:W-:Y:S01]  /*0d30*/  ULDC UR6, c[0x0][0x2f0] ;  /* 0x0000bc0000067ab9 */ /* 0x000fe20000000800 */
[----:B------:R-:W-:-:S02]  /*0d40*/  UISETP.NE.AND UP2, UPT, UR4, 0x1, UPT ;  /* 0x000000010400788c */ /* 0x000fc4000bf45270 */
[----:B------:R-:W-:Y:S01]  /*0d50*/  UIMAD UR46, UR46, UR6, URZ ;  /* 0x000000062e2e72a4 */ /* 0x000fe2000f8e023f */
[----:B------:R-:W-:Y:S01]  /*0d60*/  @UP1 ULDC UR4, c[0x0][0xc3c] ;  /* 0x00030f0000041ab9 */ /* 0x000fe20000000800 */
[----:B------:R-:W-:Y:S01]  /*0d70*/  @UP1 ULDC UR7, c[0x0][0xc40] ;  /* 0x0003100000071ab9 */ /* 0x000fe20000000800 */
[----:B------:R-:W-:Y:S02]  /*0d80*/  UIMAD.WIDE.U32 UR4, UR43, UR4, URZ ;  /* 0x000000042b0472a5 */ /* 0x000fe4000f8e003f */
[----:B------:R-:W-:Y:S01]  /*0d90*/  UIADD3 UR6, UR46, 0x9f, URZ ;  /* 0x0000009f2e067890 */ /* 0x000fe2000fffe03f */
[----:B------:R-:W-:Y:S01]  /*0da0*/  UMOV UR44, UR43 ;  /* 0x0000002b002c7c82 */ /* 0x000fe20008000000 */
[----:B------:R-:W-:Y:S02]  /*0db0*/  @UP1 USHF.R.U32.HI UR44, URZ, UR7, UR5 ;  /* 0x000000073f2c1299 */ /* 0x000fe40008011605 */
[----:B------:R-:W-:Y:S01]  /*0dc0*/  UIMAD.WIDE UR6, UR6, 0x66666667, URZ ;  /* 0x66666667060678a5 */ /* 0x000fe2000f8e023f */
[----:B-1----:R-:W-:Y:S01]  /*0dd0*/  IMAD.HI R2, R0, 0x55555556, RZ ;  /* 0x5555555600027827 */ /* 0x002fe200078e02ff */
[----:B------:R-:W-:-:S02]  /*0de0*/  @UP2 ULDC.64 UR8, c[0x0][0xc48] ;  /* 0x0003120000082ab9 */ /* 0x000fc40000000a00 */
[----:B------:R-:W-:Y:S01]  /*0df0*/  UIMAD.WIDE.U32 UR4, UR44, UR8, URZ ;  /* 0x000000082c0472a5 */ /* 0x000fe2000f8e003f */
[----:B0-----:R-:W-:Y:S01]  /*0e00*/  LEA R25, R40, R5, 0x18 ;  /* 0x0000000528197211 */ /* 0x001fe200078ec0ff */
[----:B------:R-:W-:Y:S01]  /*0e10*/  USHF.R.U32.HI UR47, URZ, 0x1f, UR7 ;  /* 0x0000001f3f2f7899 */ /* 0x000fe20008011607 */
[----:B------:R-:W-:Y:S01]  /*0e20*/  LEA.HI R3, R2, R2, RZ, 0x1 ;  /* 0x0000000202037211 */ /* 0x000fe200078f08ff */
[----:B------:R-:W-:Y:S01]  /*0e30*/  UMOV UR45, UR44 ;  /* 0x0000002c002d7c82 */ /* 0x000fe20008000000 */
[----:B------:R-:W-:Y:S02]  /*0e40*/  @UP2 USHF.R.U32.HI UR45, URZ, UR9, UR5 ;  /* 0x000000093f2d2299 */ /* 0x000fe40008011605 */
[----:B------:R-:W-:Y:S01]  /*0e50*/  ULEA.HI.SX32 UR47, UR7, UR47, 0x1a ;  /* 0x0000002f072f7291 */ /* 0x000fe2000f8fd23f */
[----:B------:R-:W-:Y:S02]  /*0e60*/  IMAD R3, R3, -0x3, R0 ;  /* 0xfffffffd03037824 */ /* 0x000fe400078e0200 */
[----:B------:R-:W-:-:S04]  /*0e70*/  VIADD R0, R25, 0xb000 ;  /* 0x0000b00019007836 */ /* 0x000fc80000000000 */
[----:B------:R-:W-:Y:S01]  /*0e80*/  IMAD R3, R3, 0x1000, R0 ;  /* 0x0000100003037824 */ /* 0x000fe200078e0200 */
[----:B------:R-:W-:-:S04]  /*0e90*/  LOP3.LUT P0, RZ, R0, 0x9f, RZ, 0xc0, !PT ;  /* 0x0000009f00ff7812 */ /* 0x000fc8000780c0ff */
[----:B------:R-:W-:-:S04]  /*0ea0*/  SHF.R.U32.HI R3, RZ, 0x4, R3 ;  /* 0x00000004ff037819 */ /* 0x000fc80000011603 */
[----:B------:R-:W-:-:S05]  /*0eb0*/  LOP3.LUT R24, R3, 0x3fff, RZ, 0xc0, !PT ;  /* 0x00003fff03187812 */ /* 0x000fca00078ec0ff */
[----:B------:R-:W-:Y:S05]  /*0ec0*/  @!P0 BRA `(.L_x_7) ;  /* 0x0000000000408947 */ /* 0x000fea0003800000 */
[----:B------:R-:W-:Y:S01]  /*0ed0*/  MOV R0, 0x0 ;  /* 0x0000000000007802 */ /* 0x000fe20000000f00 */
[----:B------:R-:W-:Y:S01]  /*0ee0*/  ULDC.64 UR4, c[0x4][0x98] ;  /* 0x0100260000047ab9 */ /* 0x000fe20000000a00 */
[----:B------:R-:W-:Y:S01]  /*0ef0*/  ULDC.64 UR6, c[0x4][0x30] ;  /* 0x01000c0000067ab9 */ /* 0x000fe20000000a00 */
[----:B------:R-:W-:Y:S01]  /*0f00*/  MOV R4, UR4 ;  /* 0x0000000400047c02 */ /* 0x000fe20008000f00 */
[----:B------:R0:W1:Y:S01]  /*0f10*/  LDC.64 R2, c[0x4][R0] ;  /* 0x0100000000027b82 */ /* 0x0000620000000a00 */
[----:B------:R-:W-:Y:S01]  /*0f20*/  IMAD.U32 R5, RZ, RZ, UR5 ;  /* 0x00000005ff057e24 */ /* 0x000fe2000f8e00ff */
[----:B------:R-:W-:Y:S01]  /*0f30*/  ULDC.64 UR4, c[0x4][0xa0] ;  /* 0x0100280000047ab9 */ /* 0x000fe20000000a00 */
[----:B------:R-:W-:Y:S01]  /*0f40*/  MOV R10, UR6 ;  /* 0x00000006000a7c02 */ /* 0x000fe20008000f00 */
[----:B------:R-:W-:Y:S01]  /*0f50*/  IMAD.U32 R6, RZ, RZ, UR4 ;  /* 0x00000004ff067e24 */ /* 0x000fe2000f8e00ff */
[----:B------:R-:W-:Y:S01]  /*0f60*/  MOV R13, RZ ;  /* 0x000000ff000d7202 */ /* 0x000fe20000000f00 */
[----:B------:R-:W-:-:S02]  /*0f70*/  IMAD.U32 R7, RZ, RZ, UR5 ;  /* 0x00000005ff077e24 */ /* 0x000fc4000f8e00ff */
[----:B------:R-:W-:Y:S02]  /*0f80*/  IMAD.U32 R11, RZ, RZ, UR7 ;  /* 0x00000007ff0b7e24 */ /* 0x000fe4000f8e00ff */
[----:B------:R-:W-:Y:S02]  /*0f90*/  IMAD.MOV.U32 R8, RZ, RZ, 0x70 ;  /* 0x00000070ff087424 */ /* 0x000fe400078e00ff */
[----:B0-----:R-:W-:-:S07]  /*0fa0*/  IMAD.MOV.U32 R12, RZ, RZ, 0x1 ;  /* 0x00000001ff0c7424 */ /* 0x001fce00078e00ff */
[----:B------:R-:W-:-:S07]  /*0fb0*/  LEPC R20, `(.L_x_7) ;  /* 0x000000001014794e */ /* 0x000fce0000000000 */
[----:B-1----:R-:W-:Y:S05]  /*0fc0*/  CALL.ABS.NOINC R2 ;  /* 0x0000000002007343 */ /* 0x002fea0003c00000 */
.L_x_7:
[----:B------:R-:W-:Y:S01]  /*0fd0*/  ULDC.64 UR6, c[0x0][0x990] ;  /* 0x0002640000067ab9 */ /* 0x000fe20000000a00 */
[----:B------:R-:W-:Y:S01]  /*0fe0*/  ULDC.64 UR4, c[0x0][0x998] ;  /* 0x0002660000047ab9 */ /* 0x000fe20000000a00 */
[----:B------:R-:W-:Y:S01]  /*0ff0*/  UISETP.NE.U32.AND UP0, UPT, UR6, URZ, UPT ;  /* 0x0000003f0600728c */ /* 0x000fe2000bf05070 */
[----:B------:R-:W-:Y:S01]  /*1000*/  IMAD.MOV.U32 R7, RZ, RZ, 0x3f800000 ;  /* 0x3f800000ff077424 */ /* 0x000fe200078e00ff */
[----:B------:R-:W-:Y:S01]  /*1010*/  UISETP.NE.U32.AND UP1, UPT, UR4, URZ, UPT ;  /* 0x0000003f0400728c */ /* 0x000fe2000bf25070 */
[----:B------:R-:W-:Y:S01]  /*1020*/  IMAD.MOV.U32 R0, RZ, RZ, 0x3f800000 ;  /* 0x3f800000ff007424 */ /* 0x000fe200078e00ff */
[----:B------:R-:W-:Y:S02]  /*1030*/  UISETP.NE.AND.EX UP0, UPT, UR7, URZ, UPT, UP0 ;  /* 0x0000003f0700728c */ /* 0x000fe4000bf05300 */
[----:B------:R-:W-:-:S04]  /*1040*/  UISETP.NE.AND.EX UP1, UPT, UR5, URZ, UPT, UP1 ;  /* 0x0000003f0500728c */ /* 0x000fc8000bf25310 */
[----:B------:R-:W-:Y:S02]  /*1050*/  PLOP3.LUT P0, PT, PT, PT, UP0, 0x80, 0x0 ;  /* 0x000000000000781c */ /* 0x000fe40003f0f008 */
[----:B------:R-:W-:-:S03]  /*1060*/  PLOP3.LUT P1, PT, PT, PT, UP1, 0x80, 0x0 ;  /* 0x000000000000781c */ /* 0x000fc60003f2f018 */
[----:B------:R-:W-:Y:S02]  /*1070*/  @UP0 USHF.R.S32.HI UR8, URZ, 0x1f, UR45 ;  /* 0x0000001f3f080899 */ /* 0x000fe4000801142d */
[----:B------:R-:W-:Y:S01]  /*1080*/  @UP1 USHF.R.S32.HI UR9, URZ, 0x1f, UR45 ;  /* 0x0000001f3f091899 */ /* 0x000fe2000801142d */
[----:B------:R-:W-:Y:S01]  /*1090*/  @UP0 ULDC.64 UR12, c[0x0][0x9a8] ;  /* 0x00026a00000c0ab9 */ /* 0x000fe20000000a00 */
[----:B------:R-:W-:Y:S02]  /*10a0*/  @UP0 UIADD3 UR16, -UR45, URZ, URZ ;  /* 0x0000003f2d100290 */ /* 0x000fe4000fffe13f */
[----:B------:R-:W-:Y:S01]  /*10b0*/  @UP1 UIADD3 UR20, -UR45, URZ, URZ ;  /* 0x0000003f2d141290 */ /* 0x000fe2000fffe13f */
[----:B------:R-:W-:Y:S01]  /*10c0*/  @UP1 ULDC.64 UR14, c[0x0][0x9b8] ;  /* 0x00026e00000e1ab9 */ /* 0x000fe20000000a00 */
[----:B------:R-:W-:Y:S02]  /*10d0*/  @UP0 UIMAD.WIDE.U32 UR10, UR45, UR12, URZ ;  /* 0x0000000c2d0a02a5 */ /* 0x000fe4000f8e003f */
[----:B------:R-:W-:Y:S01]  /*10e0*/  @UP0 UIMAD UR8, UR8, UR12, URZ ;  /* 0x0000000c080802a4 */ /* 0x000fe2000f8e023f */
[----:B------:R-:W-:Y:S01]  /*10f0*/  @UP0 ULDC UR17, c[0x0][0xc44] ;  /* 0x0003110000110ab9 */ /* 0x000fe20000000800 */
[----:B------:R-:W-:Y:S01]  /*1100*/  @UP1 ULDC UR21, c[0x0][0xc44] ;  /* 0x0003110000151ab9 */ /* 0x000fe20000000800 */
[----:B------:R-:W-:-:S02]  /*1110*/  @UP1 UIMAD UR12, UR9, UR14, URZ ;  /* 0x0000000e090c12a4 */ /* 0x000fc4000f8e023f */
[----:B------:R-:W-:Y:S02]  /*1120*/  @UP0 UIMAD UR16, UR17, UR16, UR44 ;  /* 0x00000010111002a4 */ /* 0x000fe4000f8e022c */
[----:B------:R-:W-:Y:S02]  /*1130*/  @UP1 UIMAD UR20, UR21, UR20, UR44 ;  /* 0x00000014151412a4 */ /* 0x000fe4000f8e022c */
[----:B------:R-:W-:Y:S02]  /*1140*/  @UP0 UIMAD UR18, UR45, UR13, UR8 ;  /* 0x0000000d2d1202a4 */ /* 0x000fe4000f8e0208 */
[----:B------:R-:W-:Y:S02]  /*1150*/  @UP0 USHF.R.S32.HI UR17, URZ, 0x1f, UR16 ;  /* 0x0000001f3f110899 */ /* 0x000fe40008011410 */
[----:B------:R-:W-:Y:S02]  /*1160*/  @UP1 USHF.R.S32.HI UR21, URZ, 0x1f, UR20 ;  /* 0x0000001f3f151899 */ /* 0x000fe40008011414 */
[----:B------:R-:W-:-:S02]  /*1170*/  @UP1 UIMAD.WIDE.U32 UR8, UR45, UR14, URZ ;  /* 0x0000000e2d0812a5 */ /* 0x000fc4000f8e003f */
[----:B------:R-:W-:Y:S02]  /*1180*/  @UP1 UIMAD UR19, UR45, UR15, UR12 ;  /* 0x0000000f2d1312a4 */ /* 0x000fe4000f8e020c */
[----:B------:R-:W-:Y:S01]  /*1190*/  @UP0 UIADD3 UR11, UR11, UR18, URZ ;  /* 0x000000120b0b0290 */ /* 0x000fe2000fffe03f */
[----:B------:R-:W-:Y:S01]  /*11a0*/  @UP0 ULDC.64 UR14, c[0x0][0x9b0] ;  /* 0x00026c00000e0ab9 */ /* 0x000fe20000000a00 */
[----:B------:R-:W-:Y:S01]  /*11b0*/  @UP1 ULDC.64 UR12, c[0x0][0x9c0] ;  /* 0x00027000000c1ab9 */ /* 0x000fe20000000a00 */
[----:B------:R-:W-:Y:S02]  /*11c0*/  @UP0 UIMAD UR17, UR17, UR14, URZ ;  /* 0x0000000e111102a4 */ /* 0x000fe4000f8e023f */
[----:B------:R-:W-:Y:S02]  /*11d0*/  @UP1 UIMAD UR18, UR21, UR12, URZ ;  /* 0x0000000c151212a4 */ /* 0x000fe4000f8e023f */
[----:B------:R-:W-:Y:S02]  /*11e0*/  @UP1 UIADD3 UR9, UR9, UR19, URZ ;  /* 0x0000001309091290 */ /* 0x000fe4000fffe03f */
[----:B------:R-:W-:-:S02]  /*11f0*/  @UP0 UIMAD UR17, UR16, UR15, UR17 ;  /* 0x0000000f101102a4 */ /* 0x000fc4000f8e0211 */
[----:B------:R-:W-:Y:S02]  /*1200*/  @UP1 UIMAD UR18, UR20, UR13, UR18 ;  /* 0x0000000d141212a4 */ /* 0x000fe4000f8e0212 */
[----:B------:R-:W-:Y:S02]  /*1210*/  @UP0 UIMAD.WIDE.U32 UR14, UR16, UR14, UR10 ;  /* 0x0000000e100e02a5 */ /* 0x000fe4000f8e000a */
[----:B------:R-:W-:Y:S02]  /*1220*/  @UP1 UIMAD.WIDE.U32 UR12, UR20, UR12, UR8 ;  /* 0x0000000c140c12a5 */ /* 0x000fe4000f8e0008 */
[----:B------:R-:W-:Y:S02]  /*1230*/  @UP0 UIADD3 UR9, UR15, UR17, URZ ;  /* 0x000000110f090290 */ /* 0x000fe4000fffe03f */
[----:B------:R-:W-:Y:S02]  /*1240*/  @UP0 ULEA UR6, UP2, UR14, UR6, 0x2 ;  /* 0x000000060e060291 */ /* 0x000fe4000f84103f */
[----:B------:R-:W-:-:S02]  /*1250*/  @UP1 UIADD3 UR8, UR13, UR18, URZ ;  /* 0x000000120d081290 */ /* 0x000fc4000fffe03f */
[----:B------:R-:W-:Y:S02]  /*1260*/  @UP1 ULEA UR4, UP3, UR12, UR4, 0x2 ;  /* 0x000000040c041291 */ /* 0x000fe4000f86103f */
[----:B------:R-:W-:Y:S01]  /*1270*/  @UP0 ULEA.HI.X UR7, UR14, UR7, UR9, 0x2, UP2 ;  /* 0x000000070e070291 */ /* 0x000fe200090f1409 */
[----:B------:R-:W-:Y:S01]  /*1280*/  IMAD.U32 R2, RZ, RZ, UR6 ;  /* 0x00000006ff027e24 */ /* 0x000fe2000f8e00ff */
[----:B------:R-:W-:Y:S02]  /*1290*/  @UP1 ULEA.HI.X UR5, UR12, UR5, UR8, 0x2, UP3 ;  /* 0x000000050c051291 */ /* 0x000fe400098f1408 */
[----:B------:R-:W-:Y:S02]  /*12a0*/  IMAD.U32 R4, RZ, RZ, UR4 ;  /* 0x00000004ff047e24 */ /* 0x000fe4000f8e00ff */
[----:B------:R-:W-:Y:S02]  /*12b0*/  MOV R3, UR7 ;  /* 0x0000000700037c02 */ /* 0x000fe40008000f00 */
[----:B------:R-:W-:-:S03]  /*12c0*/  IMAD.U32 R5, RZ, RZ, UR5 ;  /* 0x00000005ff057e24 */ /* 0x000fc6000f8e00ff */
[----:B------:R-:W2:Y:S04]  /*12d0*/  @P0 LDG.E R7, desc[UR36][R2.64] ;  /* 0x0000002402070981 */ /* 0x000ea8000c1e1900 */
[----:B------:R-:W2:Y:S01]  /*12e0*/  @P1 LDG.E R0, desc[UR36][R4.64] ;  /* 0x0000002404001981 */ /* 0x000ea2000c1e1900 */
[----:B------:R-:W-:Y:S01]  /*12f0*/  ULOP3.LUT UR4, UR38, 0x1, URZ, 0xc0, !UPT ;  /* 0x0000000126047892 */ /* 0x000fe2000f8ec03f */
[----:B------:R-:W-:-:S04]  /*1300*/  MOV R8, UR42 ;  /* 0x0000002a00087c02 */ /* 0x000fc80008000f00 */
[----:B------:R-:W-:Y:S01]  /*1310*/  ISETP.NE.AND P0, PT, R8, 0x3, PT ;  /* 0x000000030800780c */ /* 0x000fe20003f05270 */
[----:B------:R-:W-:Y:S01]  /*1320*/  IMAD.U32 R6, RZ, RZ, UR4 ;  /* 0x00000004ff067e24 */ /* 0x000fe2000f8e00ff */
[----:B------:R-:W-:-:S04]  /*1330*/  ULDC UR4, c[0x0][0x9d8] ;  /* 0x0002760000047ab9 */ /* 0x000fc80000000800 */
[----:B------:R-:W-:-:S04]  /*1340*/  SHF.L.U32 R6, R6, 0x1f, RZ ;  /* 0x0000001f06067819 */ /* 0x000fc800000006ff */
[----:B------:R-:W0:Y:S01]  /*1350*/  SYNCS.PHASECHK.TRANS64.TRYWAIT P1, [R25+URZ+0x13200], R6 ;  /* 0x01320006190075a7 */ /* 0x000e22000802017f */
[----:B--2---:R-:W-:-:S04]  /*1360*/  FMUL.FTZ R0, R7, R0 ;  /* 0x0000000007007220 */ /* 0x004fc80000410000 */
[----:B------:R-:W-:Y:S01]  /*1370*/  FMUL.FTZ R0, R0, UR4 ;  /* 0x0000000400007c20 */ /* 0x000fe20008410000 */
[----:B0-----:R-:W-:Y:S06]  /*1380*/  @!P1 BRA `(.L_x_8) ;  /* 0x000000bc00789947 */ /* 0x001fec0003800000 */
.L_x_99:
[----:B------:R-:W-:Y:S05]  /*1390*/  @!P0 BRA `(.L_x_9) ;  /* 0x0000000000048947 */ /* 0x000fea0003800000 */
[----:B------:R-:W-:Y:S01]  /*13a0*/  BPT.TRAP 0x1 ;  /* 0x000000040000795c */ /* 0x000fe20000300000 */
.L_x_9:
[----:B------:R-:W-:Y:S02]  /*13b0*/  IMAD.U32 R4, RZ, RZ, UR39 ;  /* 0x00000027ff047e24 */ /* 0x000fe4000f8e00ff */
[----:B------:R-:W-:-:S03]  /*13c0*/  IMAD.U32 R2, RZ, RZ, UR40 ;  /* 0x00000028ff027e24 */ /* 0x000fc6000f8e00ff */
[----:B------:R-:W-:Y:S01]  /*13d0*/  SHF.L.U32 R4, R4, 0x1f, RZ ;  /* 0x0000001f04047819 */ /* 0x000fe200000006ff */
[----:B------:R-:W-:-:S04]  /*13e0*/  IMAD R3, R2, 0x8, R25 ;  /* 0x0000000802037824 */ /* 0x000fc800078e0219 */
[----:B------:R1:W2:Y:S01]  /*13f0*/  SYNCS.PHASECHK.TRANS64.TRYWAIT P1, [R3+URZ+0x13230], R4 ;  /* 0x01323004030075a7 */ /* 0x0002a2000802017f */
[----:B------:R-:W-:Y:S05]  /*1400*/  @!P0 BRA `(.L_x_10) ;  /* 0x0000000000048947 */ /* 0x000fea0003800000 */
[----:B------:R-:W-:Y:S01]  /*1410*/  BPT.TRAP 0x1 ;  /* 0x000000040000795c */ /* 0x000fe20000300000 */
.L_x_10:
[----:B------:R-:W-:Y:S01]  /*1420*/  IADD3 R2, R25, 0xe000, RZ ;  /* 0x0000e00019027810 */ /* 0x000fe20007ffe0ff */
[----:B------:R-:W-:-:S03]  /*1430*/  IMAD.MOV.U32 R55, RZ, RZ, RZ ;  /* 0x000000ffff377224 */ /* 0x000fc600078e00ff */
[----:B------:R-:W-:-:S04]  /*1440*/  SHF.R.U32.HI R2, RZ, 0x4, R2 ;  /* 0x00000004ff027819 */ /* 0x000fc80000011602 */
[----:B------:R-:W-:Y:S01]  /*1450*/  LOP3.LUT R2, R2, 0x3fff, RZ, 0xc0, !PT ;  /* 0x00003fff02027812 */ /* 0x000fe200078ec0ff */
[----:B--2---:R-:W-:Y:S06]  /*1460*/  @P1 BRA `(.L_x_11) ;  /* 0x0000000000081947 */ /* 0x004fec0003800000 */
[----:B------:R-:W2:Y:S02]  /*1470*/  SYNCS.PHASECHK.TRANS64.TRYWAIT P1, [R3+URZ+0x13230], R4 ;  /* 0x01323004030075a7 */ /* 0x000ea4000802017f */
[----:B--2---:R-:W-:Y:S05]  /*1480*/  @!P1 BRA `(.L_x_12) ;  /* 0x000000bc004c9947 */ /* 0x004fea0003800000 */
.L_x_11:
[----:B------:R-:W-:Y:S05]  /*1490*/  WARPSYNC.ALL ;  /* 0x0000000000007948 */ /* 0x000fea0003800000 */
[----:B------:R-:W-:-:S04]  /*14a0*/  LOP3.LUT R2, R2, 0x10000, RZ, 0xfc, !PT ;  /* 0x0001000002027812 */ /* 0x000fc800078efcff */
[----:B------:R-:W-:Y:S01]  /*14b0*/  R2UR UR4, R2 ;  /* 0x00000000020472ca */ /* 0x000fe200000e0000 */
[----:B------:R-:W-:Y:S01]  /*14c0*/  WARPGROUP.ARRIVE ;  /* 0x00000000000079c5 */ /* 0x000fe20000000000 */
[----:B-12---:R-:W-:Y:S01]  /*14d0*/  LOP3.LUT R4, R24, 0x10000, RZ, 0xfc, !PT ;  /* 0x0001000018047812 */ /* 0x006fe200078efcff */
[----:B------:R-:W-:Y:S01]  /*14e0*/  UMOV UR15, 0x80000020 ;  /* 0x80000020000f7882 */ /* 0x000fe20000000000 */
[----:B------:R-:W-:Y:S01]  /*14f0*/  UMOV UR13, 0x80000020 ;  /* 0x80000020000d7882 */ /* 0x000fe20000000000 */
[----:B------:R-:W-:Y:S01]  /*1500*/  UMOV UR9, 0x80000020 ;  /* 0x8000002000097882 */ /* 0x000fe20000000000 */
[C---:B------:R-:W-:Y:S01]  /*1510*/  R2UR UR12, R4.reuse ;  /* 0x00000000040c72ca */ /* 0x040fe200000e0000 */
[----:B------:R-:W-:Y:S01]  /*1520*/  VIADD R4, R4, 0x2 ;  /* 0x0000000204047836 */ /* 0x000fe20000000000 */
[----:B------:R-:W-:-:S04]  /*1530*/  UMOV UR11, 0x80000020 ;  /* 0x80000020000b7882 */ /* 0x000fc80000000000 */
[----:B------:R-:W-:Y:S01]  /*1540*/  R2UR UR8, R4 ;  /* 0x00000000040872ca */ /* 0x000fe200000e0000 */
[----:B------:R-:W-:-:S04]  /*1550*/  UIMAD UR4, UR40, 0x280, UR4 ;  /* 0x00000280280478a4 */ /* 0x000fc8000f8e0204 */
[----:B------:R-:W-:Y:S02]  /*1560*/  UIADD3 UR5, UR4, 0x80, URZ ;  /* 0x0000008004057890 */ /* 0x000fe4000fffe03f */
[----:B------:R-:W-:Y:S02]  /*1570*/  UIADD3 UR6, UR4, 0x100, URZ ;  /* 0x0000010004067890 */ /* 0x000fe4000fffe03f */
[----:B------:R-:W-:Y:S01]  /*1580*/  UMOV UR14, UR4 ;  /* 0x00000004000e7c82 */ /* 0x000fe20008000000 */
[----:B------:R-:W-:Y:S01]  /*1590*/  UIADD3 UR7, UR4, 0x180, URZ ;  /* 0x0000018004077890 */ /* 0x000fe2000fffe03f */
[----:B------:R-:W-:Y:S01]  /*15a0*/  QGMMA.64x32x32.F32.E4M3.E4M3 R104, gdesc[UR12], RZ, !UPT, gsb0 ;  /* 0x006000000c6879f3 */ /* 0x000fe2000c0008ff */
[----:B------:R-:W-:Y:S01]  /*15b0*/  UMOV UR14, UR5 ;  /* 0x00000005000e7c82 */ /* 0x000fe20008000000 */
[----:B------:R-:W-:Y:S01]  /*15c0*/  UMOV UR15, 0x80000020 ;  /* 0x80000020000f7882 */ /* 0x000fe20000000000 */
[----:B------:R-:W-:Y:S02]  /*15d0*/  UIADD3 UR5, UR4, 0x200, URZ ;  /* 0x0000020004057890 */ /* 0x000fe4000fffe03f */
[----:B------:R-:W-:Y:S01]  /*15e0*/  UIADD3 UR10, UR4, 0x2, URZ ;  /* 0x00000002040a7890 */ /* 0x000fe2000fffe03f */
[----:B------:R-:W-:-:S02]  /*15f0*/  WARPGROUP.DEPBAR.LE gsb0, 0x0 ;  /* 0x00008000000079c5 */ /* 0x000fc40000010000 */
[----:B------:R-:W-:-:S06]  /*1600*/  WARPGROUP.ARRIVE ;  /* 0x00000000000079c5 */ /* 0x000fcc0000000000 */
[----:B------:R-:W-:Y:S01]  /*1610*/  QGMMA.64x32x32.F32.E4M3.E4M3 R88, gdesc[UR12], RZ, !UPT, gsb0 ;  /* 0x006000000c5879f3 */ /* 0x000fe2000c0008ff */
[----:B------:R-:W-:Y:S01]  /*1620*/  UMOV UR14, UR6 ;  /* 0x00000006000e7c82 */ /* 0x000fe20008000000 */
[----:B------:R-:W-:Y:S01]  /*1630*/  UMOV UR15, 0x80000020 ;  /* 0x80000020000f7882 */ /* 0x000fe20000000000 */
[----:B------:R-:W-:Y:S01]  /*1640*/  UIADD3 UR6, UR4, 0x102, URZ ;  /* 0x0000010204067890 */ /* 0x000fe2000fffe03f */
[----:B------:R-:W-:Y:S02]  /*1650*/  WARPGROUP.DEPBAR.LE gsb0, 0x0 ;  /* 0x00008000000079c5 */ /* 0x000fe40000010000 */
        /* <DEDUP_REMOVED lines=10> */
[----:B------:R-:W-:Y:S02]  /*1700*/  UIADD3 UR5, UR4, 0x82, URZ ;  /* 0x0000008204057890 */ /* 0x000fe4000fffe03f */
[----:B------:R-:W-:Y:S01]  /*1710*/  UIADD3 UR4, UR4, 0x202, URZ ;  /* 0x0000020204047890 */ /* 0x000fe2000fffe03f */
[----:B------:R-:W-:Y:S02]  /*1720*/  WARPGROUP.DEPBAR.LE gsb0, 0x0 ;  /* 0x00008000000079c5 */ /* 0x000fe40000010000 */
[----:B0-----:R-:W-:-:S06]  /*1730*/  WARPGROUP.ARRIVE ;  /* 0x00000000000079c5 */ /* 0x001fcc0000000000 */
[----:B------:R-:W-:Y:S03]  /*1740*/  QGMMA.64x32x32.F32.E4M3.E4M3 R24, gdesc[UR12], RZ, !UPT, gsb0 ;  /* 0x006000000c1879f3 */ /* 0x000fe6000c0008ff */
[----:B------:R-:W-:Y:S02]  /*1750*/  WARPGROUP.DEPBAR.LE gsb0, 0x0 ;  /* 0x00008000000079c5 */ /* 0x000fe40000010000 */
[----:B------:R-:W-:-:S06]  /*1760*/  WARPGROUP.ARRIVE ;  /* 0x00000000000079c5 */ /* 0x000fcc0000000000 */
[----:B------:R-:W-:Y:S01]  /*1770*/  QGMMA.64x32x32.F32.E4M3.E4M3 R104, gdesc[UR8], R104, gsb0 ;  /* 0x00600000086879f3 */ /* 0x000fe20008000868 */
[----:B------:R-:W-:Y:S01]  /*1780*/  UMOV UR10, UR5 ;  /* 0x00000005000a7c82 */ /* 0x000fe20008000000 */
[----:B------:R-:W-:Y:S01]  /*1790*/  UMOV UR11, 0x80000020 ;  /* 0x80000020000b7882 */ /* 0x000fe20000000000 */
        /* <DEDUP_REMOVED lines=17> */
[----:B------:R-:W-:Y:S03]  /*18b0*/  QGMMA.64x32x32.F32.E4M3.E4M3 R24, gdesc[UR8], R24, gsb0 ;  /* 0x00600000081879f3 */ /* 0x000fe60008000818 */
[----:B------:R-:W-:Y:S02]  /*18c0*/  WARPGROUP.DEPBAR.LE gsb0, 0x0 ;  /* 0x00008000000079c5 */ /* 0x000fe40000010000 */
[----:B------:R-:W-:Y:S05]  /*18d0*/  @!P0 BRA `(.L_x_13) ;  /* 0x0000000000048947 */ /* 0x000fea0003800000 */
[----:B------:R-:W-:Y:S01]  /*18e0*/  BPT.TRAP 0x1 ;  /* 0x000000040000795c */ /* 0x000fe20000300000 */
.L_x_13:
[C---:B------:R-:W-:Y:S01]  /*18f0*/  FMUL.FTZ R4, R0.reuse, R104 ;  /* 0x0000006800047220 */ /* 0x040fe20000410000 */
[C---:B------:R-:W-:Y:S01]  /*1900*/  FMUL.FTZ R5, R0.reuse, R105 ;  /* 0x0000006900057220 */ /* 0x040fe20000410000 */
[C---:B------:R-:W-:Y:S01]  /*1910*/  FMUL.FTZ R8, R0.reuse, R108 ;  /* 0x0000006c00087220 */ /* 0x040fe20000410000 */
[C---:B------:R-:W-:Y:S01]  /*1920*/  FMUL.FTZ R9, R0.reuse, R109 ;  /* 0x0000006d00097220 */ /* 0x040fe20000410000 */
[C---:B------:R-:W-:Y:S01]  /*1930*/  FMUL.FTZ R47, R0.reuse, R92 ;  /* 0x0000005c002f7220 */ /* 0x040fe20000410000 */
[C---:B------:R-:W-:Y:S01]  /*1940*/  FMUL.FTZ R48, R0.reuse, R93 ;  /* 0x0000005d00307220 */ /* 0x040fe20000410000 */
[----:B------:R-:W0:Y:S01]  /*1950*/  MUFU.TANH R4, R4 ;  /* 0x0000000400047308 */ /* 0x000e220000002400 */
[C---:B------:R-:W-:Y:S01]  /*1960*/  FMUL.FTZ R92, R0.reuse, R32 ;  /* 0x00000020005c7220 */ /* 0x040fe20000410000 */
[----:B------:R-:W-:Y:S01]  /*1970*/  MOV R93, UR47 ;  /* 0x0000002f005d7c02 */ /* 0x000fe20008000f00 */
[----:B------:R-:W-:Y:S02]  /*1980*/  VIADD R32, R157, UR46 ;  /* 0x0000002e9d207c36 */ /* 0x000fe40008000000 */
[C---:B------:R-:W-:Y:S01]  /*1990*/  FMUL.FTZ R12, R0.reuse, R112 ;  /* 0x00000070000c7220 */ /* 0x040fe20000410000 */
[C---:B------:R-:W-:Y:S01]  /*19a0*/  FMUL.FTZ R6, R0.reuse, R106 ;  /* 0x0000006a00067220 */ /* 0x040fe20000410000 */
[C---:B------:R-:W-:Y:S01]  /*19b0*/  FMUL.FTZ R13, R0.reuse, R113 ;  /* 0x00000071000d7220 */ /* 0x040fe20000410000 */
[----:B------:R-:W-:Y:S01]  /*19c0*/  IMAD R32, R93, -0xa0, R32 ;  /* 0xffffff605d207824 */ /* 0x000fe200078e0220 */
[----:B------:R-:W1:Y:S01]  /*19d0*/  MUFU.TANH R5, R5 ;  /* 0x0000000500057308 */ /* 0x000e620000002400 */
[C---:B------:R-:W-:Y:S01]  /*19e0*/  FMUL.FTZ R7, R0.reuse, R107 ;  /* 0x0000006b00077220 */ /* 0x040fe20000410000 */
[C---:B------:R-:W-:Y:S01]  /*19f0*/  FMUL.FTZ R20, R0.reuse, R116 ;  /* 0x0000007400147220 */ /* 0x040fe20000410000 */
[----:B------:R-:W-:Y:S01]  /*1a00*/  FMUL.FTZ R10, R0, R110 ;  /* 0x0000006e000a7220 */ /* 0x000fe20000410000 */
[----:B------:R-:W-:Y:S01]  /*1a10*/  ISETP.GT.AND P4, PT, R32, RZ, PT ;  /* 0x000000ff2000720c */ /* 0x000fe20003f84270 */
[----:B------:R-:W-:Y:S01]  /*1a20*/  FMUL.FTZ R21, R0, R117 ;  /* 0x0000007500157220 */ /* 0x000fe20000410000 */
[----:B------:R-:W-:Y:S01]  /*1a30*/  ISETP.GT.AND P3, PT, R32, 0x1, PT ;  /* 0x000000012000780c */ /* 0x000fe20003f64270 */
[----:B------:R-:W-:Y:S01]  /*1a40*/  FMUL.FTZ R11, R0, R111 ;  /* 0x0000006f000b7220 */ /* 0x000fe20000410000 */
[----:B------:R-:W2:Y:S01]  /*1a50*/  MUFU.TANH R8, R8 ;  /* 0x0000000800087308 */ /* 0x000ea20000002400 */
[----:B------:R-:W-:Y:S01]  /*1a60*/  ISETP.GT.AND P2, PT, R32, 0x8, PT ;  /* 0x000000082000780c */ /* 0x000fe20003f44270 */
[----:B------:R-:W-:Y:S01]  /*1a70*/  FMUL.FTZ R43, R0, R88 ;  /* 0x00000058002b7220 */ /* 0x000fe20000410000 */
[----:B0-----:R-:W-:Y:S01]  /*1a80*/  FSEL R4, R4, -INF , P4 ;  /* 0xff80000004047808 */ /* 0x001fe20002000000 */
[----:B------:R-:W-:Y:S01]  /*1a90*/  FMUL.FTZ R49, R0, R94 ;  /* 0x0000005e00317220 */ /* 0x000fe20000410000 */
[----:B------:R-:W-:Y:S01]  /*1aa0*/  ISETP.GT.AND P1, PT, R32, 0x9, PT ;  /* 0x000000092000780c */ /* 0x000fe20003f24270 */
[----:B------:R-:W-:Y:S01]  /*1ab0*/  FMUL.FTZ R14, R0, R114 ;  /* 0x00000072000e7220 */ /* 0x000fe20000410000 */
[----:B------:R-:W-:Y:S01]  /*1ac0*/  ISETP.GT.AND P6, PT, R32, 0x10, PT ;  /* 0x000000102000780c */ /* 0x000fe20003fc4270 */
[----:B------:R-:W0:Y:S01]  /*1ad0*/  MUFU.TANH R9, R9 ;  /* 0x0000000900097308 */ /* 0x000e220000002400 */
[----:B-1----:R-:W-:Y:S01]  /*1ae0*/  FSEL R5, R5, -INF , P3 ;  /* 0xff80000005057808 */ /* 0x002fe20001800000 */
[C---:B------:R-:W-:Y:S01]  /*1af0*/  FMUL.FTZ R44, R0.reuse, R89 ;  /* 0x00000059002c7220 */ /* 0x040fe20000410000 */
[----:B------:R-:W-:Y:S01]  /*1b00*/  FMUL.FTZ R15, R0, R115 ;  /* 0x00000073000f7220 */ /* 0x000fe20000410000 */
[----:B------:R-:W-:Y:S01]  /*1b10*/  ISETP.GT.AND P5, PT, R32, 0x11, PT ;  /* 0x000000112000780c */ /* 0x000fe20003fa4270 */
[----:B------:R-:W-:Y:S01]  /*1b20*/  FMUL.FTZ R41, R0, R118 ;  /* 0x0000007600297220 */ /* 0x000fe20000410000 */
[----:B------:R-:W-:Y:S01]  /*1b30*/  FMNMX.FTZ R93, R4, R5, !PT ;  /* 0x00000005045d7209 */ /* 0x000fe20007810000 */
[----:B------:R-:W-:Y:S01]  /*1b40*/  FMUL.FTZ R42, R0, R119 ;  /* 0x00000077002a7220 */ /* 0x000fe20000410000 */
[----:B------:R-:W1:Y:S01]  /*1b50*/  MUFU.TANH R12, R12 ;  /* 0x0000000c000c7308 */ /* 0x000e620000002400 */
[----:B--2---:R-:W-:Y:S01]  /*1b60*/  FSEL R8, R8, -INF , P2 ;  /* 0xff80000008087808 */ /* 0x004fe20001000000 */
[C---:B------:R-:W-:Y:S01]  /*1b70*/  FMUL.FTZ R51, R0.reuse, R96 ;  /* 0x0000006000337220 */ /* 0x040fe20000410000 */
[C---:B------:R-:W-:Y:S01]  /*1b80*/  FMUL.FTZ R45, R0.reuse, R90 ;  /* 0x0000005a002d7220 */ /* 0x040fe20000410000 */
[----:B------:R-:W-:Y:S01]  /*1b90*/  FMUL.FTZ R52, R0, R97 ;  /* 0x0000006100347220 */ /* 0x000fe20000410000 */
[----:B------:R-:W-:Y:S01]  /*1ba0*/  FMNMX.FTZ R94, R8, R93, !PT ;  /* 0x0000005d085e7209 */ /* 0x000fe20007810000 */
[C---:B------:R-:W-:Y:S01]  /*1bb0*/  FMUL.FTZ R46, R0.reuse, R91 ;  /* 0x0000005b002e7220 */ /* 0x040fe20000410000 */
[C---:B------:R-:W-:Y:S01]  /*1bc0*/  FMUL.FTZ R89, R0.reuse, R100 ;  /* 0x0000006400597220 */ /* 0x040fe20000410000 */
[----:B------:R-:W2:Y:S01]  /*1bd0*/  MUFU.TANH R6, R6 ;  /* 0x0000000600067308 */ /* 0x000ea20000002400 */
[----:B0-----:R-:W-:Y:S01]  /*1be0*/  FSEL R9, R9, -INF , P1 ;  /* 0xff80000009097808 */ /* 0x001fe20000800000 */
[C---:B------:R-:W-:Y:S01]  /*1bf0*/  FMUL.FTZ R88, R0.reuse, R101 ;  /* 0x0000006500587220 */ /* 0x040fe20000410000 */
[C---:B------:R-:W-:Y:S01]  /*1c00*/  FMUL.FTZ R50, R0.reuse, R95 ;  /* 0x0000005f00327220 */ /* 0x040fe20000410000 */
[C---:B------:R-:W-:Y:S01]  /*1c10*/  FMUL.FTZ R72, R0.reuse, R72 ;  /* 0x0000004800487220 */ /* 0x040fe20000410000 */
[----:B------:R-:W-:Y:S01]  /*1c20*/  FMNMX.FTZ R93, R9, R94, !PT ;  /* 0x0000005e095d7209 */ /* 0x000fe20007810000 */
[C---:B------:R-:W-:Y:S01]  /*1c30*/  FMUL.FTZ R53, R0.reuse, R98 ;  /* 0x0000006200357220 */ /* 0x040fe20000410000 */
[----:B------:R-:W-:Y:S01]  /*1c40*/  FMUL.FTZ R73, R0, R73 ;  /* 0x0000004900497220 */ /* 0x000fe20000410000 */
[----:B------:R-:W0:Y:S01]  /*1c50*/  MUFU.TANH R13, R13 ;  /* 0x0000000d000d7308 */ /* 0x000e220000002400 */
[----:B-1----:R-:W-:Y:S01]  /*1c60*/  FSEL R12, R12, -INF , P6 ;  /* 0xff8000000c0c7808 */ /* 0x002fe20003000000 */
[C---:B------:R-:W-:Y:S01]  /*1c70*/  FMUL.FTZ R54, R0.reuse, R99 ;  /* 0x0000006300367220 */ /* 0x040fe20000410000 */
[C---:B------:R-:W-:Y:S01]  /*1c80*/  FMUL.FTZ R76, R0.reuse, R76 ;  /* 0x0000004c004c7220 */ /* 0x040fe20000410000 */
[----:B------:R-:W-:Y:S01]  /*1c90*/  FMUL.FTZ R90, R0, R102 ;  /* 0x00000066005a7220 */ /* 0x000fe20000410000 */
[----:B------:R-:W-:Y:S01]  /*1ca0*/  FMNMX.FTZ R94, R12, R93, !PT ;  /* 0x0000005d0c5e7209 */ /* 0x000fe20007810000 */
[C---:B------:R-:W-:Y:S01]  /*1cb0*/  FMUL.FTZ R77, R0.reuse, R77 ;  /* 0x0000004d004d7220 */ /* 0x040fe20000410000 */
[----:B------:R-:W-:Y:S01]  /*1cc0*/  FMUL.FTZ R91, R0, R103 ;  /* 0x00000067005b7220 */ /* 0x000fe20000410000 */
[----:B------:R-:W1:Y:S01]  /*1cd0*/  MUFU.TANH R7, R7 ;  /* 0x0000000700077308 */ /* 0x000e620000002400 */
[----:B--2---:R-:W-:Y:S01]  /*1ce0*/  FSEL R6, R6, -INF , P4 ;  /* 0xff80000006067808 */ /* 0x004fe20002000000 */
[----:B------:R-:W-:Y:S01]  /*1cf0*/  FMUL.FTZ R80, R0, R80 ;  /* 0x0000005000507220 */ /* 0x000fe20000410000 */
[----:B------:R-:W-:Y:S01]  /*1d00*/  ISETP.GT.AND P4, PT, R32, 0x18, PT ;  /* 0x000000182000780c */ /* 0x000fe20003f84270 */
[C---:B------:R-:W-:Y:S01]  /*1d10*/  FMUL.FTZ R74, R0.reuse, R74 ;  /* 0x0000004a004a7220 */ /* 0x040fe20000410000 */
[C---:B------:R-:W-:Y:S01]  /*1d20*/  FMUL.FTZ R81, R0.reuse, R81 ;  /* 0x0000005100517220 */ /* 0x040fe20000410000 */
        /* <DEDUP_REMOVED lines=9> */
[C---:B------:R-:W-:Y:S01]  /*1dc0*/  FMUL.FTZ R82, R0.reuse, R82 ;  /* 0x0000005200527220 */ /* 0x040fe20000410000 */
[----:B------:R-:W0:Y:S01]  /*1dd0*/  MUFU.TANH R10, R10 ;  /* 0x0000000a000a7308 */ /* 0x000e220000002400 */
[----:B-1----:R-:W-:Y:S01]  /*1de0*/  FSEL R7, R7, -INF , P3 ;  /* 0xff80000007077808 */ /* 0x002fe20001800000 */
[----:B------:R-:W-:Y:S01]  /*1df0*/  FMUL.FTZ R57, R0, R57 ;  /* 0x0000003900397220 */ /* 0x000fe20000410000 */
[----:B------:R-:W-:Y:S01]  /*1e00*/  ISETP.GT.AND P3, PT, R32, 0x19, PT ;  /* 0x000000192000780c */ /* 0x000fe20003f64270 */
[C---:B------:R-:W-:Y:S01]  /*1e10*/  FMUL.FTZ R83, R0.reuse, R83 ;  /* 0x0000005300537220 */ /* 0x040fe20000410000 */
[C---:B------:R-:W-:Y:S01]  /*1e20*/  FMUL.FTZ R60, R0.reuse, R60 ;  /* 0x0000003c003c7220 */ /* 0x040fe20000410000 */
[C---:B------:R-:W-:Y:S01]  /*1e30*/  FMUL.FTZ R86, R0.reuse, R86 ;  /* 0x0000005600567220 */ /* 0x040fe20000410000 */
        /* <DEDUP_REMOVED lines=8> */
[----:B------:R-:W-:Y:S01]  /*1ec0*/  FMUL.FTZ R59, R0, R59 ;  /* 0x0000003b003b7220 */ /* 0x000fe20000410000 */
[----:B------:R-:W2:Y:S01]  /*1ed0*/  MUFU.TANH R11, R11 ;  /* 0x0000000b000b7308 */ /* 0x000ea20000002400 */
[----:B0-----:R-:W-:Y:S01]  /*1ee0*/  FSEL R10, R10, -INF , P2 ;  /* 0xff8000000a0a7808 */ /* 0x001fe20001000000 */
[----:B------:R-:W-:Y:S01]  /*1ef0*/  FMUL.FTZ R68, R0, R68 ;  /* 0x0000004400447220 */ /* 0x000fe20000410000 */
[----:B------:R-:W-:Y:S01]  /*1f00*/  ISETP.GT.AND P2, PT, R32, 0x20, PT ;  /* 0x000000202000780c */ /* 0x000fe20003f44270 */
[C---:B------:R-:W-:Y:S01]  /*1f10*/  FMUL.FTZ R62, R0.reuse, R62 ;  /* 0x0000003e003e7220 */ /* 0x040fe20000410000 */
[C---:B------:R-:W-:Y:S01]  /*1f20*/  FMUL.FTZ R69, R0.reuse, R69 ;  /* 0x0000004500457220 */ /* 0x040fe20000410000 */
[C---:B------:R-:W-:Y:S01]  /*1f30*/  FMUL.FTZ R63, R0.reuse, R63 ;  /* 0x0000003f003f7220 */ /* 0x040fe20000410000 */
[C---:B------:R-:W-:Y:S01]  /*1f40*/  FMUL.FTZ R24, R0.reuse, R24 ;  /* 0x0000001800187220 */ /* 0x040fe20000410000 */
[----:B------:R-:W0:Y:S01]  /*1f50*/  MUFU.TANH R43, R43 ;  /* 0x0000002b002b7308 */ /* 0x000e220000002400 */
[----:B-1----:R-:W-:Y:S01]  /*1f60*/  FSEL R21, R21, -INF , P3 ;  /* 0xff80000015157808 */ /* 0x002fe20001800000 */
[C---:B------:R-:W-:Y:S01]  /*1f70*/  FMUL.FTZ R66, R0.reuse, R66 ;  /* 0x0000004200427220 */ /* 0x040fe20000410000 */
[C---:B------:R-:W-:Y:S01]  /*1f80*/  FMUL.FTZ R25, R0.reuse, R25 ;  /* 0x0000001900197220 */ /* 0x040fe20000410000 */
[C---:B------:R-:W-:Y:S01]  /*1f90*/  FMUL.FTZ R67, R0.reuse, R67 ;  /* 0x0000004300437220 */ /* 0x040fe20000410000 */
[----:B------:R-:W-:Y:S01]  /*1fa0*/  FMNMX.FTZ R94, R21, R94, !PT ;  /* 0x0000005e155e7209 */ /* 0x000fe20007810000 */
[C---:B------:R-:W-:Y:S01]  /*1fb0*/  FMUL.FTZ R28, R0.reuse, R28 ;  /* 0x0000001c001c7220 */ /* 0x040fe20000410000 */
[C---:B------:R-:W-:Y:S01]  /*1fc0*/  FMUL.FTZ R70, R0.reuse, R70 ;  /* 0x0000004600467220 */ /* 0x040fe20000410000 */
        /* <DEDUP_REMOVED lines=18> */
[----:B------:R-:W-:Y:S01]  /*20f0*/  FMUL.FTZ R107, R0, R38 ;  /* 0x00000026006b7220 */ /* 0x000fe20000410000 */
[----:B------:R-:W-:Y:S01]  /*2100*/  ISETP.GT.AND P6, PT, R32, 0x28, PT ;  /* 0x000000282000780c */ /* 0x000fe20003fc4270 */
[----:B------:R-:W-:Y:S01]  /*2110*/  ULDC UR6, c[0x0][0x988] ;  /* 0x0002620000067ab9 */ /* 0x000fe20000000800 */
[----:B------:R-:W-:Y:S01]  /*2120*/  P2R R120, PR, RZ, 0x1 ;  /* 0x00000001ff787803 */ /* 0x000fe20000000000 */
[----:B------:R-:W-:-:S02]  /*2130*/  IMAD.U32 R99, RZ, RZ, UR6 ;  /* 0x00000006ff637e24 */ /* 0x000fc4000f8e00ff */
[----:B------:R-:W-:Y:S01]  /*2140*/  FMUL.FTZ R104, R0, R35 ;  /* 0x0000002300687220 */ /* 0x000fe20000410000 */
[----:B------:R-:W1:Y:S01]  /*2150*/  MUFU.TANH R47, R47 ;  /* 0x0000002f002f7308 */ /* 0x000e620000002400 */
[----:B--2---:R-:W-:Y:S01]  /*2160*/  FSEL R44, R44, -INF , P1 ;  /* 0xff8000002c2c7808 */ /* 0x004fe20000800000 */
[----:B------:R-:W-:Y:S01]  /*2170*/  FMUL.FTZ R106, R0, R39 ;  /* 0x00000027006a7220 */ /* 0x000fe20000410000 */
[----:B------:R-:W-:Y:S01]  /*2180*/  VIADD R3, R3, 0x13240 ;  /* 0x0001324003037836 */ /* 0x000fe20000000000 */
[----:B------:R-:W-:Y:S01]  /*2190*/  UISETP.GE.AND UP0, UPT, UR46, 0xa1, UPT ;  /* 0x000000a12e00788c */ /* 0x000fe2000bf06270 */
[----:B------:R-:W-:-:S03]  /*21a0*/  FMNMX.FTZ R94, R44, R93, !PT ;  /* 0x0000005d2c5e7209 */ /* 0x000fc60007810000 */
[----:B------:R-:W2:Y:S01]  /*21b0*/  MUFU.TANH R41, R41 ;  /* 0x0000002900297308 */ /* 0x000ea20000002400 */
[----:B0-----:R-:W-:Y:S02]  /*21c0*/  FSEL R15, R15, -INF , P5 ;  /* 0xff8000000f0f7808 */ /* 0x001fe40002800000 */
[----:B------:R-:W-:Y:S02]  /*21d0*/  ISETP.GT.AND P5, PT, R32, 0x29, PT ;  /* 0x000000292000780c */ /* 0x000fe40003fa4270 */
[----:B------:R-:W-:-:S03]  /*21e0*/  PRMT R40, R40, 0x654, R3 ;  /* 0x0000065428287816 */ /* 0x000fc60000000003 */
[----:B------:R-:W0:Y:S01]  /*21f0*/  MUFU.TANH R48, R48 ;  /* 0x0000003000307308 */ /* 0x000e220000002400 */
[----:B-1----:R-:W-:Y:S01]  /*2200*/  FSEL R47, R47, -INF , P6 ;  /* 0xff8000002f2f7808 */ /* 0x002fe20003000000 */
[----:B------:R1:W-:Y:S03]  /*2210*/  SYNCS.ARRIVE.TRANS64.RED.A1T0 RZ, [R40+URZ], RZ ;  /* 0x000000ff28ff79a7 */ /* 0x0003e6000810043f */
[----:B------:R-:W-:-:S03]  /*2220*/  FMNMX.FTZ R93, R47, R94, !PT ;  /* 0x0000005e2f5d7209 */ /* 0x000fc60007810000 */
[----:B------:R-:W3:Y:S01]  /*2230*/  MUFU.TANH R42, R42 ;  /* 0x0000002a002a7308 */ /* 0x000ee20000002400 */
[----:B--2---:R-:W-:Y:S02]  /*2240*/  FSEL R41, R41, -INF , P4 ;  /* 0xff80000029297808 */ /* 0x004fe40002000000 */
[----:B------:R-:W-:-:S05]  /*2250*/  ISETP.GT.AND P4, PT, R32, 0x30, PT ;  /* 0x000000302000780c */ /* 0x000fca0003f84270 */
[----:B------:R-:W2:Y:S01]  /*2260*/  MUFU.TANH R51, R51 ;  /* 0x0000003300337308 */ /* 0x000ea20000002400 */
[----:B0-----:R-:W-:-:S04]  /*2270*/  FSEL R48, R48, -INF , P5 ;  /* 0xff80000030307808 */ /* 0x001fc80002800000 */
[----:B------:R-:W-:-:S03]  /*2280*/  FMNMX.FTZ R94, R48, R93, !PT ;  /* 0x0000005d305e7209 */ /* 0x000fc60007810000 */
[----:B------:R-:W0:Y:S01]  /*2290*/  MUFU.TANH R45, R45 ;  /* 0x0000002d002d7308 */ /* 0x000e220000002400 */
[----:B---3--:R-:W-:Y:S02]  /*22a0*/  FSEL R42, R42, -INF , P3 ;  /* 0xff8000002a2a7808 */ /* 0x008fe40001800000 */
[----:B------:R-:W-:-:S05]  /*22b0*/  ISETP.GT.AND P3, PT, R32, 0x31, PT ;  /* 0x000000312000780c */ /* 0x000fca0003f64270 */
[----:B------:R-:W3:Y:S01]  /*22c0*/  MUFU.TANH R52, R52 ;  /* 0x0000003400347308 */ /* 0x000ee20000002400 */
[----:B--2---:R-:W-:-:S04]  /*22d0*/  FSEL R51, R51, -INF , P4 ;  /* 0xff80000033337808 */ /* 0x004fc80002000000 */
[----:B------:R-:W-:-:S03]  /*22e0*/  FMNMX.FTZ R93, R51, R94, !PT ;  /* 0x0000005e335d7209 */ /* 0x000fc60007810000 */
[----:B------:R-:W2:Y:S01]  /*22f0*/  MUFU.TANH R46, R46 ;  /* 0x0000002e002e7308 */ /* 0x000ea20000002400 */
[----:B0-----:R-:W-:Y:S02]  /*2300*/  FSEL R45, R45, -INF , P2 ;  /* 0xff8000002d2d7808 */ /* 0x001fe40001000000 */
[----:B------:R-:W-:-:S05]  /*2310*/  ISETP.GT.AND P2, PT, R32, 0x38, PT ;  /* 0x000000382000780c */ /* 0x000fca0003f44270 */
[----:B------:R-:W0:Y:S01]  /*2320*/  MUFU.TANH R89, R89 ;  /* 0x0000005900597308 */ /* 0x000e220000002400 */
[----:B---3--:R-:W-:-:S04]  /*2330*/  FSEL R52, R52, -INF , P3 ;  /* 0xff80000034347808 */ /* 0x008fc80001800000 */
        /* <DEDUP_REMOVED lines=152> */
[----:B---3--:R-:W-:-:S04]  /*2cc0*/  FSEL R102, R37, -INF , P1 ;  /* 0xff80000025667808 */ /* 0x008fc80000800000 */
[----:B------:R-:W-:-:S03]  /*2cd0*/  FMNMX.FTZ R25, R102, R25, !PT ;  /* 0x0000001966197209 */ /* 0x000fc60007810000 */
[----:B------:R-:W3:Y:S01]  /*2ce0*/  MUFU.TANH R105, R105 ;  /* 0x0000006900697308 */ /* 0x000ee20000002400 */
[----:B--2---:R-:W-:Y:S01]  /*2cf0*/  FSEL R103, R103, -INF , P6 ;  /* 0xff80000067677808 */ /* 0x004fe20003000000 */
[----:B------:R-:W2:Y:S06]  /*2d00*/  SHFL.BFLY PT, R24, R25, 0x2, 0x1f ;  /* 0x0c401f0019187f89 */ /* 0x000eac00000e0000 */
[----:B------:R-:W4:Y:S01]  /*2d10*/  MUFU.TANH R104, R104 ;  /* 0x0000006800687308 */ /* 0x000f220000002400 */
[----:B0-----:R-:W-:-:S07]  /*2d20*/  FSEL R101, R101, -INF , P5 ;  /* 0xff80000065657808 */ /* 0x001fce0002800000 */
[----:B------:R-:W0:Y:S01]  /*2d30*/  MUFU.TANH R107, R107 ;  /* 0x0000006b006b7308 */ /* 0x000e220000002400 */
[----:B---3--:R-:W-:-:S07]  /*2d40*/  FSEL R105, R105, -INF , P4 ;  /* 0xff80000069697808 */ /* 0x008fce0002000000 */
[----:B------:R-:W3:Y:S01]  /*2d50*/  MUFU.TANH R106, R106 ;  /* 0x0000006a006a7308 */ /* 0x000ee20000002400 */
[----:B----4-:R-:W-:Y:S02]  /*2d60*/  FSEL R104, R104, -INF , P3 ;  /* 0xff80000068687808 */ /* 0x010fe40001800000 */
[----:B--2---:R-:W-:Y:S02]  /*2d70*/  FMNMX.FTZ R24, R25, R24, !PT ;  /* 0x0000001819187209 */ /* 0x004fe40007810000 */
[----:B------:R-:W-:-:S03]  /*2d80*/  FMNMX.FTZ R25, R6, R7, !PT ;  /* 0x0000000706197209 */ /* 0x000fc60007810000 */
[----:B------:R-:W2:Y:S01]  /*2d90*/  SHFL.BFLY PT, R29, R24, 0x1, 0x1f ;  /* 0x0c201f00181d7f89 */ /* 0x000ea200000e0000 */
[----:B0-----:R-:W-:Y:S02]  /*2da0*/  FSEL R107, R107, -INF , P2 ;  /* 0xff8000006b6b7808 */ /* 0x001fe40001000000 */
[----:B---3--:R-:W-:Y:S02]  /*2db0*/  FSEL R106, R106, -INF , P1 ;  /* 0xff8000006a6a7808 */ /* 0x008fe40000800000 */
[----:B--2---:R-:W-:Y:S02]  /*2dc0*/  FMNMX.FTZ R56, R24, R29, !PT ;  /* 0x0000001d18387209 */ /* 0x004fe40007810000 */
[----:B------:R-:W-:Y:S02]  /*2dd0*/  FMNMX.FTZ R24, R10, R25, !PT ;  /* 0x000000190a187209 */ /* 0x000fe40007810000 */
[C---:B------:R-:W-:Y:S01]  /*2de0*/  FSETP.NEU.FTZ.AND P0, PT, R56.reuse, -INF , PT ;  /* 0xff8000003800780b */ /* 0x040fe20003f1d000 */
[----:B------:R-:W-:-:S01]  /*2df0*/  FFMA.FTZ R99, R56, R99, -8 ;  /* 0xc100000038637423 */ /* 0x000fc20000010063 */
[----:B------:R-:W-:-:S04]  /*2e00*/  FMNMX.FTZ R25, R11, R24, !PT ;  /* 0x000000180b197209 */ /* 0x000fc80007810000 */
[----:B------:R-:W-:Y:S02]  /*2e10*/  FMNMX.FTZ R28, R14, R25, !PT ;  /* 0x000000190e1c7209 */ /* 0x000fe40007810000 */
[----:B------:R-:W-:Y:S02]  /*2e20*/  FSEL R99, R99, RZ, P0 ;  /* 0x000000ff63637208 */ /* 0x000fe40000000000 */
[----:B------:R-:W-:Y:S02]  /*2e30*/  FMNMX.FTZ R28, R15, R28, !PT ;  /* 0x0000001c0f1c7209 */ /* 0x000fe40007810000 */
[----:B------:R-:W-:Y:S01]  /*2e40*/  ISETP.NE.AND P0, PT, R120, RZ, PT ;  /* 0x000000ff7800720c */ /* 0x000fe20003f05270 */
[--C-:B------:R-:W-:Y:S01]  /*2e50*/  FFMA.FTZ R24, R43, UR6, -R99.reuse ;  /* 0x000000062b187c23 */ /* 0x100fe20008010863 */
[----:B------:R-:W-:Y:S01]  /*2e60*/  FMNMX.FTZ R29, R41, R28, !PT ;  /* 0x0000001c291d7209 */ /* 0x000fe20007810000 */
[--C-:B------:R-:W-:Y:S01]  /*2e70*/  FFMA.FTZ R25, R44, UR6, -R99.reuse ;  /* 0x000000062c197c23 */ /* 0x100fe20008010863 */
[----:B------:R-:W-:-:S01]  /*2e80*/  FFMA.FTZ R51, R51, UR6, -R99 ;  /* 0x0000000633337c23 */ /* 0x000fc20008010863 */
        /* <DEDUP_REMOVED lines=11> */
[----:B------:R-:W-:Y:S01]  /*2f40*/  MUFU.EX2 R4, R4 ;  /* 0x0000000400047308 */ /* 0x000fe20000000800 */
[----:B------:R-:W-:-:S01]  /*2f50*/  FFMA.FTZ R12, R12, UR6, -R99 ;  /* 0x000000060c0c7c23 */ /* 0x000fc20008010863 */
[----:B------:R-:W-:Y:S01]  /*2f60*/  FMNMX.FTZ R31, R49, R30, !PT ;  /* 0x0000001e311f7209 */ /* 0x000fe20007810000 */
[----:B------:R-:W-:-:S01]  /*2f70*/  FFMA.FTZ R13, R13, UR6, -R99 ;  /* 0x000000060d0d7c23 */ /* 0x000fc20008010863 */
[--C-:B------:R-:W-:Y:S01]  /*2f80*/  FFMA.FTZ R80, R80, UR6, -R99.reuse ;  /* 0x0000000650507c23 */ /* 0x100fe20008010863 */
[----:B------:R-:W-:-:S01]  /*2f90*/  FFMA.FTZ R20, R20, UR6, -R99 ;  /* 0x0000000614147c23 */ /* 0x000fc20008010863 */
[----:B------:R-:W-:Y:S01]  /*2fa0*/  FMNMX.FTZ R30, R50, R31, !PT ;  /* 0x0000001f321e7209 */ /* 0x000fe20007810000 */
[----:B------:R-:W-:-:S01]  /*2fb0*/  FFMA.FTZ R21, R21, UR6, -R99 ;  /* 0x0000000615157c23 */ /* 0x000fc20008010863 */
[----:B------:R-:W-:Y:S01]  /*2fc0*/  MUFU.EX2 R5, R5 ;  /* 0x0000000500057308 */ /* 0x000fe20000000800 */
[----:B------:R-:W-:-:S01]  /*2fd0*/  FFMA.FTZ R47, R47, UR6, -R99 ;  /* 0x000000062f2f7c23 */ /* 0x000fc20008010863 */
[----:B------:R-:W-:Y:S01]  /*2fe0*/  FMNMX.FTZ R31, R53, R30, !PT ;  /* 0x0000001e351f7209 */ /* 0x000fe20007810000 */
[----:B------:R-:W-:-:S01]  /*2ff0*/  FFMA.FTZ R85, R85, UR6, -R99 ;  /* 0x0000000655557c23 */ /* 0x000fc20008010863 */
[--C-:B------:R-:W-:Y:S01]  /*3000*/  FFMA.FTZ R52, R52, UR6, -R99.reuse ;  /* 0x0000000634347c23 */ /* 0x100fe20008010863 */
[----:B------:R-:W-:-:S01]  /*3010*/  FFMA.FTZ R84, R84, UR6, -R99 ;  /* 0x0000000654547c23 */ /* 0x000fc20008010863 */
[----:B------:R-:W-:-:S02]  /*3020*/  FMNMX.FTZ R31, R54, R31, !PT ;  /* 0x0000001f361f7209 */ /* 0x000fc40007810000 */
[----:B------:R-:W-:Y:S02]  /*3030*/  MUFU.EX2 R30, R51 ;  /* 0x00000033001e7308 */ /* 0x000fe40000000800 */
[----:B------:R-:W-:-:S04]  /*3040*/  FMNMX.FTZ R32, R90, R31, !PT ;  /* 0x0000001f5a207209 */ /* 0x000fc80007810000 */
[----:B------:R-:W-:Y:S01]  /*3050*/  FMNMX.FTZ R33, R91, R32, !PT ;  /* 0x000000205b217209 */ /* 0x000fe20007810000 */
[----:B------:R-:W-:-:S01]  /*3060*/  FFMA.FTZ R32, R89, UR6, -R99 ;  /* 0x0000000659207c23 */ /* 0x000fc20008010863 */
[----:B------:R-:W-:Y:S02]  /*3070*/  MUFU.EX2 R8, R8 ;  /* 0x0000000800087308 */ /* 0x000fe40000000800 */
[----:B------:R-:W-:-:S04]  /*3080*/  FMNMX.FTZ R34, R74, R33, !PT ;  /* 0x000000214a227209 */ /* 0x000fc80007810000 */
[----:B------:R-:W-:Y:S02]  /*3090*/  FMNMX.FTZ R33, R75, R34, !PT ;  /* 0x000000224b217209 */ /* 0x000fe40007810000 */
[----:B------:R-:W0:Y:S02]  /*30a0*/  MUFU.EX2 R9, R9 ;  /* 0x0000000900097308 */ /* 0x000e240000000800 */
[----:B------:R-:W-:-:S04]  /*30b0*/  FMNMX.FTZ R34, R78, R33, !PT ;  /* 0x000000214e227209 */ /* 0x000fc80007810000 */
[----:B------:R-:W-:Y:S02]  /*30c0*/  FMNMX.FTZ R33, R79, R34, !PT ;  /* 0x000000224f217209 */ /* 0x000fe40007810000 */
[----:B------:R-:W-:Y:S02]  /*30d0*/  MUFU.EX2 R12, R12 ;  /* 0x0000000c000c7308 */ /* 0x000fe40000000800 */
[----:B------:R-:W-:-:S04]  /*30e0*/  FMNMX.FTZ R34, R82, R33, !PT ;  /* 0x0000002152227209 */ /* 0x000fc80007810000 */
[----:B------:R-:W-:Y:S01]  /*30f0*/  FMNMX.FTZ R37, R83, R34, !PT ;  /* 0x0000002253257209 */ /* 0x000fe20007810000 */
[----:B------:R-:W-:-:S01]  /*3100*/  FFMA.FTZ R34, R73, UR6, -R99 ;  /* 0x0000000649227c23 */ /* 0x000fc20008010863 */
[----:B------:R-:W-:Y:S01]  /*3110*/  MUFU.EX2 R33, R72 ;  /* 0x0000004800217308 */ /* 0x000fe20000000800 */
[----:B0-----:R-:W-:Y:S02]  /*3120*/  F2FP.SATFINITE.E4M3.F32.PACK_AB_MERGE_C R152, R9, R8, RZ ;  /* 0x000000080998723e */ /* 0x001fe400048070ff */
[----:B------:R-:W-:Y:S02]  /*3130*/  FMNMX.FTZ R36, R86, R37, !PT ;  /* 0x0000002556247209 */ /* 0x000fe40007810000 */
[----:B------:R-:W-:Y:S02]  /*3140*/  F2FP.SATFINITE.E4M3.F32.PACK_AB_MERGE_C R152, R5, R4, R152 ;  /* 0x000000040598723e */ /* 0x000fe40004807098 */
[----:B------:R-:W-:Y:S01]  /*3150*/  FMNMX.FTZ R37, R87, R36, !PT ;  /* 0x0000002457257209 */ /* 0x000fe20007810000 */
[----:B------:R-:W-:-:S01]  /*3160*/  FFMA.FTZ R36, R76, UR6, -R99 ;  /* 0x000000064c247c23 */ /* 0x000fc20008010863 */
[----:B------:R-:W-:Y:S01]  /*3170*/  MUFU.EX2 R13, R13 ;  /* 0x0000000d000d7308 */ /* 0x000fe20000000800 */
[----:B------:R-:W-:-:S01]  /*3180*/  FFMA.FTZ R76, R57, UR6, -R99 ;  /* 0x00000006394c7c23 */ /* 0x000fc20008010863 */
[----:B------:R-:W-:Y:S01]  /*3190*/  FMNMX.FTZ R38, R64, R37, !PT ;  /* 0x0000002540267209 */ /* 0x000fe20007810000 */
[----:B------:R-:W-:-:S03]  /*31a0*/  FFMA.FTZ R57, R94, UR6, -R99 ;  /* 0x000000065e397c23 */ /* 0x000fc60008010863 */
[----:B------:R-:W-:Y:S02]  /*31b0*/  FMNMX.FTZ R37, R59, R38, !PT ;  /* 0x000000263b257209 */ /* 0x000fe40007810000 */
[----:B------:R-:W-:Y:S02]  /*31c0*/  MUFU.EX2 R20, R20 ;  /* 0x0000001400147308 */ /* 0x000fe40000000800 */
[----:B------:R-:W-:-:S04]  /*31d0*/  FMNMX.FTZ R38, R62, R37, !PT ;  /* 0x000000253e267209 */ /* 0x000fc80007810000 */
[----:B------:R-:W-:Y:S02]  /*31e0*/  FMNMX.FTZ R37, R63, R38, !PT ;  /* 0x000000263f257209 */ /* 0x000fe40007810000 */
[----:B------:R-:W0:Y:S02]  /*31f0*/  MUFU.EX2 R21, R21 ;  /* 0x0000001500157308 */ /* 0x000e240000000800 */
[----:B------:R-:W-:-:S04]  /*3200*/  FMNMX.FTZ R38, R66, R37, !PT ;  /* 0x0000002542267209 */ /* 0x000fc80007810000 */
[----:B------:R-:W-:Y:S01]  /*3210*/  FMNMX.FTZ R43, R67, R38, !PT ;  /* 0x00000026432b7209 */ /* 0x000fe20007810000 */
[----:B------:R-:W-:-:S01]  /*3220*/  FFMA.FTZ R38, R81, UR6, -R99 ;  /* 0x0000000651267c23 */ /* 0x000fc20008010863 */
[----:B------:R-:W-:Y:S01]  /*3230*/  IMAD.U32 R81, RZ, RZ, UR6 ;  /* 0x00000006ff517e24 */ /* 0x000fe2000f8e00ff */
[----:B------:R2:W-:Y:S01]  /*3240*/  MUFU.EX2 R37, R80 ;  /* 0x0000005000257308 */ /* 0x0005e20000000800 */
[----:B------:R-:W-:-:S04]  /*3250*/  FMNMX.FTZ R44, R70, R43, !PT ;  /* 0x0000002b462c7209 */ /* 0x000fc80007810000 */
[----:B------:R-:W-:-:S03]  /*3260*/  FMNMX.FTZ R43, R71, R44, !PT ;  /* 0x0000002c472b7209 */ /* 0x000fc60007810000 */
[----:B------:R-:W-:Y:S01]  /*3270*/  MUFU.EX2 R24, R24 ;  /* 0x0000001800187308 */ /* 0x000fe20000000800 */
[----:B------:R-:W-:Y:S01]  /*3280*/  FMNMX.FTZ R44, R26, R43, !PT ;  /* 0x0000002b1a2c7209 */ /* 0x000fe20007810000 */
[----:B--2---:R-:W-:Y:S01]  /*3290*/  FFMA.FTZ R80, R92, UR6, -R99 ;  /* 0x000000065c507c23 */ /* 0x004fe20008010863 */
[----:B0-----:R-:W-:Y:S02]  /*32a0*/  F2FP.SATFINITE.E4M3.F32.PACK_AB_MERGE_C R154, R21, R20, RZ ;  /* 0x00000014159a723e */ /* 0x001fe400048070ff */
[----:B------:R-:W-:Y:S02]  /*32b0*/  FMNMX.FTZ R44, R27, R44, !PT ;  /* 0x0000002c1b2c7209 */ /* 0x000fe40007810000 */
[----:B------:R-:W-:Y:S01]  /*32c0*/  F2FP.SATFINITE.E4M3.F32.PACK_AB_MERGE_C R154, R13, R12, R154 ;  /* 0x0000000c0d9a723e */ /* 0x000fe2000480709a */
[----:B------:R-:W-:Y:S01]  /*32d0*/  MUFU.EX2 R25, R25 ;  /* 0x0000001900197308 */ /* 0x000fe20000000800 */
[----:B------:R-:W-:-:S04]  /*32e0*/  FMNMX.FTZ R48, R103, R44, !PT ;  /* 0x0000002c67307209 */ /* 0x000fc80007810000 */
[----:B------:R-:W-:-:S03]  /*32f0*/  FMNMX.FTZ R48, R101, R48, !PT ;  /* 0x0000003065307209 */ /* 0x000fc60007810000 */
[----:B------:R0:W-:Y:S01]  /*3300*/  MUFU.EX2 R28, R47 ;  /* 0x0000002f001c7308 */ /* 0x0001e20000000800 */
[----:B------:R-:W-:-:S04]  /*3310*/  FMNMX.FTZ R51, R105, R48, !PT ;  /* 0x0000003069337209 */ /* 0x000fc80007810000 */
[----:B------:R-:W-:-:S03]  /*3320*/  FMNMX.FTZ R48, R104, R51, !PT ;  /* 0x0000003368307209 */ /* 0x000fc60007810000 */
[----:B------:R-:W2:Y:S01]  /*3330*/  MUFU.EX2 R29, R29 ;  /* 0x0000001d001d7308 */ /* 0x000ea20000000800 */
[----:B------:R-:W-:Y:S01]  /*3340*/  FMNMX.FTZ R51, R107, R48, !PT ;  /* 0x000000306b337209 */ /* 0x000fe20007810000 */
[----:B0-----:R-:W-:-:S03]  /*3350*/  FFMA.FTZ R47, R93, UR6, -R99 ;  /* 0x000000065d2f7c23 */ /* 0x001fc60008010863 */
[----:B------:R-:W-:Y:S01]  /*3360*/  FMNMX.FTZ R72, R106, R51, !PT ;  /* 0x000000336a487209 */ /* 0x000fe20007810000 */
[----:B------:R-:W-:-:S01]  /*3370*/  FFMA.FTZ R51, R60, UR6, -R99 ;  /* 0x000000063c337c23 */ /* 0x000fc20008010863 */
[--C-:B------:R-:W-:Y:S01]  /*3380*/  FFMA.FTZ R60, R65, UR6, -R99.reuse ;  /* 0x00000006413c7c23 */ /* 0x100fe20008010863 */
[----:B------:R-:W-:-:S01]  /*3390*/  FFMA.FTZ R65, R58, UR6, -R99 ;  /* 0x000000063a417c23 */ /* 0x000fc20008010863 */
[----:B------:R-:W-:Y:S01]  /*33a0*/  MUFU.EX2 R44, R85 ;  /* 0x00000055002c7308 */ /* 0x000fe20000000800 */
[----:B------:R-:W0:Y:S07]  /*33b0*/  SHFL.BFLY PT, R73, R72, 0x2, 0x1f ;  /* 0x0c401f0048497f89 */ /* 0x000e2e00000e0000 */
[----:B------:R3:W-:Y:S01]  /*33c0*/  MUFU.EX2 R31, R52 ;  /* 0x00000034001f7308 */ /* 0x0007e20000000800 */
[----:B--2---:R-:W-:-:S04]  /*33d0*/  F2FP.SATFINITE.E4M3.F32.PACK_AB_MERGE_C R148, R29, R28, RZ ;  /* 0x0000001c1d94723e */ /* 0x004fc800048070ff */
[----:B------:R-:W-:-:S03]  /*33e0*/  F2FP.SATFINITE.E4M3.F32.PACK_AB_MERGE_C R148, R25, R24, R148 ;  /* 0x000000181994723e */ /* 0x000fc60004807094 */
[----:B------:R-:W-:Y:S01]  /*33f0*/  MUFU.EX2 R32, R32 ;  /* 0x0000002000207308 */ /* 0x000fe20000000800 */
[----:B---3--:R-:W-:-:S01]  /*3400*/  FFMA.FTZ R52, R61, UR6, -R99 ;  /* 0x000000063d347c23 */ /* 0x008fc20008010863 */
[--C-:B------:R-:W-:Y:S01]  /*3410*/  FFMA.FTZ R61, R68, UR6, -R99.reuse ;  /* 0x00000006443d7c23 */ /* 0x100fe20008010863 */
[----:B------:R-:W-:-:S01]  /*3420*/  FFMA.FTZ R68, R69, UR6, -R99 ;  /* 0x0000000645447c23 */ /* 0x000fc20008010863 */
[----:B------:R-:W-:-:S04]  /*3430*/  FFMA.FTZ R69, R96, UR6, -R99 ;  /* 0x0000000660457c23 */ /* 0x000fc80008010863 */
[----:B------:R-:W-:Y:S01]  /*3440*/  MUFU.EX2 R35, R35 ;  /* 0x0000002300237308 */ /* 0x000fe20000000800 */
[----:B0-----:R-:W-:Y:S01]  /*3450*/  FMNMX.FTZ R77, R72, R73, !PT ;  /* 0x00000049484d7209 */ /* 0x001fe20007810000 */
[--C-:B------:R-:W-:Y:S01]  /*3460*/  FFMA.FTZ R72, R95, UR6, -R99.reuse ;  /* 0x000000065f487c23 */ /* 0x100fe20008010863 */
[----:B------:R-:W-:-:S03]  /*3470*/  FFMA.FTZ R73, R98, UR6, -R99 ;  /* 0x0000000662497c23 */ /* 0x000fc60008010863 */
[----:B------:R-:W0:Y:S02]  /*3480*/  SHFL.BFLY PT, R58, R77, 0x1, 0x1f ;  /* 0x0c201f004d3a7f89 */ /* 0x000e2400000e0000 */
[----:B------:R-:W-:Y:S08]  /*3490*/  MUFU.EX2 R34, R34 ;  /* 0x0000002200227308 */ /* 0x000ff00000000800 */
[----:B------:R-:W-:Y:S08]  /*34a0*/  MUFU.EX2 R36, R36 ;  /* 0x0000002400247308 */ /* 0x000ff00000000800 */
[----:B------:R-:W-:Y:S01]  /*34b0*/  MUFU.EX2 R39, R39 ;  /* 0x0000002700277308 */ /* 0x000fe20000000800 */
[----:B0-----:R-:W-:Y:S01]  /*34c0*/  FMNMX.FTZ R58, R77, R58, !PT ;  /* 0x0000003a4d3a7209 */ /* 0x001fe20007810000 */
[----:B------:R-:W-:-:S06]  /*34d0*/  FFMA.FTZ R77, R100, UR6, -R99 ;  /* 0x00000006644d7c23 */ /* 0x000fcc0008010863 */
[----:B------:R-:W-:Y:S01]  /*34e0*/  MUFU.EX2 R38, R38 ;  /* 0x0000002600267308 */ /* 0x000fe20000000800 */
[C---:B------:R-:W-:Y:S01]  /*34f0*/  FSETP.NEU.FTZ.AND P1, PT, R58.reuse, -INF , PT ;  /* 0xff8000003a00780b */ /* 0x040fe20003f3d000 */
[----:B------:R-:W-:-:S05]  /*3500*/  FFMA.FTZ R88, R58, R81, -8 ;  /* 0xc10000003a587423 */ /* 0x000fca0000010051 */
[----:B------:R-:W-:Y:S01]  /*3510*/  FSEL R88, R88, RZ, P1 ;  /* 0x000000ff58587208 */ /* 0x000fe20000800000 */
[----:B------:R-:W-:Y:S01]  /*3520*/  MUFU.EX2 R43, R84 ;  /* 0x00000054002b7308 */ /* 0x000fe20000000800 */
[----:B------:R-:W-:-:S03]  /*3530*/  PLOP3.LUT P1, PT, PT, PT, UP0, 0x80, 0x0 ;  /* 0x000000000000781c */ /* 0x000fc60003f2f008 */
[--C-:B------:R-:W-:Y:S01]  /*3540*/  FFMA.FTZ R6, R6, UR6, -R88.reuse ;  /* 0x0000000606067c23 */ /* 0x100fe20008010858 */
[----:B------:R-:W-:-:S01]  /*3550*/  FFMA.FTZ R7, R7, UR6, -R88 ;  /* 0x0000000607077c23 */ /* 0x000fc20008010858 */
[--C-:B------:R-:W-:Y:S01]  /*3560*/  FFMA.FTZ R10, R10, UR6, -R88.reuse ;  /* 0x000000060a0a7c23 */ /* 0x100fe20008010858 */
[----:B------:R-:W-:-:S01]  /*3570*/  FFMA.FTZ R81, R11, UR6, -R88 ;  /* 0x000000060b517c23 */ /* 0x000fc20008010858 */
[--C-:B------:R-:W-:Y:S01]  /*3580*/  FFMA.FTZ R11, R14, UR6, -R88.reuse ;  /* 0x000000060e0b7c23 */ /* 0x100fe20008010858 */
[----:B------:R-:W-:-:S01]  /*3590*/  FFMA.FTZ R14, R15, UR6, -R88 ;  /* 0x000000060f0e7c23 */ /* 0x000fc20008010858 */
[----:B------:R-:W-:Y:S01]  /*35a0*/  MUFU.EX2 R6, R6 ;  /* 0x0000000600067308 */ /* 0x000fe20000000800 */
[----:B------:R-:W-:-:S01]  /*35b0*/  FFMA.FTZ R15, R45, UR6, -R88 ;  /* 0x000000062d0f7c23 */ /* 0x000fc20008010858 */
[--C-:B------:R-:W-:Y:S01]  /*35c0*/  FFMA.FTZ R45, R53, UR6, -R88.reuse ;  /* 0x00000006352d7c23 */ /* 0x100fe20008010858 */
[----:B------:R-:W-:-:S01]  /*35d0*/  FFMA.FTZ R53, R75, UR6, -R88 ;  /* 0x000000064b357c23 */ /* 0x000fc20008010858 */
[--C-:B------:R-:W-:Y:S01]  /*35e0*/  FFMA.FTZ R41, R41, UR6, -R88.reuse ;  /* 0x0000000629297c23 */ /* 0x100fe20008010858 */
[----:B------:R-:W-:-:S01]  /*35f0*/  FFMA.FTZ R75, R83, UR6, -R88 ;  /* 0x00000006534b7c23 */ /* 0x000fc20008010858 */
[--C-:B------:R-:W-:Y:S01]  /*3600*/  FFMA.FTZ R83, R87, UR6, -R88.reuse ;  /* 0x0000000657537c23 */ /* 0x100fe20008010858 */
[----:B------:R-:W-:-:S01]  /*3610*/  FFMA.FTZ R92, R42, UR6, -R88 ;  /* 0x000000062a5c7c23 */ /* 0x000fc20008010858 */
[----:B------:R-:W0:Y:S01]  /*3620*/  MUFU.EX2 R7, R7 ;  /* 0x0000000700077308 */ /* 0x000e220000000800 */
[----:B------:R-:W-:-:S01]  /*3630*/  FADD.FTZ R87, R4, R5 ;  /* 0x0000000504577221 */ /* 0x000fc20000010000 */
[--C-:B------:R-:W-:Y:S01]  /*3640*/  FFMA.FTZ R42, R46, UR6, -R88.reuse ;  /* 0x000000062e2a7c23 */ /* 0x100fe20008010858 */
[----:B------:R-:W-:-:S01]  /*3650*/  FFMA.FTZ R94, R50, UR6, -R88 ;  /* 0x00000006325e7c23 */ /* 0x000fc20008010858 */
[--C-:B------:R-:W-:Y:S01]  /*3660*/  FFMA.FTZ R46, R54, UR6, -R88.reuse ;  /* 0x00000006362e7c23 */ /* 0x100fe20008010858 */
[----:B------:R-:W-:-:S01]  /*3670*/  FFMA.FTZ R50, R74, UR6, -R88 ;  /* 0x000000064a327c23 */ /* 0x000fc20008010858 */
[--C-:B------:R-:W-:Y:S01]  /*3680*/  FFMA.FTZ R74, R78, UR6, -R88.reuse ;  /* 0x000000064e4a7c23 */ /* 0x100fe20008010858 */
[----:B------:R-:W-:-:S01]  /*3690*/  FFMA.FTZ R54, R82, UR6, -R88 ;  /* 0x0000000652367c23 */ /* 0x000fc20008010858 */
[----:B------:R-:W2:Y:S01]  /*36a0*/  MUFU.EX2 R10, R10 ;  /* 0x0000000a000a7308 */ /* 0x000ea20000000800 */
[----:B------:R-:W-:-:S01]  /*36b0*/  FFMA.FTZ R78, R86, UR6, -R88 ;  /* 0x00000006564e7c23 */ /* 0x000fc20008010858 */
[----:B------:R-:W-:Y:S01]  /*36c0*/  FADD.FTZ R82, R8, R87 ;  /* 0x0000005708527221 */ /* 0x000fe20000010000 */
[----:B------:R-:W-:-:S01]  /*36d0*/  FFMA.FTZ R49, R49, UR6, -R88 ;  /* 0x0000000631317c23 */ /* 0x000fc20008010858 */
[--C-:B-1----:R-:W-:Y:S01]  /*36e0*/  FFMA.FTZ R40, R59, UR6, -R88.reuse ;  /* 0x000000063b287c23 */ /* 0x102fe20008010858 */
[----:B------:R-:W-:-:S01]  /*36f0*/  FFMA.FTZ R59, R62, UR6, -R88 ;  /* 0x000000063e3b7c23 */ /* 0x000fc20008010858 */
[----:B------:R-:W-:Y:S01]  /*3700*/  FADD.FTZ R87, R9, R82 ;  /* 0x0000005209577221 */ /* 0x000fe20000010000 */
[----:B------:R-:W-:-:S01]  /*3710*/  FFMA.FTZ R64, R64, UR6, -R88 ;  /* 0x0000000640407c23 */ /* 0x000fc20008010858 */
[----:B------:R-:W1:Y:S01]  /*3720*/  MUFU.EX2 R81, R81 ;  /* 0x0000005100517308 */ /* 0x000e620000000800 */
[----:B0-----:R-:W-:-:S01]  /*3730*/  FADD.FTZ R89, R6, R7 ;  /* 0x0000000706597221 */ /* 0x001fc20000010000 */
[----:B------:R-:W-:Y:S01]  /*3740*/  FADD.FTZ R82, R12, R87 ;  /* 0x000000570c527221 */ /* 0x000fe20000010000 */
[----:B------:R-:W-:-:S01]  /*3750*/  FFMA.FTZ R62, R63, UR6, -R88 ;  /* 0x000000063f3e7c23 */ /* 0x000fc20008010858 */
[--C-:B------:R-:W-:Y:S01]  /*3760*/  FFMA.FTZ R85, R90, UR6, -R88.reuse ;  /* 0x000000065a557c23 */ /* 0x100fe20008010858 */
[----:B------:R-:W-:-:S01]  /*3770*/  FFMA.FTZ R90, R91, UR6, -R88 ;  /* 0x000000065b5a7c23 */ /* 0x000fc20008010858 */
[--C-:B------:R-:W-:Y:S01]  /*3780*/  FFMA.FTZ R79, R79, UR6, -R88.reuse ;  /* 0x000000064f4f7c23 */ /* 0x100fe20008010858 */
[----:B------:R-:W-:-:S01]  /*3790*/  FFMA.FTZ R66, R66, UR6, -R88 ;  /* 0x0000000642427c23 */ /* 0x000fc20008010858 */
[----:B------:R-:W0:Y:S01]  /*37a0*/  MUFU.EX2 R11, R11 ;  /* 0x0000000b000b7308 */ /* 0x000e220000000800 */
[----:B--2---:R-:W-:-:S01]  /*37b0*/  FADD.FTZ R86, R10, R89 ;  /* 0x000000590a567221 */ /* 0x004fc20000010000 */
[----:B------:R-:W-:Y:S01]  /*37c0*/  FADD.FTZ R89, R13, R82 ;  /* 0x000000520d597221 */ /* 0x000fe20000010000 */
[----:B------:R-:W-:-:S01]  /*37d0*/  FFMA.FTZ R67, R67, UR6, -R88 ;  /* 0x0000000643437c23 */ /* 0x000fc20008010858 */
[--C-:B------:R-:W-:Y:S01]  /*37e0*/  FFMA.FTZ R70, R70, UR6, -R88.reuse ;  /* 0x0000000646467c23 */ /* 0x100fe20008010858 */
[----:B------:R-:W-:-:S01]  /*37f0*/  FFMA.FTZ R71, R71, UR6, -R88 ;  /* 0x0000000647477c23 */ /* 0x000fc20008010858 */
[--C-:B------:R-:W-:Y:S01]  /*3800*/  FFMA.FTZ R103, R103, UR6, -R88.reuse ;  /* 0x0000000667677c23 */ /* 0x100fe20008010858 */
[----:B------:R-:W-:-:S01]  /*3810*/  FFMA.FTZ R101, R101, UR6, -R88 ;  /* 0x0000000665657c23 */ /* 0x000fc20008010858 */
[----:B------:R-:W2:Y:S01]  /*3820*/  MUFU.EX2 R14, R14 ;  /* 0x0000000e000e7308 */ /* 0x000ea20000000800 */
[----:B-1----:R-:W-:-:S01]  /*3830*/  FADD.FTZ R86, R81, R86 ;  /* 0x0000005651567221 */ /* 0x002fc20000010000 */
[----:B------:R-:W-:Y:S01]  /*3840*/  F2FP.SATFINITE.E4M3.F32.PACK_AB_MERGE_C R153, R81, R10, RZ ;  /* 0x0000000a5199723e */ /* 0x000fe200048070ff */
[----:B------:R-:W-:-:S01]  /*3850*/  FFMA.FTZ R105, R105, UR6, -R88 ;  /* 0x0000000669697c23 */ /* 0x000fc20008010858 */
[--C-:B------:R-:W-:Y:S01]  /*3860*/  FFMA.FTZ R104, R104, UR6, -R88.reuse ;  /* 0x0000000668687c23 */ /* 0x100fe20008010858 */
[----:B------:R-:W-:-:S01]  /*3870*/  FFMA.FTZ R107, R107, UR6, -R88 ;  /* 0x000000066b6b7c23 */ /* 0x000fc20008010858 */
[----:B------:R-:W-:Y:S01]  /*3880*/  F2FP.SATFINITE.E4M3.F32.PACK_AB_MERGE_C R153, R7, R6, R153 ;  /* 0x000000060799723e */ /* 0x000fe20004807099 */
[----:B------:R-:W-:-:S01]  /*3890*/  FFMA.FTZ R84, R102, UR6, -R99 ;  /* 0x0000000666547c23 */ /* 0x000fc20008010863 */
[----:B------:R-:W1:Y:S01]  /*38a0*/  MUFU.EX2 R41, R41 ;  /* 0x0000002900297308 */ /* 0x000e620000000800 */
[----:B0-----:R-:W-:-:S01]  /*38b0*/  FADD.FTZ R87, R11, R86 ;  /* 0x000000560b577221 */ /* 0x001fc20000010000 */
[----:B------:R-:W-:-:S06]  /*38c0*/  FADD.FTZ R86, R20, R89 ;  /* 0x0000005914567221 */ /* 0x000fcc0000010000 */
[----:B------:R-:W0:Y:S01]  /*38d0*/  MUFU.EX2 R92, R92 ;  /* 0x0000005c005c7308 */ /* 0x000e220000000800 */
[----:B--2---:R-:W-:-:S01]  /*38e0*/  FADD.FTZ R82, R14, R87 ;  /* 0x000000570e527221 */ /* 0x004fc20000010000 */
[----:B------:R-:W-:-:S06]  /*38f0*/  FADD.FTZ R87, R21, R86 ;  /* 0x0000005615577221 */ /* 0x000fcc0000010000 */
[----:B------:R-:W-:Y:S01]  /*3900*/  MUFU.EX2 R15, R15 ;  /* 0x0000000f000f7308 */ /* 0x000fe20000000800 */
[----:B-1----:R-:W-:-:S01]  /*3910*/  FADD.FTZ R63, R41, R82 ;  /* 0x00000052293f7221 */ /* 0x002fc20000010000 */
[----:B------:R-:W-:Y:S01]  /*3920*/  FADD.FTZ R82, R24, R87 ;  /* 0x0000005718527221 */ /* 0x000fe20000010000 */
[----:B------:R-:W-:-:S03]  /*3930*/  IMAD.MOV.U32 R24, RZ, RZ, R55 ;  /* 0x000000ffff187224 */ /* 0x000fc600078e0037 */
[----:B------:R-:W-:Y:S01]  /*3940*/  FADD.FTZ R89, R25, R82 ;  /* 0x0000005219597221 */ /* 0x000fe20000010000 */
[----:B------:R-:W-:Y:S01]  /*3950*/  IMAD.MOV.U32 R25, RZ, RZ, R55 ;  /* 0x000000ffff197224 */ /* 0x000fe200078e0037 */
[----:B------:R-:W-:Y:S01]  /*3960*/  MUFU.EX2 R42, R42 ;  /* 0x0000002a002a7308 */ /* 0x000fe20000000800 */
[----:B0-----:R-:W-:Y:S01]  /*3970*/  F2FP.SATFINITE.E4M3.F32.PACK_AB_MERGE_C R155, R92, R41, RZ ;  /* 0x000000295c9b723e */ /* 0x001fe200048070ff */
[----:B------:R-:W-:Y:S01]  /*3980*/  FADD.FTZ R82, R28, R89 ;  /* 0x000000591c527221 */ /* 0x000fe20000010000 */
[----:B------:R-:W-:Y:S02]  /*3990*/  IMAD.MOV.U32 R41, RZ, RZ, R55 ;  /* 0x000000ffff297224 */ /* 0x000fe400078e0037 */
[----:B------:R-:W-:Y:S01]  /*39a0*/  F2FP.SATFINITE.E4M3.F32.PACK_AB_MERGE_C R155, R14, R11, R155 ;  /* 0x0000000b0e9b723e */ /* 0x000fe2000480709b */
[----:B------:R-:W-:Y:S02]  /*39b0*/  IMAD.MOV.U32 R28, RZ, RZ, R55 ;  /* 0x000000ffff1c7224 */ /* 0x000fe400078e0037 */
[----:B------:R-:W-:Y:S08]  /*39c0*/  MUFU.EX2 R49, R49 ;  /* 0x0000003100317308 */ /* 0x000ff00000000800 */
[----:B------:R-:W0:Y:S08]  /*39d0*/  MUFU.EX2 R94, R94 ;  /* 0x0000005e005e7308 */ /* 0x000e300000000800 */
[----:B------:R1:W-:Y:S08]  /*39e0*/  MUFU.EX2 R3, R64 ;  /* 0x0000004000037308 */ /* 0x0003f00000000800 */
[----:B------:R-:W2:Y:S01]  /*39f0*/  MUFU.EX2 R45, R45 ;  /* 0x0000002d002d7308 */ /* 0x000ea20000000800 */
[----:B-1----:R-:W-:-:S01]  /*3a00*/  FADD.FTZ R64, R92, R63 ;  /* 0x0000003f5c407221 */ /* 0x002fc20000010000 */
[----:B------:R-:W-:Y:S01]  /*3a10*/  FFMA.FTZ R63, R26, UR6, -R88 ;  /* 0x000000061a3f7c23 */ /* 0x000fe20008010858 */
[----:B0-----:R-:W-:-:S02]  /*3a20*/  F2FP.SATFINITE.E4M3.F32.PACK_AB_MERGE_C R149, R94, R49, RZ ;  /* 0x000000315e95723e */ /* 0x001fc400048070ff */
[----:B------:R-:W-:Y:S01]  /*3a30*/  FADD.FTZ R87, R15, R64 ;  /* 0x000000400f577221 */ /* 0x000fe20000010000 */
[----:B------:R-:W-:-:S01]  /*3a40*/  FFMA.FTZ R64, R27, UR6, -R88 ;  /* 0x000000061b407c23 */ /* 0x000fc20008010858 */
[----:B------:R-:W-:Y:S01]  /*3a50*/  FFMA.FTZ R88, R106, UR6, -R88 ;  /* 0x000000066a587c23 */ /* 0x000fe20008010858 */
[----:B------:R-:W0:Y:S01]  /*3a60*/  MUFU.EX2 R46, R46 ;  /* 0x0000002e002e7308 */ /* 0x000e220000000800 */
[----:B------:R-:W-:-:S01]  /*3a70*/  FADD.FTZ R26, R42, R87 ;  /* 0x000000572a1a7221 */ /* 0x000fc20000010000 */
[----:B------:R-:W-:Y:S01]  /*3a80*/  FADD.FTZ R87, R29, R82 ;  /* 0x000000521d577221 */ /* 0x000fe20000010000 */
[----:B------:R-:W-:Y:S01]  /*3a90*/  F2FP.SATFINITE.E4M3.F32.PACK_AB_MERGE_C R149, R42, R15, R149 ;  /* 0x0000000f2a95723e */ /* 0x000fe20004807095 */
[----:B------:R-:W-:Y:S02]  /*3aa0*/  IMAD.MOV.U32 R29, RZ, RZ, R55 ;  /* 0x000000ffff1d7224 */ /* 0x000fe400078e0037 */
[----:B------:R-:W-:-:S01]  /*3ab0*/  FADD.FTZ R27, R49, R26 ;  /* 0x0000001a311b7221 */ /* 0x000fc20000010000 */
[----:B------:R-:W-:Y:S01]  /*3ac0*/  FADD.FTZ R86, R30, R87 ;  /* 0x000000571e567221 */ /* 0x000fe20000010000 */
[----:B------:R-:W-:Y:S01]  /*3ad0*/  IMAD.MOV.U32 R49, RZ, RZ, R55 ;  /* 0x000000ffff317224 */ /* 0x000fe200078e0037 */
[----:B------:R-:W1:Y:S01]  /*3ae0*/  MUFU.EX2 R85, R85 ;  /* 0x0000005500557308 */ /* 0x000e620000000800 */
[----:B------:R-:W-:-:S01]  /*3af0*/  FADD.FTZ R82, R94, R27 ;  /* 0x0000001b5e527221 */ /* 0x000fc20000010000 */
[----:B------:R-:W-:Y:S01]  /*3b00*/  FADD.FTZ R87, R31, R86 ;  /* 0x000000561f577221 */ /* 0x000fe20000010000 */
[----:B------:R-:W-:-:S02]  /*3b10*/  MOV R42, R55 ;  /* 0x00000037002a7202 */ /* 0x000fc40000000f00 */
[----:B--2---:R-:W-:Y:S01]  /*3b20*/  FADD.FTZ R27, R45, R82 ;  /* 0x000000522d1b7221 */ /* 0x004fe20000010000 */
[----:B------:R-:W-:-:S01]  /*3b30*/  FADD.FTZ R86, R32, R87 ;  /* 0x0000005720567221 */ /* 0x000fc20000010000 */
[----:B------:R-:W-:Y:S01]  /*3b40*/  F2FP.SATFINITE.E4M3.F32.PACK_AB_MERGE_C R32, R35, R32, RZ ;  /* 0x000000202320723e */ /* 0x000fe200048070ff */
[----:B------:R-:W2:Y:S01]  /*3b50*/  MUFU.EX2 R90, R90 ;  /* 0x0000005a005a7308 */ /* 0x000ea20000000800 */
[----:B0-----:R-:W-:-:S01]  /*3b60*/  FADD.FTZ R82, R46, R27 ;  /* 0x0000001b2e527221 */ /* 0x001fc20000010000 */
[----:B------:R-:W-:Y:S01]  /*3b70*/  FADD.FTZ R86, R35, R86 ;  /* 0x0000005623567221 */ /* 0x000fe20000010000 */
[----:B------:R-:W-:Y:S01]  /*3b80*/  F2FP.SATFINITE.E4M3.F32.PACK_AB_MERGE_C R150, R31, R30, R32 ;  /* 0x0000001e1f96723e */ /* 0x000fe20004807020 */
[--C-:B------:R-:W-:Y:S01]  /*3b90*/  IMAD.MOV.U32 R35, RZ, RZ, R55.reuse ;  /* 0x000000ffff237224 */ /* 0x100fe200078e0037 */
[----:B------:R-:W-:Y:S01]  /*3ba0*/  MOV R30, R55 ;  /* 0x00000037001e7202 */ /* 0x000fe20000000f00 */
[----:B------:R-:W-:Y:S01]  /*3bb0*/  FADD.FTZ R9, R33, R86 ;  /* 0x0000005621097221 */ /* 0x000fe20000010000 */
[----:B------:R-:W-:Y:S01]  /*3bc0*/  IMAD.MOV.U32 R32, RZ, RZ, R55 ;  /* 0x000000ffff207224 */ /* 0x000fe200078e0037 */
[----:B------:R-:W0:Y:S01]  /*3bd0*/  MUFU.EX2 R50, R50 ;  /* 0x0000003200327308 */ /* 0x000e220000000800 */
[----:B-1----:R-:W-:-:S01]  /*3be0*/  FADD.FTZ R87, R85, R82 ;  /* 0x0000005255577221 */ /* 0x002fc20000010000 */
[----:B------:R-:W-:Y:S01]  /*3bf0*/  FADD.FTZ R9, R34, R9 ;  /* 0x0000000922097221 */ /* 0x000fe20000010000 */
[----:B------:R-:W-:-:S05]  /*3c00*/  IMAD.MOV.U32 R31, RZ, RZ, R55 ;  /* 0x000000ffff1f7224 */ /* 0x000fca00078e0037 */
[----:B------:R-:W1:Y:S01]  /*3c10*/  MUFU.EX2 R53, R53 ;  /* 0x0000003500357308 */ /* 0x000e620000000800 */
[----:B--2---:R-:W-:-:S01]  /*3c20*/  FADD.FTZ R87, R90, R87 ;  /* 0x000000575a577221 */ /* 0x004fc20000010000 */
[----:B------:R-:W-:-:S04]  /*3c30*/  F2FP.SATFINITE.E4M3.F32.PACK_AB_MERGE_C R85, R90, R85, RZ ;  /* 0x000000555a55723e */ /* 0x000fc800048070ff */
[----:B------:R-:W-:Y:S01]  /*3c40*/  F2FP.SATFINITE.E4M3.F32.PACK_AB_MERGE_C R151, R46, R45, R85 ;  /* 0x0000002d2e97723e */ /* 0x000fe20004807055 */
[----:B------:R-:W-:Y:S01]  /*3c50*/  IMAD.MOV.U32 R45, RZ, RZ, R55 ;  /* 0x000000ffff2d7224 */ /* 0x000fe200078e0037 */
[----:B------:R-:W2:Y:S01]  /*3c60*/  MUFU.EX2 R74, R74 ;  /* 0x0000004a004a7308 */ /* 0x000ea20000000800 */
[----:B0-----:R-:W-:-:S01]  /*3c70*/  FADD.FTZ R8, R50, R87 ;  /* 0x0000005732087221 */ /* 0x001fc20000010000 */
[----:B------:R-:W-:-:S06]  /*3c80*/  MOV R46, R55 ;  /* 0x00000037002e7202 */ /* 0x000fcc0000000f00 */
[----:B------:R-:W0:Y:S01]  /*3c90*/  MUFU.EX2 R79, R79 ;  /* 0x0000004f004f7308 */ /* 0x000e220000000800 */
[----:B-1----:R-:W-:-:S01]  /*3ca0*/  FADD.FTZ R21, R53, R8 ;  /* 0x0000000835157221 */ /* 0x002fc20000010000 */
[----:B------:R-:W-:Y:S01]  /*3cb0*/  FADD.FTZ R8, R36, R9 ;  /* 0x0000000924087221 */ /* 0x000fe20000010000 */
[----:B------:R-:W-:-:S03]  /*3cc0*/  F2FP.SATFINITE.E4M3.F32.PACK_AB_MERGE_C R36, R39, R36, RZ ;  /* 0x000000242724723e */ /* 0x000fc600048070ff */
[----:B------:R-:W-:Y:S01]  /*3cd0*/  FADD.FTZ R8, R39, R8 ;  /* 0x0000000827087221 */ /* 0x000fe20000010000 */
[----:B------:R-:W-:Y:S01]  /*3ce0*/  F2FP.SATFINITE.E4M3.F32.PACK_AB_MERGE_C R136, R34, R33, R36 ;  /* 0x000000212288723e */ /* 0x000fe20004807024 */
[----:B------:R-:W1:Y:S01]  /*3cf0*/  MUFU.EX2 R54, R54 ;  /* 0x0000003600367308 */ /* 0x000e620000000800 */
[----:B--2---:R-:W-:-:S01]  /*3d00*/  FADD.FTZ R10, R74, R21 ;  /* 0x000000154a0a7221 */ /* 0x004fc20000010000 */
[----:B------:R-:W-:Y:S01]  /*3d10*/  FADD.FTZ R21, R37, R8 ;  /* 0x0000000825157221 */ /* 0x000fe20000010000 */
[--C-:B------:R-:W-:Y:S01]  /*3d20*/  IMAD.MOV.U32 R39, RZ, RZ, R55.reuse ;  /* 0x000000ffff277224 */ /* 0x100fe200078e0037 */
[----:B------:R-:W-:Y:S01]  /*3d30*/  MOV R34, R55 ;  /* 0x0000003700227202 */ /* 0x000fe20000000f00 */
[--C-:B------:R-:W-:Y:S02]  /*3d40*/  IMAD.MOV.U32 R36, RZ, RZ, R55.reuse ;  /* 0x000000ffff247224 */ /* 0x100fe400078e0037 */
[----:B------:R-:W-:Y:S01]  /*3d50*/  IMAD.MOV.U32 R33, RZ, RZ, R55 ;  /* 0x000000ffff217224 */ /* 0x000fe200078e0037 */
[----:B------:R-:W2:Y:S01]  /*3d60*/  MUFU.EX2 R75, R75 ;  /* 0x0000004b004b7308 */ /* 0x000ea20000000800 */
[----:B0-----:R-:W-:-:S01]  /*3d70*/  FADD.FTZ R9, R79, R10 ;  /* 0x0000000a4f097221 */ /* 0x001fc20000010000 */
[----:B------:R-:W-:Y:S01]  /*3d80*/  FADD.FTZ R10, R38, R21 ;  /* 0x00000015260a7221 */ /* 0x000fe20000010000 */
[----:B------:R-:W-:-:S04]  /*3d90*/  F2FP.SATFINITE.E4M3.F32.PACK_AB_MERGE_C R74, R79, R74, RZ ;  /* 0x0000004a4f4a723e */ /* 0x000fc800048070ff */
[----:B------:R-:W-:Y:S01]  /*3da0*/  F2FP.SATFINITE.E4M3.F32.PACK_AB_MERGE_C R137, R53, R50, R74 ;  /* 0x000000323589723e */ /* 0x000fe2000480704a */
[----:B------:R-:W0:Y:S01]  /*3db0*/  MUFU.EX2 R78, R78 ;  /* 0x0000004e004e7308 */ /* 0x000e220000000800 */
[----:B-1----:R-:W-:-:S01]  /*3dc0*/  FADD.FTZ R8, R54, R9 ;  /* 0x0000000936087221 */ /* 0x002fc20000010000 */
[----:B------:R-:W-:Y:S01]  /*3dd0*/  FADD.FTZ R9, R43, R10 ;  /* 0x0000000a2b097221 */ /* 0x000fe20000010000 */
[C---:B------:R-:W-:Y:S01]  /*3de0*/  F2FP.SATFINITE.E4M3.F32.PACK_AB_MERGE_C R43, R44.reuse, R43, RZ ;  /* 0x0000002b2c2b723e */ /* 0x040fe200048070ff */
[----:B------:R-:W-:Y:S01]  /*3df0*/  IMAD.MOV.U32 R53, RZ, RZ, R55 ;  /* 0x000000ffff357224 */ /* 0x000fe200078e0037 */
[----:B------:R-:W-:Y:S01]  /*3e00*/  MOV R50, R55 ;  /* 0x0000003700327202 */ /* 0x000fe20000000f00 */
[----:B------:R-:W-:Y:S01]  /*3e10*/  FADD.FTZ R44, R44, R9 ;  /* 0x000000092c2c7221 */ /* 0x000fe20000010000 */
[----:B------:R-:W-:Y:S01]  /*3e20*/  F2FP.SATFINITE.E4M3.F32.PACK_AB_MERGE_C R138, R38, R37, R43 ;  /* 0x00000025268a723e */ /* 0x000fe2000480702b */
[----:B------:R-:W1:Y:S01]  /*3e30*/  MUFU.EX2 R83, R83 ;  /* 0x0000005300537308 */ /* 0x000e620000000800 */
[----:B--2---:R-:W-:-:S01]  /*3e40*/  FADD.FTZ R5, R75, R8 ;  /* 0x000000084b057221 */ /* 0x004fc20000010000 */
[--C-:B------:R-:W-:Y:S01]  /*3e50*/  IMAD.MOV.U32 R43, RZ, RZ, R55.reuse ;  /* 0x000000ffff2b7224 */ /* 0x100fe200078e0037 */
[----:B------:R-:W-:Y:S01]  /*3e60*/  MOV R38, R55 ;  /* 0x0000003700267202 */ /* 0x000fe20000000f00 */
[----:B------:R-:W-:-:S04]  /*3e70*/  IMAD.MOV.U32 R37, RZ, RZ, R55 ;  /* 0x000000ffff257224 */ /* 0x000fc800078e0037 */
[----:B------:R-:W2:Y:S01]  /*3e80*/  MUFU.EX2 R47, R47 ;  /* 0x0000002f002f7308 */ /* 0x000ea20000000800 */
[----:B0-----:R-:W-:-:S07]  /*3e90*/  FADD.FTZ R4, R78, R5 ;  /* 0x000000054e047221 */ /* 0x001fce0000010000 */
[----:B------:R0:W3:Y:S01]  /*3ea0*/  MUFU.EX2 R48, R76 ;  /* 0x0000004c00307308 */ /* 0x0000e20000000800 */
[----:B-1----:R-:W-:-:S01]  /*3eb0*/  FADD.FTZ R4, R83, R4 ;  /* 0x0000000453047221 */ /* 0x002fc20000010000 */
[----:B------:R-:W-:-:S03]  /*3ec0*/  F2FP.SATFINITE.E4M3.F32.PACK_AB_MERGE_C R78, R83, R78, RZ ;  /* 0x0000004e534e723e */ /* 0x000fc600048070ff */
[----:B------:R-:W-:Y:S01]  /*3ed0*/  FADD.FTZ R9, R3, R4 ;  /* 0x0000000403097221 */ /* 0x000fe20000010000 */
[----:B------:R-:W-:Y:S02]  /*3ee0*/  F2FP.SATFINITE.E4M3.F32.PACK_AB_MERGE_C R139, R75, R54, R78 ;  /* 0x000000364b8b723e */ /* 0x000fe4000480704e */
[----:B------:R-:W1:Y:S01]  /*3ef0*/  MUFU.EX2 R40, R40 ;  /* 0x0000002800287308 */ /* 0x000e620000000800 */
[----:B--2---:R-:W-:-:S01]  /*3f00*/  FADD.FTZ R5, R47, R44 ;  /* 0x0000002c2f057221 */ /* 0x004fc20000010000 */
[----:B0-----:R-:W-:Y:S01]  /*3f10*/  FFMA.FTZ R76, R97, UR6, -R99 ;  /* 0x00000006614c7c23 */ /* 0x001fe20008010863 */
[----:B------:R-:W-:Y:S01]  /*3f20*/  MOV R54, R55 ;  /* 0x0000003700367202 */ /* 0x000fe20000000f00 */
[----:B------:R-:W-:-:S04]  /*3f30*/  IMAD.MOV.U32 R44, RZ, RZ, R55 ;  /* 0x000000ffff2c7224 */ /* 0x000fc800078e0037 */
[----:B------:R-:W0:Y:S01]  /*3f40*/  MUFU.EX2 R51, R51 ;  /* 0x0000003300337308 */ /* 0x000e220000000800 */
[----:B---3--:R-:W-:-:S07]  /*3f50*/  FADD.FTZ R6, R48, R5 ;  /* 0x0000000530067221 */ /* 0x008fce0000010000 */
[----:B------:R-:W2:Y:S01]  /*3f60*/  MUFU.EX2 R59, R59 ;  /* 0x0000003b003b7308 */ /* 0x000ea20000000800 */
[----:B-1----:R-:W-:-:S07]  /*3f70*/  FADD.FTZ R8, R40, R9 ;  /* 0x0000000928087221 */ /* 0x002fce0000010000 */
[----:B------:R-:W1:Y:S01]  /*3f80*/  MUFU.EX2 R52, R52 ;  /* 0x0000003400347308 */ /* 0x000e620000000800 */
[----:B0-----:R-:W-:-:S07]  /*3f90*/  FADD.FTZ R5, R51, R6 ;  /* 0x0000000633057221 */ /* 0x001fce0000010000 */
[----:B------:R-:W0:Y:S01]  /*3fa0*/  MUFU.EX2 R62, R62 ;  /* 0x0000003e003e7308 */ /* 0x000e220000000800 */
[----:B--2---:R-:W-:-:S07]  /*3fb0*/  FADD.FTZ R7, R59, R8 ;  /* 0x000000083b077221 */ /* 0x004fce0000010000 */
[----:B------:R-:W2:Y:S01]  /*3fc0*/  MUFU.EX2 R57, R57 ;  /* 0x0000003900397308 */ /* 0x000ea20000000800 */
[C---:B-1----:R-:W-:Y:S01]  /*3fd0*/  F2FP.SATFINITE.E4M3.F32.PACK_AB_MERGE_C R51, R52.reuse, R51, RZ ;  /* 0x000000333433723e */ /* 0x042fe200048070ff */
[----:B------:R-:W-:-:S03]  /*3fe0*/  FADD.FTZ R52, R52, R5 ;  /* 0x0000000534347221 */ /* 0x000fc60000010000 */
[----:B------:R-:W-:Y:S01]  /*3ff0*/  F2FP.SATFINITE.E4M3.F32.PACK_AB_MERGE_C R140, R48, R47, R51 ;  /* 0x0000002f308c723e */ /* 0x000fe20004807033 */
[----:B------:R-:W-:Y:S02]  /*4000*/  IMAD.MOV.U32 R51, RZ, RZ, R55 ;  /* 0x000000ffff337224 */ /* 0x000fe400078e0037 */
[----:B------:R-:W1:Y:S01]  /*4010*/  MUFU.EX2 R26, R66 ;  /* 0x00000042001a7308 */ /* 0x000e620000000800 */
[----:B0-----:R-:W-:-:S01]  /*4020*/  FADD.FTZ R7, R62, R7 ;  /* 0x000000073e077221 */ /* 0x001fc20000010000 */
[----:B------:R-:W-:Y:S01]  /*4030*/  F2FP.SATFINITE.E4M3.F32.PACK_AB_MERGE_C R59, R62, R59, RZ ;  /* 0x0000003b3e3b723e */ /* 0x000fe200048070ff */
[--C-:B------:R-:W-:Y:S02]  /*4040*/  IMAD.MOV.U32 R48, RZ, RZ, R55.reuse ;  /* 0x000000ffff307224 */ /* 0x100fe400078e0037 */
[----:B------:R-:W-:Y:S01]  /*4050*/  IMAD.MOV.U32 R47, RZ, RZ, R55 ;  /* 0x000000ffff2f7224 */ /* 0x000fe200078e0037 */
[----:B------:R-:W-:Y:S01]  /*4060*/  F2FP.SATFINITE.E4M3.F32.PACK_AB_MERGE_C R141, R40, R3, R59 ;  /* 0x00000003288d723e */ /* 0x000fe2000480703b */
[----:B------:R-:W-:Y:S01]  /*4070*/  IMAD.MOV.U32 R40, RZ, RZ, R55 ;  /* 0x000000ffff287224 */ /* 0x000fe200078e0037 */
[----:B------:R-:W0:Y:S01]  /*4080*/  MUFU.EX2 R60, R60 ;  /* 0x0000003c003c7308 */ /* 0x000e220000000800 */
[----:B--2---:R-:W-:-:S01]  /*4090*/  FADD.FTZ R5, R57, R52 ;  /* 0x0000003439057221 */ /* 0x004fc20000010000 */
[----:B------:R-:W-:-:S06]  /*40a0*/  IMAD.MOV.U32 R52, RZ, RZ, R55 ;  /* 0x000000ffff347224 */ /* 0x000fcc00078e0037 */
[----:B------:R-:W2:Y:S01]  /*40b0*/  MUFU.EX2 R27, R67 ;  /* 0x00000043001b7308 */ /* 0x000ea20000000800 */
[----:B-1----:R-:W-:-:S07]  /*40c0*/  FADD.FTZ R6, R26, R7 ;  /* 0x000000071a067221 */ /* 0x002fce0000010000 */
[----:B------:R-:W1:Y:S01]  /*40d0*/  MUFU.EX2 R61, R61 ;  /* 0x0000003d003d7308 */ /* 0x000e620000000800 */
[----:B0-----:R-:W-:-:S07]  /*40e0*/  FADD.FTZ R8, R60, R5 ;  /* 0x000000053c087221 */ /* 0x001fce0000010000 */
[----:B------:R-:W0:Y:S01]  /*40f0*/  MUFU.EX2 R70, R70 ;  /* 0x0000004600467308 */ /* 0x000e220000000800 */
[----:B--2---:R-:W-:-:S07]  /*4100*/  FADD.FTZ R5, R27, R6 ;  /* 0x000000061b057221 */ /* 0x004fce0000010000 */
[----:B------:R-:W2:Y:S01]  /*4110*/  MUFU.EX2 R68, R68 ;  /* 0x0000004400447308 */ /* 0x000ea20000000800 */
[----:B-1----:R-:W-:-:S07]  /*4120*/  FADD.FTZ R7, R61, R8 ;  /* 0x000000083d077221 */ /* 0x002fce0000010000 */
[----:B------:R-:W1:Y:S01]  /*4130*/  MUFU.EX2 R71, R71 ;  /* 0x0000004700477308 */ /* 0x000e620000000800 */
[----:B0-----:R-:W-:-:S07]  /*4140*/  FADD.FTZ R6, R70, R5 ;  /* 0x0000000546067221 */ /* 0x001fce0000010000 */
[----:B------:R-:W0:Y:S01]  /*4150*/  MUFU.EX2 R65, R65 ;  /* 0x0000004100417308 */ /* 0x000e220000000800 */
[C---:B--2---:R-:W-:Y:S01]  /*4160*/  F2FP.SATFINITE.E4M3.F32.PACK_AB_MERGE_C R61, R68.reuse, R61, RZ ;  /* 0x0000003d443d723e */ /* 0x044fe200048070ff */
[----:B------:R-:W-:-:S03]  /*4170*/  FADD.FTZ R68, R68, R7 ;  /* 0x0000000744447221 */ /* 0x000fc60000010000 */
[----:B------:R-:W-:-:S03]  /*4180*/  F2FP.SATFINITE.E4M3.F32.PACK_AB_MERGE_C R142, R60, R57, R61 ;  /* 0x000000393c8e723e */ /* 0x000fc6000480703d */
[----:B------:R-:W2:Y:S01]  /*4190*/  MUFU.EX2 R63, R63 ;  /* 0x0000003f003f7308 */ /* 0x000ea20000000800 */
[----:B-1----:R-:W-:-:S01]  /*41a0*/  FADD.FTZ R6, R71, R6 ;  /* 0x0000000647067221 */ /* 0x002fc20000010000 */
[----:B------:R-:W-:-:S04]  /*41b0*/  F2FP.SATFINITE.E4M3.F32.PACK_AB_MERGE_C R70, R71, R70, RZ ;  /* 0x000000464746723e */ /* 0x000fc800048070ff */
[----:B------:R-:W-:Y:S01]  /*41c0*/  F2FP.SATFINITE.E4M3.F32.PACK_AB_MERGE_C R143, R27, R26, R70 ;  /* 0x0000001a1b8f723e */ /* 0x000fe20004807046 */
[----:B------:R-:W-:Y:S01]  /*41d0*/  IMAD.MOV.U32 R27, RZ, RZ, R55 ;  /* 0x000000ffff1b7224 */ /* 0x000fe200078e0037 */
[----:B------:R-:W1:Y:S01]  /*41e0*/  MUFU.EX2 R72, R72 ;  /* 0x0000004800487308 */ /* 0x000e620000000800 */
[----:B0-----:R-:W-:-:S01]  /*41f0*/  FADD.FTZ R5, R65, R68 ;  /* 0x0000004441057221 */ /* 0x001fc20000010000 */
[----:B------:R-:W-:-:S06]  /*4200*/  MOV R26, R55 ;  /* 0x00000037001a7202 */ /* 0x000fcc0000000f00 */
[----:B------:R-:W0:Y:S01]  /*4210*/  MUFU.EX2 R64, R64 ;  /* 0x0000004000407308 */ /* 0x000e220000000800 */
[----:B--2---:R-:W-:-:S07]  /*4220*/  FADD.FTZ R7, R63, R6 ;  /* 0x000000063f077221 */ /* 0x004fce0000010000 */
        /* <DEDUP_REMOVED lines=9> */
[C---:B0-----:R-:W-:Y:S01]  /*42c0*/  F2FP.SATFINITE.E4M3.F32.PACK_AB_MERGE_C R69, R76.reuse, R69, RZ ;  /* 0x000000454c45723e */ /* 0x041fe200048070ff */
[----:B------:R-:W-:-:S03]  /*42d0*/  FADD.FTZ R76, R76, R5 ;  /* 0x000000054c4c7221 */ /* 0x000fc60000010000 */
[----:B------:R-:W-:-:S03]  /*42e0*/  F2FP.SATFINITE.E4M3.F32.PACK_AB_MERGE_C R144, R72, R65, R69 ;  /* 0x000000414890723e */ /* 0x000fc60004807045 */
[----:B------:R-:W0:Y:S01]  /*42f0*/  MUFU.EX2 R105, R105 ;  /* 0x0000006900697308 */ /* 0x000e220000000800 */
[C---:B--2---:R-:W-:Y:S01]  /*4300*/  F2FP.SATFINITE.E4M3.F32.PACK_AB_MERGE_C R103, R4.reuse, R103, RZ ;  /* 0x000000670467723e */ /* 0x044fe200048070ff */
[----:B------:R-:W-:-:S03]  /*4310*/  FADD.FTZ R4, R4, R3 ;  /* 0x0000000304047221 */ /* 0x000fc60000010000 */
[----:B------:R-:W-:-:S03]  /*4320*/  F2FP.SATFINITE.E4M3.F32.PACK_AB_MERGE_C R145, R64, R63, R103 ;  /* 0x0000003f4091723e */ /* 0x000fc60004807067 */
[----:B------:R-:W2:Y:S01]  /*4330*/  MUFU.EX2 R80, R80 ;  /* 0x0000005000507308 */ /* 0x000ea20000000800 */
[----:B-1----:R-:W-:-:S07]  /*4340*/  FADD.FTZ R3, R73, R76 ;  /* 0x0000004c49037221 */ /* 0x002fce0000010000 */
[----:B------:R-:W1:Y:S01]  /*4350*/  MUFU.EX2 R104, R104 ;  /* 0x0000006800687308 */ /* 0x000e620000000800 */
[----:B0-----:R-:W-:-:S07]  /*4360*/  FADD.FTZ R5, R105, R4 ;  /* 0x0000000469057221 */ /* 0x001fce0000010000 */
[----:B------:R-:W-:Y:S01]  /*4370*/  MUFU.EX2 R77, R77 ;  /* 0x0000004d004d7308 */ /* 0x000fe20000000800 */
[----:B--2---:R-:W-:-:S07]  /*4380*/  FADD.FTZ R4, R80, R3 ;  /* 0x0000000350047221 */ /* 0x004fce0000010000 */
[----:B------:R-:W0:Y:S01]  /*4390*/  MUFU.EX2 R84, R84 ;  /* 0x0000005400547308 */ /* 0x000e220000000800 */
[----:B-1----:R-:W-:-:S07]  /*43a0*/  FADD.FTZ R6, R104, R5 ;  /* 0x0000000568067221 */ /* 0x002fce0000010000 */
[----:B------:R-:W-:Y:S08]  /*43b0*/  MUFU.EX2 R107, R107 ;  /* 0x0000006b006b7308 */ /* 0x000ff00000000800 */
[----:B------:R-:W1:Y:S01]  /*43c0*/  MUFU.EX2 R88, R88 ;  /* 0x0000005800587308 */ /* 0x000e620000000800 */
[----:B0-----:R-:W-:Y:S01]  /*43d0*/  F2FP.SATFINITE.E4M3.F32.PACK_AB_MERGE_C R3, R84, R77, RZ ;  /* 0x0000004d5403723e */ /* 0x001fe200048070ff */
[----:B------:R-:W-:-:S03]  /*43e0*/  FADD.FTZ R77, R77, R4 ;  /* 0x000000044d4d7221 */ /* 0x000fc60000010000 */
[----:B------:R-:W-:Y:S01]  /*43f0*/  F2FP.SATFINITE.E4M3.F32.PACK_AB_MERGE_C R146, R80, R73, R3 ;  /* 0x000000495092723e */ /* 0x000fe20004807003 */
[----:B------:R-:W-:-:S01]  /*4400*/  FADD.FTZ R4, R84, R77 ;  /* 0x0000004d54047221 */ /* 0x000fc20000010000 */
[----:B-1----:R-:W-:Y:S01]  /*4410*/  F2FP.SATFINITE.E4M3.F32.PACK_AB_MERGE_C R5, R88, R107, RZ ;  /* 0x0000006b5805723e */ /* 0x002fe200048070ff */
[----:B------:R-:W-:-:S03]  /*4420*/  FADD.FTZ R107, R107, R6 ;  /* 0x000000066b6b7221 */ /* 0x000fc60000010000 */
[----:B------:R-:W-:Y:S01]  /*4430*/  F2FP.SATFINITE.E4M3.F32.PACK_AB_MERGE_C R147, R104, R105, R5 ;  /* 0x000000696893723e */ /* 0x000fe20004807005 */
[----:B------:R-:W-:-:S01]  /*4440*/  FADD.FTZ R6, R88, R107 ;  /* 0x0000006b58067221 */ /* 0x000fc20000010000 */
[----:B------:R-:W-:Y:S06]  /*4450*/  @!P1 BRA `(.L_x_14) ;  /* 0x0000002c007c9947 */ /* 0x000fec0003800000 */
[----:B------:R-:W-:Y:S01]  /*4460*/  IMAD.MOV.U32 R5, RZ, RZ, R58 ;  /* 0x000000ffff057224 */ /* 0x000fe200078e003a */
[----:B------:R-:W-:Y:S02]  /*4470*/  MOV R3, R56 ;  /* 0x0000003800037202 */ /* 0x000fe40000000f00 */
[----:B------:R-:W-:Y:S02]  /*4480*/  CS2R R54, SRZ ;  /* 0x0000000000367805 */ /* 0x000fe4000001ff00 */
[----:B------:R-:W-:Y:S02]  /*4490*/  CS2R R52, SRZ ;  /* 0x0000000000347805 */ /* 0x000fe4000001ff00 */
[----:B------:R-:W-:Y:S02]  /*44a0*/  CS2R R50, SRZ ;  /* 0x0000000000327805 */ /* 0x000fe4000001ff00 */
[----:B------:R-:W-:Y:S02]  /*44b0*/  CS2R R48, SRZ ;  /* 0x0000000000307805 */ /* 0x000fe4000001ff00 */
[----:B------:R-:W-:-:S02]  /*44c0*/  CS2R R46, SRZ ;  /* 0x00000000002e7805 */ /* 0x000fc4000001ff00 */
[----:B------:R-:W-:Y:S02]  /*44d0*/  CS2R R44, SRZ ;  /* 0x00000000002c7805 */ /* 0x000fe4000001ff00 */
        /* <DEDUP_REMOVED lines=9> */
[----:B------:R-:W-:Y:S01]  /*4570*/  CS2R R24, SRZ ;  /* 0x0000000000187805 */ /* 0x000fe2000001ff00 */
[----:B------:R-:W-:Y:S01]  /*4580*/  UIADD3 UR26, UR47, -0x2, URZ ;  /* 0xfffffffe2f1a7890 */ /* 0x000fe2000fffe03f */
[----:B------:R-:W-:Y:S01]  /*4590*/  UMOV UR25, UR39 ;  /* 0x0000002700197c82 */ /* 0x000fe20008000000 */
[----:B------:R-:W-:Y:S01]  /*45a0*/  UMOV UR24, UR40 ;  /* 0x0000002800187c82 */ /* 0x000fe20008000000 */
[----:B------:R-:W-:-:S09]  /*45b0*/  ULDC UR4, c[0x0][0x988] ;  /* 0x0002620000047ab9 */ /* 0x000fd20000000800 */
.L_x_25:
[----:B------:R-:W-:-:S04]  /*45c0*/  UISETP.NE.AND UP0, UPT, UR24, 0x1, UPT ;  /* 0x000000011800788c */ /* 0x000fc8000bf05270 */
[----:B------:R-:W-:-:S04]  /*45d0*/  USEL UR39, URZ, 0x1, UP0 ;  /* 0x000000013f277887 */ /* 0x000fc80008000000 */
[----:B------:R-:W-:Y:S01]  /*45e0*/  ULOP3.LUT UR39, UR25, UR39, URZ, 0x3c, !UPT ;  /* 0x0000002719277292 */ /* 0x000fe2000f8e3c3f */
[----:B------:R-:W-:Y:S11]  /*45f0*/  @!P0 BRA `(.L_x_15) ;  /* 0x0000000000048947 */ /* 0x000ff60003800000 */
[----:B------:R-:W-:Y:S01]  /*4600*/  BPT.TRAP 0x1 ;  /* 0x000000040000795c */ /* 0x000fe20000300000 */
.L_x_15:
[----:B------:R-:W0:Y:S01]  /*4610*/  S2UR UR5, SR_CgaCtaId ;  /* 0x00000000000579c3 */ /* 0x000e220000008800 */
[----:B------:R-:W-:Y:S01]  /*4620*/  UIADD3 UR40, UR24, 0x1, URZ ;  /* 0x0000000118287890 */ /* 0x000fe2000fffe03f */
[----:B------:R-:W-:Y:S01]  /*4630*/  IMAD.U32 R7, RZ, RZ, UR39 ;  /* 0x00000027ff077e24 */ /* 0x000fe2000f8e00ff */
[----:B------:R-:W-:Y:S02]  /*4640*/  UMOV UR6, 0x400 ;  /* 0x0000040000067882 */ /* 0x000fe40000000000 */
[----:B------:R-:W-:Y:S02]  /*4650*/  UISETP.NE.AND UP0, UPT, UR40, 0x2, UPT ;  /* 0x000000022800788c */ /* 0x000fe4000bf05270 */
[----:B------:R-:W-:Y:S02]  /*4660*/  SHF.L.U32 R7, R7, 0x1f, RZ ;  /* 0x0000001f07077819 */ /* 0x000fe400000006ff */
[----:B------:R-:W-:Y:S02]  /*4670*/  USEL UR40, UR40, URZ, UP0 ;  /* 0x0000003f28287287 */ /* 0x000fe40008000000 */
[----:B0-----:R-:W-:-:S04]  /*4680*/  ULEA UR6, UR5, UR6, 0x18 ;  /* 0x0000000605067291 */ /* 0x001fc8000f8ec03f */
[----:B------:R-:W-:-:S09]  /*4690*/  ULEA UR7, UR40, UR6, 0x3 ;  /* 0x0000000628077291 */ /* 0x000fd2000f8e183f */
[----:B------:R0:W1:Y:S01]  /*46a0*/  SYNCS.PHASECHK.TRANS64.TRYWAIT P1, [UR7+0x13230], R7 ;  /* 0x01323007ff0075a7 */ /* 0x0000620008020147 */
[----:B------:R-:W-:Y:S05]  /*46b0*/  @!P0 BRA `(.L_x_16) ;  /* 0x0000000000048947 */ /* 0x000fea0003800000 */
[----:B------:R-:W-:Y:S01]  /*46c0*/  BPT.TRAP 0x1 ;  /* 0x000000040000795c */ /* 0x000fe20000300000 */
.L_x_16:
[----:B-1----:R-:W-:Y:S05]  /*46d0*/  @P1 BRA `(.L_x_17) ;  /* 0x0000000000081947 */ /* 0x002fea0003800000 */
[----:B------:R-:W1:Y:S02]  /*46e0*/  SYNCS.PHASECHK.TRANS64.TRYWAIT P1, [UR7+0x13230], R7 ;  /* 0x01323007ff0075a7 */ /* 0x000e640008020147 */
[----:B-1----:R-:W-:Y:S05]  /*46f0*/  @!P1 BRA `(.L_x_18) ;  /* 0x0000008800c49947 */ /* 0x002fea0003800000 */
.L_x_17:
[----:B------:R-:W-:Y:S01]  /*4700*/  R2UR UR27, R2 ;  /* 0x00000000021b72ca */ /* 0x000fe200000e0000 */
[----:B------:R-:W-:Y:S01]  /*4710*/  WARPGROUP.ARRIVE ;  /* 0x00000000000079c5 */ /* 0x000fe20000000000 */
[----:B------:R-:W-:Y:S01]  /*4720*/  UMOV UR15, 0x80000020 ;  /* 0x80000020000f7882 */ /* 0x000fe20000000000 */
[----:B------:R-:W-:Y:S01]  /*4730*/  UMOV UR16, UR12 ;  /* 0x0000000c00107c82 */ /* 0x000fe20008000000 */
[----:B------:R-:W-:Y:S01]  /*4740*/  UMOV UR17, UR13 ;  /* 0x0000000d00117c82 */ /* 0x000fe20008000000 */
[----:B------:R-:W-:Y:S01]  /*4750*/  UMOV UR19, 0x80000020 ;  /* 0x8000002000137882 */ /* 0x000fe20000000000 */
[----:B------:R-:W-:Y:S01]  /*4760*/  UMOV UR20, UR12 ;  /* 0x0000000c00147c82 */ /* 0x000fe20008000000 */
[----:B------:R-:W-:Y:S01]  /*4770*/  UMOV UR21, UR13 ;  /* 0x0000000d00157c82 */ /* 0x000fe20008000000 */
[----:B------:R-:W-:Y:S01]  /*4780*/  UMOV UR23, 0x80000020 ;  /* 0x8000002000177882 */ /* 0x000fe20000000000 */
[----:B------:R-:W-:-:S04]  /*4790*/  UMOV UR11, 0x80000020 ;  /* 0x80000020000b7882 */ /* 0x000fc80000000000 */
[----:B------:R-:W-:-:S04]  /*47a0*/  UIMAD UR27, UR40, 0x280, UR27 ;  /* 0x00000280281b78a4 */ /* 0x000fc8000f8e021b */
[----:B------:R-:W-:Y:S02]  /*47b0*/  UIADD3 UR18, UR27, 0x80, URZ ;  /* 0x000000801b127890 */ /* 0x000fe4000fffe03f */
[----:B------:R-:W-:Y:S02]  /*47c0*/  UIADD3 UR22, UR27, 0x100, URZ ;  /* 0x000001001b167890 */ /* 0x000fe4000fffe03f */
[----:B------:R-:W-:Y:S01]  /*47d0*/  UMOV UR14, UR27 ;  /* 0x0000001b000e7c82 */ /* 0x000fe20008000000 */
[----:B------:R-:W-:Y:S01]  /*47e0*/  UIADD3 UR10, UR27, 0x200, URZ ;  /* 0x000002001b0a7890 */ /* 0x000fe2000fffe03f */
[----:B------:R-:W-:Y:S01]  /*47f0*/  QGMMA.64x32x32.F32.E4M3.E4M3 R120, gdesc[UR12], RZ, !UPT, gsb0 ;  /* 0x006000000c7879f3 */ /* 0x000fe2000c0008ff */
[----:B------:R-:W-:Y:S01]  /*4800*/  UIADD3 UR14, UR27, 0x180, URZ ;  /* 0x000001801b0e7890 */ /* 0x000fe2000fffe03f */
[----:B------:R-:W-:Y:S01]  /*4810*/  UMOV UR15, 0x80000020 ;  /* 0x80000020000f7882 */ /* 0x000fe20000000000 */
[----:B------:R-:W-:Y:S02]  /*4820*/  WARPGROUP.DEPBAR.LE gsb0, 0x0 ;  /* 0x00008000000079c5 */ /* 0x000fe40000010000 */
[----:B------:R-:W-:-:S06]  /*4830*/  WARPGROUP.ARRIVE ;  /* 0x00000000000079c5 */ /* 0x000fcc0000000000 */
[----:B------:R-:W-:Y:S01]  /*4840*/  QGMMA.64x32x32.F32.E4M3.E4M3 R104, gdesc[UR16], RZ, !UPT, gsb0 ;  /* 0x00600000106879f3 */ /* 0x000fe2000c0008ff */
[----:B------:R-:W-:Y:S01]  /*4850*/  UIADD3 UR18, UR27, 0x82, URZ ;  /* 0x000000821b127890 */ /* 0x000fe2000fffe03f */
[----:B------:R-:W-:Y:S01]  /*4860*/  UMOV UR16, UR8 ;  /* 0x0000000800107c82 */ /* 0x000fe20008000000 */
[----:B------:R-:W-:Y:S01]  /*4870*/  UMOV UR17, UR9 ;  /* 0x0000000900117c82 */ /* 0x000fe20008000000 */
        /* <DEDUP_REMOVED lines=16> */
[----:B------:R-:W-:Y:S03]  /*4980*/  QGMMA.64x32x32.F32.E4M3.E4M3 R56, gdesc[UR12], RZ, !UPT, gsb0 ;  /* 0x006000000c3879f3 */ /* 0x000fe6000c0008ff */
[----:B------:R-:W-:Y:S02]  /*4990*/  WARPGROUP.DEPBAR.LE gsb0, 0x0 ;  /* 0x00008000000079c5 */ /* 0x000fe40000010000 */
[----:B------:R-:W-:-:S06]  /*49a0*/  WARPGROUP.ARRIVE ;  /* 0x00000000000079c5 */ /* 0x000fcc0000000000 */
[----:B------:R-:W-:Y:S01]  /*49b0*/  QGMMA.64x32x32.F32.E4M3.E4M3 R120, gdesc[UR8], R120, gsb0 ;  /* 0x00600000087879f3 */ /* 0x000fe20008000878 */
[----:B------:R-:W-:Y:S01]  /*49c0*/  UIADD3 UR10, UR27, 0x182, URZ ;  /* 0x000001821b0a7890 */ /* 0x000fe2000fffe03f */
[----:B------:R-:W-:Y:S01]  /*49d0*/  UMOV UR11, 0x80000020 ;  /* 0x80000020000b7882 */ /* 0x000fe20000000000 */
[----:B------:R-:W-:Y:S01]  /*49e0*/  UIADD3 UR27, UR27, 0x202, URZ ;  /* 0x000002021b1b7890 */ /* 0x000fe2000fffe03f */
[----:B------:R-:W-:Y:S02]  /*49f0*/  WARPGROUP.DEPBAR.LE gsb0, 0x0 ;  /* 0x00008000000079c5 */ /* 0x000fe40000010000 */
[----:B------:R-:W-:-:S06]  /*4a00*/  WARPGROUP.ARRIVE ;  /* 0x00000000000079c5 */ /* 0x000fcc0000000000 */
[----:B------:R-:W-:Y:S03]  /*4a10*/  QGMMA.64x32x32.F32.E4M3.E4M3 R104, gdesc[UR16], R104, gsb0 ;  /* 0x00600000106879f3 */ /* 0x000fe60008000868 */
[----:B------:R-:W-:Y:S02]  /*4a20*/  WARPGROUP.DEPBAR.LE gsb0, 0x0 ;  /* 0x00008000000079c5 */ /* 0x000fe40000010000 */
[----:B------:R-:W-:-:S06]  /*4a30*/  WARPGROUP.ARRIVE ;  /* 0x00000000000079c5 */ /* 0x000fcc0000000000 */
[----:B------:R-:W-:Y:S03]  /*4a40*/  QGMMA.64x32x32.F32.E4M3.E4M3 R88, gdesc[UR20], R88, gsb0 ;  /* 0x00600000145879f3 */ /* 0x000fe60008000858 */
        /* <DEDUP_REMOVED lines=11> */
.L_x_19:
[----:B------:R-:W-:Y:S01]  /*4b00*/  ULEA UR14, UR24, UR6, 0x3 ;  /* 0x00000006180e7291 */ /* 0x000fe2000f8e183f */
[----:B01----:R-:W-:-:S05]  /*4b10*/  IMAD.U32 R7, RZ, RZ, UR25 ;  /* 0x00000019ff077e24 */ /* 0x003fca000f8e00ff */
[----:B------:R-:W-:-:S04]  /*4b20*/  SHF.L.U32 R7, R7, 0x1f, RZ ;  /* 0x0000001f07077819 */ /* 0x000fc800000006ff */
[----:B------:R0:W1:Y:S01]  /*4b30*/  SYNCS.PHASECHK.TRANS64.TRYWAIT P1, [UR14+0x13250], R7 ;  /* 0x01325007ff0075a7 */ /* 0x000062000802014e */
[----:B------:R-:W-:Y:S05]  /*4b40*/  @!P0 BRA `(.L_x_20) ;  /* 0x0000000000048947 */ /* 0x000fea0003800000 */
[----:B------:R-:W-:Y:S01]  /*4b50*/  BPT.TRAP 0x1 ;  /* 0x000000040000795c */ /* 0x000fe20000300000 */
.L_x_20:
[----:B-1----:R-:W-:Y:S05]  /*4b60*/  @P1 BRA `(.L_x_21) ;  /* 0x0000000000081947 */ /* 0x002fea0003800000 */
[----:B------:R-:W1:Y:S02]  /*4b70*/  SYNCS.PHASECHK.TRANS64.TRYWAIT P1, [UR14+0x13250], R7 ;  /* 0x01325007ff0075a7 */ /* 0x000e64000802014e */
[----:B-1----:R-:W-:Y:S05]  /*4b80*/  @!P1 BRA `(.L_x_22) ;  /* 0x0000008400b89947 */ /* 0x002fea0003800000 */
.L_x_21:
[----:B------:R-:W-:Y:S01]  /*4b90*/  UIADD3 UR6, UR6, 0x1000, URZ ;  /* 0x0000100006067890 */ /* 0x000fe2000fffe03f */
[----:B------:R-:W-:Y:S01]  /*4ba0*/  WARPGROUP.ARRIVE ;  /* 0x00000000000079c5 */ /* 0x000fe20000000000 */
[----:B------:R-:W-:Y:S02]  /*4bb0*/  UMOV UR11, 0xc0000010 ;  /* 0xc0000010000b7882 */ /* 0x000fe40000000000 */
[----:B------:R-:W-:-:S04]  /*4bc0*/  USHF.R.U32.HI UR6, URZ, 0x4, UR6 ;  /* 0x000000043f067899 */ /* 0x000fc80008011606 */
[----:B------:R-:W-:-:S04]  /*4bd0*/  ULOP3.LUT UR6, UR6, 0x3fff, URZ, 0xc0, !UPT ;  /* 0x00003fff06067892 */ /* 0x000fc8000f8ec03f */
[----:B------:R-:W-:-:S04]  /*4be0*/  ULOP3.LUT UR6, UR6, 0x10000, URZ, 0xfc, !UPT ;  /* 0x0001000006067892 */ /* 0x000fc8000f8efc3f */
[----:B------:R-:W-:-:S07]  /*4bf0*/  UIMAD UR6, UR24, 0x280, UR6 ;  /* 0x00000280180678a4 */ /* 0x000fce000f8e0206 */
[----:B------:R-:W-:Y:S02]  /*4c00*/  UMOV UR10, UR6 ;  /* 0x00000006000a7c82 */ /* 0x000fe40008000000 */
[----:B------:R-:W-:Y:S01]  /*4c10*/  QGMMA.64x64x32.F32.E4M3.E4M3 R24, R152, gdesc[UR8], R24, gsb0 ;  /* 0x00e0000898187df3 */ /* 0x000fe20008000818 */
[----:B------:R-:W-:Y:S01]  /*4c20*/  UIADD3 UR10, UR6, 0x80, URZ ;  /* 0x00000080060a7890 */ /* 0x000fe2000fffe03f */
[----:B------:R-:W-:Y:S01]  /*4c30*/  UMOV UR11, 0xc0000010 ;  /* 0xc0000010000b7882 */ /* 0x000fe20000000000 */
[----:B------:R-:W-:Y:S02]  /*4c40*/  WARPGROUP.DEPBAR.LE gsb0, 0x0 ;  /* 0x00008000000079c5 */ /* 0x000fe40000010000 */
[----:B------:R-:W-:-:S06]  /*4c50*/  WARPGROUP.ARRIVE ;  /* 0x00000000000079c5 */ /* 0x000fcc0000000000 */
        /* <DEDUP_REMOVED lines=8> */
[----:B------:R-:W-:Y:S01]  /*4ce0*/  UIADD3 UR6, UR6, 0x200, URZ ;  /* 0x0000020006067890 */ /* 0x000fe2000fffe03f */
[----:B------:R-:W-:Y:S02]  /*4cf0*/  WARPGROUP.DEPBAR.LE gsb0, 0x0 ;  /* 0x00008000000079c5 */ /* 0x000fe40000010000 */
[----:B------:R-:W-:-:S06]  /*4d00*/  WARPGROUP.ARRIVE ;  /* 0x00000000000079c5 */ /* 0x000fcc0000000000 */
[----:B------:R-:W-:Y:S01]  /*4d10*/  QGMMA.64x64x32.F32.E4M3.E4M3 R24, R140, gdesc[UR8], R24, gsb0 ;  /* 0x00e000088c187df3 */ /* 0x000fe20008000818 */
[----:B------:R-:W-:Y:S01]  /*4d20*/  UMOV UR10, UR6 ;  /* 0x00000006000a7c82 */ /* 0x000fe20008000000 */
[----:B------:R-:W-:Y:S01]  /*4d30*/  UMOV UR11, 0xc0000010 ;  /* 0xc0000010000b7882 */ /* 0x000fe20000000000 */
[----:B------:R-:W-:Y:S02]  /*4d40*/  WARPGROUP.DEPBAR.LE gsb0, 0x0 ;  /* 0x00008000000079c5 */ /* 0x000fe40000010000 */
[----:B------:R-:W-:-:S06]  /*4d50*/  WARPGROUP.ARRIVE ;  /* 0x00000000000079c5 */ /* 0x000fcc0000000000 */
[----:B------:R-:W-:Y:S03]  /*4d60*/  QGMMA.64x64x32.F32.E4M3.E4M3 R24, R144, gdesc[UR8], R24, gsb0 ;  /* 0x00e0000890187df3 */ /* 0x000fe60008000818 */
[----:B------:R-:W-:Y:S02]  /*4d70*/  WARPGROUP.DEPBAR.LE gsb0, 0x0 ;  /* 0x00008000000079c5 */ /* 0x000fe40000010000 */
[----:B------:R-:W-:Y:S05]  /*4d80*/  @!P0 BRA `(.L_x_23) ;  /* 0x0000000000048947 */ /* 0x000fea0003800000 */
[----:B------:R-:W-:Y:S01]  /*4d90*/  BPT.TRAP 0x1 ;  /* 0x000000040000795c */ /* 0x000fe20000300000 */
.L_x_23:
[C---:B-1----:R-:W-:Y:S01]  /*4da0*/  FMUL.FTZ R8, R0.reuse, R120 ;  /* 0x0000007800087220 */ /* 0x042fe20000410000 */
[C---:B------:R-:W-:Y:S01]  /*4db0*/  FMUL.FTZ R10, R0.reuse, R122 ;  /* 0x0000007a000a7220 */ /* 0x040fe20000410000 */
[C---:B0-----:R-:W-:Y:S01]  /*4dc0*/  FMUL.FTZ R7, R0.reuse, R121 ;  /* 0x0000007900077220 */ /* 0x041fe20000410000 */
[C---:B------:R-:W-:Y:S01]  /*4dd0*/  FMUL.FTZ R9, R0.reuse, R123 ;  /* 0x0000007b00097220 */ /* 0x040fe20000410000 */
[C---:B------:R-:W-:Y:S01]  /*4de0*/  FMUL.FTZ R11, R0.reuse, R124 ;  /* 0x0000007c000b7220 */ /* 0x040fe20000410000 */
[C---:B------:R-:W-:Y:S01]  /*4df0*/  FMUL.FTZ R13, R0.reuse, R126 ;  /* 0x0000007e000d7220 */ /* 0x040fe20000410000 */
[----:B------:R-:W0:Y:S01]  /*4e00*/  MUFU.TANH R8, R8 ;  /* 0x0000000800087308 */ /* 0x000e220000002400 */
[C---:B------:R-:W-:Y:S01]  /*4e10*/  FMUL.FTZ R12, R0.reuse, R125 ;  /* 0x0000007d000c7220 */ /* 0x040fe20000410000 */
[C---:B------:R-:W-:Y:S01]  /*4e20*/  FMUL.FTZ R14, R0.reuse, R127 ;  /* 0x0000007f000e7220 */ /* 0x040fe20000410000 */
[C---:B------:R-:W-:Y:S01]  /*4e30*/  FMUL.FTZ R15, R0.reuse, R128 ;  /* 0x00000080000f7220 */ /* 0x040fe20000410000 */
[C---:B------:R-:W-:Y:S01]  /*4e40*/  FMUL.FTZ R21, R0.reuse, R130 ;  /* 0x0000008200157220 */ /* 0x040fe20000410000 */
[C---:B------:R-:W-:Y:S01]  /*4e50*/  FMUL.FTZ R20, R0.reuse, R129 ;  /* 0x0000008100147220 */ /* 0x040fe20000410000 */
[C---:B------:R-:W-:Y:S01]  /*4e60*/  FMUL.FTZ R120, R0.reuse, R131 ;  /* 0x0000008300787220 */ /* 0x040fe20000410000 */
[C---:B------:R-:W-:Y:S01]  /*4e70*/  FMUL.FTZ R121, R0.reuse, R132 ;  /* 0x0000008400797220 */ /* 0x040fe20000410000 */
[----:B------:R-:W1:Y:S01]  /*4e80*/  MUFU.TANH R10, R10 ;  /* 0x0000000a000a7308 */ /* 0x000e620000002400 */
[C---:B------:R-:W-:Y:S01]  /*4e90*/  FMUL.FTZ R123, R0.reuse, R134 ;  /* 0x00000086007b7220 */ /* 0x040fe20000410000 */
[C---:B------:R-:W-:Y:S01]  /*4ea0*/  FMUL.FTZ R122, R0.reuse, R133 ;  /* 0x00000085007a7220 */ /* 0x040fe20000410000 */
[C---:B------:R-:W-:Y:S01]  /*4eb0*/  FMUL.FTZ R124, R0.reuse, R135 ;  /* 0x00000087007c7220 */ /* 0x040fe20000410000 */
[C---:B------:R-:W-:Y:S01]  /*4ec0*/  FMUL.FTZ R104, R0.reuse, R104 ;  /* 0x0000006800687220 */ /* 0x040fe20000410000 */
[C---:B------:R-:W-:Y:S01]  /*4ed0*/  FMUL.FTZ R106, R0.reuse, R106 ;  /* 0x0000006a006a7220 */ /* 0x040fe20000410000 */
[C---:B------:R-:W-:Y:S01]  /*4ee0*/  FMUL.FTZ R105, R0.reuse, R105 ;  /* 0x0000006900697220 */ /* 0x040fe20000410000 */
[----:B------:R-:W-:Y:S01]  /*4ef0*/  FMUL.FTZ R107, R0, R107 ;  /* 0x0000006b006b7220 */ /* 0x000fe20000410000 */
[----:B------:R-:W2:Y:S01]  /*4f00*/  MUFU.TANH R7, R7 ;  /* 0x0000000700077308 */ /* 0x000ea20000002400 */
[----:B0-----:R-:W-:Y:S01]  /*4f10*/  FMNMX.FTZ R126, R8, R3, !PT ;  /* 0x00000003087e7209 */ /* 0x001fe20007810000 */
[C---:B------:R-:W-:Y:S01]  /*4f20*/  FMUL.FTZ R108, R0.reuse, R108 ;  /* 0x0000006c006c7220 */ /* 0x040fe20000410000 */
[C---:B------:R-:W-:Y:S01]  /*4f30*/  FMUL.FTZ R110, R0.reuse, R110 ;  /* 0x0000006e006e7220 */ /* 0x040fe20000410000 */
[C---:B------:R-:W-:Y:S01]  /*4f40*/  FMUL.FTZ R109, R0.reuse, R109 ;  /* 0x0000006d006d7220 */ /* 0x040fe20000410000 */
[C---:B------:R-:W-:Y:S01]  /*4f50*/  FMUL.FTZ R111, R0.reuse, R111 ;  /* 0x0000006f006f7220 */ /* 0x040fe20000410000 */
[C---:B------:R-:W-:Y:S01]  /*4f60*/  FMUL.FTZ R112, R0.reuse, R112 ;  /* 0x0000007000707220 */ /* 0x040fe20000410000 */
[----:B------:R-:W-:Y:S01]  /*4f70*/  FMUL.FTZ R114, R0, R114 ;  /* 0x0000007200727220 */ /* 0x000fe20000410000 */
[----:B------:R-:W0:Y:S01]  /*4f80*/  MUFU.TANH R9, R9 ;  /* 0x0000000900097308 */ /* 0x000e220000002400 */
[----:B-1----:R-:W-:Y:S01]  /*4f90*/  FMNMX.FTZ R128, R10, R5, !PT ;  /* 0x000000050a807209 */ /* 0x002fe20007810000 */
[C---:B------:R-:W-:Y:S01]  /*4fa0*/  FMUL.FTZ R113, R0.reuse, R113 ;  /* 0x0000007100717220 */ /* 0x040fe20000410000 */
[C---:B------:R-:W-:Y:S01]  /*4fb0*/  FMUL.FTZ R115, R0.reuse, R115 ;  /* 0x0000007300737220 */ /* 0x040fe20000410000 */
[C---:B------:R-:W-:Y:S01]  /*4fc0*/  FMUL.FTZ R116, R0.reuse, R116 ;  /* 0x0000007400747220 */ /* 0x040fe20000410000 */
[C---:B------:R-:W-:Y:S01]  /*4fd0*/  FMUL.FTZ R118, R0.reuse, R118 ;  /* 0x0000007600767220 */ /* 0x040fe20000410000 */
[C---:B------:R-:W-:Y:S01]  /*4fe0*/  FMUL.FTZ R117, R0.reuse, R117 ;  /* 0x0000007500757220 */ /* 0x040fe20000410000 */
[C---:B------:R-:W-:Y:S01]  /*4ff0*/  FMUL.FTZ R119, R0.reuse, R119 ;  /* 0x0000007700777220 */ /* 0x040fe20000410000 */
[----:B------:R-:W1:Y:S01]  /*5000*/  MUFU.TANH R11, R11 ;  /* 0x0000000b000b7308 */ /* 0x000e620000002400 */
[----:B--2---:R-:W-:Y:S01]  /*5010*/  FMNMX.FTZ R126, R7, R126, !PT ;  /* 0x0000007e077e7209 */ /* 0x004fe20007810000 */
[C---:B------:R-:W-:Y:S01]  /*5020*/  FMUL.FTZ R88, R0.reuse, R88 ;  /* 0x0000005800587220 */ /* 0x040fe20000410000 */
[C---:B------:R-:W-:Y:S01]  /*5030*/  FMUL.FTZ R90, R0.reuse, R90 ;  /* 0x0000005a005a7220 */ /* 0x040fe20000410000 */
[C---:B------:R-:W-:Y:S01]  /*5040*/  FMUL.FTZ R89, R0.reuse, R89 ;  /* 0x0000005900597220 */ /* 0x040fe20000410000 */
[C---:B------:R-:W-:Y:S01]  /*5050*/  FMUL.FTZ R91, R0.reuse, R91 ;  /* 0x0000005b005b7220 */ /* 0x040fe20000410000 */
[C---:B------:R-:W-:Y:S01]  /*5060*/  FMUL.FTZ R92, R0.reuse, R92 ;  /* 0x0000005c005c7220 */ /* 0x040fe20000410000 */
[C---:B------:R-:W-:Y:S01]  /*5070*/  FMUL.FTZ R94, R0.reuse, R94 ;  /* 0x0000005e005e7220 */ /* 0x040fe20000410000 */
[----:B------:R-:W2:Y:S01]  /*5080*/  MUFU.TANH R13, R13 ;  /* 0x0000000d000d7308 */ /* 0x000ea20000002400 */
[----:B0-----:R-:W-:Y:S01]  /*5090*/  FMNMX.FTZ R128, R9, R128, !PT ;  /* 0x0000008009807209 */ /* 0x001fe20007810000 */
[C---:B------:R-:W-:Y:S01]  /*50a0*/  FMUL.FTZ R93, R0.reuse, R93 ;  /* 0x0000005d005d7220 */ /* 0x040fe20000410000 */
[C---:B------:R-:W-:Y:S01]  /*50b0*/  FMUL.FTZ R95, R0.reuse, R95 ;  /* 0x0000005f005f7220 */ /* 0x040fe20000410000 */
[C---:B------:R-:W-:Y:S01]  /*50c0*/  FMUL.FTZ R96, R0.reuse, R96 ;  /* 0x0000006000607220 */ /* 0x040fe20000410000 */
[C---:B------:R-:W-:Y:S01]  /*50d0*/  FMUL.FTZ R98, R0.reuse, R98 ;  /* 0x0000006200627220 */ /* 0x040fe20000410000 */
[C---:B------:R-:W-:Y:S01]  /*50e0*/  FMUL.FTZ R97, R0.reuse, R97 ;  /* 0x0000006100617220 */ /* 0x040fe20000410000 */
[C---:B------:R-:W-:Y:S01]  /*50f0*/  FMUL.FTZ R99, R0.reuse, R99 ;  /* 0x0000006300637220 */ /* 0x040fe20000410000 */
        /* <DEDUP_REMOVED lines=46> */
[----:B------:R-:W-:Y:S01]  /*53e0*/  FMUL.FTZ R71, R0, R71 ;  /* 0x0000004700477220 */ /* 0x000fe20000410000 */
[----:B------:R-:W-:Y:S01]  /*53f0*/  UMOV UR6, UR4 ;  /* 0x0000000400067c82 */ /* 0x000fe20008000000 */
[----:B------:R-:W0:Y:S01]  /*5400*/  MUFU.TANH R121, R121 ;  /* 0x0000007900797308 */ /* 0x000e220000002400 */
[----:B-1----:R-:W-:Y:S01]  /*5410*/  FMNMX.FTZ R56, R20, R127, !PT ;  /* 0x0000007f14387209 */ /* 0x002fe20007810000 */
[----:B------:R-:W-:Y:S01]  /*5420*/  IMAD.U32 R133, RZ, RZ, UR6 ;  /* 0x00000006ff857e24 */ /* 0x000fe2000f8e00ff */
[----:B------:R-:W-:-:S04]  /*5430*/  UIADD3 UR7, UR7, 0x13240, URZ ;  /* 0x0001324007077890 */ /* 0x000fc8000fffe03f */
[----:B------:R-:W-:Y:S01]  /*5440*/  UPRMT UR7, UR5, 0x654, UR7 ;  /* 0x0000065405077896 */ /* 0x000fe20008000007 */
[----:B------:R-:W1:Y:S01]  /*5450*/  MUFU.TANH R123, R123 ;  /* 0x0000007b007b7308 */ /* 0x000e620000002400 */
[----:B--2---:R-:W-:-:S07]  /*5460*/  FMNMX.FTZ R126, R120, R129, !PT ;  /* 0x00000081787e7209 */ /* 0x004fce0007810000 */
[----:B------:R-:W2:Y:S01]  /*5470*/  MUFU.TANH R122, R122 ;  /* 0x0000007a007a7308 */ /* 0x000ea20000002400 */
[----:B0-----:R-:W-:Y:S01]  /*5480*/  FMNMX.FTZ R127, R121, R56, !PT ;  /* 0x00000038797f7209 */ /* 0x001fe20007810000 */
[----:B------:R-:W-:Y:S06]  /*5490*/  SYNCS.ARRIVE.TRANS64.RED.A1T0 RZ, [UR7], RZ ;  /* 0x000000ffffff79a7 */ /* 0x000fec0008100407 */
[----:B------:R-:W0:Y:S01]  /*54a0*/  MUFU.TANH R124, R124 ;  /* 0x0000007c007c7308 */ /* 0x000e220000002400 */
[----:B-1----:R-:W-:Y:S01]  /*54b0*/  FMNMX.FTZ R129, R123, R126, !PT ;  /* 0x0000007e7b817209 */ /* 0x002fe20007810000 */
[----:B------:R-:W-:-:S06]  /*54c0*/  FMUL.FTZ R126, R0, R58 ;  /* 0x0000003a007e7220 */ /* 0x000fcc0000410000 */
[----:B------:R-:W1:Y:S01]  /*54d0*/  MUFU.TANH R104, R104 ;  /* 0x0000006800687308 */ /* 0x000e620000002400 */
[----:B--2---:R-:W-:-:S07]  /*54e0*/  FMNMX.FTZ R127, R122, R127, !PT ;  /* 0x0000007f7a7f7209 */ /* 0x004fce0007810000 */
[----:B------:R-:W2:Y:S01]  /*54f0*/  MUFU.TANH R106, R106 ;  /* 0x0000006a006a7308 */ /* 0x000ea20000002400 */
[----:B0-----:R-:W-:-:S07]  /*5500*/  FMNMX.FTZ R129, R124, R129, !PT ;  /* 0x000000817c817209 */ /* 0x001fce0007810000 */
[----:B------:R-:W0:Y:S01]  /*5510*/  MUFU.TANH R105, R105 ;  /* 0x0000006900697308 */ /* 0x000e220000002400 */
[----:B-1----:R-:W-:-:S07]  /*5520*/  FMNMX.FTZ R56, R104, R127, !PT ;  /* 0x0000007f68387209 */ /* 0x002fce0007810000 */
        /* <DEDUP_REMOVED lines=121> */
[----:B--2---:R-:W-:-:S05]  /*5cc0*/  FMNMX.FTZ R127, R69, R56, !PT ;  /* 0x00000038457f7209 */ /* 0x004fca0007810000 */
[----:B------:R-:W2:Y:S01]  /*5cd0*/  SHFL.BFLY PT, R56, R127, 0x2, 0x1f ;  /* 0x0c401f007f387f89 */ /* 0x000ea200000e0000 */
[----:B0-----:R-:W-:-:S04]  /*5ce0*/  FMNMX.FTZ R58, R70, R129, !PT ;  /* 0x00000081463a7209 */ /* 0x001fc80007810000 */
[----:B-1----:R-:W-:-:S05]  /*5cf0*/  FMNMX.FTZ R128, R71, R58, !PT ;  /* 0x0000003a47807209 */ /* 0x002fca0007810000 */
[----:B------:R-:W0:Y:S01]  /*5d00*/  SHFL.BFLY PT, R131, R128, 0x2, 0x1f ;  /* 0x0c401f0080837f89 */ /* 0x000e2200000e0000 */
[----:B--2---:R-:W-:-:S05]  /*5d10*/  FMNMX.FTZ R129, R127, R56, !PT ;  /* 0x000000387f817209 */ /* 0x004fca0007810000 */
[----:B------:R-:W1:Y:S01]  /*5d20*/  SHFL.BFLY PT, R56, R129, 0x1, 0x1f ;  /* 0x0c201f0081387f89 */ /* 0x000e6200000e0000 */
[----:B0-----:R-:W-:-:S05]  /*5d30*/  FMNMX.FTZ R131, R128, R131, !PT ;  /* 0x0000008380837209 */ /* 0x001fca0007810000 */
[----:B------:R-:W0:Y:S01]  /*5d40*/  SHFL.BFLY PT, R58, R131, 0x1, 0x1f ;  /* 0x0c201f00833a7f89 */ /* 0x000e2200000e0000 */
[----:B-1----:R-:W-:-:S05]  /*5d50*/  FMNMX.FTZ R56, R129, R56, !PT ;  /* 0x0000003881387209 */ /* 0x002fca0007810000 */
[C---:B------:R-:W-:Y:S01]  /*5d60*/  FADD.FTZ R3, -R56.reuse, R3 ;  /* 0x0000000338037221 */ /* 0x040fe20000010100 */
[----:B------:R-:W-:-:S03]  /*5d70*/  FFMA.FTZ R128, R56, R133, -8 ;  /* 0xc100000038807423 */ /* 0x000fc60000010085 */
[----:B------:R-:W-:Y:S01]  /*5d80*/  FMUL.FTZ R127, R3, UR6 ;  /* 0x00000006037f7c20 */ /* 0x000fe20008410000 */
[----:B------:R-:W-:-:S01]  /*5d90*/  FFMA.FTZ R130, R57, UR6, -R128 ;  /* 0x0000000639827c23 */ /* 0x000fc20008010880 */
[--C-:B------:R-:W-:Y:S01]  /*5da0*/  FFMA.FTZ R57, R60, UR6, -R128.reuse ;  /* 0x000000063c397c23 */ /* 0x100fe20008010880 */
[----:B------:R-:W-:-:S01]  /*5db0*/  FFMA.FTZ R60, R61, UR6, -R128 ;  /* 0x000000063d3c7c23 */ /* 0x000fc20008010880 */
[--C-:B------:R-:W-:Y:S01]  /*5dc0*/  FFMA.FTZ R61, R64, UR6, -R128.reuse ;  /* 0x00000006403d7c23 */ /* 0x100fe20008010880 */
[----:B------:R-:W-:-:S01]  /*5dd0*/  FFMA.FTZ R64, R65, UR6, -R128 ;  /* 0x0000000641407c23 */ /* 0x000fc20008010880 */
[--C-:B------:R-:W-:Y:S01]  /*5de0*/  FFMA.FTZ R65, R68, UR6, -R128.reuse ;  /* 0x0000000644417c23 */ /* 0x100fe20008010880 */
[----:B0-----:R-:W-:Y:S01]  /*5df0*/  FMNMX.FTZ R58, R131, R58, !PT ;  /* 0x0000003a833a7209 */ /* 0x001fe20007810000 */
[--C-:B------:R-:W-:Y:S01]  /*5e00*/  FFMA.FTZ R68, R69, UR6, -R128.reuse ;  /* 0x0000000645447c23 */ /* 0x100fe20008010880 */
[----:B------:R-:W-:-:S01]  /*5e10*/  FFMA.FTZ R8, R8, UR6, -R128 ;  /* 0x0000000608087c23 */ /* 0x000fc20008010880 */
[--C-:B------:R-:W-:Y:S01]  /*5e20*/  FFMA.FTZ R7, R7, UR6, -R128.reuse ;  /* 0x0000000607077c23 */ /* 0x100fe20008010880 */
[----:B------:R-:W-:-:S01]  /*5e30*/  FFMA.FTZ R11, R11, UR6, -R128 ;  /* 0x000000060b0b7c23 */ /* 0x000fc20008010880 */
[----:B------:R-:W-:Y:S01]  /*5e40*/  FADD.FTZ R3, -R58, R5 ;  /* 0x000000053a037221 */ /* 0x000fe20000010100 */
[----:B------:R-:W-:-:S01]  /*5e50*/  FFMA.FTZ R12, R12, UR6, -R128 ;  /* 0x000000060c0c7c23 */ /* 0x000fc20008010880 */
[----:B------:R0:W-:Y:S01]  /*5e60*/  MUFU.EX2 R5, R127 ;  /* 0x0000007f00057308 */ /* 0x0001e20000000800 */
[----:B------:R-:W-:-:S01]  /*5e70*/  FFMA.FTZ R15, R15, UR6, -R128 ;  /* 0x000000060f0f7c23 */ /* 0x000fc20008010880 */
[----:B------:R-:W-:Y:S01]  /*5e80*/  FMUL.FTZ R3, R3, UR6 ;  /* 0x0000000603037c20 */ /* 0x000fe20008410000 */
[----:B------:R-:W-:-:S01]  /*5e90*/  FFMA.FTZ R20, R20, UR6, -R128 ;  /* 0x0000000614147c23 */ /* 0x000fc20008010880 */
[--C-:B------:R-:W-:Y:S01]  /*5ea0*/  FFMA.FTZ R121, R121, UR6, -R128.reuse ;  /* 0x0000000679797c23 */ /* 0x100fe20008010880 */
[----:B------:R-:W-:-:S01]  /*5eb0*/  FFMA.FTZ R122, R122, UR6, -R128 ;  /* 0x000000067a7a7c23 */ /* 0x000fc20008010880 */
[--C-:B------:R-:W-:Y:S01]  /*5ec0*/  FFMA.FTZ R104, R104, UR6, -R128.reuse ;  /* 0x0000000668687c23 */ /* 0x100fe20008010880 */
[----:B------:R-:W-:-:S01]  /*5ed0*/  FFMA.FTZ R105, R105, UR6, -R128 ;  /* 0x0000000669697c23 */ /* 0x000fc20008010880 */
[----:B------:R-:W1:Y:S01]  /*5ee0*/  MUFU.EX2 R8, R8 ;  /* 0x0000000800087308 */ /* 0x000e620000000800 */
[----:B0-----:R-:W-:Y:S01]  /*5ef0*/  MOV R127, UR6 ;  /* 0x00000006007f7c02 */ /* 0x001fe20008000f00 */
[--C-:B------:R-:W-:Y:S01]  /*5f00*/  FFMA.FTZ R108, R108, UR6, -R128.reuse ;  /* 0x000000066c6c7c23 */ /* 0x100fe20008010880 */
[----:B------:R-:W-:-:S01]  /*5f10*/  FFMA.FTZ R109, R109, UR6, -R128 ;  /* 0x000000066d6d7c23 */ /* 0x000fc20008010880 */
[--C-:B------:R-:W-:Y:S01]  /*5f20*/  FFMA.FTZ R112, R112, UR6, -R128.reuse ;  /* 0x0000000670707c23 */ /* 0x100fe20008010880 */
[----:B------:R-:W-:-:S01]  /*5f30*/  FFMA.FTZ R113, R113, UR6, -R128 ;  /* 0x0000000671717c23 */ /* 0x000fc20008010880 */
[----:B------:R-:W-:Y:S01]  /*5f40*/  FFMA.FTZ R69, R58, R127, -8 ;  /* 0xc10000003a457423 */ /* 0x000fe2000001007f */
        /* <DEDUP_REMOVED lines=10> */
[----:B-1----:R-:W-:-:S01]  /*5ff0*/  FFMA.FTZ R4, R5, R4, R8 ;  /* 0x0000000405047223 */ /* 0x002fc20000010008 */
[--C-:B------:R-:W-:Y:S01]  /*6000*/  FFMA.FTZ R123, R123, UR6, -R69.reuse ;  /* 0x000000067b7b7c23 */ /* 0x100fe20008010845 */
[----:B------:R-:W-:-:S01]  /*6010*/  FFMA.FTZ R124, R124, UR6, -R69 ;  /* 0x000000067c7c7c23 */ /* 0x000fc20008010845 */
[--C-:B------:R-:W-:Y:S01]  /*6020*/  FFMA.FTZ R106, R106, UR6, -R69.reuse ;  /* 0x000000066a6a7c23 */ /* 0x100fe20008010845 */
[----:B------:R-:W-:-:S01]  /*6030*/  FFMA.FTZ R107, R107, UR6, -R69 ;  /* 0x000000066b6b7c23 */ /* 0x000fc20008010845 */
[--C-:B------:R-:W-:Y:S01]  /*6040*/  FFMA.FTZ R110, R110, UR6, -R69.reuse ;  /* 0x000000066e6e7c23 */ /* 0x100fe20008010845 */
[----:B------:R-:W-:-:S01]  /*6050*/  FFMA.FTZ R111, R111, UR6, -R69 ;  /* 0x000000066f6f7c23 */ /* 0x000fc20008010845 */
[----:B------:R-:W1:Y:S01]  /*6060*/  MUFU.EX2 R7, R7 ;  /* 0x0000000700077308 */ /* 0x000e620000000800 */
[----:B------:R-:W-:-:S01]  /*6070*/  FFMA.FTZ R114, R114, UR6, -R69 ;  /* 0x0000000672727c23 */ /* 0x000fc20008010845 */
[--C-:B------:R-:W-:Y:S01]  /*6080*/  FFMA.FTZ R115, R115, UR6, -R69.reuse ;  /* 0x0000000673737c23 */ /* 0x100fe20008010845 */
[----:B------:R-:W-:-:S01]  /*6090*/  FFMA.FTZ R118, R118, UR6, -R69 ;  /* 0x0000000676767c23 */ /* 0x000fc20008010845 */
[----:B------:R-:W-:Y:S01]  /*60a0*/  FFMA.FTZ R119, R119, UR6, -R69 ;  /* 0x0000000677777c23 */ /* 0x000fe20008010845 */
[----:B------:R-:W-:-:S01]  /*60b0*/  FFMA.FTZ R88, R88, UR6, -R128 ;  /* 0x0000000658587c23 */ /* 0x000fc20008010880 */
[----:B------:R-:W-:Y:S01]  /*60c0*/  FFMA.FTZ R90, R90, UR6, -R69 ;  /* 0x000000065a5a7c23 */ /* 0x000fe20008010845 */
[----:B------:R-:W-:-:S01]  /*60d0*/  FFMA.FTZ R89, R89, UR6, -R128 ;  /* 0x0000000659597c23 */ /* 0x000fc20008010880 */
[----:B------:R-:W2:Y:S01]  /*60e0*/  MUFU.EX2 R9, R9 ;  /* 0x0000000900097308 */ /* 0x000ea20000000800 */
[----:B0-----:R-:W-:-:S01]  /*60f0*/  FFMA.FTZ R6, R3, R6, R10 ;  /* 0x0000000603067223 */ /* 0x001fc2000001000a */
[----:B------:R-:W-:Y:S01]  /*6100*/  FFMA.FTZ R91, R91, UR6, -R69 ;  /* 0x000000065b5b7c23 */ /* 0x000fe20008010845 */
[----:B------:R-:W-:-:S01]  /*6110*/  FFMA.FTZ R92, R92, UR6, -R128 ;  /* 0x000000065c5c7c23 */ /* 0x000fc20008010880 */
[----:B------:R-:W-:Y:S01]  /*6120*/  FFMA.FTZ R94, R94, UR6, -R69 ;  /* 0x000000065e5e7c23 */ /* 0x000fe20008010845 */
[----:B------:R-:W-:-:S01]  /*6130*/  FFMA.FTZ R93, R93, UR6, -R128 ;  /* 0x000000065d5d7c23 */ /* 0x000fc20008010880 */
[----:B------:R-:W-:Y:S01]  /*6140*/  FFMA.FTZ R95, R95, UR6, -R69 ;  /* 0x000000065f5f7c23 */ /* 0x000fe20008010845 */
[----:B------:R-:W-:-:S01]  /*6150*/  FFMA.FTZ R96, R96, UR6, -R128 ;  /* 0x0000000660607c23 */ /* 0x000fc20008010880 */
[----:B------:R-:W0:Y:S01]  /*6160*/  MUFU.EX2 R11, R11 ;  /* 0x0000000b000b7308 */ /* 0x000e220000000800 */
[----:B-1----:R-:W-:-:S01]  /*6170*/  FADD.FTZ R4, R7, R4 ;  /* 0x0000000407047221 */ /* 0x002fc20000010000 */
[----:B------:R-:W-:Y:S01]  /*6180*/  FFMA.FTZ R98, R98, UR6, -R69 ;  /* 0x0000000662627c23 */ /* 0x000fe20008010845 */
[----:B------:R-:W-:-:S01]  /*6190*/  FFMA.FTZ R97, R97, UR6, -R128 ;  /* 0x0000000661617c23 */ /* 0x000fc20008010880 */
[----:B------:R-:W-:Y:S01]  /*61a0*/  FFMA.FTZ R99, R99, UR6, -R69 ;  /* 0x0000000663637c23 */ /* 0x000fe20008010845 */
[----:B------:R-:W-:-:S01]  /*61b0*/  FFMA.FTZ R100, R100, UR6, -R128 ;  /* 0x0000000664647c23 */ /* 0x000fc20008010880 */
[----:B------:R-:W-:Y:S01]  /*61c0*/  FFMA.FTZ R102, R102, UR6, -R69 ;  /* 0x0000000666667c23 */ /* 0x000fe20008010845 */
[----:B------:R-:W-:-:S01]  /*61d0*/  FFMA.FTZ R101, R101, UR6, -R128 ;  /* 0x0000000665657c23 */ /* 0x000fc20008010880 */
[----:B------:R-:W1:Y:S01]  /*61e0*/  MUFU.EX2 R13, R13 ;  /* 0x0000000d000d7308 */ /* 0x000e620000000800 */
[----:B--2---:R-:W-:-:S01]  /*61f0*/  FADD.FTZ R6, R9, R6 ;  /* 0x0000000609067221 */ /* 0x004fc20000010000 */
[----:B------:R-:W-:Y:S01]  /*6200*/  FFMA.FTZ R103, R103, UR6, -R69 ;  /* 0x0000000667677c23 */ /* 0x000fe20008010845 */
[----:B------:R-:W-:-:S01]  /*6210*/  FFMA.FTZ R72, R72, UR6, -R128 ;  /* 0x0000000648487c23 */ /* 0x000fc20008010880 */
[----:B------:R-:W-:Y:S01]  /*6220*/  FFMA.FTZ R74, R74, UR6, -R69 ;  /* 0x000000064a4a7c23 */ /* 0x000fe20008010845 */
[----:B------:R-:W-:-:S01]  /*6230*/  FFMA.FTZ R73, R73, UR6, -R128 ;  /* 0x0000000649497c23 */ /* 0x000fc20008010880 */
[----:B------:R-:W-:Y:S01]  /*6240*/  FFMA.FTZ R75, R75, UR6, -R69 ;  /* 0x000000064b4b7c23 */ /* 0x000fe20008010845 */
[----:B------:R-:W-:-:S01]  /*6250*/  FFMA.FTZ R76, R76, UR6, -R128 ;  /* 0x000000064c4c7c23 */ /* 0x000fc20008010880 */
[----:B------:R-:W2:Y:S01]  /*6260*/  MUFU.EX2 R12, R12 ;  /* 0x0000000c000c7308 */ /* 0x000ea20000000800 */
[----:B0-----:R-:W-:-:S01]  /*6270*/  FADD.FTZ R127, R11, R4 ;  /* 0x000000040b7f7221 */ /* 0x001fc20000010000 */
        /* <DEDUP_REMOVED lines=16> */
[--C-:B------:R-:W-:Y:S01]  /*6380*/  FFMA.FTZ R126, R126, UR6, -R69.reuse ;  /* 0x000000067e7e7c23 */ /* 0x100fe20008010845 */
[----:B------:R-:W-:-:S01]  /*6390*/  FFMA.FTZ R59, R59, UR6, -R69 ;  /* 0x000000063b3b7c23 */ /* 0x000fc20008010845 */
[--C-:B------:R-:W-:Y:S01]  /*63a0*/  FFMA.FTZ R62, R62, UR6, -R69.reuse ;  /* 0x000000063e3e7c23 */ /* 0x100fe20008010845 */
[----:B------:R-:W-:-:S01]  /*63b0*/  FFMA.FTZ R63, R63, UR6, -R69 ;  /* 0x000000063f3f7c23 */ /* 0x000fc20008010845 */
[--C-:B------:R-:W-:Y:S01]  /*63c0*/  FFMA.FTZ R66, R66, UR6, -R69.reuse ;  /* 0x0000000642427c23 */ /* 0x100fe20008010845 */
[----:B------:R-:W-:-:S01]  /*63d0*/  FFMA.FTZ R67, R67, UR6, -R69 ;  /* 0x0000000643437c23 */ /* 0x000fc20008010845 */
[----:B------:R-:W2:Y:S01]  /*63e0*/  MUFU.EX2 R21, R21 ;  /* 0x0000001500157308 */ /* 0x000ea20000000800 */
[----:B0-----:R-:W-:-:S01]  /*63f0*/  FADD.FTZ R6, R14, R129 ;  /* 0x000000810e067221 */ /* 0x001fc20000010000 */
[--C-:B------:R-:W-:Y:S01]  /*6400*/  FFMA.FTZ R70, R70, UR6, -R69.reuse ;  /* 0x0000000646467c23 */ /* 0x100fe20008010845 */
[----:B------:R-:W-:-:S05]  /*6410*/  FFMA.FTZ R69, R71, UR6, -R69 ;  /* 0x0000000647457c23 */ /* 0x000fca0008010845 */
[----:B------:R-:W0:Y:S01]  /*6420*/  MUFU.EX2 R20, R20 ;  /* 0x0000001400147308 */ /* 0x000e220000000800 */
[----:B-1----:R-:W-:-:S07]  /*6430*/  FADD.FTZ R127, R15, R4 ;  /* 0x000000040f7f7221 */ /* 0x002fce0000010000 */
[----:B------:R-:W1:Y:S01]  /*6440*/  MUFU.EX2 R120, R120 ;  /* 0x0000007800787308 */ /* 0x000e620000000800 */
[----:B--2---:R-:W-:-:S07]  /*6450*/  FADD.FTZ R129, R21, R6 ;  /* 0x0000000615817221 */ /* 0x004fce0000010000 */
[----:B------:R-:W2:Y:S01]  /*6460*/  MUFU.EX2 R121, R121 ;  /* 0x0000007900797308 */ /* 0x000ea20000000800 */
[----:B0-----:R-:W-:-:S07]  /*6470*/  FADD.FTZ R4, R20, R127 ;  /* 0x0000007f14047221 */ /* 0x001fce0000010000 */
        /* <DEDUP_REMOVED lines=133> */
[----:B-1----:R-:W-:-:S01]  /*6cd0*/  FADD.FTZ R6, R70, R71 ;  /* 0x0000004746067221 */ /* 0x002fc20000010000 */
[----:B--2---:R-:W-:-:S03]  /*6ce0*/  FADD.FTZ R4, R68, R127 ;  /* 0x0000007f44047221 */ /* 0x004fc60000010000 */
[----:B0-----:R-:W-:Y:S01]  /*6cf0*/  FADD.FTZ R6, R69, R6 ;  /* 0x0000000645067221 */ /* 0x001fe20000010000 */
[----:B------:R-:W-:Y:S06]  /*6d00*/  @!P0 BRA `(.L_x_24) ;  /* 0x0000000000048947 */ /* 0x000fec0003800000 */
[----:B------:R-:W-:Y:S01]  /*6d10*/  BPT.TRAP 0x1 ;  /* 0x000000040000795c */ /* 0x000fe20000300000 */
.L_x_24:
[----:B------:R-:W-:Y:S01]  /*6d20*/  UIADD3 UR7, UR14, 0x13260, URZ ;  /* 0x000132600e077890 */ /* 0x000fe2000fffe03f */
[----:B------:R-:W-:Y:S01]  /*6d30*/  ISETP.LT.AND P1, PT, RZ, UR26, PT ;  /* 0x0000001aff007c0c */ /* 0x000fe2000bf21270 */
[----:B------:R-:W-:Y:S01]  /*6d40*/  UMOV UR25, UR39 ;  /* 0x0000002700197c82 */ /* 0x000fe20008000000 */
[----:B------:R-:W-:Y:S01]  /*6d50*/  F2FP.SATFINITE.E4M3.F32.PACK_AB_MERGE_C R11, R12, R11, RZ ;  /* 0x0000000b0c0b723e */ /* 0x000fe200048070ff */
[----:B------:R-:W-:Y:S01]  /*6d60*/  UPRMT UR7, UR5, 0x654, UR7 ;  /* 0x0000065405077896 */ /* 0x000fe20008000007 */
[----:B------:R-:W-:Y:S01]  /*6d70*/  F2FP.SATFINITE.E4M3.F32.PACK_AB_MERGE_C R13, R14, R13, RZ ;  /* 0x0000000d0e0d723e */ /* 0x000fe200048070ff */
[----:B------:R-:W-:Y:S01]  /*6d80*/  UIADD3 UR5, UR26, -0x1, URZ ;  /* 0xffffffff1a057890 */ /* 0x000fe2000fffe03f */
[----:B------:R-:W-:Y:S01]  /*6d90*/  F2FP.SATFINITE.E4M3.F32.PACK_AB_MERGE_C R121, R122, R121, RZ ;  /* 0x000000797a79723e */ /* 0x000fe200048070ff */
[----:B------:R-:W-:Y:S01]  /*6da0*/  UMOV UR24, UR40 ;  /* 0x0000002800187c82 */ /* 0x000fe20008000000 */
[----:B------:R-:W-:Y:S01]  /*6db0*/  F2FP.SATFINITE.E4M3.F32.PACK_AB_MERGE_C R123, R124, R123, RZ ;  /* 0x0000007b7c7b723e */ /* 0x000fe200048070ff */
[-C--:B------:R-:W-:Y:S01]  /*6dc0*/  FMUL.FTZ R24, R24, R5.reuse ;  /* 0x0000000518187220 */ /* 0x080fe20000410000 */
[----:B------:R-:W-:Y:S01]  /*6dd0*/  F2FP.SATFINITE.E4M3.F32.PACK_AB_MERGE_C R108, R109, R108, RZ ;  /* 0x0000006c6d6c723e */ /* 0x000fe200048070ff */
[-C--:B------:R-:W-:Y:S01]  /*6de0*/  FMUL.FTZ R25, R25, R5.reuse ;  /* 0x0000000519197220 */ /* 0x080fe20000410000 */
[----:B------:R-:W-:Y:S01]  /*6df0*/  F2FP.SATFINITE.E4M3.F32.PACK_AB_MERGE_C R110, R111, R110, RZ ;  /* 0x0000006e6f6e723e */ /* 0x000fe200048070ff */
[----:B------:R-:W-:Y:S01]  /*6e00*/  SYNCS.ARRIVE.TRANS64.RED.A1T0 RZ, [UR7], RZ ;  /* 0x000000ffffff79a7 */ /* 0x000fe20008100407 */
[----:B------:R-:W-:Y:S01]  /*6e10*/  F2FP.SATFINITE.E4M3.F32.PACK_AB_MERGE_C R116, R117, R116, RZ ;  /* 0x000000747574723e */ /* 0x000fe200048070ff */
[----:B------:R-:W-:Y:S01]  /*6e20*/  UMOV UR26, UR5 ;  /* 0x00000005001a7c82 */ /* 0x000fe20008000000 */
[----:B------:R-:W-:Y:S01]  /*6e30*/  F2FP.SATFINITE.E4M3.F32.PACK_AB_MERGE_C R118, R119, R118, RZ ;  /* 0x000000767776723e */ /* 0x000fe200048070ff */
[-C--:B------:R-:W-:Y:S01]  /*6e40*/  FMUL.FTZ R28, R28, R5.reuse ;  /* 0x000000051c1c7220 */ /* 0x080fe20000410000 */
        /* <DEDUP_REMOVED lines=15> */
[----:B------:R-:W-:Y:S01]  /*6f40*/  FMUL.FTZ R44, R44, R5 ;  /* 0x000000052c2c7220 */ /* 0x000fe20000410000 */
[----:B------:R-:W-:Y:S01]  /*6f50*/  F2FP.SATFINITE.E4M3.F32.PACK_AB_MERGE_C R57, R60, R57, RZ ;  /* 0x000000393c39723e */ /* 0x000fe200048070ff */
[-C--:B------:R-:W-:Y:S01]  /*6f60*/  FMUL.FTZ R45, R45, R5.reuse ;  /* 0x000000052d2d7220 */ /* 0x080fe20000410000 */
[----:B------:R-:W-:Y:S01]  /*6f70*/  F2FP.SATFINITE.E4M3.F32.PACK_AB_MERGE_C R62, R63, R62, RZ ;  /* 0x0000003e3f3e723e */ /* 0x000fe200048070ff */
[----:B------:R-:W-:Y:S01]  /*6f80*/  FMUL.FTZ R48, R48, R5 ;  /* 0x0000000530307220 */ /* 0x000fe20000410000 */
[----:B------:R-:W-:Y:S01]  /*6f90*/  F2FP.SATFINITE.E4M3.F32.PACK_AB_MERGE_C R65, R68, R65, RZ ;  /* 0x000000414441723e */ /* 0x000fe200048070ff */
[-C--:B------:R-:W-:Y:S01]  /*6fa0*/  FMUL.FTZ R49, R49, R5.reuse ;  /* 0x0000000531317220 */ /* 0x080fe20000410000 */
[----:B------:R-:W-:Y:S01]  /*6fb0*/  F2FP.SATFINITE.E4M3.F32.PACK_AB_MERGE_C R69, R69, R70, RZ ;  /* 0x000000464545723e */ /* 0x000fe200048070ff */
[-C--:B------:R-:W-:Y:S01]  /*6fc0*/  FMUL.FTZ R52, R52, R5.reuse ;  /* 0x0000000534347220 */ /* 0x080fe20000410000 */
[----:B------:R-:W-:Y:S01]  /*6fd0*/  FMUL.FTZ R53, R53, R5 ;  /* 0x0000000535357220 */ /* 0x000fe20000410000 */
[-C--:B------:R-:W-:Y:S01]  /*6fe0*/  FMUL.FTZ R26, R26, R3.reuse ;  /* 0x000000031a1a7220 */ /* 0x080fe20000410000 */
        /* <DEDUP_REMOVED lines=14> */
[----:B------:R-:W-:Y:S01]  /*70d0*/  FMUL.FTZ R55, R55, R3 ;  /* 0x0000000337377220 */ /* 0x000fe20000410000 */
[----:B------:R-:W-:Y:S01]  /*70e0*/  F2FP.SATFINITE.E4M3.F32.PACK_AB_MERGE_C R152, R7, R8, R11 ;  /* 0x000000080798723e */ /* 0x000fe2000480700b */
[----:B------:R-:W-:Y:S01]  /*70f0*/  IMAD.MOV.U32 R5, RZ, RZ, R58 ;  /* 0x000000ffff057224 */ /* 0x000fe200078e003a */
[----:B------:R-:W-:Y:S01]  /*7100*/  F2FP.SATFINITE.E4M3.F32.PACK_AB_MERGE_C R153, R9, R10, R13 ;  /* 0x0000000a0999723e */ /* 0x000fe2000480700d */
[----:B------:R-:W-:Y:S01]  /*7110*/  IMAD.MOV.U32 R3, RZ, RZ, R56 ;  /* 0x000000ffff037224 */ /* 0x000fe200078e0038 */
[----:B------:R-:W-:-:S02]  /*7120*/  F2FP.SATFINITE.E4M3.F32.PACK_AB_MERGE_C R154, R20, R15, R121 ;  /* 0x0000000f149a723e */ /* 0x000fc40004807079 */
[----:B------:R-:W-:Y:S02]  /*7130*/  F2FP.SATFINITE.E4M3.F32.PACK_AB_MERGE_C R155, R120, R21, R123 ;  /* 0x00000015789b723e */ /* 0x000fe4000480707b */
[----:B------:R-:W-:Y:S02]  /*7140*/  F2FP.SATFINITE.E4M3.F32.PACK_AB_MERGE_C R148, R105, R104, R108 ;  /* 0x000000686994723e */ /* 0x000fe4000480706c */
[----:B------:R-:W-:Y:S02]  /*7150*/  F2FP.SATFINITE.E4M3.F32.PACK_AB_MERGE_C R149, R107, R106, R110 ;  /* 0x0000006a6b95723e */ /* 0x000fe4000480706e */
[----:B------:R-:W-:Y:S02]  /*7160*/  F2FP.SATFINITE.E4M3.F32.PACK_AB_MERGE_C R150, R113, R112, R116 ;  /* 0x000000707196723e */ /* 0x000fe40004807074 */
[----:B------:R-:W-:Y:S02]  /*7170*/  F2FP.SATFINITE.E4M3.F32.PACK_AB_MERGE_C R151, R115, R114, R118 ;  /* 0x000000727397723e */ /* 0x000fe40004807076 */
        /* <DEDUP_REMOVED lines=11> */
[----:B------:R-:W-:Y:S01]  /*7230*/  F2FP.SATFINITE.E4M3.F32.PACK_AB_MERGE_C R147, R67, R66, R69 ;  /* 0x000000424393723e */ /* 0x000fe20004807045 */
[----:B------:R-:W-:Y:S06]  /*7240*/  @P1 BRA `(.L_x_25) ;  /* 0xffffffd000dc1947 */ /* 0x000fec000383ffff */
.L_x_14:
[----:B------:R-:W-:Y:S06]  /*7250*/  BAR.ARV 0x8, 0x200 ;  /* 0x0208000000007b1d */ /* 0x000fec0000002000 */
[----:B------:R-:W-:Y:S05]  /*7260*/  @!P0 BRA `(.L_x_26) ;  /* 0x0000000000048947 */ /* 0x000fea0003800000 */
[----:B------:R-:W-:Y:S01]  /*7270*/  BPT.TRAP 0x1 ;  /* 0x000000040000795c */ /* 0x000fe20000300000 */
.L_x_26:
[----:B------:R-:W0:Y:S01]  /*7280*/  S2UR UR5, SR_CgaCtaId ;  /* 0x00000000000579c3 */ /* 0x000e220000008800 */
[----:B------:R-:W-:Y:S01]  /*7290*/  UMOV UR4, 0x400 ;  /* 0x0000040000047882 */ /* 0x000fe20000000000 */
[----:B------:R-:W-:-:S05]  /*72a0*/  IMAD.U32 R0, RZ, RZ, UR39 ;  /* 0x00000027ff007e24 */ /* 0x000fca000f8e00ff */
[----:B------:R-:W-:Y:S01]  /*72b0*/  SHF.L.U32 R0, R0, 0x1f, RZ ;  /* 0x0000001f00007819 */ /* 0x000fe200000006ff */
[----:B0-----:R-:W-:-:S04]  /*72c0*/  ULEA UR4, UR5, UR4, 0x18 ;  /* 0x0000000405047291 */ /* 0x001fc8000f8ec03f */
[----:B------:R-:W-:-:S09]  /*72d0*/  ULEA UR7, UR40, UR4, 0x3 ;  /* 0x0000000428077291 */ /* 0x000fd2000f8e183f */
[----:B------:R0:W1:Y:S01]  /*72e0*/  SYNCS.PHASECHK.TRANS64.TRYWAIT P1, [UR7+0x13250], R0 ;  /* 0x01325000ff0075a7 */ /* 0x0000620008020147 */
[----:B------:R-:W-:Y:S05]  /*72f0*/  @!P0 BRA `(.L_x_27) ;  /* 0x0000000000048947 */ /* 0x000fea0003800000 */
[----:B------:R-:W-:Y:S01]  /*7300*/  BPT.TRAP 0x1 ;  /* 0x000000040000795c */ /* 0x000fe20000300000 */
.L_x_27:
[----:B-1----:R-:W-:Y:S05]  /*7310*/  @P1 BRA `(.L_x_28) ;  /* 0x0000000000081947 */ /* 0x002fea0003800000 */
[----:B------:R-:W1:Y:S02]  /*7320*/  SYNCS.PHASECHK.TRANS64.TRYWAIT P1, [UR7+0x13250], R0 ;  /* 0x01325000ff0075a7 */ /* 0x000e640008020147 */
[----:B-1----:R-:W-:Y:S05]  /*7330*/  @!P1 BRA `(.L_x_29) ;  /* 0x0000005c00e49947 */ /* 0x002fea0003800000 */
.L_x_28:
[----:B------:R-:W-:Y:S01]  /*7340*/  ULDC.64 UR8, c[0x0][0x9a0] ;  /* 0x0002680000087ab9 */ /* 0x000fe20000000a00 */
[----:B------:R-:W-:Y:S01]  /*7350*/  UIADD3 UR10, UR4, 0x1000, URZ ;  /* 0x00001000040a7890 */ /* 0x000fe2000fffe03f */
[----:B------:R-:W-:Y:S01]  /*7360*/  WARPGROUP.ARRIVE ;  /* 0x00000000000079c5 */ /* 0x000fe20000000000 */
[----:B------:R-:W-:Y:S01]  /*7370*/  UISETP.NE.U32.AND UP0, UPT, UR8, URZ, UPT ;  /* 0x0000003f0800728c */ /* 0x000fe2000bf05070 */
[----:B------:R-:W-:Y:S01]  /*7380*/  MOV R5, 0x3f800000 ;  /* 0x3f80000000057802 */ /* 0x000fe20000000f00 */
[----:B------:R-:W-:Y:S02]  /*7390*/  USHF.R.U32.HI UR10, URZ, 0x4, UR10 ;  /* 0x000000043f0a7899 */ /* 0x000fe4000801160a */
[----:B------:R-:W-:Y:S02]  /*73a0*/  UISETP.NE.AND.EX UP0, UPT, UR9, URZ, UPT, UP0 ;  /* 0x0000003f0900728c */ /* 0x000fe4000bf05300 */
[----:B------:R-:W-:-:S04]  /*73b0*/  ULOP3.LUT UR10, UR10, 0x3fff, URZ, 0xc0, !UPT ;  /* 0x00003fff0a0a7892 */ /* 0x000fc8000f8ec03f */
[----:B------:R-:W-:Y:S01]  /*73c0*/  ULOP3.LUT UR14, UR10, 0x10000, URZ, 0xfc, !UPT ;  /* 0x000100000a0e7892 */ /* 0x000fe2000f8efc3f */
[----:B------:R-:W-:-:S03]  /*73d0*/  PLOP3.LUT P1, PT, PT, PT, UP0, 0x80, 0x0 ;  /* 0x000000000000781c */ /* 0x000fc60003f2f008 */
[----:B------:R-:W-:Y:S02]  /*73e0*/  UIMAD UR14, UR40, 0x280, UR14 ;  /* 0x00000280280e78a4 */ /* 0x000fe4000f8e020e */
[----:B------:R-:W-:Y:S01]  /*73f0*/  @UP0 USHF.R.S32.HI UR15, URZ, 0x1f, UR45 ;  /* 0x0000001f3f0f0899 */ /* 0x000fe2000801142d */
[----:B------:R-:W-:Y:S01]  /*7400*/  @UP0 ULDC.64 UR10, c[0x0][0x9c8] ;  /* 0x00027200000a0ab9 */ /* 0x000fe20000000a00 */
[----:B------:R-:W-:Y:S02]  /*7410*/  @UP0 UIADD3 UR16, -UR45, URZ, URZ ;  /* 0x0000003f2d100290 */ /* 0x000fe4000fffe13f */
[----:B------:R-:W-:Y:S02]  /*7420*/  @UP0 UIMAD.WIDE.U32 UR12, UR45, UR10, URZ ;  /* 0x0000000a2d0c02a5 */ /* 0x000fe4000f8e003f */
[----:B------:R-:W-:Y:S01]  /*7430*/  @UP0 UIMAD UR10, UR15, UR10, URZ ;  /* 0x0000000a0f0a02a4 */ /* 0x000fe2000f8e023f */
[----:B------:R-:W-:-:S03]  /*7440*/  @UP0 ULDC UR17, c[0x0][0xc44] ;  /* 0x0003110000110ab9 */ /* 0x000fc60000000800 */
[----:B------:R-:W-:Y:S02]  /*7450*/  @UP0 UIMAD UR10, UR45, UR11, UR10 ;  /* 0x0000000b2d0a02a4 */ /* 0x000fe4000f8e020a */
[----:B------:R-:W-:Y:S02]  /*7460*/  @UP0 UIMAD UR18, UR17, UR16, UR44 ;  /* 0x00000010111202a4 */ /* 0x000fe4000f8e022c */
[----:B------:R-:W-:Y:S01]  /*7470*/  @UP0 UIADD3 UR13, UR13, UR10, URZ ;  /* 0x0000000a0d0d0290 */ /* 0x000fe2000fffe03f */
[----:B------:R-:W-:Y:S02]  /*7480*/  UMOV UR11, 0xc0000010 ;  /* 0xc0000010000b7882 */ /* 0x000fe40000000000 */
[----:B------:R-:W-:Y:S01]  /*7490*/  UMOV UR10, UR14 ;  /* 0x0000000e000a7c82 */ /* 0x000fe20008000000 */
[----:B------:R-:W-:Y:S01]  /*74a0*/  @UP0 USHF.R.S32.HI UR15, URZ, 0x1f, UR18 ;  /* 0x0000001f3f0f0899 */ /* 0x000fe20008011412 */
[----:B------:R-:W-:Y:S01]  /*74b0*/  QGMMA.64x64x32.F32.E4M3.E4M3 R24, R152, gdesc[UR8], R24, gsb0 ;  /* 0x00e0000898187df3 */ /* 0x000fe20008000818 */
[----:B------:R-:W-:-:S02]  /*74c0*/  @UP0 ULDC.64 UR16, c[0x0][0x9d0] ;  /* 0x0002740000100ab9 */ /* 0x000fc40000000a00 */
[----:B------:R-:W-:Y:S02]  /*74d0*/  @UP0 UIMAD UR15, UR15, UR16, URZ ;  /* 0x000000100f0f02a4 */ /* 0x000fe4000f8e023f */
[----:B------:R-:W-:Y:S02]  /*74e0*/  @UP0 UIMAD.WIDE.U32 UR10, UR18, UR16, UR12 ;  /* 0x00000010120a02a5 */ /* 0x000fe4000f8e000c */
[----:B------:R-:W-:Y:S02]  /*74f0*/  @UP0 UIMAD UR15, UR18, UR17, UR15 ;  /* 0x00000011120f02a4 */ /* 0x000fe4000f8e020f */
[----:B------:R-:W-:Y:S02]  /*7500*/  @UP0 ULEA UR8, UP1, UR10, UR8, 0x2 ;  /* 0x000000080a080291 */ /* 0x000fe4000f82103f */
[----:B------:R-:W-:-:S04]  /*7510*/  @UP0 UIADD3 UR11, UR11, UR15, URZ ;  /* 0x0000000f0b0b0290 */ /* 0x000fc8000fffe03f */
[----:B------:R-:W-:Y:S01]  /*7520*/  @UP0 ULEA.HI.X UR9, UR10, UR9, UR11, 0x2, UP1 ;  /* 0x000000090a090291 */ /* 0x000fe200088f140b */
[----:B------:R-:W-:-:S05]  /*7530*/  IMAD.U32 R2, RZ, RZ, UR8 ;  /* 0x00000008ff027e24 */ /* 0x000fca000f8e00ff */
[----:B-1----:R-:W-:Y:S01]  /*7540*/  IMAD.U32 R3, RZ, RZ, UR9 ;  /* 0x00000009ff037e24 */ /* 0x002fe2000f8e00ff */
[----:B------:R-:W-:-:S04]  /*7550*/  UIADD3 UR10, UR14, 0x80, URZ ;  /* 0x000000800e0a7890 */ /* 0x000fc8000fffe03f */
[----:B------:R1:W2:Y:S01]  /*7560*/  @P1 LDG.E R5, desc[UR36][R2.64] ;  /* 0x0000002402051981 */ /* 0x0002a2000c1e1900 */
        /* <DEDUP_REMOVED lines=11> */
[----:B------:R-:W3:Y:S04]  /*7620*/  SHFL.BFLY PT, R7, R4, 0x2, 0x1f ;  /* 0x0c401f0004077f89 */ /* 0x000ee800000e0000 */
[----:B-1----:R-:W1:Y:S01]  /*7630*/  SHFL.BFLY PT, R3, R6, 0x2, 0x1f ;  /* 0x0c401f0006037f89 */ /* 0x002e6200000e0000 */
[----:B------:R-:W-:Y:S02]  /*7640*/  WARPGROUP.DEPBAR.LE gsb0, 0x0 ;  /* 0x00008000000079c5 */ /* 0x000fe40000010000 */
[----:B------:R-:W-:-:S06]  /*7650*/  WARPGROUP.ARRIVE ;  /* 0x00000000000079c5 */ /* 0x000fcc0000000000 */
[----:B------:R-:W-:Y:S01]  /*7660*/  QGMMA.64x64x32.F32.E4M3.E4M3 R24, R140, gdesc[UR8], R24, gsb0 ;  /* 0x00e000088c187df3 */ /* 0x000fe20008000818 */
[----:B---3--:R-:W-:-:S01]  /*7670*/  FADD.FTZ R7, R7, R4 ;  /* 0x0000000407077221 */ /* 0x008fc20000010000 */
[----:B------:R-:W-:Y:S01]  /*7680*/  UIADD3 UR14, UR14, 0x200, URZ ;  /* 0x000002000e0e7890 */ /* 0x000fe2000fffe03f */
[----:B-1----:R-:W-:-:S01]  /*7690*/  FADD.FTZ R3, R3, R6 ;  /* 0x0000000603037221 */ /* 0x002fc20000010000 */
[----:B------:R-:W-:Y:S02]  /*76a0*/  UMOV UR15, 0xc0000010 ;  /* 0xc0000010000f7882 */ /* 0x000fe40000000000 */
[----:B0-----:R-:W0:Y:S04]  /*76b0*/  SHFL.BFLY PT, R0, R7, 0x1, 0x1f ;  /* 0x0c201f0007007f89 */ /* 0x001e2800000e0000 */
[----:B------:R-:W1:Y:S01]  /*76c0*/  SHFL.BFLY PT, R2, R3, 0x1, 0x1f ;  /* 0x0c201f0003027f89 */ /* 0x000e6200000e0000 */
[----:B------:R-:W-:-:S02]  /*76d0*/  IMAD.MOV.U32 R4, RZ, RZ, RZ ;  /* 0x000000ffff047224 */ /* 0x000fc400078e00ff */
[----:B0-----:R-:W-:Y:S01]  /*76e0*/  FADD.FTZ R9, R7, R0 ;  /* 0x0000000007097221 */ /* 0x001fe20000010000 */
[----:B-1----:R-:W-:-:S04]  /*76f0*/  FADD.FTZ R10, R3, R2 ;  /* 0x00000002030a7221 */ /* 0x002fc80000010000 */
[C---:B------:R-:W-:Y:S01]  /*7700*/  FSETP.NE.FTZ.AND P1, PT, R9.reuse, RZ, PT ;  /* 0x000000ff0900720b */ /* 0x040fe20003f35000 */
[----:B------:R-:W-:Y:S01]  /*7710*/  FMUL.FTZ R11, R9, 0.00390625 ;  /* 0x3b800000090b7820 */ /* 0x000fe20000410000 */
[----:B------:R-:W-:Y:S01]  /*7720*/  FMUL.FTZ R12, R10, 0.00390625 ;  /* 0x3b8000000a0c7820 */ /* 0x000fe20000410000 */
[----:B------:R-:W-:Y:S02]  /*7730*/  WARPGROUP.DEPBAR.LE gsb0, 0x0 ;  /* 0x00008000000079c5 */ /* 0x000fe40000010000 */
[----:B------:R-:W-:-:S06]  /*7740*/  WARPGROUP.ARRIVE ;  /* 0x00000000000079c5 */ /* 0x000fcc0000000000 */
[----:B------:R-:W-:Y:S01]  /*7750*/  QGMMA.64x64x32.F32.E4M3.E4M3 R24, R144, gdesc[UR12], R24, gsb0 ;  /* 0x00e0000c90187df3 */ /* 0x000fe20008000818 */
[----:B------:R-:W-:Y:S02]  /*7760*/  FSETP.NE.FTZ.AND P2, PT, R11, RZ, PT ;  /* 0x000000ff0b00720b */ /* 0x000fe40003f55000 */
[----:B------:R-:W-:Y:S01]  /*7770*/  FSETP.NE.FTZ.AND P3, PT, R12, RZ, PT ;  /* 0x000000ff0c00720b */ /* 0x000fe20003f75000 */
[----:B------:R-:W-:Y:S01]  /*7780*/  @P1 MUFU.RCP R4, R9 ;  /* 0x0000000900041308 */ /* 0x000fe20000001000 */
[----:B------:R-:W-:Y:S02]  /*7790*/  FSETP.NE.FTZ.AND P1, PT, R10, RZ, PT ;  /* 0x000000ff0a00720b */ /* 0x000fe40003f35000 */
[----:B------:R-:W-:-:S07]  /*77a0*/  MOV R8, RZ ;  /* 0x000000ff00087202 */ /* 0x000fce0000000f00 */
[----:B------:R-:W0:Y:S08]  /*77b0*/  @P2 MUFU.LG2 R6, R11 ;  /* 0x0000000b00062308 */ /* 0x000e300000000c00 */
[----:B------:R-:W1:Y:S08]  /*77c0*/  @P3 MUFU.LG2 R7, R12 ;  /* 0x0000000c00073308 */ /* 0x000e700000000c00 */
[----:B------:R2:W3:Y:S01]  /*77d0*/  @P1 MUFU.RCP R8, R10 ;  /* 0x0000000a00081308 */ /* 0x0004e20000001000 */
[----:B------:R-:W-:-:S02]  /*77e0*/  IMAD.U32 R3, RZ, RZ, UR6 ;  /* 0x00000006ff037e24 */ /* 0x000fc4000f8e00ff */
[----:B------:R-:W-:Y:S02]  /*77f0*/  IMAD.U32 R14, RZ, RZ, UR6 ;  /* 0x00000006ff0e7e24 */ /* 0x000fe4000f8e00ff */
[----:B0-----:R-:W-:Y:S01]  /*7800*/  @P2 FMUL.FTZ R6, R6, 0.69314718246459960938 ;  /* 0x3f31721806062820 */ /* 0x001fe20000410000 */
[----:B------:R-:W-:Y:S01]  /*7810*/  @P2 FMUL.FTZ R3, R3, 0.69314718246459960938 ;  /* 0x3f31721803032820 */ /* 0x000fe20000410000 */
[----:B------:R-:W-:Y:S01]  /*7820*/  @P3 FMUL.FTZ R14, R14, 0.69314718246459960938 ;  /* 0x3f3172180e0e3820 */ /* 0x000fe20000410000 */
[----:B-1----:R-:W-:Y:S01]  /*7830*/  @P3 FMUL.FTZ R7, R7, 0.69314718246459960938 ;  /* 0x3f31721807073820 */ /* 0x002fe20000410000 */
[----:B------:R-:W-:Y:S01]  /*7840*/  IMAD.MOV.U32 R2, RZ, RZ, -0x800000 ;  /* 0xff800000ff027424 */ /* 0x000fe200078e00ff */
[----:B------:R-:W-:Y:S01]  /*7850*/  MOV R0, 0xff800000 ;  /* 0xff80000000007802 */ /* 0x000fe20000000f00 */
[----:B------:R-:W-:-:S01]  /*7860*/  @P2 FFMA.FTZ R2, R3, R56, R6 ;  /* 0x0000003803022223 */ /* 0x000fc20000010006 */
[----:B------:R-:W-:Y:S01]  /*7870*/  @P3 FFMA.FTZ R0, R14, R58, R7 ;  /* 0x0000003a0e003223 */ /* 0x000fe20000010007 */
[-C--:B--2---:R-:W-:Y:S01]  /*7880*/  FMUL.FTZ R10, R4, R5.reuse ;  /* 0x00000005040a7220 */ /* 0x084fe20000410000 */
[----:B---3--:R-:W-:Y:S01]  /*7890*/  FMUL.FTZ R56, R8, R5 ;  /* 0x0000000508387220 */ /* 0x008fe20000410000 */
[----:B------:R-:W-:-:S02]  /*78a0*/  WARPGROUP.DEPBAR.LE gsb0, 0x0 ;  /* 0x00008000000079c5 */ /* 0x000fc40000010000 */
[----:B------:R-:W-:Y:S05]  /*78b0*/  @!P0 BRA `(.L_x_30) ;  /* 0x0000000000048947 */ /* 0x000fea0003800000 */
[----:B------:R-:W-:Y:S01]  /*78c0*/  BPT.TRAP 0x1 ;  /* 0x000000040000795c */ /* 0x000fe20000300000 */
.L_x_30:
[----:B------:R-:W0:Y:S01]  /*78d0*/  S2R R57, SR_TID.X ;  /* 0x0000000000397919 */ /* 0x000e220000002100 */
[----:B------:R-:W-:Y:S01]  /*78e0*/  ULDC.64 UR8, c[0x4][0x38] ;  /* 0x01000e0000087ab9 */ /* 0x000fe20000000a00 */
[----:B------:R-:W1:Y:S01]  /*78f0*/  S2UR UR6, SR_SWINHI ;  /* 0x00000000000679c3 */ /* 0x000e620000002f00 */
[-C--:B------:R-:W-:Y:S01]  /*7900*/  FMUL.FTZ R6, R28, R10.reuse ;  /* 0x0000000a1c067220 */ /* 0x080fe20000410000 */
[-C--:B------:R-:W-:Y:S01]  /*7910*/  FMUL.FTZ R7, R24, R10.reuse ;  /* 0x0000000a18077220 */ /* 0x080fe20000410000 */
[-C--:B------:R-:W-:Y:S01]  /*7920*/  FMUL.FTZ R20, R37, R10.reuse ;  /* 0x0000000a25147220 */ /* 0x080fe20000410000 */
[-C--:B------:R-:W-:Y:S01]  /*7930*/  FMUL.FTZ R21, R33, R10.reuse ;  /* 0x0000000a21157220 */ /* 0x080fe20000410000 */
[-C--:B------:R-:W-:Y:S01]  /*7940*/  FMUL.FTZ R12, R36, R10.reuse ;  /* 0x0000000a240c7220 */ /* 0x080fe20000410000 */
[-C--:B------:R-:W-:Y:S01]  /*7950*/  FMUL.FTZ R13, R32, R10.reuse ;  /* 0x0000000a200d7220 */ /* 0x080fe20000410000 */
[----:B------:R-:W-:Y:S01]  /*7960*/  FMUL.FTZ R8, R29, R10 ;  /* 0x0000000a1d087220 */ /* 0x000fe20000410000 */
[-C--:B------:R-:W-:Y:S01]  /*7970*/  FMUL.FTZ R14, R38, R56.reuse ;  /* 0x00000038260e7220 */ /* 0x080fe20000410000 */
[----:B------:R-:W-:Y:S01]  /*7980*/  FMUL.FTZ R51, R51, R56 ;  /* 0x0000003833337220 */ /* 0x000fe20000410000 */
[----:B------:R-:W-:Y:S01]  /*7990*/  FMUL.FTZ R9, R25, R10 ;  /* 0x0000000a19097220 */ /* 0x000fe20000410000 */
[-C--:B------:R-:W-:Y:S01]  /*79a0*/  FMUL.FTZ R11, R27, R56.reuse ;  /* 0x000000381b0b7220 */ /* 0x080fe20000410000 */
[----:B------:R-:W-:Y:S01]  /*79b0*/  FMUL.FTZ R15, R34, R56 ;  /* 0x00000038220f7220 */ /* 0x000fe20000410000 */
[----:B------:R-:W-:Y:S01]  /*79c0*/  ULDC.64 UR10, c[0x0][0xb90] ;  /* 0x0002e400000a7ab9 */ /* 0x000fe20000000a00 */
[----:B------:R-:W-:Y:S01]  /*79d0*/  USHF.R.S32.HI UR16, URZ, 0x1f, UR45 ;  /* 0x0000001f3f107899 */ /* 0x000fe2000801142d */
[----:B------:R-:W-:Y:S01]  /*79e0*/  ULDC.64 UR12, c[0x0][0xb98] ;  /* 0x0002e600000c7ab9 */ /* 0x000fe20000000a00 */
[----:B0-----:R-:W-:-:S05]  /*79f0*/  IMAD.SHL.U32 R3, R57, 0x4, RZ ;  /* 0x0000000439037824 */ /* 0x001fca00078e00ff */
[----:B------:R-:W-:-:S04]  /*7a00*/  LOP3.LUT R3, R3, 0xc, RZ, 0xc0, !PT ;  /* 0x0000000c03037812 */ /* 0x000fc800078ec0ff */
[----:B------:R-:W-:-:S05]  /*7a10*/  IADD3 R4, P0, R3, UR8, RZ ;  /* 0x0000000803047c10 */ /* 0x000fca000ff1e0ff */
[----:B------:R-:W-:-:S05]  /*7a20*/  IMAD.X R5, RZ, RZ, UR9, P0 ;  /* 0x00000009ff057e24 */ /* 0x000fca00080e06ff */
[----:B------:R0:W2:Y:S01]  /*7a30*/  LDG.E.CONSTANT R3, desc[UR36][R4.64] ;  /* 0x0000002404037981 */ /* 0x0000a2000c1e9900 */
[----:B------:R-:W-:Y:S01]  /*7a40*/  F2FP.BF16.F32.PACK_AB R6, R6, R7 ;  /* 0x000000070606723e */ /* 0x000fe200000010ff */
[-C--:B------:R-:W-:Y:S01]  /*7a50*/  FMUL.FTZ R29, R40, R10.reuse ;  /* 0x0000000a281d7220 */ /* 0x080fe20000410000 */
[----:B------:R-:W-:Y:S01]  /*7a60*/  LOP3.LUT P0, R7, R57, 0x3, RZ, 0xc0, !PT ;  /* 0x0000000339077812 */ /* 0x000fe2000780c0ff */
[-C--:B------:R-:W-:Y:S01]  /*7a70*/  FMUL.FTZ R33, R41, R10.reuse ;  /* 0x0000000a29217220 */ /* 0x080fe20000410000 */
[-C--:B------:R-:W-:Y:S01]  /*7a80*/  FMUL.FTZ R40, R53, R10.reuse ;  /* 0x0000000a35287220 */ /* 0x080fe20000410000 */
[----:B------:R-:W-:Y:S01]  /*7a90*/  FMUL.FTZ R41, R49, R10 ;  /* 0x0000000a31297220 */ /* 0x000fe20000410000 */
[----:B------:R-:W-:Y:S01]  /*7aa0*/  FMUL.FTZ R38, R55, R56 ;  /* 0x0000003837267220 */ /* 0x000fe20000410000 */
[----:B------:R-:W-:Y:S01]  /*7ab0*/  F2FP.BF16.F32.PACK_AB R21, R20, R21 ;  /* 0x000000151415723e */ /* 0x000fe200000010ff */
[----:B------:R-:W-:Y:S01]  /*7ac0*/  FMUL.FTZ R28, R44, R10 ;  /* 0x0000000a2c1c7220 */ /* 0x000fe20000410000 */
[----:B------:R-:W-:Y:S01]  /*7ad0*/  F2FP.BF16.F32.PACK_AB R12, R12, R13 ;  /* 0x0000000d0c0c723e */ /* 0x000fe200000010ff */
[-C--:B0-----:R-:W-:Y:S01]  /*7ae0*/  FMUL.FTZ R4, R30, R56.reuse ;  /* 0x000000381e047220 */ /* 0x081fe20000410000 */
[----:B------:R-:W-:Y:S01]  /*7af0*/  ISETP.EQ.OR P0, PT, R7, 0x3, !P0 ;  /* 0x000000030700780c */ /* 0x000fe20004702670 */
[----:B------:R-:W-:Y:S01]  /*7b00*/  FMUL.FTZ R5, R26, R56 ;  /* 0x000000381a057220 */ /* 0x000fe20000410000 */
[----:B------:R-:W-:Y:S01]  /*7b10*/  F2FP.BF16.F32.PACK_AB R41, R40, R41 ;  /* 0x000000292829723e */ /* 0x000fe200000010ff */
[-C--:B------:R-:W-:Y:S01]  /*7b20*/  FMUL.FTZ R32, R45, R10.reuse ;  /* 0x0000000a2d207220 */ /* 0x080fe20000410000 */
[----:B------:R-:W-:Y:S01]  /*7b30*/  F2FP.BF16.F32.PACK_AB R51, R38, R51 ;  /* 0x000000332633723e */ /* 0x000fe200000010ff */
[-C--:B------:R-:W-:Y:S01]  /*7b40*/  FMUL.FTZ R36, R52, R10.reuse ;  /* 0x0000000a34247220 */ /* 0x080fe20000410000 */
[----:B------:R-:W-:Y:S01]  /*7b50*/  SEL R38, R12, R21, P0 ;  /* 0x000000150c267207 */ /* 0x000fe20000000000 */
[----:B------:R-:W-:Y:S01]  /*7b60*/  FMUL.FTZ R37, R48, R10 ;  /* 0x0000000a30257220 */ /* 0x000fe20000410000 */
[----:B------:R-:W-:Y:S01]  /*7b70*/  SEL R40, R21, R12, P0 ;  /* 0x0000000c15287207 */ /* 0x000fe20000000000 */
[-C--:B------:R-:W-:Y:S01]  /*7b80*/  FMUL.FTZ R24, R39, R56.reuse ;  /* 0x0000003827187220 */ /* 0x080fe20000410000 */
[----:B------:R-:W0:Y:S01]  /*7b90*/  LDC R21, c[0x0][0xbe8] ;  /* 0x0002fa00ff157b82 */ /* 0x000e220000000800 */
[-C--:B------:R-:W-:Y:S01]  /*7ba0*/  FMUL.FTZ R25, R35, R56.reuse ;  /* 0x0000003823197220 */ /* 0x080fe20000410000 */
[-C--:B------:R-:W-:Y:S01]  /*7bb0*/  FMUL.FTZ R10, R31, R56.reuse ;  /* 0x000000381f0a7220 */ /* 0x080fe20000410000 */
[----:B------:R-:W-:Y:S01]  /*7bc0*/  F2FP.BF16.F32.PACK_AB R4, R4, R5 ;  /* 0x000000050404723e */ /* 0x000fe200000010ff */
[----:B------:R-:W-:Y:S01]  /*7bd0*/  UMOV UR8, UR4 ;  /* 0x0000000400087c82 */ /* 0x000fe20008000000 */
[----:B-1----:R-:W-:Y:S01]  /*7be0*/  UMOV UR9, UR6 ;  /* 0x0000000600097c82 */ /* 0x002fe20008000000 */
[----:B------:R-:W-:Y:S01]  /*7bf0*/  F2FP.BF16.F32.PACK_AB R14, R14, R15 ;  /* 0x0000000f0e0e723e */ /* 0x000fe200000010ff */
[-C--:B------:R-:W-:Y:S01]  /*7c00*/  FMUL.FTZ R26, R46, R56.reuse ;  /* 0x000000382e1a7220 */ /* 0x080fe20000410000 */
[----:B------:R-:W-:Y:S01]  /*7c10*/  F2FP.BF16.F32.PACK_AB R5, R24, R25 ;  /* 0x000000191805723e */ /* 0x000fe200000010ff */
[----:B------:R-:W-:Y:S01]  /*7c20*/  IMAD.U32 R24, RZ, RZ, UR8 ;  /* 0x00000008ff187e24 */ /* 0x000fe2000f8e00ff */
[----:B------:R-:W-:Y:S01]  /*7c30*/  F2FP.BF16.F32.PACK_AB R11, R10, R11 ;  /* 0x0000000b0a0b723e */ /* 0x000fe200000010ff */
[-C--:B------:R-:W-:Y:S01]  /*7c40*/  FMUL.FTZ R27, R42, R56.reuse ;  /* 0x000000382a1b7220 */ /* 0x080fe20000410000 */
[----:B------:R-:W-:Y:S01]  /*7c50*/  MOV R25, UR9 ;  /* 0x0000000900197c02 */ /* 0x000fe20008000f00 */
[-C--:B------:R-:W-:Y:S01]  /*7c60*/  FMUL.FTZ R30, R47, R56.reuse ;  /* 0x000000382f1e7220 */ /* 0x080fe20000410000 */
[-C--:B------:R-:W-:Y:S01]  /*7c70*/  FMUL.FTZ R31, R43, R56.reuse ;  /* 0x000000382b1f7220 */ /* 0x080fe20000410000 */
[-C--:B------:R-:W-:Y:S01]  /*7c80*/  FMUL.FTZ R34, R54, R56.reuse ;  /* 0x0000003836227220 */ /* 0x080fe20000410000 */
[----:B------:R-:W-:Y:S01]  /*7c90*/  FMUL.FTZ R35, R50, R56 ;  /* 0x0000003832237220 */ /* 0x000fe20000410000 */
[----:B------:R-:W-:Y:S01]  /*7ca0*/  SEL R50, R4, R11, P0 ;  /* 0x0000000b04327207 */ /* 0x000fe20000000000 */
[----:B------:R-:W-:Y:S01]  /*7cb0*/  IMAD.SHL.U32 R20, R16, 0x8, RZ ;  /* 0x0000000810147824 */ /* 0x000fe200078e00ff */
[----:B------:R-:W-:Y:S01]  /*7cc0*/  SEL R52, R11, R4, P0 ;  /* 0x000000040b347207 */ /* 0x000fe20000000000 */
[----:B------:R-:W-:Y:S01]  /*7cd0*/  UIADD3 UR6, -UR45, URZ, URZ ;  /* 0x0000003f2d067290 */ /* 0x000fe2000fffe13f */
[----:B------:R-:W-:Y:S01]  /*7ce0*/  SEL R54, R14, R5, P0 ;  /* 0x000000050e367207 */ /* 0x000fe20000000000 */
[----:B------:R-:W-:Y:S01]  /*7cf0*/  IMAD R7, R17, 0x40, R20 ;  /* 0x0000004011077824 */ /* 0x000fe200078e0214 */
[----:B------:R-:W-:Y:S01]  /*7d00*/  SEL R56, R5, R14, P0 ;  /* 0x0000000e05387207 */ /* 0x000fe20000000000 */
[--C-:B------:R-:W-:Y:S01]  /*7d10*/  IMAD.WIDE R4, R156, 0x2, R24.reuse ;  /* 0x000000029c047825 */ /* 0x100fe200078e0218 */
[----:B------:R-:W-:Y:S01]  /*7d20*/  F2FP.BF16.F32.PACK_AB R26, R26, R27 ;  /* 0x0000001b1a1a723e */ /* 0x000fe200000010ff */
[----:B------:R-:W-:Y:S01]  /*7d30*/  ULDC UR8, c[0x0][0xc44] ;  /* 0x0003110000087ab9 */ /* 0x000fe20000000800 */
[----:B------:R-:W-:Y:S01]  /*7d40*/  F2FP.BF16.F32.PACK_AB R31, R30, R31 ;  /* 0x0000001f1e1f723e */ /* 0x000fe200000010ff */
[----:B------:R-:W-:Y:S01]  /*7d50*/  IMAD.WIDE R24, R7, 0x2, R24 ;  /* 0x0000000207187825 */ /* 0x000fe200078e0218 */
[----:B------:R-:W-:Y:S01]  /*7d60*/  IADD3 R27, P2, R4, 0x40, RZ ;  /* 0x00000040041b7810 */ /* 0x000fe20007f5e0ff */
[----:B------:R-:W-:Y:S01]  /*7d70*/  UIMAD UR15, UR8, UR6, UR44 ;  /* 0x00000006080f72a4 */ /* 0x000fe2000f8e022c */
[----:B------:R-:W-:Y:S01]  /*7d80*/  SEL R58, R26, R31, P0 ;  /* 0x0000001f1a3a7207 */ /* 0x000fe20000000000 */
[----:B------:R-:W-:Y:S01]  /*7d90*/  IMAD R48, RZ, RZ, -UR44 ;  /* 0x8000002cff307e24 */ /* 0x000fe2000f8e02ff */
[----:B------:R-:W-:Y:S01]  /*7da0*/  IADD3.X R13, RZ, R5, RZ, P2, !PT ;  /* 0x00000005ff0d7210 */ /* 0x000fe200017fe4ff */
[----:B------:R-:W-:Y:S01]  /*7db0*/  USHF.R.S32.HI UR14, URZ, 0x1f, UR15 ;  /* 0x0000001f3f0e7899 */ /* 0x000fe2000801140f */
[----:B0-----:R-:W-:Y:S01]  /*7dc0*/  ISETP.NE.AND P2, PT, R21, 0x1, PT ;  /* 0x000000011500780c */ /* 0x001fe20003f45270 */
[----:B------:R-:W-:Y:S01]  /*7dd0*/  UIMAD.WIDE.U32 UR8, UR15, UR10, URZ ;  /* 0x0000000a0f0872a5 */ /* 0x000fe2000f8e003f */
[----:B------:R-:W-:Y:S01]  /*7de0*/  SEL R60, R31, R26, P0 ;  /* 0x0000001a1f3c7207 */ /* 0x000fe20000000000 */
[----:B------:R-:W-:Y:S01]  /*7df0*/  UIMAD UR6, UR14, UR10, URZ ;  /* 0x0000000a0e0672a4 */ /* 0x000fe2000f8e023f */
[----:B------:R-:W0:Y:S01]  /*7e00*/  LDC R31, c[0x0][0xc38] ;  /* 0x00030e00ff1f7b82 */ /* 0x000e220000000800 */
[----:B------:R-:W-:Y:S01]  /*7e10*/  F2FP.BF16.F32.PACK_AB R9, R8, R9 ;  /* 0x000000090809723e */ /* 0x000fe200000010ff */
[----:B------:R-:W-:Y:S01]  /*7e20*/  UIMAD UR10, UR16, UR12, URZ ;  /* 0x0000000c100a72a4 */ /* 0x000fe2000f8e023f */
[----:B------:R-:W-:Y:S01]  /*7e30*/  F2FP.BF16.F32.PACK_AB R33, R32, R33 ;  /* 0x000000212021723e */ /* 0x000fe200000010ff */
[----:B------:R-:W-:Y:S01]  /*7e40*/  UIMAD UR6, UR15, UR11, UR6 ;  /* 0x0000000b0f0672a4 */ /* 0x000fe2000f8e0206 */
[----:B------:R-:W-:Y:S01]  /*7e50*/  SEL R30, R6, R9, P0 ;  /* 0x00000009061e7207 */ /* 0x000fe20000000000 */
[----:B------:R-:W-:Y:S01]  /*7e60*/  UIMAD UR10, UR45, UR13, UR10 ;  /* 0x0000000d2d0a72a4 */ /* 0x000fe2000f8e020a */
[----:B------:R-:W-:Y:S01]  /*7e70*/  SEL R32, R9, R6, P0 ;  /* 0x0000000609207207 */ /* 0x000fe20000000000 */
[----:B------:R-:W-:Y:S01]  /*7e80*/  UIADD3 UR9, UR9, UR6, URZ ;  /* 0x0000000609097290 */ /* 0x000fe2000fffe03f */
[----:B------:R-:W-:Y:S01]  /*7e90*/  IADD3 R9, P3, R4, 0x20, RZ ;  /* 0x0000002004097810 */ /* 0x000fe20007f7e0ff */
[----:B------:R-:W1:Y:S01]  /*7ea0*/  @P2 LDC R26, c[0x0][0xbec] ;  /* 0x0002fb00ff1a2b82 */ /* 0x000e620000000800 */
[----:B------:R-:W-:Y:S01]  /*7eb0*/  LOP3.LUT R10, R27, 0x380, RZ, 0xc0, !PT ;  /* 0x000003801b0a7812 */ /* 0x000fe200078ec0ff */
[----:B------:R-:W-:Y:S01]  /*7ec0*/  UIMAD.WIDE.U32 UR8, UR45, UR12, UR8 ;  /* 0x0000000c2d0872a5 */ /* 0x000fe2000f8e0008 */
[----:B------:R-:W-:Y:S01]  /*7ed0*/  LOP3.LUT R8, R9, 0x380, RZ, 0xc0, !PT ;  /* 0x0000038009087812 */ /* 0x000fe200078ec0ff */
[----:B------:R-:W-:Y:S01]  /*7ee0*/  IMAD.X R15, RZ, RZ, R5, P3 ;  /* 0x000000ffff0f7224 */ /* 0x000fe200018e0605 */
[----:B------:R-:W-:Y:S01]  /*7ef0*/  SHF.R.U64 R10, R10, 0x3, RZ ;  /* 0x000000030a0a7819 */ /* 0x000fe200000012ff */
[----:B------:R-:W-:Y:S01]  /*7f00*/  UIADD3 UR7, UR7, 0x13260, URZ ;  /* 0x0001326007077890 */ /* 0x000fe2000fffe03f */
[----:B------:R-:W-:Y:S01]  /*7f10*/  SHF.R.U64 R8, R8, 0x3, RZ ;  /* 0x0000000308087819 */ /* 0x000fe200000012ff */
[----:B------:R-:W3:Y:S01]  /*7f20*/  @P2 LDC R64, c[0x0][0xbf0] ;  /* 0x0002fc00ff402b82 */ /* 0x000ee20000000800 */
[----:B------:R-:W-:Y:S01]  /*7f30*/  LOP3.LUT R12, R10, R27, RZ, 0x3c, !PT ;  /* 0x0000001b0a0c7212 */ /* 0x000fe200078e3cff */
[----:B------:R-:W-:Y:S01]  /*7f40*/  UPRMT UR7, UR5, 0x654, UR7 ;  /* 0x0000065405077896 */ /* 0x000fe20008000007 */
[----:B------:R-:W-:Y:S01]  /*7f50*/  IADD3 R27, P4, R24, 0x4800, RZ ;  /* 0x00004800181b7810 */ /* 0x000fe20007f9e0ff */
[----:B------:R-:W-:Y:S01]  /*7f60*/  ULDC UR6, c[0x0][0xa88] ;  /* 0x0002a20000067ab9 */ /* 0x000fe20000000800 */
[----:B------:R-:W-:Y:S01]  /*7f70*/  LOP3.LUT R14, R8, R9, RZ, 0x3c, !PT ;  /* 0x00000009080e7212 */ /* 0x000fe200078e3cff */
[----:B0-----:R-:W-:Y:S01]  /*7f80*/  IMAD R48, R31, R48, UR43 ;  /* 0x0000002b1f307e24 */ /* 0x001fe2000f8e0230 */
[----:B------:R-:W-:Y:S01]  /*7f90*/  LOP3.LUT R6, R4, 0x380, RZ, 0xc0, !PT ;  /* 0x0000038004067812 */ /* 0x000fe200078ec0ff */
[----:B------:R-:W-:Y:S01]  /*7fa0*/  IMAD R49, R21, UR6, RZ ;  /* 0x0000000615317c24 */ /* 0x000fe2000f8e02ff */
[----:B------:R-:W-:-:S02]  /*7fb0*/  LOP3.LUT R8, R27, 0x380, RZ, 0xc0, !PT ;  /* 0x000003801b087812 */ /* 0x000fc400078ec0ff */
[----:B------:R-:W-:Y:S01]  /*7fc0*/  SHF.R.U64 R7, R6, 0x3, RZ ;  /* 0x0000000306077819 */ /* 0x000fe200000012ff */
[----:B------:R-:W-:Y:S01]  /*7fd0*/  SYNCS.ARRIVE.TRANS64.RED.A1T0 RZ, [UR7], RZ ;  /* 0x000000ffffff79a7 */ /* 0x000fe20008100407 */
[----:B------:R-:W-:Y:S02]  /*7fe0*/  SHF.R.U64 R8, R8, 0x3, RZ ;  /* 0x0000000308087819 */ /* 0x000fe400000012ff */
[----:B------:R-:W-:Y:S02]  /*7ff0*/  IADD3 R11, P1, R4, 0x60, RZ ;  /* 0x00000060040b7810 */ /* 0x000fe40007f3e0ff */
[----:B------:R-:W-:Y:S02]  /*8000*/  LOP3.LUT R4, R7, R4, RZ, 0x3c, !PT ;  /* 0x0000000407047212 */ /* 0x000fe400078e3cff */
[----:B------:R-:W-:Y:S01]  /*8010*/  LOP3.LUT R8, R8, R27, RZ, 0x3c, !PT ;  /* 0x0000001b08087212 */ /* 0x000fe200078e3cff */
[----:B------:R-:W-:Y:S01]  /*8020*/  IMAD R27, R48, 0xc0, R23 ;  /* 0x000000c0301b7824 */ /* 0x000fe200078e0217 */
[----:B------:R-:W-:Y:S01]  /*8030*/  LOP3.LUT R6, R11, 0x380, RZ, 0xc0, !PT ;  /* 0x000003800b067812 */ /* 0x000fe200078ec0ff */
[----:B------:R-:W-:Y:S01]  /*8040*/  IMAD.X R7, RZ, RZ, R5, P1 ;  /* 0x000000ffff077224 */ /* 0x000fe200008e0605 */
[----:B------:R-:W-:Y:S01]  /*8050*/  MOV R61, R4 ;  /* 0x00000004003d7202 */ /* 0x000fe20000000f00 */
[----:B-1----:R-:W-:Y:S01]  /*8060*/  @P2 IMAD.HI.U32 R5, R27, R26, RZ ;  /* 0x0000001a1b052227 */ /* 0x002fe200078e00ff */
[----:B------:R-:W-:-:S02]  /*8070*/  SHF.R.U64 R6, R6, 0x3, RZ ;  /* 0x0000000306067819 */ /* 0x000fc400000012ff */
[----:B------:R-:W-:Y:S01]  /*8080*/  F2FP.BF16.F32.PACK_AB R28, R28, R29 ;  /* 0x0000001d1c1c723e */ /* 0x000fe200000010ff */
[----:B------:R-:W-:Y:S01]  /*8090*/  IMAD.MOV.U32 R4, RZ, RZ, R27 ;  /* 0x000000ffff047224 */ /* 0x000fe200078e001b */
[----:B------:R-:W-:Y:S02]  /*80a0*/  IADD3 R29, P1, R24, 0x1800, RZ ;  /* 0x00001800181d7810 */ /* 0x000fe40007f3e0ff */
[----:B------:R-:W-:Y:S02]  /*80b0*/  LOP3.LUT R6, R6, R11, RZ, 0x3c, !PT ;  /* 0x0000000b06067212 */ /* 0x000fe400078e3cff */
[----:B---3--:R-:W-:Y:S02]  /*80c0*/  @P2 SHF.R.U32.HI R4, RZ, R64, R5 ;  /* 0x00000040ff042219 */ /* 0x008fe40000011605 */
[----:B------:R-:W-:Y:S02]  /*80d0*/  SEL R42, R28, R33, P0 ;  /* 0x000000211c2a7207 */ /* 0x000fe40000000000 */
[----:B------:R-:W-:-:S02]  /*80e0*/  SEL R44, R33, R28, P0 ;  /* 0x0000001c212c7207 */ /* 0x000fc40000000000 */
[----:B------:R-:W-:Y:S02]  /*80f0*/  LOP3.LUT R28, R29, 0x380, RZ, 0xc0, !PT ;  /* 0x000003801d1c7812 */ /* 0x000fe400078ec0ff */
[----:B------:R-:W-:Y:S02]  /*8100*/  MOV R55, R6 ;  /* 0x0000000600377202 */ /* 0x000fe40000000f00 */
[----:B------:R-:W-:Y:S02]  /*8110*/  IADD3 R6, -R4, RZ, RZ ;  /* 0x000000ff04067210 */ /* 0x000fe40007ffe1ff */
[----:B------:R-:W-:Y:S02]  /*8120*/  SHF.R.U64 R28, R28, 0x3, RZ ;  /* 0x000000031c1c7819 */ /* 0x000fe400000012ff */
[----:B------:R-:W-:Y:S01]  /*8130*/  MOV R57, R12 ;  /* 0x0000000c00397202 */ /* 0x000fe20000000f00 */
[----:B------:R-:W-:Y:S01]  /*8140*/  IMAD R27, R21, R6, R27 ;  /* 0x00000006151b7224 */ /* 0x000fe200078e021b */
[----:B------:R-:W-:Y:S01]  /*8150*/  LOP3.LUT R28, R28, R29, RZ, 0x3c, !PT ;  /* 0x0000001d1c1c7212 */ /* 0x000fe200078e3cff */
[----:B------:R-:W-:Y:S01]  /*8160*/  IMAD.X R29, RZ, RZ, R25, P1 ;  /* 0x000000ffff1d7224 */ /* 0x000fe200008e0619 */
[----:B------:R-:W-:Y:S01]  /*8170*/  SHF.R.S32.HI R5, RZ, 0x1f, R4 ;  /* 0x0000001fff057819 */ /* 0x000fe20000011404 */
[----:B------:R-:W-:Y:S01]  /*8180*/  IMAD.U32 R12, RZ, RZ, UR10 ;  /* 0x0000000aff0c7e24 */ /* 0x000fe2000f8e00ff */
[----:B------:R-:W-:Y:S01]  /*8190*/  F2FP.BF16.F32.PACK_AB R36, R36, R37 ;  /* 0x000000252424723e */ /* 0x000fe200000010ff */
[----:B------:R-:W-:Y:S01]  /*81a0*/  ULDC.64 UR10, c[0x0][0xaf0] ;  /* 0x0002bc00000a7ab9 */ /* 0x000fe20000000a00 */
[----:B------:R-:W-:-:S02]  /*81b0*/  F2FP.BF16.F32.PACK_AB R34, R34, R35 ;  /* 0x000000232222723e */ /* 0x000fc400000010ff */
[----:B------:R-:W-:Y:S02]  /*81c0*/  IADD3 R4, P1, R4, UR8, RZ ;  /* 0x0000000804047c10 */ /* 0x000fe4000ff3e0ff */
[----:B------:R-:W-:Y:S02]  /*81d0*/  SHF.R.S32.HI R6, RZ, 0x1f, R27 ;  /* 0x0000001fff067819 */ /* 0x000fe4000001141b */
[----:B------:R-:W-:Y:S02]  /*81e0*/  SEL R46, R36, R41, P0 ;  /* 0x00000029242e7207 */ /* 0x000fe40000000000 */
[----:B------:R-:W-:Y:S02]  /*81f0*/  SEL R62, R34, R51, P0 ;  /* 0x00000033223e7207 */ /* 0x000fe40000000000 */
[----:B------:R-:W-:Y:S01]  /*8200*/  IADD3.X R5, R5, UR9, R12, P1, !PT ;  /* 0x0000000905057c10 */ /* 0x000fe20008ffe40c */
[----:B------:R-:W-:Y:S01]  /*8210*/  ULDC.64 UR8, c[0x0][0xb88] ;  /* 0x0002e20000087ab9 */ /* 0x000fe20000000a00 */
[----:B------:R-:W-:Y:S01]  /*8220*/  SEL R34, R51, R34, P0 ;  /* 0x0000002233227207 */ /* 0x000fe20000000000 */
[----:B------:R-:W-:Y:S01]  /*8230*/  IMAD R6, R6, UR8, RZ ;  /* 0x0000000806067c24 */ /* 0x000fe2000f8e02ff */
[----:B------:R-:W-:Y:S01]  /*8240*/  SEL R36, R41, R36, P0 ;  /* 0x0000002429247207 */ /* 0x000fe20000000000 */
[----:B------:R-:W-:Y:S01]  /*8250*/  IMAD.WIDE.U32 R4, R27, UR8, R4 ;  /* 0x000000081b047c25 */ /* 0x000fe2000f8e0004 */
[----:B------:R-:W-:-:S02]  /*8260*/  MOV R59, R14 ;  /* 0x0000000e003b7202 */ /* 0x000fc40000000f00 */
[C---:B------:R-:W-:Y:S01]  /*8270*/  IADD3 R11, P3, R24.reuse, 0x3000, RZ ;  /* 0x00003000180b7810 */ /* 0x040fe20007f7e0ff */
[----:B------:R-:W-:Y:S01]  /*8280*/  IMAD R37, R27, UR9, R6 ;  /* 0x000000091b257c24 */ /* 0x000fe2000f8e0206 */
[----:B------:R-:W-:Y:S01]  /*8290*/  LOP3.LUT R9, R24, 0x380, RZ, 0xc0, !PT ;  /* 0x0000038018097812 */ /* 0x000fe200078ec0ff */
[----:B------:R-:W-:Y:S01]  /*82a0*/  IMAD R12, R48, 0xc0, R22 ;  /* 0x000000c0300c7824 */ /* 0x000fe200078e0216 */
[----:B------:R-:W-:Y:S01]  /*82b0*/  LOP3.LUT R10, R11, 0x380, RZ, 0xc0, !PT ;  /* 0x000003800b0a7812 */ /* 0x000fe200078ec0ff */
[----:B------:R-:W-:Y:S01]  /*82c0*/  ULDC.64 UR8, c[0x0][0xb50] ;  /* 0x0002d40000087ab9 */ /* 0x000fe20000000a00 */
[----:B------:R-:W-:Y:S01]  /*82d0*/  SHF.R.U64 R9, R9, 0x3, RZ ;  /* 0x0000000309097819 */ /* 0x000fe200000012ff */
[----:B------:R-:W-:Y:S01]  /*82e0*/  VIADD R6, R12, 0x8 ;  /* 0x000000080c067836 */ /* 0x000fe20000000000 */
[----:B------:R-:W-:Y:S01]  /*82f0*/  SHF.R.U64 R10, R10, 0x3, RZ ;  /* 0x000000030a0a7819 */ /* 0x000fe200000012ff */
[----:B------:R-:W-:Y:S01]  /*8300*/  IMAD.IADD R5, R5, 0x1, R37 ;  /* 0x0000000105057824 */ /* 0x000fe200078e0225 */
[----:B------:R-:W-:Y:S01]  /*8310*/  LOP3.LUT R24, R9, R24, RZ, 0x3c, !PT ;  /* 0x0000001809187212 */ /* 0x000fe200078e3cff */
[----:B------:R-:W-:Y:S01]  /*8320*/  IMAD.X R9, RZ, RZ, R25, P4 ;  /* 0x000000ffff097224 */ /* 0x000fe200020e0619 */
[----:B------:R-:W-:-:S02]  /*8330*/  LOP3.LUT P1, RZ, R18, 0x3, RZ, 0xc0, !PT ;  /* 0x0000000312ff7812 */ /* 0x000fc4000782c0ff */
[----:B------:R-:W-:Y:S02]  /*8340*/  LEA R37, P4, R4, UR8, 0x2 ;  /* 0x0000000804257c11 */ /* 0x000fe4000f8810ff */
[----:B------:R-:W-:Y:S02]  /*8350*/  LOP3.LUT R10, R10, R11, RZ, 0x3c, !PT ;  /* 0x0000000b0a0a7212 */ /* 0x000fe400078e3cff */
[----:B------:R-:W-:Y:S02]  /*8360*/  IADD3.X R11, RZ, R25, RZ, P3, !PT ;  /* 0x00000019ff0b7210 */ /* 0x000fe40001ffe4ff */
[-C--:B------:R-:W-:Y:S02]  /*8370*/  ISETP.GE.OR P3, PT, R12, R49.reuse, P1 ;  /* 0x000000310c00720c */ /* 0x080fe40000f66670 */
[----:B------:R-:W-:Y:S02]  /*8380*/  ISETP.GE.OR P1, PT, R6, R49, P1 ;  /* 0x000000310600720c */ /* 0x000fe40000f26670 */
[----:B--2---:R-:W-:Y:S01]  /*8390*/  LOP3.LUT R7, R3, 0x2, RZ, 0x3c, !PT ;  /* 0x0000000203077812 */ /* 0x004fe200078e3cff */
[----:B------:R-:W-:Y:S04]  /*83a0*/  SHFL.IDX PT, R30, R30, R3, 0x1c1f ;  /* 0x001c1f031e1e7589 */ /* 0x000fe800000e0000 */
[----:B------:R-:W-:Y:S04]  /*83b0*/  SHFL.IDX PT, R38, R38, R3, 0x1c1f ;  /* 0x001c1f0326267589 */ /* 0x000fe800000e0000 */
[----:B------:R-:W-:Y:S04]  /*83c0*/  SHFL.IDX PT, R42, R42, R3, 0x1c1f ;  /* 0x001c1f032a2a7589 */ /* 0x000fe800000e0000 */
[----:B------:R-:W-:Y:S04]  /*83d0*/  SHFL.IDX PT, R46, R46, R3, 0x1c1f ;  /* 0x001c1f032e2e7589 */ /* 0x000fe800000e0000 */
[----:B------:R-:W-:Y:S04]  /*83e0*/  SHFL.IDX PT, R26, R50, R3, 0x1c1f ;  /* 0x001c1f03321a7589 */ /* 0x000fe800000e0000 */
[----:B------:R-:W-:Y:S04]  /*83f0*/  SHFL.IDX PT, R54, R54, R3, 0x1c1f ;  /* 0x001c1f0336367589 */ /* 0x000fe800000e0000 */
[----:B------:R-:W0:Y:S04]  /*8400*/  SHFL.IDX PT, R13, R32, R7, 0x1c1f ;  /* 0x001c1f07200d7589 */ /* 0x000e2800000e0000 */
[----:B------:R-:W-:Y:S04]  /*8410*/  SHFL.IDX PT, R58, R58, R3, 0x1c1f ;  /* 0x001c1f033a3a7589 */ /* 0x000fe800000e0000 */
[----:B------:R1:W2:Y:S04]  /*8420*/  SHFL.IDX PT, R15, R40, R7, 0x1c1f ;  /* 0x001c1f07280f7589 */ /* 0x0002a800000e0000 */
[----:B------:R-:W-:Y:S04]  /*8430*/  SHFL.IDX PT, R62, R62, R3, 0x1c1f ;  /* 0x001c1f033e3e7589 */ /* 0x000fe800000e0000 */
[----:B------:R-:W3:Y:S01]  /*8440*/  SHFL.IDX PT, R33, R52, R7, 0x1c1f ;  /* 0x001c1f0734217589 */ /* 0x000ee200000e0000 */
[----:B-1----:R-:W-:Y:S01]  /*8450*/  LEA.HI.X R40, R4, UR9, R5, 0x2, P4 ;  /* 0x0000000904287c11 */ /* 0x002fe2000a0f1405 */
[----:B------:R-:W-:-:S02]  /*8460*/  ULDC.64 UR8, c[0x0][0xae8] ;  /* 0x0002ba0000087ab9 */ /* 0x000fc40000000a00 */
[----:B------:R-:W1:Y:S04]  /*8470*/  SHFL.IDX PT, R3, R56, R7, 0x1c1f ;  /* 0x001c1f0738037589 */ /* 0x000e6800000e0000 */
[----:B------:R-:W4:Y:S01]  /*8480*/  SHFL.IDX PT, R35, R60, R7, 0x1c1f ;  /* 0x001c1f073c237589 */ /* 0x000f2200000e0000 */
[----:B0-----:R-:W-:Y:S02]  /*8490*/  SEL R4, R30, R13, P0 ;  /* 0x0000000d1e047207 */ /* 0x001fe40000000000 */
[----:B------:R-:W-:Y:S01]  /*84a0*/  SEL R6, R13, R30, P0 ;  /* 0x0000001e0d067207 */ /* 0x000fe20000000000 */
[----:B------:R-:W0:Y:S04]  /*84b0*/  SHFL.IDX PT, R27, R44, R7, 0x1c1f ;  /* 0x001c1f072c1b7589 */ /* 0x000e2800000e0000 */
[----:B------:R-:W5:Y:S01]  /*84c0*/  SHFL.IDX PT, R39, R34, R7, 0x1c1f ;  /* 0x001c1f0722277589 */ /* 0x000f6200000e0000 */
[----:B--2---:R-:W-:-:S02]  /*84d0*/  SEL R12, R38, R15, P0 ;  /* 0x0000000f260c7207 */ /* 0x004fc40000000000 */
[----:B------:R-:W-:Y:S01]  /*84e0*/  SEL R14, R15, R38, P0 ;  /* 0x000000260f0e7207 */ /* 0x000fe20000000000 */
[----:B------:R2:W5:Y:S01]  /*84f0*/  SHFL.IDX PT, R31, R36, R7, 0x1c1f ;  /* 0x001c1f07241f7589 */ /* 0x00056200000e0000 */
[----:B---3--:R-:W-:-:S03]  /*8500*/  SEL R5, R26, R33, P0 ;  /* 0x000000211a057207 */ /* 0x008fc60000000000 */
[----:B------:R-:W-:Y:S01]  /*8510*/  SHFL.IDX PT, R50, R37, RZ, 0x1c1f ;  /* 0x001c1fff25327589 */ /* 0x000fe200000e0000 */
[----:B-1----:R-:W-:-:S03]  /*8520*/  SEL R13, R54, R3, P0 ;  /* 0x00000003360d7207 */ /* 0x002fc60000000000 */
[----:B------:R5:W-:Y:S01]  /*8530*/  SHFL.IDX PT, R52, R37, 0x1, 0x1c1f ;  /* 0x003c1f0025347f89 */ /* 0x000be200000e0000 */
[----:B--2---:R-:W-:Y:S02]  /*8540*/  SEL R7, R33, R26, P0 ;  /* 0x0000001a21077207 */ /* 0x004fe40000000000 */
[----:B------:R-:W-:Y:S01]  /*8550*/  SEL R15, R3, R54, P0 ;  /* 0x00000036030f7207 */ /* 0x000fe20000000000 */
[----:B------:R-:W-:Y:S01]  /*8560*/  BAR.SYNC.DEFER_BLOCKING 0x1, 0x180 ;  /* 0x0046000000007b1d */ /* 0x000fe20000010000 */
[----:B----4-:R-:W-:Y:S02]  /*8570*/  SEL R33, R58, R35, P0 ;  /* 0x000000233a217207 */ /* 0x010fe40000000000 */
[----:B0-----:R-:W-:Y:S02]  /*8580*/  SEL R32, R42, R27, P0 ;  /* 0x0000001b2a207207 */ /* 0x001fe40000000000 */
[----:B------:R-:W-:Y:S02]  /*8590*/  SEL R34, R27, R42, P0 ;  /* 0x0000002a1b227207 */ /* 0x000fe40000000000 */
[----:B------:R-:W-:Y:S01]  /*85a0*/  SEL R35, R35, R58, P0 ;  /* 0x0000003a23237207 */ /* 0x000fe20000000000 */
[----:B------:R-:W0:Y:S01]  /*85b0*/  SHFL.IDX PT, R51, R40, RZ, 0x1c1f ;  /* 0x001c1fff28337589 */ /* 0x000e2200000e0000 */
[----:B-----5:R-:W-:-:S02]  /*85c0*/  SEL R37, R62, R39, P0 ;  /* 0x000000273e257207 */ /* 0x020fc40000000000 */
[----:B------:R-:W-:Y:S01]  /*85d0*/  SEL R36, R46, R31, P0 ;  /* 0x0000001f2e247207 */ /* 0x000fe20000000000 */
[----:B------:R-:W1:Y:S01]  /*85e0*/  SHFL.IDX PT, R53, R40, 0x1, 0x1c1f ;  /* 0x003c1f0028357f89 */ /* 0x000e6200000e0000 */
[----:B------:R-:W-:Y:S02]  /*85f0*/  SEL R38, R31, R46, P0 ;  /* 0x0000002e1f267207 */ /* 0x000fe40000000000 */
[----:B------:R-:W-:Y:S01]  /*8600*/  SEL R39, R39, R62, P0 ;  /* 0x0000003e27277207 */ /* 0x000fe20000000000 */
[----:B------:R2:W-:Y:S04]  /*8610*/  STSM.16.M88.4 [R61], R4 ;  /* 0x000000043d007844 */ /* 0x0005e80000000200 */
[----:B------:R3:W-:Y:S04]  /*8620*/  STSM.16.M88.4 [R59], R12 ;  /* 0x0000000c3b007844 */ /* 0x0007e80000000200 */
[----:B------:R-:W-:Y:S04]  /*8630*/  STSM.16.M88.4 [R57], R32 ;  /* 0x0000002039007844 */ /* 0x000fe80000000200 */
[----:B------:R-:W-:Y:S01]  /*8640*/  STSM.16.M88.4 [R55], R36 ;  /* 0x0000002437007844 */ /* 0x000fe20000000200 */
[----:B------:R-:W-:Y:S08]  /*8650*/  BAR.SYNC.DEFER_BLOCKING 0x1, 0x180 ;  /* 0x0046000000007b1d */ /* 0x000ff00000010000 */
[----:B--2---:R-:W2:Y:S08]  /*8660*/  @P2 LDC R7, c[0x0][0xbec] ;  /* 0x0002fb00ff072b82 */ /* 0x004eb00000000800 */
[----:B---3--:R-:W3:Y:S01]  /*8670*/  @P2 LDC R13, c[0x0][0xbf0] ;  /* 0x0002fc00ff0d2b82 */ /* 0x008ee20000000800 */
[----:B0-----:R-:W-:Y:S04]  /*8680*/  @!P3 ST.E desc[UR36][R50.64], R2 ;  /* 0x000000023200b985 */ /* 0x001fe8000c101924 */
[----:B-1----:R2:W-:Y:S04]  /*8690*/  @!P1 ST.E desc[UR36][R52.64], R0 ;  /* 0x0000000034009985 */ /* 0x0025e8000c101924 */
[----:B------:R-:W4:Y:S04]  /*86a0*/  LD.E.128 R24, desc[UR36][R24.64] ;  /* 0x0000002418187980 */ /* 0x000f28000c101d00 */
[----:B------:R-:W5:Y:S04]  /*86b0*/  LD.E.128 R28, desc[UR36][R28.64] ;  /* 0x000000241c1c7980 */ /* 0x000f68000c101d00 */
[----:B------:R0:W5:Y:S04]  /*86c0*/  LD.E.128 R40, desc[UR36][R10.64] ;  /* 0x000000240a287980 */ /* 0x000168000c101d00 */
[----:B------:R1:W5:Y:S01]  /*86d0*/  LD.E.128 R44, desc[UR36][R8.64] ;  /* 0x00000024082c7980 */ /* 0x000362000c101d00 */
[----:B------:R-:W-:Y:S01]  /*86e0*/  UIMAD UR5, UR14, UR8, URZ ;  /* 0x000000080e0572a4 */ /* 0x000fe2000f8e023f */
[----:B------:R-:W-:Y:S01]  /*86f0*/  IMAD R3, R16, 0x30, R17 ;  /* 0x0000003010037824 */ /* 0x000fe200078e0211 */
[----:B------:R-:W-:Y:S01]  /*8700*/  UIMAD.WIDE.U32 UR6, UR15, UR8, URZ ;  /* 0x000000080f0672a5 */ /* 0x000fe2000f8e003f */
[----:B------:R-:W-:Y:S01]  /*8710*/  @!PT LDS RZ, [RZ] ;  /* 0x00000000fffff984 */ /* 0x000fe20000000800 */
[----:B------:R-:W-:Y:S01]  /*8720*/  @!PT LDS RZ, [RZ] ;  /* 0x00000000fffff984 */ /* 0x000fe20000000800 */
[----:B------:R-:W-:Y:S01]  /*8730*/  @!PT LDS RZ, [RZ] ;  /* 0x00000000fffff984 */ /* 0x000fe20000000800 */
[----:B------:R-:W-:Y:S01]  /*8740*/  @!PT LDS RZ, [RZ] ;  /* 0x00000000fffff984 */ /* 0x000fe20000000800 */
[----:B------:R0:W-:Y:S06]  /*8750*/  MEMBAR.ALL.CTA ;  /* 0x0000000000007992 */ /* 0x0001ec0000008000 */
[----:B0-----:R-:W0:Y:S01]  /*8760*/  FENCE.VIEW.ASYNC.S ;  /* 0x00000000000073c6 */ /* 0x001e220000000000 */
[----:B------:R-:W-:Y:S01]  /*8770*/  UIMAD UR5, UR15, UR9, UR5 ;  /* 0x000000090f0572a4 */ /* 0x000fe2000f8e0205 */
[C---:B------:R-:W-:Y:S01]  /*8780*/  IMAD R6, R48.reuse, 0xc0, R3 ;  /* 0x000000c030067824 */ /* 0x040fe200078e0203 */
[----:B------:R-:W-:Y:S01]  /*8790*/  UIMAD UR8, UR16, UR10, URZ ;  /* 0x0000000a100872a4 */ /* 0x000fe2000f8e023f */
[----:B------:R-:W-:Y:S01]  /*87a0*/  IMAD R48, R48, 0xc0, R17 ;  /* 0x000000c030307824 */ /* 0x000fe200078e0211 */
[----:B------:R-:W-:Y:S01]  /*87b0*/  UIADD3 UR7, UR7, UR5, URZ ;  /* 0x0000000507077290 */ /* 0x000fe2000fffe03f */
[----:B--2---:R-:W-:Y:S01]  /*87c0*/  @P2 IMAD.HI.U32 R0, R6, R7, RZ ;  /* 0x0000000706002227 */ /* 0x004fe200078e00ff */
[----:B------:R-:W-:-:S02]  /*87d0*/  UIMAD UR5, UR45, UR11, UR8 ;  /* 0x0000000b2d0572a4 */ /* 0x000fc4000f8e0208 */
[----:B------:R-:W-:Y:S01]  /*87e0*/  UIMAD.WIDE.U32 UR6, UR45, UR10, UR6 ;  /* 0x0000000a2d0672a5 */ /* 0x000fe2000f8e0006 */
[----:B------:R-:W-:Y:S01]  /*87f0*/  IMAD.MOV.U32 R5, RZ, RZ, R6 ;  /* 0x000000ffff057224 */ /* 0x000fe200078e0006 */
[----:B---3--:R-:W-:Y:S01]  /*8800*/  @P2 SHF.R.U32.HI R5, RZ, R13, R0 ;  /* 0x0000000dff052219 */ /* 0x008fe20000011600 */
[----:B------:R-:W-:Y:S01]  /*8810*/  ULDC.64 UR8, c[0x0][0xae0] ;  /* 0x0002b80000087ab9 */ /* 0x000fe20000000a00 */
[----:B------:R-:W-:Y:S01]  /*8820*/  UIADD3 UR5, UR7, UR5, URZ ;  /* 0x0000000507057290 */ /* 0x000fe2000fffe03f */
[----:B------:R-:W-:Y:S01]  /*8830*/  VIADD R10, R48, 0x60 ;  /* 0x00000060300a7836 */ /* 0x000fe20000000000 */
[----:B------:R-:W-:Y:S01]  /*8840*/  SHF.R.S32.HI R0, RZ, 0x1f, R5 ;  /* 0x0000001fff007819 */ /* 0x000fe20000011405 */
[----:B------:R-:W-:Y:S01]  /*8850*/  IMAD.U32 R3, RZ, RZ, UR7 ;  /* 0x00000007ff037e24 */ /* 0x000fe2000f8e00ff */
[----:B------:R-:W-:Y:S01]  /*8860*/  IADD3 R4, -R5, RZ, RZ ;  /* 0x000000ff05047210 */ /* 0x000fe20007ffe1ff */
[----:B------:R-:W-:Y:S01]  /*8870*/  IMAD.U32 R2, RZ, RZ, UR6 ;  /* 0x00000006ff027e24 */ /* 0x000fe2000f8e00ff */
[----:B------:R-:W-:Y:S01]  /*8880*/  ULDC.64 UR6, c[0x0][0xad8] ;  /* 0x0002b60000067ab9 */ /* 0x000fe20000000a00 */
[----:B------:R-:W-:Y:S01]  /*8890*/  IMAD.U32 R3, RZ, RZ, UR5 ;  /* 0x00000005ff037e24 */ /* 0x000fe2000f8e00ff */
[----:B------:R-:W-:Y:S01]  /*88a0*/  ULDC UR5, c[0x0][0xac8] ;  /* 0x0002b20000057ab9 */ /* 0x000fe20000000800 */
[----:B------:R-:W-:Y:S01]  /*88b0*/  IMAD R0, R0, UR8, RZ ;  /* 0x0000000800007c24 */ /* 0x000fe2000f8e02ff */
[----:B------:R-:W-:Y:S01]  /*88c0*/  IADD3 R12, R48, 0x90, RZ ;  /* 0x00000090300c7810 */ /* 0x000fe20007ffe0ff */
[----:B------:R-:W-:Y:S01]  /*88d0*/  IMAD R21, R21, R4, R6 ;  /* 0x0000000415157224 */ /* 0x000fe200078e0206 */
[----:B------:R-:W-:Y:S01]  /*88e0*/  UIADD3 UR4, UR4, 0x13220, URZ ;  /* 0x0001322004047890 */ /* 0x000fe2000fffe03f */
[C---:B------:R-:W-:Y:S01]  /*88f0*/  IMAD R7, R5.reuse, UR9, R0 ;  /* 0x0000000905077c24 */ /* 0x040fe2000f8e0200 */
[----:B------:R-:W-:Y:S01]  /*8900*/  UIADD3 UR40, UR40, 0x1, URZ ;  /* 0x0000000128287890 */ /* 0x000fe2000fffe03f */
[----:B------:R-:W-:Y:S01]  /*8910*/  IMAD.WIDE.U32 R2, R5, UR8, R2 ;  /* 0x0000000805027c25 */ /* 0x000fe2000f8e0002 */
[----:B------:R-:W-:Y:S01]  /*8920*/  SHF.R.S32.HI R0, RZ, 0x1f, R21 ;  /* 0x0000001fff007819 */ /* 0x000fe20000011415 */
[----:B------:R-:W-:-:S02]  /*8930*/  UPRMT UR4, URZ, 0x654, UR4 ;  /* 0x000006543f047896 */ /* 0x000fc40008000004 */
[----:B------:R-:W-:Y:S01]  /*8940*/  UISETP.NE.AND UP0, UPT, UR40, 0x2, UPT ;  /* 0x000000022800788c */ /* 0x000fe2000bf05270 */
[----:B------:R-:W-:Y:S01]  /*8950*/  IADD3 R3, R3, R7, RZ ;  /* 0x0000000703037210 */ /* 0x000fe20007ffe0ff */
[----:B------:R-:W-:Y:S01]  /*8960*/  IMAD R0, R0, UR6, RZ ;  /* 0x0000000600007c24 */ /* 0x000fe2000f8e02ff */
[----:B------:R-:W-:Y:S02]  /*8970*/  UIADD3 UR38, UR38, 0x1, URZ ;  /* 0x0000000126267890 */ /* 0x000fe4000fffe03f */
[----:B------:R-:W-:Y:S01]  /*8980*/  USEL UR40, UR40, URZ, UP0 ;  /* 0x0000003f28287287 */ /* 0x000fe20008000000 */
[C---:B------:R-:W-:Y:S01]  /*8990*/  IMAD R5, R21.reuse, UR7, R0 ;  /* 0x0000000715057c24 */ /* 0x040fe2000f8e0200 */
[----:B0-----:R-:W-:Y:S01]  /*89a0*/  SYNCS.ARRIVE.TRANS64.RED.A1T0 RZ, [UR4], RZ ;  /* 0x000000ffffff79a7 */ /* 0x001fe20008100404 */
[----:B------:R-:W-:Y:S01]  /*89b0*/  IMAD.WIDE.U32 R2, R21, UR6, R2 ;  /* 0x0000000615027c25 */ /* 0x000fe2000f8e0002 */
[----:B------:R-:W-:Y:S01]  /*89c0*/  ULDC.64 UR6, c[0x0][0xa80] ;  /* 0x0002a00000067ab9 */ /* 0x000fe20000000a00 */
[----:B------:R-:W-:-:S02]  /*89d0*/  ULDC UR4, c[0x0][0xc] ;  /* 0x0000030000047ab9 */ /* 0x000fc40000000800 */
[----:B------:R-:W-:Y:S01]  /*89e0*/  IMAD.IADD R3, R3, 0x1, R5 ;  /* 0x0000000103037824 */ /* 0x000fe200078e0205 */
[----:B------:R-:W-:Y:S01]  /*89f0*/  LEA R11, P0, R2, UR6, 0x1 ;  /* 0x00000006020b7c11 */ /* 0x000fe2000f8008ff */
[----:B------:R-:W-:Y:S01]  /*8a00*/  VIADD R0, R48, 0x30 ;  /* 0x0000003030007836 */ /* 0x000fe20000000000 */
[----:B------:R-:W-:Y:S02]  /*8a10*/  UIADD3 UR43, UR4, UR43, URZ ;  /* 0x0000002b042b7290 */ /* 0x000fe4000fffe03f */
[----:B------:R-:W-:Y:S01]  /*8a20*/  LEA.HI.X R13, R2, UR7, R3, 0x1, P0 ;  /* 0x00000007020d7c11 */ /* 0x000fe200080f0c03 */
[----:B------:R-:W-:Y:S01]  /*8a30*/  SHFL.IDX PT, R4, R11, 0x1, 0x181f ;  /* 0x00381f000b047f89 */ /* 0x000fe200000e0000 */
[----:B------:R-:W-:Y:S01]  /*8a40*/  ISETP.GE.AND P0, PT, R20, UR5, PT ;  /* 0x0000000514007c0c */ /* 0x000fe2000bf06270 */
[----:B------:R-:W-:Y:S02]  /*8a50*/  USEL UR4, URZ, 0x1, UP0 ;  /* 0x000000013f047887 */ /* 0x000fe40008000000 */
[----:B------:R-:W-:Y:S01]  /*8a60*/  SHFL.IDX PT, R2, R11, RZ, 0x181f ;  /* 0x00181fff0b027589 */ /* 0x000fe200000e0000 */
[-C--:B------:R-:W-:Y:S01]  /*8a70*/  ISETP.GE.OR P2, PT, R0, R49.reuse, P0 ;  /* 0x000000310000720c */ /* 0x080fe20000746670 */
[----:B------:R-:W-:Y:S01]  /*8a80*/  ULOP3.LUT UR39, UR39, UR4, URZ, 0x3c, !UPT ;  /* 0x0000000427277292 */ /* 0x000fe2000f8e3c3f */
[----:B------:R-:W0:Y:S01]  /*8a90*/  LDC R0, c[0x0][0xc34] ;  /* 0x00030d00ff007b82 */ /* 0x000e220000000800 */
[----:B------:R-:W2:Y:S01]  /*8aa0*/  SHFL.IDX PT, R3, R13, RZ, 0x181f ;  /* 0x00181fff0d037589 */ /* 0x000ea200000e0000 */
[----:B------:R-:W-:-:S02]  /*8ab0*/  ISETP.GE.OR P1, PT, R48, R49, P0 ;  /* 0x000000313000720c */ /* 0x000fc40000726670 */
[-C--:B------:R-:W-:Y:S01]  /*8ac0*/  ISETP.GE.OR P3, PT, R10, R49.reuse, P0 ;  /* 0x000000310a00720c */ /* 0x080fe20000766670 */
[----:B------:R-:W3:Y:S01]  /*8ad0*/  SHFL.IDX PT, R5, R13, 0x1, 0x181f ;  /* 0x00381f000d057f89 */ /* 0x000ee200000e0000 */
[----:B------:R-:W-:-:S03]  /*8ae0*/  ISETP.GE.OR P0, PT, R12, R49, P0 ;  /* 0x000000310c00720c */ /* 0x000fc60000706670 */
[----:B------:R-:W-:Y:S04]  /*8af0*/  SHFL.IDX PT, R6, R11, 0x2, 0x181f ;  /* 0x00581f000b067f89 */ /* 0x000fe800000e0000 */
[----:B------:R-:W3:Y:S04]  /*8b00*/  SHFL.IDX PT, R7, R13, 0x2, 0x181f ;  /* 0x00581f000d077f89 */ /* 0x000ee800000e0000 */
[----:B-1----:R-:W-:Y:S04]  /*8b10*/  SHFL.IDX PT, R8, R11, 0x3, 0x181f ;  /* 0x00781f000b087f89 */ /* 0x002fe800000e0000 */
[----:B------:R-:W1:Y:S01]  /*8b20*/  SHFL.IDX PT, R9, R13, 0x3, 0x181f ;  /* 0x00781f000d097f89 */ /* 0x000e6200000e0000 */
[----:B--2---:R-:W-:-:S04]  /*8b30*/  @!P1 IMAD.WIDE R2, R20, 0x2, R2 ;  /* 0x0000000214029825 */ /* 0x004fc800078e0202 */
[----:B---3--:R-:W-:-:S04]  /*8b40*/  @!P2 IMAD.WIDE R4, R20, 0x2, R4 ;  /* 0x000000021404a825 */ /* 0x008fc800078e0204 */
[----:B------:R-:W-:-:S04]  /*8b50*/  @!P3 IMAD.WIDE R6, R20, 0x2, R6 ;  /* 0x000000021406b825 */ /* 0x000fc800078e0206 */
[----:B-1----:R-:W-:Y:S01]  /*8b60*/  @!P0 IMAD.WIDE R20, R20, 0x2, R8 ;  /* 0x0000000214148825 */ /* 0x002fe200078e0208 */
[----:B----4-:R1:W-:Y:S04]  /*8b70*/  @!P1 ST.E.128 desc[UR36][R2.64], R24 ;  /* 0x0000001802009985 */ /* 0x0103e8000c101d24 */
[----:B-----5:R1:W-:Y:S04]  /*8b80*/  @!P2 ST.E.128 desc[UR36][R4.64], R28 ;  /* 0x0000001c0400a985 */ /* 0x0203e8000c101d24 */
[----:B------:R1:W-:Y:S04]  /*8b90*/  @!P3 ST.E.128 desc[UR36][R6.64], R40 ;  /* 0x000000280600b985 */ /* 0x0003e8000c101d24 */
[----:B------:R1:W-:Y:S01]  /*8ba0*/  @!P0 ST.E.128 desc[UR36][R20.64], R44 ;  /* 0x0000002c14008985 */ /* 0x0003e2000c101d24 */
[----:B0-----:R-:W-:-:S13]  /*8bb0*/  ISETP.LE.AND P0, PT, R0, UR43, PT ;  /* 0x0000002b00007c0c */ /* 0x001fda000bf03270 */
[----:B------:R-:W-:Y:S05]  /*8bc0*/  @!P0 BRA `(.L_x_31) ;  /* 0xffffff80002c8947 */ /* 0x000fea000383ffff */
[----:B------:R-:W-:Y:S05]  /*8bd0*/  EXIT ;  /* 0x000000000000794d */ /* 0x000fea0003800000 */
.L_x_5:
[----:B------:R-:W-:-:S08]  /*8be0*/  NOP ;  /* 0x0000000000007918 */ /* 0x000fd00000000000 */
[----:B------:R-:W0:-:S00]  /*8bf0*/  USETMAXREG.DEALLOC.CTAPOOL 0x20 ;  /* 0x00000020000079c8 */ /* 0x000e0000080e0500 */
[----:B------:R-:W1:Y:S01]  /*8c00*/  S2UR UR40, SR_CTAID.X ;  /* 0x00000000002879c3 */ /* 0x000e620000002500 */
[----:B------:R-:W-:Y:S01]  /*8c10*/  UMOV UR38, 0x1 ;  /* 0x0000000100267882 */ /* 0x000fe20000000000 */
[----:B0-----:R-:W-:Y:S02]  /*8c20*/  IMAD.MOV.U32 R26, RZ, RZ, RZ ;  /* 0x000000ffff1a7224 */ /* 0x001fe400078e00ff */
[----:B------:R-:W-:-:S04]  /*8c30*/  IMAD.MOV.U32 R29, RZ, RZ, 0x1 ;  /* 0x00000001ff1d7424 */ /* 0x000fc800078e00ff */
[----:B------:R-:W1:Y:S02]  /*8c40*/  LDC R2, c[0x0][0xc34] ;  /* 0x00030d00ff027b82 */ /* 0x000e640000000800 */
[----:B-1----:R-:W-:-:S13]  /*8c50*/  ISETP.LE.AND P0, PT, R2, UR40, PT ;  /* 0x0000002802007c0c */ /* 0x002fda000bf03270 */
[----:B------:R-:W-:Y:S05]  /*8c60*/  @P0 BRA `(.L_x_32) ;  /* 0x0000004000600947 */ /* 0x000fea0003800000 */
[----:B------:R-:W0:Y:S01]  /*8c70*/  S2R R8, SR_TID.X ;  /* 0x0000000000087919 */ /* 0x000e220000002100 */
[----:B------:R-:W-:Y:S01]  /*8c80*/  ULDC.64 UR4, c[0x0][0x418] ;  /* 0x0001060000047ab9 */ /* 0x000fe20000000a00 */
[----:B------:R-:W-:Y:S01]  /*8c90*/  ULDC.64 UR8, c[0x0][0x2f0] ;  /* 0x0000bc0000087ab9 */ /* 0x000fe20000000a00 */
[----:B------:R-:W-:Y:S01]  /*8ca0*/  UISETP.NE.U32.AND UP0, UPT, UR4, URZ, UPT ;  /* 0x0000003f0400728c */ /* 0x000fe2000bf05070 */
[----:B------:R-:W-:Y:S01]  /*8cb0*/  LOP3.LUT R28, R28, 0xffffff7f, RZ, 0xc0, !PT ;  /* 0xffffff7f1c1c7812 */ /* 0x000fe200078ec0ff */
[----:B------:R-:W-:Y:S01]  /*8cc0*/  UMOV UR43, 0x400 ;  /* 0x00000400002b7882 */ /* 0x000fe20000000000 */
[----:B------:R-:W-:Y:S01]  /*8cd0*/  ULDC UR4, c[0x0][0x424] ;  /* 0x0001090000047ab9 */ /* 0x000fe20000000800 */
[----:B------:R-:W-:Y:S01]  /*8ce0*/  UISETP.NE.AND.EX UP0, UPT, UR5, URZ, UPT, UP0 ;  /* 0x0000003f0500728c */ /* 0x000fe2000bf05300 */
[----:B------:R-:W-:Y:S01]  /*8cf0*/  IMAD.MOV.U32 R29, RZ, RZ, 0x1 ;  /* 0x00000001ff1d7424 */ /* 0x000fe200078e00ff */
[----:B------:R-:W-:Y:S01]  /*8d00*/  ULEA UR43, UR48, UR43, 0x18 ;  /* 0x0000002b302b7291 */ /* 0x000fe2000f8ec03f */
[----:B------:R-:W-:Y:S01]  /*8d10*/  IMAD.MOV.U32 R26, RZ, RZ, RZ ;  /* 0x000000ffff1a7224 */ /* 0x000fe200078e00ff */
[----:B------:R-:W-:Y:S01]  /*8d20*/  USEL UR4, UR4, 0x1, UP0 ;  /* 0x0000000104047887 */ /* 0x000fe20008000000 */
[----:B------:R-:W-:Y:S01]  /*8d30*/  UMOV UR6, 0xa0 ;  /* 0x000000a000067882 */ /* 0x000fe20000000000 */
[----:B------:R-:W-:-:S02]  /*8d40*/  ULDC UR44, c[0x0][0x448] ;  /* 0x00011200002c7ab9 */ /* 0x000fc40000000800 */
[----:B------:R-:W-:Y:S01]  /*8d50*/  UIMAD UR42, UR4, UR8, URZ ;  /* 0x00000008042a72a4 */ /* 0x000fe2000f8e023f */
[----:B------:R-:W-:Y:S02]  /*8d60*/  ULDC UR7, c[0x0][0x288] ;  /* 0x0000a20000077ab9 */ /* 0x000fe40000000800 */
[----:B------:R-:W-:Y:S01]  /*8d70*/  ULDC UR8, c[0x0][0x2b8] ;  /* 0x0000ae0000087ab9 */ /* 0x000fe20000000800 */
[----:B------:R-:W-:Y:S02]  /*8d80*/  UIADD3 UR4, UR42, 0x9f, URZ ;  /* 0x0000009f2a047890 */ /* 0x000fe4000fffe03f */
[----:B------:R-:W-:Y:S02]  /*8d90*/  ULOP3.LUT UR49, UR41, 0x2, URZ, 0xfc, !UPT ;  /* 0x0000000229317892 */ /* 0x000fe4000f8efc3f */
[----:B------:R-:W-:Y:S02]  /*8da0*/  UIMAD.WIDE UR4, UR4, 0x66666667, URZ ;  /* 0x66666667040478a5 */ /* 0x000fe4000f8e023f */
[----:B------:R-:W-:-:S02]  /*8db0*/  ULOP3.LUT UR50, UR41, 0x1, URZ, 0xfc, !UPT ;  /* 0x0000000129327892 */ /* 0x000fc4000f8efc3f */
[----:B------:R-:W-:Y:S01]  /*8dc0*/  USHF.R.U32.HI UR4, URZ, 0x1f, UR5 ;  /* 0x0000001f3f047899 */ /* 0x000fe20008011605 */
[----:B------:R-:W-:Y:S01]  /*8dd0*/  ULDC UR51, c[0x0][0xc] ;  /* 0x0000030000337ab9 */ /* 0x000fe20000000800 */
[----:B------:R-:W-:Y:S02]  /*8de0*/  UMOV UR38, URZ ;  /* 0x0000003f00267c82 */ /* 0x000fe40008000000 */
[----:B------:R-:W-:Y:S01]  /*8df0*/  ULEA.HI.SX32 UR45, UR5, UR4, 0x1a ;  /* 0x00000004052d7291 */ /* 0x000fe2000f8fd23f */
[C---:B0-----:R-:W-:Y:S01]  /*8e00*/  IMAD.SHL.U32 R0, R8.reuse, 0x40, RZ ;  /* 0x0000004008007824 */ /* 0x041fe200078e00ff */
[----:B------:R-:W-:Y:S01]  /*8e10*/  SHF.R.U32.HI R3, RZ, 0x1, R8 ;  /* 0x00000001ff037819 */ /* 0x000fe20000011608 */
[C---:B------:R-:W-:Y:S01]  /*8e20*/  IMAD.SHL.U32 R5, R8.reuse, 0x8, RZ ;  /* 0x0000000808057824 */ /* 0x040fe200078e00ff */
[C---:B------:R-:W-:Y:S01]  /*8e30*/  SHF.L.U32 R4, R8.reuse, 0x4, RZ ;  /* 0x0000000408047819 */ /* 0x040fe200000006ff */
[----:B------:R-:W-:Y:S01]  /*8e40*/  IMAD.SHL.U32 R7, R8, 0x2, RZ ;  /* 0x0000000208077824 */ /* 0x000fe200078e00ff */
[----:B------:R-:W-:Y:S01]  /*8e50*/  LOP3.LUT R2, R0, 0x180, RZ, 0xc0, !PT ;  /* 0x0000018000027812 */ /* 0x000fe200078ec0ff */
[----:B------:R-:W-:Y:S01]  /*8e60*/  UIADD3 UR4, UR45, -0x1, URZ ;  /* 0xffffffff2d047890 */ /* 0x000fe2000fffe03f */
[----:B------:R-:W-:Y:S01]  /*8e70*/  LOP3.LUT R6, R4, 0x1b0, RZ, 0xc0, !PT ;  /* 0x000001b004067812 */ /* 0x000fe200078ec0ff */
[----:B------:R-:W-:Y:S01]  /*8e80*/  UIMAD UR5, UR45, UR6, -0xa0 ;  /* 0xffffff602d0574a4 */ /* 0x000fe2000f8e0206 */
[----:B------:R-:W-:Y:S01]  /*8e90*/  LOP3.LUT R2, R2, 0x30, R3, 0xf8, !PT ;  /* 0x0000003002027812 */ /* 0x000fe200078ef803 */
[----:B------:R-:W-:Y:S01]  /*8ea0*/  IMAD.SHL.U32 R3, R8, 0x20, RZ ;  /* 0x0000002008037824 */ /* 0x000fe200078e00ff */
[----:B------:R-:W-:Y:S01]  /*8eb0*/  LOP3.LUT R7, R6, 0x30, R7, 0x78, !PT ;  /* 0x0000003006077812 */ /* 0x000fe200078e7807 */
[----:B------:R-:W-:Y:S01]  /*8ec0*/  UIMAD UR4, UR4, -0xa0, UR42 ;  /* 0xffffff60040478a4 */ /* 0x000fe2000f8e022a */
[----:B------:R-:W-:Y:S01]  /*8ed0*/  LOP3.LUT R5, R2, 0x30, R5, 0x78, !PT ;  /* 0x0000003002057812 */ /* 0x000fe200078e7805 */
[----:B------:R-:W-:Y:S01]  /*8ee0*/  UIMAD UR44, UR44, UR7, URZ ;  /* 0x000000072c2c72a4 */ /* 0x000fe2000f8e023f */
[----:B------:R-:W-:Y:S01]  /*8ef0*/  LOP3.LUT R2, R3, 0x80, RZ, 0xc0, !PT ;  /* 0x0000008003027812 */ /* 0x000fe200078ec0ff */
[----:B------:R-:W-:Y:S01]  /*8f00*/  UIADD3 UR45, UR45, -0x2, URZ ;  /* 0xfffffffe2d2d7890 */ /* 0x000fe2000fffe03f */
[----:B------:R-:W-:-:S02]  /*8f10*/  LOP3.LUT R6, R4, 0x600, RZ, 0xc0, !PT ;  /* 0x0000060004067812 */ /* 0x000fc400078ec0ff */
[----:B------:R-:W-:Y:S02]  /*8f20*/  SHF.L.U32 R9, R8, 0x2, RZ ;  /* 0x0000000208097819 */ /* 0x000fe400000006ff */
[----:B------:R-:W-:Y:S02]  /*8f30*/  LOP3.LUT R2, R2, 0x10, R8, 0xf8, !PT ;  /* 0x0000001002027812 */ /* 0x000fe400078ef808 */
[----:B------:R-:W-:Y:S02]  /*8f40*/  LOP3.LUT R6, R6, 0x60, R3, 0xf8, !PT ;  /* 0x0000006006067812 */ /* 0x000fe400078ef803 */
[----:B------:R-:W-:Y:S02]  /*8f50*/  LOP3.LUT R0, R5, 0x640, R0, 0xf8, !PT ;  /* 0x0000064005007812 */ /* 0x000fe400078ef800 */
[----:B------:R-:W-:Y:S02]  /*8f60*/  LOP3.LUT R2, R2, 0x10, R9, 0x78, !PT ;  /* 0x0000001002027812 */ /* 0x000fe400078e7809 */
[----:B------:R-:W-:Y:S01]  /*8f70*/  LOP3.LUT R5, R6, 0x100, R3, 0xf8, !PT ;  /* 0x0000010006057812 */ /* 0x000fe200078ef803 */
[----:B------:R0:W-:Y:S01]  /*8f80*/  STL [R1+0x14], R0 ;  /* 0x0000140001007387 */ /* 0x0001e20000100800 */
[----:B------:R-:W-:-:S02]  /*8f90*/  LOP3.LUT R7, R7, 0x640, R4, 0xf8, !PT ;  /* 0x0000064007077812 */ /* 0x000fc400078ef804 */
[----:B0-----:R-:W-:Y:S02]  /*8fa0*/  LOP3.LUT R0, R5, R2, RZ, 0xfc, !PT ;  /* 0x0000000205007212 */ /* 0x001fe400078efcff */
[----:B------:R-:W-:-:S03]  /*8fb0*/  LOP3.LUT R2, R4, 0x30, RZ, 0xc0, !PT ;  /* 0x0000003004027812 */ /* 0x000fc600078ec0ff */
[----:B------:R0:W-:Y:S01]  /*8fc0*/  STL [R1+0x10], R0 ;  /* 0x0000100001007387 */ /* 0x0001e20000100800 */
[----:B------:R-:W-:-:S03]  /*8fd0*/  ISETP.GE.AND P1, PT, R2, UR9, PT ;  /* 0x0000000902007c0c */ /* 0x000fc6000bf26270 */
[----:B------:R-:W-:Y:S01]  /*8fe0*/  STL [R1+0xc], R7 ;  /* 0x00000c0701007387 */ /* 0x000fe20000100800 */
[----:B0-----:R-:W-:-:S04]  /*8ff0*/  SHF.R.U32.HI R0, RZ, 0x2, R8 ;  /* 0x00000002ff007819 */ /* 0x001fc80000011608 */
[----:B------:R-:W-:Y:S01]  /*9000*/  LOP3.LUT R8, R0, 0x1f, RZ, 0xc0, !PT ;  /* 0x0000001f00087812 */ /* 0x000fe200078ec0ff */
[----:B------:R-:W-:-:S03]  /*9010*/  VIADD R0, R7, UR43 ;  /* 0x0000002b07007c36 */ /* 0x000fc60008000000 */
[----:B------:R-:W-:Y:S02]  /*9020*/  LOP3.LUT R6, R8, 0x60, R3, 0xf8, !PT ;  /* 0x0000006008067812 */ /* 0x000fe400078ef803 */
[----:B------:R0:W-:Y:S02]  /*9030*/  STL [R1+0x24], R0 ;  /* 0x0000240001007387 */ /* 0x0001e40000100800 */
[C---:B------:R-:W-:Y:S01]  /*9040*/  LOP3.LUT R5, R6.reuse, 0x80, RZ, 0xfc, !PT ;  /* 0x0000008006057812 */ /* 0x040fe200078efcff */
[----:B------:R-:W-:-:S03]  /*9050*/  VIADD R4, R6, UR5 ;  /* 0x0000000506047c36 */ /* 0x000fc60008000000 */
[----:B------:R-:W-:Y:S02]  /*9060*/  IADD3 R3, R5, UR5, RZ ;  /* 0x0000000505037c10 */ /* 0x000fe4000fffe0ff */
[----:B0-----:R-:W-:-:S03]  /*9070*/  IADD3 R0, -R8, UR4, RZ ;  /* 0x0000000408007c10 */ /* 0x001fc6000fffe1ff */
[----:B------:R0:W-:Y:S01]  /*9080*/  STL [R1+0x20], R3 ;  /* 0x0000200301007387 */ /* 0x0001e20000100800 */
[----:B------:R-:W-:Y:S02]  /*9090*/  ISETP.GE.AND P0, PT, R3, UR42, PT ;  /* 0x0000002a03007c0c */ /* 0x000fe4000bf06270 */
[C---:B------:R-:W-:Y:S01]  /*90a0*/  ISETP.GE.AND P2, PT, R0.reuse, 0x1, PT ;  /* 0x000000010000780c */ /* 0x040fe20003f46270 */
[----:B------:R0:W-:Y:S01]  /*90b0*/  STL [R1+0x1c], R4 ;  /* 0x00001c0401007387 */ /* 0x0001e20000100800 */
[C---:B------:R-:W-:Y:S02]  /*90c0*/  ISETP.LT.OR P3, PT, R0.reuse, 0x1, P1 ;  /* 0x000000010000780c */ /* 0x040fe40000f61670 */
[----:B------:R-:W-:Y:S01]  /*90d0*/  ISETP.LT.OR P4, PT, R0, 0x21, P1 ;  /* 0x000000210000780c */ /* 0x000fe20000f81670 */
[----:B------:R0:W-:Y:S08]  /*90e0*/  STL [R1+0x18], R0 ;  /* 0x0000180001007387 */ /* 0x0001f00000100800 */
[----:B------:R-:W-:-:S02]  /*90f0*/  @P2 LOP3.LUT R28, R28, 0x80, RZ, 0xfc, !PT ;  /* 0x000000801c1c2812 */ /* 0x000fc400078efcff */
[----:B------:R-:W-:Y:S02]  /*9100*/  ISETP.LT.OR P2, PT, R0, 0x41, P1 ;  /* 0x000000410000780c */ /* 0x000fe40000f41670 */
[----:B------:R-:W-:-:S04]  /*9110*/  LOP3.LUT R28, R28, 0xffffefff, RZ, 0xc0, !PT ;  /* 0xffffefff1c1c7812 */ /* 0x000fc800078ec0ff */
[----:B------:R-:W-:Y:S02]  /*9120*/  @P3 LOP3.LUT R28, R28, 0x1000, RZ, 0xfc, !PT ;  /* 0x000010001c1c3812 */ /* 0x000fe400078efcff */
[----:B------:R-:W-:Y:S02]  /*9130*/  ISETP.LT.OR P3, PT, R0, 0x61, P1 ;  /* 0x000000610000780c */ /* 0x000fe40000f61670 */
[----:B------:R-:W-:Y:S02]  /*9140*/  LOP3.LUT R28, R28, 0xfffff7ff, RZ, 0xc0, !PT ;  /* 0xfffff7ff1c1c7812 */ /* 0x000fe400078ec0ff */
[----:B------:R-:W-:Y:S02]  /*9150*/  ISETP.LT.OR P1, PT, R0, 0x81, P1 ;  /* 0x000000810000780c */ /* 0x000fe40000f21670 */
[----:B------:R-:W-:-:S04]  /*9160*/  @P4 LOP3.LUT R28, R28, 0x800, RZ, 0xfc, !PT ;  /* 0x000008001c1c4812 */ /* 0x000fc800078efcff */
[----:B------:R-:W-:-:S04]  /*9170*/  LOP3.LUT R28, R28, 0xfffffbff, RZ, 0xc0, !PT ;  /* 0xfffffbff1c1c7812 */ /* 0x000fc800078ec0ff */
[----:B------:R-:W-:Y:S02]  /*9180*/  @P2 LOP3.LUT R28, R28, 0x400, RZ, 0xfc, !PT ;  /* 0x000004001c1c2812 */ /* 0x000fe400078efcff */
[----:B------:R-:W-:Y:S02]  /*9190*/  ISETP.LT.U32.AND P2, PT, R5, 0xa0, !P0 ;  /* 0x000000a00500780c */ /* 0x000fe40004741070 */
[----:B------:R-:W-:Y:S02]  /*91a0*/  LOP3.LUT R28, R28, 0xfffffdff, RZ, 0xc0, !PT ;  /* 0xfffffdff1c1c7812 */ /* 0x000fe400078ec0ff */
[----:B------:R-:W-:Y:S02]  /*91b0*/  ISETP.GE.AND P0, PT, R0, 0x21, PT ;  /* 0x000000210000780c */ /* 0x000fe40003f06270 */
[----:B------:R-:W-:-:S04]  /*91c0*/  @P3 LOP3.LUT R28, R28, 0x200, RZ, 0xfc, !PT ;  /* 0x000002001c1c3812 */ /* 0x000fc800078efcff */
[----:B------:R-:W-:-:S04]  /*91d0*/  LOP3.LUT R28, R28, 0xffffbfff, RZ, 0xc0, !PT ;  /* 0xffffbfff1c1c7812 */ /* 0x000fc800078ec0ff */
[----:B------:R-:W-:Y:S02]  /*91e0*/  @P1 LOP3.LUT R28, R28, 0x4000, RZ, 0xfc, !PT ;  /* 0x000040001c1c1812 */ /* 0x000fe400078efcff */
[----:B------:R-:W-:Y:S02]  /*91f0*/  ISETP.GE.AND P1, PT, R0, 0x41, PT ;  /* 0x000000410000780c */ /* 0x000fe40003f26270 */
        /* <DEDUP_REMOVED lines=8> */
[----:B------:R-:W-:Y:S02]  /*9280*/  ISETP.GE.AND P1, PT, R2, UR9, PT ;  /* 0x0000000902007c0c */ /* 0x000fe4000bf26270 */
[----:B------:R-:W-:-:S04]  /*9290*/  LOP3.LUT R28, R28, 0xffffffef, RZ, 0xc0, !PT ;  /* 0xffffffef1c1c7812 */ /* 0x000fc800078ec0ff */
[----:B------:R-:W-:-:S04]  /*92a0*/  @P2 LOP3.LUT R28, R28, 0x10, RZ, 0xfc, !PT ;  /* 0x000000101c1c2812 */ /* 0x000fc800078efcff */
[----:B------:R-:W-:-:S04]  /*92b0*/  LOP3.LUT R28, R28, 0xfffffffe, RZ, 0xc0, !PT ;  /* 0xfffffffe1c1c7812 */ /* 0x000fc800078ec0ff */
[----:B------:R-:W-:-:S04]  /*92c0*/  LOP3.LUT R28, R28, 0xffffdfff, RZ, 0xc0, !PT ;  /* 0xffffdfff1c1c7812 */ /* 0x000fc800078ec0ff */
[----:B------:R-:W-:Y:S02]  /*92d0*/  @P0 LOP3.LUT R28, R28, 0x2000, RZ, 0xfc, !PT ;  /* 0x000020001c1c0812 */ /* 0x000fe400078efcff */
[----:B------:R-:W-:Y:S02]  /*92e0*/  ISETP.GE.AND P0, PT, R2, UR8, PT ;  /* 0x0000000802007c0c */ /* 0x000fe4000bf06270 */
[----:B------:R-:W-:-:S04]  /*92f0*/  @P1 LOP3.LUT R28, R28, 0x1, RZ, 0xfc, !PT ;  /* 0x000000011c1c1812 */ /* 0x000fc800078efcff */
[----:B------:R-:W-:-:S07]  /*9300*/  LOP3.LUT R28, R28, 0xfffffeff, RZ, 0xc0, !PT ;  /* 0xfffffeff1c1c7812 */ /* 0x000fce00078ec0ff */
[----:B0-----:R-:W-:-:S07]  /*9310*/  @P0 LOP3.LUT R28, R28, 0x100, RZ, 0xfc, !PT ;  /* 0x000001001c1c0812 */ /* 0x001fce00078efcff */
.L_x_84:
[----:B------:R-:W-:Y:S01]  /*9320*/  ULDC UR4, c[0x0][0xc38] ;  /* 0x00030e0000047ab9 */ /* 0x000fe20000000800 */
[----:B------:R-:W-:Y:S01]  /*9330*/  ULDC.64 UR8, c[0x0][0xa28] ;  /* 0x00028a0000087ab9 */ /* 0x000fe20000000a00 */
[----:B------:R-:W-:Y:S01]  /*9340*/  UISETP.NE.AND UP0, UPT, UR4, 0x1, UPT ;  /* 0x000000010400788c */ /* 0x000fe2000bf05270 */
[----:B------:R-:W-:Y:S01]  /*9350*/  ISETP.NE.U32.AND P0, PT, RZ, UR8, PT ;  /* 0x00000008ff007c0c */ /* 0x000fe2000bf05070 */
[----:B------:R-:W-:Y:S01]  /*9360*/  UMOV UR46, UR40 ;  /* 0x00000028002e7c82 */ /* 0x000fe20008000000 */
[----:B------:R-:W-:Y:S01]  /*9370*/  ULDC UR4, c[0x0][0xc44] ;  /* 0x0003110000047ab9 */ /* 0x000fe20000000800 */
[----:B------:R-:W-:Y:S01]  /*9380*/  UIADD3 UR11, UR43, 0xe000, URZ ;  /* 0x0000e0002b0b7890 */ /* 0x000fe2000fffe03f */
[----:B------:R-:W-:Y:S01]  /*9390*/  ISETP.NE.AND.EX P0, PT, RZ, UR9, PT, P0 ;  /* 0x00000009ff007c0c */ /* 0x000fe2000bf05300 */
[----:B------:R-:W-:Y:S01]  /*93a0*/  UISETP.NE.AND UP1, UPT, UR4, 0x1, UPT ;  /* 0x000000010400788c */ /* 0x000fe2000bf25270 */
[----:B------:R-:W-:-:S04]  /*93b0*/  UMOV UR39, URZ ;  /* 0x0000003f00277c82 */ /* 0x000fc80008000000 */
[----:B------:R-:W-:Y:S01]  /*93c0*/  @UP0 ULDC UR4, c[0x0][0xc3c] ;  /* 0x00030f0000040ab9 */ /* 0x000fe20000000800 */
[----:B------:R-:W-:Y:S01]  /*93d0*/  @UP0 ULDC UR10, c[0x0][0xc40] ;  /* 0x00031000000a0ab9 */ /* 0x000fe20000000800 */
[----:B------:R-:W-:-:S04]  /*93e0*/  UIMAD.WIDE.U32 UR4, UR40, UR4, URZ ;  /* 0x00000004280472a5 */ /* 0x000fc8000f8e003f */
[----:B------:R-:W-:Y:S01]  /*93f0*/  @UP0 USHF.R.U32.HI UR46, URZ, UR10, UR5 ;  /* 0x0000000a3f2e0299 */ /* 0x000fe20008011605 */
[----:B------:R-:W-:Y:S01]  /*9400*/  @UP1 ULDC.64 UR6, c[0x0][0xc48] ;  /* 0x0003120000061ab9 */ /* 0x000fe20000000a00 */
[----:B------:R-:W-:Y:S02]  /*9410*/  ULOP3.LUT UP0, URZ, UR11, 0x1bf, URZ, 0xc0, !UPT ;  /* 0x000001bf0b3f7892 */ /* 0x000fe4000f80c03f */
[----:B------:R-:W-:-:S03]  /*9420*/  UIMAD.WIDE.U32 UR4, UR46, UR6, URZ ;  /* 0x000000062e0472a5 */ /* 0x000fc6000f8e003f */
[----:B------:R-:W-:Y:S01]  /*9430*/  UMOV UR47, UR46 ;  /* 0x0000002e002f7c82 */ /* 0x000fe20008000000 */
[----:B------:R-:W-:Y:S01]  /*9440*/  @UP1 USHF.R.U32.HI UR47, URZ, UR7, UR5 ;  /* 0x000000073f2f1299 */ /* 0x000fe20008011605 */
[----:B-1----:R-:W-:Y:S11]  /*9450*/  @!P0 BRA `(.L_x_33) ;  /* 0x0000000000188947 */ /* 0x002ff60003800000 */
[----:B------:R-:W-:Y:S02]  /*9460*/  ULDC.64 UR4, c[0x0][0xa28] ;  /* 0x00028a0000047ab9 */ /* 0x000fe40000000a00 */
[----:B------:R-:W-:-:S06]  /*9470*/  UIMAD.WIDE UR4, UR47, 0x4, UR4 ;  /* 0x000000042f0478a5 */ /* 0x000fcc000f8e0204 */
[----:B------:R-:W-:Y:S02]  /*9480*/  IMAD.U32 R2, RZ, RZ, UR4 ;  /* 0x00000004ff027e24 */ /* 0x000fe4000f8e00ff */
[----:B------:R-:W-:-:S05]  /*9490*/  IMAD.U32 R3, RZ, RZ, UR5 ;  /* 0x00000005ff037e24 */ /* 0x000fca000f8e00ff */
[----:B------:R-:W2:Y:S02]  /*94a0*/  LDG.E R2, desc[UR36][R2.64] ;  /* 0x0000002402027981 */ /* 0x000ea4000c1e1900 */
[----:B--2---:R-:W-:-:S15]  /*94b0*/  R2UR UR39, R2 ;  /* 0x00000000022772ca */ /* 0x004fde00000e0000 */
.L_x_33:
[----:B------:R-:W-:-:S13]  /*94c0*/  PLOP3.LUT P0, PT, PT, PT, UP0, 0x80, 0x0 ;  /* 0x000000000000781c */ /* 0x000fda0003f0f008 */
[----:B------:R-:W-:Y:S05]  /*94d0*/  @!P0 BRA `(.L_x_34) ;  /* 0x0000000000408947 */ /* 0x000fea0003800000 */
[----:B------:R-:W-:Y:S01]  /*94e0*/  MOV R2, 0x0 ;  /* 0x0000000000027802 */ /* 0x000fe20000000f00 */
[----:B------:R-:W-:Y:S01]  /*94f0*/  ULDC.64 UR6, c[0x4][0x98] ;  /* 0x0100260000067ab9 */ /* 0x000fe20000000a00 */
[----:B------:R-:W-:Y:S01]  /*9500*/  ULDC.64 UR8, c[0x4][0xa0] ;  /* 0x0100280000087ab9 */ /* 0x000fe20000000a00 */
[----:B------:R-:W-:Y:S01]  /*9510*/  ULDC.64 UR4, c[0x4][0x8] ;  /* 0x0100020000047ab9 */ /* 0x000fe20000000a00 */
[----:B------:R-:W-:Y:S01]  /*9520*/  MOV R4, UR6 ;  /* 0x0000000600047c02 */ /* 0x000fe20008000f00 */
[----:B------:R-:W-:Y:S01]  /*9530*/  IMAD.U32 R5, RZ, RZ, UR7 ;  /* 0x00000007ff057e24 */ /* 0x000fe2000f8e00ff */
[----:B------:R-:W0:Y:S01]  /*9540*/  LDC.64 R2, c[0x4][R2] ;  /* 0x0100000002027b82 */ /* 0x000e220000000a00 */
[----:B------:R-:W-:Y:S01]  /*9550*/  IMAD.U32 R6, RZ, RZ, UR8 ;  /* 0x00000008ff067e24 */ /* 0x000fe2000f8e00ff */
[----:B------:R-:W-:Y:S01]  /*9560*/  MOV R10, UR4 ;  /* 0x00000004000a7c02 */ /* 0x000fe20008000f00 */
[----:B------:R-:W-:Y:S01]  /*9570*/  IMAD.U32 R7, RZ, RZ, UR9 ;  /* 0x00000009ff077e24 */ /* 0x000fe2000f8e00ff */
[----:B------:R-:W-:Y:S01]  /*9580*/  MOV R13, RZ ;  /* 0x000000ff000d7202 */ /* 0x000fe20000000f00 */
[----:B------:R-:W-:-:S02]  /*9590*/  IMAD.U32 R11, RZ, RZ, UR5 ;  /* 0x00000005ff0b7e24 */ /* 0x000fc4000f8e00ff */
[----:B------:R-:W-:Y:S02]  /*95a0*/  IMAD.MOV.U32 R8, RZ, RZ, 0x70 ;  /* 0x00000070ff087424 */ /* 0x000fe400078e00ff */
[----:B------:R-:W-:-:S07]  /*95b0*/  IMAD.MOV.U32 R12, RZ, RZ, 0x1 ;  /* 0x00000001ff0c7424 */ /* 0x000fce00078e00ff */
[----:B------:R-:W-:-:S07]  /*95c0*/  LEPC R20, `(.L_x_34) ;  /* 0x000000001014794e */ /* 0x000fce0000000000 */
[----:B0-----:R-:W-:Y:S05]  /*95d0*/  CALL.ABS.NOINC R2 ;  /* 0x0000000002007343 */ /* 0x001fea0003c00000 */
.L_x_34:
[----:B------:R-:W-:Y:S01]  /*95e0*/  UIADD3 UR4, UR43, 0x6000, URZ ;  /* 0x000060002b047890 */ /* 0x000fe2000fffe03f */
[----:B------:R-:W-:-:S05]  /*95f0*/  LOP3.LUT R28, R28, 0xfffffffd, RZ, 0xc0, !PT ;  /* 0xfffffffd1c1c7812 */ /* 0x000fca00078ec0ff */
[----:B------:R-:W-:-:S05]  /*9600*/  IMAD.U32 R16, RZ, RZ, UR4 ;  /* 0x00000004ff107e24 */ /* 0x000fca000f8e00ff */
[----:B------:R-:W-:-:S13]  /*9610*/  LOP3.LUT P0, RZ, R16, 0x1bf, RZ, 0xc0, !PT ;  /* 0x000001bf10ff7812 */ /* 0x000fda000780c0ff */
[----:B------:R-:W-:Y:S01]  /*9620*/  @P0 LOP3.LUT R28, R28, 0x2, RZ, 0xfc, !PT ;  /* 0x000000021c1c0812 */ /* 0x000fe200078efcff */
[----:B------:R-:W-:Y:S06]  /*9630*/  @!P0 BRA `(.L_x_35) ;  /* 0x0000000000408947 */ /* 0x000fec0003800000 */
[----:B------:R-:W-:Y:S01]  /*9640*/  MOV R2, 0x0 ;  /* 0x0000000000027802 */ /* 0x000fe20000000f00 */
[----:B------:R-:W-:Y:S01]  /*9650*/  ULDC.64 UR6, c[0x4][0x98] ;  /* 0x0100260000067ab9 */ /* 0x000fe20000000a00 */
[----:B------:R-:W-:Y:S01]  /*9660*/  ULDC.64 UR8, c[0x4][0xa0] ;  /* 0x0100280000087ab9 */ /* 0x000fe20000000a00 */
[----:B------:R-:W-:Y:S01]  /*9670*/  ULDC.64 UR4, c[0x4][0x10] ;  /* 0x0100040000047ab9 */ /* 0x000fe20000000a00 */
[----:B------:R-:W-:Y:S01]  /*9680*/  IMAD.U32 R4, RZ, RZ, UR6 ;  /* 0x00000006ff047e24 */ /* 0x000fe2000f8e00ff */
[----:B------:R-:W-:Y:S01]  /*9690*/  MOV R6, UR8 ;  /* 0x0000000800067c02 */ /* 0x000fe20008000f00 */
[----:B------:R-:W0:Y:S01]  /*96a0*/  LDC.64 R2, c[0x4][R2] ;  /* 0x0100000002027b82 */ /* 0x000e220000000a00 */
[----:B------:R-:W-:Y:S01]  /*96b0*/  IMAD.U32 R5, RZ, RZ, UR7 ;  /* 0x00000007ff057e24 */ /* 0x000fe2000f8e00ff */
[----:B------:R-:W-:Y:S01]  /*96c0*/  MOV R8, 0x70 ;  /* 0x0000007000087802 */ /* 0x000fe20000000f00 */
[----:B------:R-:W-:Y:S02]  /*96d0*/  IMAD.U32 R7, RZ, RZ, UR9 ;  /* 0x00000009ff077e24 */ /* 0x000fe4000f8e00ff */
[----:B------:R-:W-:-:S02]  /*96e0*/  IMAD.U32 R10, RZ, RZ, UR4 ;  /* 0x00000004ff0a7e24 */ /* 0x000fc4000f8e00ff */
[----:B------:R-:W-:Y:S02]  /*96f0*/  IMAD.U32 R11, RZ, RZ, UR5 ;  /* 0x00000005ff0b7e24 */ /* 0x000fe4000f8e00ff */
[----:B------:R-:W-:Y:S02]  /*9700*/  IMAD.MOV.U32 R12, RZ, RZ, 0x1 ;  /* 0x00000001ff0c7424 */ /* 0x000fe400078e00ff */
[----:B------:R-:W-:-:S07]  /*9710*/  IMAD.MOV.U32 R13, RZ, RZ, RZ ;  /* 0x000000ffff0d7224 */ /* 0x000fce00078e00ff */
[----:B------:R-:W-:-:S07]  /*9720*/  LEPC R20, `(.L_x_35) ;  /* 0x000000001014794e */ /* 0x000fce0000000000 */
[----:B0-----:R-:W-:Y:S05]  /*9730*/  CALL.ABS.NOINC R2 ;  /* 0x0000000002007343 */ /* 0x001fea0003c00000 */
.L_x_35:
[----:B------:R-:W-:-:S04]  /*9740*/  UIADD3 UR4, UR43, 0x1000, URZ ;  /* 0x000010002b047890 */ /* 0x000fc8000fffe03f */
[----:B------:R-:W-:-:S06]  /*9750*/  ULOP3.LUT UP0, URZ, UR4, 0x9f, URZ, 0xc0, !UPT ;  /* 0x0000009f043f7892 */ /* 0x000fcc000f80c03f */
[----:B------:R-:W-:-:S13]  /*9760*/  PLOP3.LUT P0, PT, PT, PT, UP0, 0x80, 0x0 ;  /* 0x000000000000781c */ /* 0x000fda0003f0f008 */
[----:B------:R-:W-:Y:S05]  /*9770*/  @!P0 BRA `(.L_x_36) ;  /* 0x0000000000408947 */ /* 0x000fea0003800000 */
        /* <DEDUP_REMOVED lines=8> */
[----:B------:R-:W-:Y:S01]  /*9800*/  MOV R11, UR5 ;  /* 0x00000005000b7c02 */ /* 0x000fe20008000f00 */
[----:B------:R-:W-:Y:S02]  /*9810*/  IMAD.U32 R7, RZ, RZ, UR9 ;  /* 0x00000009ff077e24 */ /* 0x000fe4000f8e00ff */
[----:B------:R-:W-:-:S02]  /*9820*/  IMAD.U32 R10, RZ, RZ, UR4 ;  /* 0x00000004ff0a7e24 */ /* 0x000fc4000f8e00ff */
[----:B------:R-:W-:Y:S02]  /*9830*/  IMAD.MOV.U32 R8, RZ, RZ, 0x70 ;  /* 0x00000070ff087424 */ /* 0x000fe400078e00ff */
[----:B------:R-:W-:Y:S02]  /*9840*/  IMAD.MOV.U32 R12, RZ, RZ, 0x1 ;  /* 0x00000001ff0c7424 */ /* 0x000fe400078e00ff */
[----:B------:R-:W-:-:S07]  /*9850*/  IMAD.MOV.U32 R13, RZ, RZ, RZ ;  /* 0x000000ffff0d7224 */ /* 0x000fce00078e00ff */
[----:B------:R-:W-:-:S07]  /*9860*/  LEPC R20, `(.L_x_36) ;  /* 0x000000001014794e */ /* 0x000fce0000000000 */
[----:B0-----:R-:W-:Y:S05]  /*9870*/  CALL.ABS.NOINC R2 ;  /* 0x0000000002007343 */ /* 0x001fea0003c00000 */
.L_x_36:
[----:B------:R-:W-:-:S13]  /*9880*/  LOP3.LUT P6, RZ, R16, 0x1bf, RZ, 0xc0, !PT ;  /* 0x000001bf10ff7812 */ /* 0x000fda00078cc0ff */
        /* <DEDUP_REMOVED lines=17> */
.L_x_37:
[----:B------:R-:W-:Y:S01]  /*99a0*/  ULDC.64 UR4, c[0x0][0x9f8] ;  /* 0x00027e0000047ab9 */ /* 0x000fe20000000a00 */
[----:B------:R-:W-:Y:S01]  /*99b0*/  IMAD.U32 R16, RZ, RZ, UR47 ;  /* 0x0000002fff107e24 */ /* 0x000fe2000f8e00ff */
[----:B------:R-:W-:Y:S01]  /*99c0*/  UISETP.NE.U32.AND UP0, UPT, UR4, URZ, UPT ;  /* 0x0000003f0400728c */ /* 0x000fe2000bf05070 */
[----:B------:R-:W0:Y:S03]  /*99d0*/  LDC R17, c[0x0][0x430] ;  /* 0x00010c00ff117b82 */ /* 0x000e260000000800 */
[----:B------:R-:W-:-:S06]  /*99e0*/  UISETP.NE.AND.EX UP0, UPT, UR5, URZ, UPT, UP0 ;  /* 0x0000003f0500728c */ /* 0x000fcc000bf05300 */
[----:B------:R-:W-:-:S05]  /*99f0*/  PLOP3.LUT P0, PT, PT, PT, UP0, 0x80, 0x0 ;  /* 0x000000000000781c */ /* 0x000fca0003f0f008 */
[----:B------:R-:W-:Y:S02]  /*9a00*/  @UP0 ULDC.64 UR4, c[0x0][0x9f8] ;  /* 0x00027e0000040ab9 */ /* 0x000fe40000000a00 */
[----:B------:R-:W-:-:S06]  /*9a10*/  @UP0 UIMAD.WIDE UR4, UR47, 0x4, UR4 ;  /* 0x000000042f0408a5 */ /* 0x000fcc000f8e0204 */
[----:B------:R-:W-:Y:S02]  /*9a20*/  IMAD.U32 R2, RZ, RZ, UR4 ;  /* 0x00000004ff027e24 */ /* 0x000fe4000f8e00ff */
[----:B------:R-:W-:-:S05]  /*9a30*/  IMAD.U32 R3, RZ, RZ, UR5 ;  /* 0x00000005ff037e24 */ /* 0x000fca000f8e00ff */
[----:B------:R-:W2:Y:S01]  /*9a40*/  @P0 LDG.E R16, desc[UR36][R2.64] ;  /* 0x0000002402100981 */ /* 0x000ea2000c1e1900 */
[----:B------:R-:W-:-:S03]  /*9a50*/  UMOV UR4, 0xffffffff ;  /* 0xffffffff00047882 */ /* 0x000fc60000000000 */
[----:B--2---:R1:W-:Y:S01]  /*9a60*/  STL [R1], R16 ;  /* 0x0000001001007387 */ /* 0x0043e20000100800 */
[----:B0-----:R-:W-:Y:S05]  /*9a70*/  BRA.DIV UR4, `(.L_x_38) ;  /* 0x0000003a042c7947 */ /* 0x001fea000b800000 */
.L_x_101:
[----:B------:R-:W2:Y:S04]  /*9a80*/  LDL R0, [R1+0x1c] ;  /* 0x00001c0001007983 */ /* 0x000ea80000100800 */
[----:B------:R-:W3:Y:S01]  /*9a90*/  LDL R8, [R1+0x20] ;  /* 0x0000200001087983 */ /* 0x000ee20000100800 */
[----:B------:R-:W-:Y:S02]  /*9aa0*/  ISETP.NE.AND P3, PT, R17, 0x1, PT ;  /* 0x000000011100780c */ /* 0x000fe40003f65270 */
[----:B------:R-:W-:Y:S02]  /*9ab0*/  SHF.R.S32.HI R12, RZ, 0x1f, R16 ;  /* 0x0000001fff0c7819 */ /* 0x000fe40000011410 */
[C---:B------:R-:W-:Y:S02]  /*9ac0*/  LOP3.LUT P2, RZ, R28.reuse, 0x8, RZ, 0xc0, !PT ;  /* 0x000000081cff7812 */ /* 0x040fe4000784c0ff */
[----:B------:R-:W-:Y:S01]  /*9ad0*/  LOP3.LUT R28, R28, 0xfffffffb, RZ, 0xc0, !PT ;  /* 0xfffffffb1c1c7812 */ /* 0x000fe200078ec0ff */
[----:B------:R0:W-:Y:S06]  /*9ae0*/  STL [R1+0x8], R12 ;  /* 0x0000080c01007387 */ /* 0x0001ec0000100800 */
[----:B------:R-:W4:Y:S01]  /*9af0*/  @P3 LDC R3, c[0x0][0x434] ;  /* 0x00010d00ff033b82 */ /* 0x000f220000000800 */
[----:B------:R-:W-:-:S07]  /*9b00*/  @P3 LOP3.LUT R28, R28, 0x4, RZ, 0xfc, !PT ;  /* 0x000000041c1c3812 */ /* 0x000fce00078efcff */
[----:B------:R-:W1:Y:S08]  /*9b10*/  @P3 LDC R5, c[0x0][0x438] ;  /* 0x00010e00ff053b82 */ /* 0x000e700000000800 */
[----:B------:R-:W0:Y:S01]  /*9b20*/  @P3 LDC R13, c[0x0][0x438] ;  /* 0x00010e00ff0d3b82 */ /* 0x000e220000000800 */
[----:B------:R-:W-:Y:S02]  /*9b30*/  LOP3.LUT R28, R28, 0xfffffffd, RZ, 0xc0, !PT ;  /* 0xfffffffd1c1c7812 */ /* 0x000fe400078ec0ff */
[----:B--2---:R-:W-:-:S02]  /*9b40*/  ISETP.GE.AND P0, PT, R0, UR42, PT ;  /* 0x0000002a00007c0c */ /* 0x004fc4000bf06270 */
[----:B------:R-:W-:-:S05]  /*9b50*/  IADD3 R10, R0, UR39, RZ ;  /* 0x00000027000a7c10 */ /* 0x000fca000fffe0ff */
[----:B----4-:R-:W-:-:S04]  /*9b60*/  @P3 IMAD.HI.U32 R2, R10, R3, RZ ;  /* 0x000000030a023227 */ /* 0x010fc800078e00ff */
[----:B------:R-:W-:Y:S01]  /*9b70*/  IMAD.MOV.U32 R0, RZ, RZ, R10 ;  /* 0x000000ffff007224 */ /* 0x000fe200078e000a */
[----:B-1----:R-:W-:Y:S01]  /*9b80*/  @P3 SHF.R.U32.HI R0, RZ, R5, R2 ;  /* 0x00000005ff003219 */ /* 0x002fe20000011602 */
[----:B------:R-:W1:Y:S03]  /*9b90*/  @!P0 LDC.64 R6, c[0x0][0x428] ;  /* 0x00010a00ff068b82 */ /* 0x000e660000000a00 */
[----:B------:R-:W-:-:S05]  /*9ba0*/  @!P0 SHF.R.S32.HI R3, RZ, 0x1f, R0 ;  /* 0x0000001fff038819 */ /* 0x000fca0000011400 */
[----:B------:R-:W2:Y:S01]  /*9bb0*/  @!P0 LDC.64 R4, c[0x0][0x418] ;  /* 0x00010600ff048b82 */ /* 0x000ea20000000a00 */
[----:B-1----:R-:W-:-:S04]  /*9bc0*/  @!P0 IMAD R2, R12, R6, RZ ;  /* 0x000000060c028224 */ /* 0x002fc800078e02ff */
[----:B------:R-:W-:Y:S02]  /*9bd0*/  @!P0 IMAD R7, R16, R7, R2 ;  /* 0x0000000710078224 */ /* 0x000fe400078e0202 */
[----:B------:R-:W-:-:S04]  /*9be0*/  @!P0 IMAD.MOV.U32 R2, RZ, RZ, R0 ;  /* 0x000000ffff028224 */ /* 0x000fc800078e0000 */
[----:B------:R-:W-:-:S04]  /*9bf0*/  @!P0 IMAD.WIDE.U32 R2, R16, R6, R2 ;  /* 0x0000000610028225 */ /* 0x000fc800078e0002 */
[----:B------:R-:W-:Y:S01]  /*9c00*/  @!P0 IMAD.IADD R3, R3, 0x1, R7 ;  /* 0x0000000103038824 */ /* 0x000fe200078e0207 */
[----:B--2---:R-:W-:-:S04]  /*9c10*/  @!P0 LEA R6, P1, R2, R4, 0x2 ;  /* 0x0000000402068211 */ /* 0x004fc800078210ff */
[----:B------:R-:W-:Y:S02]  /*9c20*/  @!P0 LEA.HI.X R7, R2, R5, R3, 0x2, P1 ;  /* 0x0000000502078211 */ /* 0x000fe400008f1403 */
[----:B------:R-:W1:Y:S01]  /*9c30*/  @P3 LDC R3, c[0x0][0x434] ;  /* 0x00010d00ff033b82 */ /* 0x000e620000000800 */
[----:B---3--:R-:W-:Y:S01]  /*9c40*/  VIADD R4, R8, UR39 ;  /* 0x0000002708047c36 */ /* 0x008fe20008000000 */
[----:B------:R-:W-:-:S06]  /*9c50*/  MOV R5, RZ ;  /* 0x000000ff00057202 */ /* 0x000fcc0000000f00 */
[----:B------:R-:W2:Y:S01]  /*9c60*/  @P2 LDC.64 R8, c[0x0][0x428] ;  /* 0x00010a00ff082b82 */ /* 0x000ea20000000a00 */
[----:B------:R3:W5:Y:S01]  /*9c70*/  @!P0 LDG.E R5, desc[UR36][R6.64] ;  /* 0x0000002406058981 */ /* 0x000762000c1e1900 */
[----:B------:R-:W-:-:S06]  /*9c80*/  IMAD.MOV.U32 R11, RZ, RZ, R4 ;  /* 0x000000ffff0b7224 */ /* 0x000fcc00078e0004 */
[----:B---3--:R-:W3:Y:S01]  /*9c90*/  @P2 LDC.64 R6, c[0x0][0x418] ;  /* 0x00010600ff062b82 */ /* 0x008ee20000000a00 */
[----:B-1----:R-:W-:-:S05]  /*9ca0*/  @P3 IMAD.HI.U32 R2, R4, R3, RZ ;  /* 0x0000000304023227 */ /* 0x002fca00078e00ff */
[----:B0-----:R-:W-:Y:S01]  /*9cb0*/  @P3 SHF.R.U32.HI R11, RZ, R13, R2 ;  /* 0x0000000dff0b3219 */ /* 0x001fe20000011602 */
[----:B--2---:R-:W-:-:S03]  /*9cc0*/  @P2 IMAD R2, R12, R8, RZ ;  /* 0x000000080c022224 */ /* 0x004fc600078e02ff */
[--C-:B------:R-:W-:Y:S01]  /*9cd0*/  @P2 SHF.R.S32.HI R3, RZ, 0x1f, R11.reuse ;  /* 0x0000001fff032819 */ /* 0x100fe2000001140b */
[----:B------:R-:W-:Y:S02]  /*9ce0*/  @P2 IMAD R9, R16, R9, R2 ;  /* 0x0000000910092224 */ /* 0x000fe400078e0202 */
[----:B------:R-:W-:-:S04]  /*9cf0*/  @P2 IMAD.MOV.U32 R2, RZ, RZ, R11 ;  /* 0x000000ffff022224 */ /* 0x000fc800078e000b */
[----:B------:R-:W-:Y:S02]  /*9d00*/  @P2 IMAD.WIDE.U32 R2, R16, R8, R2 ;  /* 0x0000000810022225 */ /* 0x000fe400078e0002 */
[----:B------:R-:W0:Y:S03]  /*9d10*/  LDC R16, c[0x0][0xc44] ;  /* 0x00031100ff107b82 */ /* 0x000e260000000800 */
[----:B------:R-:W-:Y:S02]  /*9d20*/  @P2 IADD3 R9, R9, R3, RZ ;  /* 0x0000000309092210 */ /* 0x000fe40007ffe0ff */
[----:B---3--:R-:W-:-:S04]  /*9d30*/  @P2 LEA R8, P0, R2, R6, 0x2 ;  /* 0x0000000602082211 */ /* 0x008fc800078010ff */
[----:B------:R-:W-:Y:S01]  /*9d40*/  @P2 LEA.HI.X R9, R2, R7, R9, 0x2, P0 ;  /* 0x0000000702092211 */ /* 0x000fe200000f1409 */
[----:B------:R-:W-:Y:S02]  /*9d50*/  IMAD.MOV.U32 R7, RZ, RZ, RZ ;  /* 0x000000ffff077224 */ /* 0x000fe400078e00ff */
[----:B------:R-:W-:-:S04]  /*9d60*/  IMAD.MOV R3, RZ, RZ, -R0 ;  /* 0x000000ffff037224 */ /* 0x000fc800078e0a00 */
[----:B------:R1:W5:Y:S01]  /*9d70*/  @P2 LDG.E R7, desc[UR36][R8.64] ;  /* 0x0000002408072981 */ /* 0x000362000c1e1900 */
[----:B------:R-:W-:Y:S02]  /*9d80*/  IMAD.U32 R0, RZ, RZ, UR49 ;  /* 0x00000031ff007e24 */ /* 0x000fe4000f8e00ff */
[----:B------:R-:W-:-:S03]  /*9d90*/  IMAD.MOV R11, RZ, RZ, -R11 ;  /* 0x000000ffff0b7224 */ /* 0x000fc600078e0a0b */
[----:B------:R-:W-:Y:S01]  /*9da0*/  ISETP.NE.AND P0, PT, R0, 0x3, PT ;  /* 0x000000030000780c */ /* 0x000fe20003f05270 */
[C---:B------:R-:W-:Y:S02]  /*9db0*/  IMAD R6, R17.reuse, R11, R4 ;  /* 0x0000000b11067224 */ /* 0x040fe400078e0204 */
[----:B-1----:R-:W-:Y:S01]  /*9dc0*/  IMAD R8, R17, R3, R10 ;  /* 0x0000000311087224 */ /* 0x002fe200078e020a */
[----:B------:R-:W-:-:S05]  /*9dd0*/  IADD3 R3, RZ, -UR47, RZ ;  /* 0x8000002fff037c10 */ /* 0x000fca000fffe0ff */
[----:B0-----:R-:W-:-:S04]  /*9de0*/  IMAD R16, R16, R3, UR46 ;  /* 0x0000002e10107e24 */ /* 0x001fc8000f8e0203 */
[----:B------:R-:W-:Y:S02]  /*9df0*/  @P0 LOP3.LUT R28, R28, 0x2, RZ, 0xfc, !PT ;  /* 0x000000021c1c0812 */ /* 0x000fe400078efcff */
[----:B------:R-:W-:-:S05]  /*9e00*/  SHF.R.S32.HI R2, RZ, 0x1f, R16 ;  /* 0x0000001fff027819 */ /* 0x000fca0000011410 */
[----:B------:R0:W-:Y:S01]  /*9e10*/  STL [R1+0x4], R2 ;  /* 0x0000040201007387 */ /* 0x0001e20000100800 */
[----:B------:R-:W-:Y:S05]  /*9e20*/  @!P0 BRA `(.L_x_39) ;  /* 0x0000000000048947 */ /* 0x000fea0003800000 */
[----:B------:R-:W-:Y:S01]  /*9e30*/  BPT.TRAP 0x1 ;  /* 0x000000040000795c */ /* 0x000fe20000300000 */
.L_x_39:
[----:B------:R-:W-:Y:S01]  /*9e40*/  LEA R0, R26, UR43, 0x3 ;  /* 0x0000002b1a007c11 */ /* 0x000fe2000f8e18ff */
[----:B------:R-:W-:Y:S01]  /*9e50*/  BSSY B0, `(.L_x_40) ;  /* 0x0000005000007945 */ /* 0x000fe20003800000 */
[----:B------:R-:W-:Y:S02]  /*9e60*/  SHF.L.U32 R22, R29, 0x1f, RZ ;  /* 0x0000001f1d167819 */ /* 0x000fe400000006ff */
[----:B------:R-:W-:Y:S02]  /*9e70*/  SHF.R.S32.HI R20, RZ, 0x1f, R8 ;  /* 0x0000001fff147819 */ /* 0x000fe40000011408 */
[----:B------:R-:W1:Y:S02]  /*9e80*/  SYNCS.PHASECHK.TRANS64.TRYWAIT P0, [R0+URZ+0x13280], R22 ;  /* 0x01328016000075a7 */ /* 0x000e64000800017f */
[----:B-1----:R-:W-:Y:S05]  /*9e90*/  @!P0 BRA `(.L_x_41) ;  /* 0x0000003400508947 */ /* 0x002fea0003800000 */
.L_x_102:
[----:B------:R-:W-:Y:S05]  /*9ea0*/  BSYNC B0 ;  /* 0x0000000000007941 */ /* 0x000fea0003800000 */
.L_x_40:
[----:B------:R-:W2:Y:S01]  /*9eb0*/  LDL R9, [R1+0x4] ;  /* 0x0000040001097983 */ /* 0x000ea20000100800 */
[----:B------:R-:W-:-:S03]  /*9ec0*/  ULDC.64 UR4, c[0x0][0x328] ;  /* 0x0000ca0000047ab9 */ /* 0x000fc60000000a00 */
[----:B------:R-:W3:Y:S01]  /*9ed0*/  LDL R13, [R1+0xc] ;  /* 0x00000c00010d7983 */ /* 0x000ee20000100800 */
[----:B------:R-:W-:Y:S01]  /*9ee0*/  IMAD R3, R20, UR4, RZ ;  /* 0x0000000414037c24 */ /* 0x000fe2000f8e02ff */
[----:B-----5:R-:W-:Y:S01]  /*9ef0*/  SHF.R.S32.HI R21, RZ, 0x1f, R5 ;  /* 0x0000001fff157819 */ /* 0x020fe20000011405 */
[----:B------:R-:W-:Y:S01]  /*9f00*/  ULDC.64 UR6, c[0x0][0x338] ;  /* 0x0000ce0000067ab9 */ /* 0x000fe20000000a00 */
[----:B------:R-:W-:Y:S01]  /*9f10*/  ULDC.64 UR8, c[0x0][0x330] ;  /* 0x0000cc0000087ab9 */ /* 0x000fe20000000a00 */
[C---:B------:R-:W-:Y:S01]  /*9f20*/  IMAD R4, R8.reuse, UR5, R3 ;  /* 0x0000000508047c24 */ /* 0x040fe2000f8e0203 */
[----:B------:R-:W-:Y:S01]  /*9f30*/  SHF.R.S32.HI R19, RZ, 0x1f, R6 ;  /* 0x0000001fff137819 */ /* 0x000fe20000011406 */
[----:B0-----:R-:W-:Y:S01]  /*9f40*/  IMAD.WIDE.U32 R2, R8, UR4, RZ ;  /* 0x0000000408027c25 */ /* 0x001fe2000f8e00ff */
[----:B------:R-:W-:Y:S01]  /*9f50*/  ULDC.64 UR10, c[0x0][0x318] ;  /* 0x0000c600000a7ab9 */ /* 0x000fe20000000a00 */
[----:B------:R-:W0:Y:S01]  /*9f60*/  S2R R12, SR_TID.X ;  /* 0x00000000000c7919 */ /* 0x000e220000002100 */
[----:B------:R-:W-:Y:S01]  /*9f70*/  SHF.R.S32.HI R23, RZ, 0x1f, R7 ;  /* 0x0000001fff177819 */ /* 0x000fe20000011407 */
[----:B------:R-:W-:-:S02]  /*9f80*/  IMAD.IADD R3, R3, 0x1, R4 ;  /* 0x0000000103037824 */ /* 0x000fc400078e0204 */
[----:B------:R-:W-:Y:S02]  /*9f90*/  IMAD R4, R21, UR6, RZ ;  /* 0x0000000615047c24 */ /* 0x000fe4000f8e02ff */
[----:B------:R-:W-:-:S04]  /*9fa0*/  IMAD.WIDE.U32 R2, R5, UR6, R2 ;  /* 0x0000000605027c25 */ /* 0x000fc8000f8e0002 */
[----:B------:R-:W-:Y:S02]  /*9fb0*/  IMAD R4, R5, UR7, R4 ;  /* 0x0000000705047c24 */ /* 0x000fe4000f8e0204 */
[----:B------:R-:W-:Y:S02]  /*9fc0*/  IMAD R11, R19, UR4, RZ ;  /* 0x00000004130b7c24 */ /* 0x000fe4000f8e02ff */
[----:B------:R-:W-:Y:S02]  /*9fd0*/  IMAD.IADD R3, R3, 0x1, R4 ;  /* 0x0000000103037824 */ /* 0x000fe400078e0204 */
[----:B------:R-:W-:Y:S02]  /*9fe0*/  IMAD R11, R6, UR5, R11 ;  /* 0x00000005060b7c24 */ /* 0x000fe4000f8e020b */
[----:B------:R-:W-:-:S04]  /*9ff0*/  IMAD.WIDE.U32 R2, R16, UR8, R2 ;  /* 0x0000000810027c25 */ /* 0x000fc8000f8e0002 */
[----:B0-----:R-:W-:-:S05]  /*a000*/  IMAD.SHL.U32 R24, R12, 0x10, RZ ;  /* 0x000000100c187824 */ /* 0x001fca00078e00ff */
[----:B------:R-:W-:Y:S01]  /*a010*/  LOP3.LUT R24, R24, 0x30, RZ, 0xc0, !PT ;  /* 0x0000003018187812 */ /* 0x000fe200078ec0ff */
[----:B--2---:R-:W-:Y:S01]  /*a020*/  IMAD R4, R9, UR8, RZ ;  /* 0x0000000809047c24 */ /* 0x004fe2000f8e02ff */
[----:B------:R-:W-:-:S03]  /*a030*/  IADD3 R9, P0, R2, UR10, RZ ;  /* 0x0000000a02097c10 */ /* 0x000fc6000ff1e0ff */
[----:B------:R-:W-:-:S05]  /*a040*/  IMAD R4, R16, UR9, R4 ;  /* 0x0000000910047c24 */ /* 0x000fca000f8e0204 */
[----:B------:R-:W-:Y:S01]  /*a050*/  IADD3.X R10, R3, UR11, R4, P0, !PT ;  /* 0x0000000b030a7c10 */ /* 0x000fe200087fe404 */
[----:B------:R-:W-:Y:S01]  /*a060*/  IMAD.WIDE.U32 R2, R6, UR4, RZ ;  /* 0x0000000406027c25 */ /* 0x000fe2000f8e00ff */
[----:B------:R-:W-:-:S04]  /*a070*/  UMOV UR4, 0xffffffff ;  /* 0xffffffff00047882 */ /* 0x000fc80000000000 */
[----:B------:R-:W-:Y:S01]  /*a080*/  IADD3 R3, R3, R11, RZ ;  /* 0x0000000b03037210 */ /* 0x000fe20007ffe0ff */
[----:B------:R-:W-:-:S04]  /*a090*/  IMAD R11, R23, UR6, RZ ;  /* 0x00000006170b7c24 */ /* 0x000fc8000f8e02ff */
[C---:B------:R-:W-:Y:S02]  /*a0a0*/  IMAD R11, R7.reuse, UR7, R11 ;  /* 0x00000007070b7c24 */ /* 0x040fe4000f8e020b */
[----:B------:R-:W-:-:S04]  /*a0b0*/  IMAD.WIDE.U32 R2, R7, UR6, R2 ;  /* 0x0000000607027c25 */ /* 0x000fc8000f8e0002 */
[----:B------:R-:W-:Y:S02]  /*a0c0*/  IMAD.IADD R3, R3, 0x1, R11 ;  /* 0x0000000103037824 */ /* 0x000fe400078e020b */
[----:B------:R-:W-:-:S03]  /*a0d0*/  IMAD.WIDE.U32 R2, R16, UR8, R2 ;  /* 0x0000000810027c25 */ /* 0x000fc6000f8e0002 */
[----:B------:R-:W-:-:S04]  /*a0e0*/  IADD3 R18, P0, R2, UR10, RZ ;  /* 0x0000000a02127c10 */ /* 0x000fc8000ff1e0ff */
[----:B------:R-:W-:Y:S01]  /*a0f0*/  IADD3.X R17, R4, UR11, R3, P0, !PT ;  /* 0x0000000b04117c10 */ /* 0x000fe200087fe403 */
[----:B---3--:R-:W-:Y:S01]  /*a100*/  IMAD R4, R26, 0x2800, R13 ;  /* 0x000028001a047824 */ /* 0x008fe200078e020d */
[----:B------:R-:W-:Y:S07]  /*a110*/  BRA.DIV UR4, `(.L_x_42) ;  /* 0x0000003204c47947 */ /* 0x000fee000b800000 */
[----:B------:R-:W0:Y:S01]  /*a120*/  SHFL.IDX PT, R2, R9, RZ, 0x1c1f ;  /* 0x001c1fff09027589 */ /* 0x000e2200000e0000 */
[----:B------:R-:W-:Y:S02]  /*a130*/  LOP3.LUT P4, RZ, R28, 0x1000, RZ, 0xc0, !PT ;  /* 0x000010001cff7812 */ /* 0x000fe4000788c0ff */
[----:B------:R-:W-:Y:S01]  /*a140*/  IADD3 R4, R4, UR43, RZ ;  /* 0x0000002b04047c10 */ /* 0x000fe2000fffe0ff */
[----:B------:R-:W2:Y:S01]  /*a150*/  SHFL.IDX PT, R3, R10, RZ, 0x1c1f ;  /* 0x001c1fff0a037589 */ /* 0x000ea200000e0000 */
[C---:B------:R-:W-:Y:S02]  /*a160*/  LOP3.LUT P3, RZ, R28.reuse, 0x800, RZ, 0xc0, !PT ;  /* 0x000008001cff7812 */ /* 0x040fe4000786c0ff */
[C---:B------:R-:W-:Y:S01]  /*a170*/  LOP3.LUT P2, RZ, R28.reuse, 0x400, RZ, 0xc0, !PT ;  /* 0x000004001cff7812 */ /* 0x040fe2000784c0ff */
[----:B------:R-:W-:Y:S01]  /*a180*/  SHFL.IDX PT, R17, R17, RZ, 0x1c1f ;  /* 0x001c1fff11117589 */ /* 0x000fe200000e0000 */
[----:B------:R-:W-:Y:S02]  /*a190*/  LOP3.LUT P1, RZ, R28, 0x200, RZ, 0xc0, !PT ;  /* 0x000002001cff7812 */ /* 0x000fe4000782c0ff */
[----:B0-----:R-:W-:-:S05]  /*a1a0*/  IADD3 R2, P0, R24, R2, RZ ;  /* 0x0000000218027210 */ /* 0x001fca0007f1e0ff */
[----:B--2---:R-:W-:-:S05]  /*a1b0*/  IMAD.X R3, RZ, RZ, R3, P0 ;  /* 0x000000ffff037224 */ /* 0x004fca00000e0603 */
[----:B------:R0:W-:Y:S04]  /*a1c0*/  LDGSTS.E.BYPASS.LTC128B.128 [R4+0x6000], desc[UR36][R2.64], !P4 ;  /* 0x0600000002047fae */ /* 0x0001e8000e101d64 */
[----:B0-----:R-:W0:Y:S04]  /*a1d0*/  SHFL.IDX PT, R2, R9, 0x1, 0x1c1f ;  /* 0x003c1f0009027f89 */ /* 0x001e2800000e0000 */
[----:B------:R-:W2:Y:S01]  /*a1e0*/  SHFL.IDX PT, R3, R10, 0x1, 0x1c1f ;  /* 0x003c1f000a037f89 */ /* 0x000ea200000e0000 */
[----:B0-----:R-:W-:-:S05]  /*a1f0*/  IADD3 R2, P0, R24, R2, RZ ;  /* 0x0000000218027210 */ /* 0x001fca0007f1e0ff */
[----:B--2---:R-:W-:-:S05]  /*a200*/  IMAD.X R3, RZ, RZ, R3, P0 ;  /* 0x000000ffff037224 */ /* 0x004fca00000e0603 */
[----:B------:R0:W-:Y:S04]  /*a210*/  LDGSTS.E.BYPASS.LTC128B.128 [R4+0x6800], desc[UR36][R2.64], !P3 ;  /* 0x0680000002047fae */ /* 0x0001e8000d901d64 */
[----:B0-----:R-:W0:Y:S04]  /*a220*/  SHFL.IDX PT, R2, R9, 0x2, 0x1c1f ;  /* 0x005c1f0009027f89 */ /* 0x001e2800000e0000 */
[----:B------:R-:W2:Y:S04]  /*a230*/  SHFL.IDX PT, R3, R10, 0x2, 0x1c1f ;  /* 0x005c1f000a037f89 */ /* 0x000ea800000e0000 */
[----:B------:R-:W-:Y:S01]  /*a240*/  SHFL.IDX PT, R10, R10, 0x3, 0x1c1f ;  /* 0x007c1f000a0a7f89 */ /* 0x000fe200000e0000 */
[----:B0-----:R-:W-:-:S05]  /*a250*/  IADD3 R2, P0, R24, R2, RZ ;  /* 0x0000000218027210 */ /* 0x001fca0007f1e0ff */
[----:B--2---:R-:W-:-:S05]  /*a260*/  IMAD.X R3, RZ, RZ, R3, P0 ;  /* 0x000000ffff037224 */ /* 0x004fca00000e0603 */
[----:B------:R0:W-:Y:S04]  /*a270*/  LDGSTS.E.BYPASS.LTC128B.128 [R4+0x7000], desc[UR36][R2.64], !P2 ;  /* 0x0700000002047fae */ /* 0x0001e8000d101d64 */
[----:B0-----:R-:W0:Y:S02]  /*a280*/  SHFL.IDX PT, R2, R9, 0x3, 0x1c1f ;  /* 0x007c1f0009027f89 */ /* 0x001e2400000e0000 */
[----:B0-----:R-:W-:-:S05]  /*a290*/  IADD3 R2, P0, R24, R2, RZ ;  /* 0x0000000218027210 */ /* 0x001fca0007f1e0ff */
[----:B------:R-:W-:-:S05]  /*a2a0*/  IMAD.X R3, RZ, RZ, R10, P0 ;  /* 0x000000ffff037224 */ /* 0x000fca00000e060a */
[----:B------:R0:W-:Y:S04]  /*a2b0*/  LDGSTS.E.BYPASS.LTC128B.128 [R4+0x7800], desc[UR36][R2.64], !P1 ;  /* 0x0780000002047fae */ /* 0x0001e8000c901d64 */
[----:B0-----:R0:W2:Y:S02]  /*a2c0*/  SHFL.IDX PT, R2, R18, RZ, 0x1c1f ;  /* 0x001c1fff12027589 */ /* 0x0010a400000e0000 */
.L_x_114:
[----:B------:R-:W-:Y:S02]  /*a2d0*/  LOP3.LUT P1, RZ, R28, 0x4000, RZ, 0xc0, !PT ;  /* 0x000040001cff7812 */ /* 0x000fe4000782c0ff */
[----:B--2---:R-:W-:-:S04]  /*a2e0*/  IADD3 R2, P0, R24, R2, RZ ;  /* 0x0000000218027210 */ /* 0x004fc80007f1e0ff */
[----:B------:R-:W-:Y:S02]  /*a2f0*/  IADD3.X R3, RZ, R17, RZ, P0, !PT ;  /* 0x00000011ff037210 */ /* 0x000fe400007fe4ff */
[----:B------:R-:W-:-:S05]  /*a300*/  PLOP3.LUT P0, PT, PT, PT, PT, 0x80, 0x0 ;  /* 0x000000000000781c */ /* 0x000fca0003f0f070 */
[----:B------:R-:W-:Y:S01]  /*a310*/  @!PT LDS RZ, [RZ] ;  /* 0x00000000fffff984 */ /* 0x000fe20000000800 */
[----:B------:R-:W-:Y:S01]  /*a320*/  @!PT LDS RZ, [RZ] ;  /* 0x00000000fffff984 */ /* 0x000fe20000000800 */
[----:B------:R-:W-:Y:S01]  /*a330*/  @!PT LDS RZ, [RZ] ;  /* 0x00000000fffff984 */ /* 0x000fe20000000800 */
[----:B------:R2:W-:Y:S01]  /*a340*/  LDGSTS.E.BYPASS.LTC128B.128 [R4+0x8000], desc[UR36][R2.64], !P1 ;  /* 0x0800000002047fae */ /* 0x0005e2000c901d64 */
[----:B------:R-:W-:-:S07]  /*a350*/  NOP ;  /* 0x0000000000007918 */ /* 0x000fce0000000000 */
.L_x_43:
[----:B------:R-:W-:Y:S02]  /*a360*/  PLOP3.LUT P1, PT, P1, P0, PT, 0xa2, 0x0 ;  /* 0x000000000000781c */ /* 0x000fe40000f21472 */
[----:B------:R-:W-:-:S08]  /*a370*/  @P0 R2UR P1, UR4, R0 ;  /* 0x00000000000402ca */ /* 0x000fd00000020000 */
[----:B------:R-:W-:-:S05]  /*a380*/  @P0 PLOP3.LUT P0, PT, P1, PT, PT, 0x80, 0x0 ;  /* 0x000000000000081c */ /* 0x000fca0000f0f070 */
[----:B------:R-:W-:Y:S01]  /*a390*/  @!P1 SYNCS.ARRIVE.TRANS64.RED.A0T1 RZ, [UR4+0x13270], RZ ;  /* 0x013270ffffff99a7 */ /* 0x000fe20008200404 */
[----:B------:R-:W-:Y:S07]  /*a3a0*/  @!P1 ARRIVES.LDGSTSBAR.64.TRANSCNT [UR4+0x13270] ;  /* 0x01327000ff0099b0 */ /* 0x000fee0008000a84 */
[----:B------:R-:W-:Y:S05]  /*a3b0*/  @P0 BRA.U.ANY `(.L_x_43) ;  /* 0xfffffffd00e80947 */ /* 0x000fea000393ffff */
[----:B------:R-:W-:Y:S01]  /*a3c0*/  NOP ;  /* 0x0000000000007918 */ /* 0x000fe20000000000 */
[----:B--2---:R-:W-:-:S05]  /*a3d0*/  IMAD.U32 R2, RZ, RZ, UR49 ;  /* 0x00000031ff027e24 */ /* 0x004fca000f8e00ff */
[----:B------:R-:W-:-:S13]  /*a3e0*/  ISETP.NE.AND P2, PT, R2, 0x3, PT ;  /* 0x000000030200780c */ /* 0x000fda0003f45270 */
[----:B------:R-:W-:Y:S05]  /*a3f0*/  @!P2 BRA `(.L_x_44) ;  /* 0x000000000004a947 */ /* 0x000fea0003800000 */
[----:B------:R-:W-:Y:S01]  /*a400*/  BPT.TRAP 0x1 ;  /* 0x000000040000795c */ /* 0x000fe20000300000 */
.L_x_44:
[----:B------:R2:W-:Y:S01]  /*a410*/  SYNCS.ARRIVE.TRANS64.A1T0 RZ, [R0+URZ+0x13270], RZ ;  /* 0x013270ff00ff79a7 */ /* 0x0005e2000810003f */
[----:B------:R-:W-:Y:S05]  /*a420*/  @!P2 BRA `(.L_x_45) ;  /* 0x000000000004a947 */ /* 0x000fea0003800000 */
[----:B------:R-:W-:Y:S01]  /*a430*/  BPT.TRAP 0x1 ;  /* 0x000000040000795c */ /* 0x000fe20000300000 */
.L_x_45:
[----:B------:R-:W3:Y:S01]  /*a440*/  SYNCS.PHASECHK.TRANS64.TRYWAIT P0, [R0+URZ+0x13240], R22 ;  /* 0x01324016000075a7 */ /* 0x000ee2000800017f */
[----:B------:R-:W-:Y:S04]  /*a450*/  BSSY B0, `(.L_x_46) ;  /* 0x0000002000007945 */ /* 0x000fe80003800000 */
[----:B---3--:R-:W-:Y:S05]  /*a460*/  @!P0 BRA `(.L_x_47) ;  /* 0x0000003400608947 */ /* 0x008fea0003800000 */
.L_x_115:
[----:B------:R-:W-:Y:S05]  /*a470*/  BSYNC B0 ;  /* 0x0000000000007941 */ /* 0x000fea0003800000 */
.L_x_46:
[----:B------:R-:W4:Y:S01]  /*a480*/  LDL R10, [R1+0x4] ;  /* 0x00000400010a7983 */ /* 0x000f220000100800 */
[----:B------:R-:W-:Y:S01]  /*a490*/  ULDC.64 UR4, c[0x0][0x300] ;  /* 0x0000c00000047ab9 */ /* 0x000fe20000000a00 */
[----:B------:R-:W-:Y:S02]  /*a4a0*/  ULDC.64 UR6, c[0x0][0x310] ;  /* 0x0000c40000067ab9 */ /* 0x000fe40000000a00 */
[----:B------:R0:W5:Y:S01]  /*a4b0*/  LDL R17, [R1+0x18] ;  /* 0x0000180001117983 */ /* 0x0001620000100800 */
[----:B------:R-:W-:Y:S01]  /*a4c0*/  IMAD R9, R20, UR4, RZ ;  /* 0x0000000414097c24 */ /* 0x000fe2000f8e02ff */
[----:B------:R-:W-:Y:S01]  /*a4d0*/  ULDC.64 UR8, c[0x0][0x2e8] ;  /* 0x0000ba0000087ab9 */ /* 0x000fe20000000a00 */
[----:B------:R-:W-:-:S04]  /*a4e0*/  IMAD.WIDE.U32 R2, R8, UR4, RZ ;  /* 0x0000000408027c25 */ /* 0x000fc8000f8e00ff */
[----:B------:R-:W-:Y:S02]  /*a4f0*/  IMAD R9, R8, UR5, R9 ;  /* 0x0000000508097c24 */ /* 0x000fe4000f8e0209 */
[----:B------:R-:W-:Y:S02]  /*a500*/  IMAD R21, R21, UR6, RZ ;  /* 0x0000000615157c24 */ /* 0x000fe4000f8e02ff */
[----:B------:R-:W-:Y:S02]  /*a510*/  IMAD.IADD R3, R3, 0x1, R9 ;  /* 0x0000000103037824 */ /* 0x000fe400078e0209 */
[C---:B------:R-:W-:Y:S02]  /*a520*/  IMAD R21, R5.reuse, UR7, R21 ;  /* 0x0000000705157c24 */ /* 0x040fe4000f8e0215 */
[----:B------:R-:W-:-:S04]  /*a530*/  IMAD.WIDE.U32 R2, R5, UR6, R2 ;  /* 0x0000000605027c25 */ /* 0x000fc8000f8e0002 */
[----:B------:R-:W-:Y:S02]  /*a540*/  IMAD R19, R19, UR4, RZ ;  /* 0x0000000413137c24 */ /* 0x000fe4000f8e02ff */
[----:B------:R-:W-:Y:S02]  /*a550*/  IMAD.IADD R3, R3, 0x1, R21 ;  /* 0x0000000103037824 */ /* 0x000fe400078e0215 */
[C---:B------:R-:W-:Y:S02]  /*a560*/  IMAD R19, R6.reuse, UR5, R19 ;  /* 0x0000000506137c24 */ /* 0x040fe4000f8e0213 */
[----:B------:R-:W-:Y:S01]  /*a570*/  IMAD.WIDE.U32 R8, R6, UR4, RZ ;  /* 0x0000000406087c25 */ /* 0x000fe2000f8e00ff */
[----:B------:R-:W-:-:S03]  /*a580*/  ULDC.64 UR4, c[0x0][0x308] ;  /* 0x0000c20000047ab9 */ /* 0x000fc60000000a00 */
[----:B------:R-:W-:Y:S01]  /*a590*/  IMAD.WIDE.U32 R2, R16, UR4, R2 ;  /* 0x0000000410027c25 */ /* 0x000fe2000f8e0002 */
[----:B------:R-:W-:-:S03]  /*a5a0*/  IADD3 R9, R9, R19, RZ ;  /* 0x0000001309097210 */ /* 0x000fc60007ffe0ff */
[----:B------:R-:W-:Y:S01]  /*a5b0*/  IMAD R23, R23, UR6, RZ ;  /* 0x0000000617177c24 */ /* 0x000fe2000f8e02ff */
[----:B------:R-:W-:-:S03]  /*a5c0*/  IADD3 R5, P0, R2, UR8, RZ ;  /* 0x0000000802057c10 */ /* 0x000fc6000ff1e0ff */
[----:B------:R-:W-:Y:S02]  /*a5d0*/  IMAD R23, R7, UR7, R23 ;  /* 0x0000000707177c24 */ /* 0x000fe4000f8e0217 */
[----:B----4-:R-:W-:-:S04]  /*a5e0*/  IMAD R10, R10, UR4, RZ ;  /* 0x000000040a0a7c24 */ /* 0x010fc8000f8e02ff */
[----:B------:R-:W-:-:S05]  /*a5f0*/  IMAD R10, R16, UR5, R10 ;  /* 0x00000005100a7c24 */ /* 0x000fca000f8e020a */
[----:B------:R-:W-:Y:S01]  /*a600*/  IADD3.X R6, R3, UR9, R10, P0, !PT ;  /* 0x0000000903067c10 */ /* 0x000fe200087fe40a */
[----:B------:R-:W-:-:S04]  /*a610*/  IMAD.WIDE.U32 R2, R7, UR6, R8 ;  /* 0x0000000607027c25 */ /* 0x000fc8000f8e0008 */
[----:B------:R-:W-:Y:S02]  /*a620*/  IMAD.IADD R3, R3, 0x1, R23 ;  /* 0x0000000103037824 */ /* 0x000fe400078e0217 */
[----:B------:R-:W-:Y:S01]  /*a630*/  IMAD.WIDE.U32 R2, R16, UR4, R2 ;  /* 0x0000000410027c25 */ /* 0x000fe2000f8e0002 */
[----:B------:R-:W-:Y:S02]  /*a640*/  UMOV UR4, 0xffffffff ;  /* 0xffffffff00047882 */ /* 0x000fe40000000000 */
[----:B------:R-:W-:-:S04]  /*a650*/  IADD3 R8, P0, R2, UR8, RZ ;  /* 0x0000000802087c10 */ /* 0x000fc8000ff1e0ff */
[----:B------:R-:W-:Y:S01]  /*a660*/  IADD3.X R7, R10, UR9, R3, P0, !PT ;  /* 0x000000090a077c10 */ /* 0x000fe200087fe403 */
[----:B0-----:R-:W-:Y:S08]  /*a670*/  BRA.DIV UR4, `(.L_x_48) ;  /* 0x0000003204f07947 */ /* 0x001ff0000b800000 */
[----:B------:R-:W0:Y:S01]  /*a680*/  S2R R2, SR_TID.X ;  /* 0x0000000000027919 */ /* 0x000e220000002100 */
[C---:B-----5:R-:W-:Y:S02]  /*a690*/  ISETP.GE.AND P3, PT, R17.reuse, 0x1, PT ;  /* 0x000000011100780c */ /* 0x060fe40003f66270 */
[----:B------:R-:W-:Y:S01]  /*a6a0*/  LOP3.LUT P1, RZ, R28, 0x1, RZ, 0xc0, !PT ;  /* 0x000000011cff7812 */ /* 0x000fe2000782c0ff */
[----:B------:R-:W4:Y:S01]  /*a6b0*/  SHFL.IDX PT, R14, R5, RZ, 0x1c1f ;  /* 0x001c1fff050e7589 */ /* 0x000f2200000e0000 */
[----:B------:R-:W-:-:S03]  /*a6c0*/  ISETP.GE.AND P2, PT, R17, 0x21, PT ;  /* 0x000000211100780c */ /* 0x000fc60003f46270 */
[----:B------:R-:W-:Y:S01]  /*a6d0*/  SHFL.IDX PT, R7, R7, RZ, 0x1c1f ;  /* 0x001c1fff07077589 */ /* 0x000fe200000e0000 */
[----:B0-----:R-:W-:-:S03]  /*a6e0*/  IMAD.SHL.U32 R10, R2, 0x10, RZ ;  /* 0x00000010020a7824 */ /* 0x001fc600078e00ff */
[----:B------:R-:W0:Y:S02]  /*a6f0*/  SHFL.IDX PT, R2, R6, RZ, 0x1c1f ;  /* 0x001c1fff06027589 */ /* 0x000e2400000e0000 */
[----:B------:R-:W-:-:S04]  /*a700*/  LOP3.LUT R10, R10, 0x30, RZ, 0xc0, !PT ;  /* 0x000000300a0a7812 */ /* 0x000fc800078ec0ff */
[----:B----4-:R-:W-:Y:S02]  /*a710*/  @P3 IADD3 R9, P0, R10, R14, RZ ;  /* 0x0000000e0a093210 */ /* 0x010fe40007f1e0ff */
[----:B------:R-:W4:Y:S03]  /*a720*/  SHFL.IDX PT, R14, R5, 0x1, 0x1c1f ;  /* 0x003c1f00050e7f89 */ /* 0x000f2600000e0000 */
[----:B0-----:R-:W-:Y:S01]  /*a730*/  @P3 IMAD.X R3, RZ, RZ, R2, P0 ;  /* 0x000000ffff033224 */ /* 0x001fe200000e0602 */
[----:B------:R-:W-:-:S05]  /*a740*/  @P3 MOV R2, R9 ;  /* 0x0000000900023202 */ /* 0x000fca0000000f00 */
[----:B------:R0:W-:Y:S01]  /*a750*/  @P3 LDGSTS.E.BYPASS.LTC128B.128 [R4+0xe000], desc[UR36][R2.64], !P1 ;  /* 0x0e00000002043fae */ /* 0x0001e2000c901d64 */
[----:B------:R-:W-:Y:S02]  /*a760*/  ISETP.GE.AND P3, PT, R17, 0x41, PT ;  /* 0x000000411100780c */ /* 0x000fe40003f66270 */
[----:B----4-:R-:W-:Y:S02]  /*a770*/  @P2 IADD3 R9, P0, R10, R14, RZ ;  /* 0x0000000e0a092210 */ /* 0x010fe40007f1e0ff */
[----:B------:R-:W-:Y:S04]  /*a780*/  SHFL.IDX PT, R14, R5, 0x2, 0x1c1f ;  /* 0x005c1f00050e7f89 */ /* 0x000fe800000e0000 */
[----:B------:R-:W-:Y:S04]  /*a790*/  SHFL.IDX PT, R5, R5, 0x3, 0x1c1f ;  /* 0x007c1f0005057f89 */ /* 0x000fe800000e0000 */
[----:B0-----:R-:W0:Y:S02]  /*a7a0*/  SHFL.IDX PT, R2, R6, 0x1, 0x1c1f ;  /* 0x003c1f0006027f89 */ /* 0x001e2400000e0000 */
[----:B0-----:R-:W-:-:S02]  /*a7b0*/  @P2 IMAD.X R3, RZ, RZ, R2, P0 ;  /* 0x000000ffff032224 */ /* 0x001fc400000e0602 */
[----:B------:R-:W-:-:S05]  /*a7c0*/  @P2 IMAD.MOV.U32 R2, RZ, RZ, R9 ;  /* 0x000000ffff022224 */ /* 0x000fca00078e0009 */
[----:B------:R0:W-:Y:S01]  /*a7d0*/  @P2 LDGSTS.E.BYPASS.LTC128B.128 [R4+0xe800], desc[UR36][R2.64], !P1 ;  /* 0x0e80000002042fae */ /* 0x0001e2000c901d64 */
[----:B------:R-:W-:-:S03]  /*a7e0*/  ISETP.GE.AND P2, PT, R17, 0x61, PT ;  /* 0x000000611100780c */ /* 0x000fc60003f46270 */
[----:B0-----:R-:W0:Y:S01]  /*a7f0*/  SHFL.IDX PT, R2, R6, 0x2, 0x1c1f ;  /* 0x005c1f0006027f89 */ /* 0x001e2200000e0000 */
[----:B------:R-:W-:-:S03]  /*a800*/  @P3 IADD3 R3, P0, R10, R14, RZ ;  /* 0x0000000e0a033210 */ /* 0x000fc60007f1e0ff */
[----:B------:R-:W4:Y:S04]  /*a810*/  SHFL.IDX PT, R6, R6, 0x3, 0x1c1f ;  /* 0x007c1f0006067f89 */ /* 0x000f2800000e0000 */
[----:B------:R0:W1:Y:S02]  /*a820*/  SHFL.IDX PT, R14, R8, RZ, 0x1c1f ;  /* 0x001c1fff080e7589 */ /* 0x00006400000e0000 */
[----:B0-----:R-:W-:Y:S01]  /*a830*/  @P3 IMAD.X R2, RZ, RZ, R2, P0 ;  /* 0x000000ffff023224 */ /* 0x001fe200000e0602 */
[----:B------:R-:W-:-:S04]  /*a840*/  @P2 IADD3 R5, P0, R10, R5, RZ ;  /* 0x000000050a052210 */ /* 0x000fc80007f1e0ff */
[----:B------:R-:W-:Y:S02]  /*a850*/  @P3 LOP3.LUT R3, R3, R2, RZ, 0x3c, !PT ;  /* 0x0000000203033212 */ /* 0x000fe400078e3cff */
[----:B----4-:R-:W-:Y:S02]  /*a860*/  @P2 IADD3.X R6, RZ, R6, RZ, P0, !PT ;  /* 0x00000006ff062210 */ /* 0x010fe400007fe4ff */
[----:B------:R-:W-:-:S04]  /*a870*/  @P3 LOP3.LUT R2, R3, R2, RZ, 0x3c, !PT ;  /* 0x0000000203023212 */ /* 0x000fc800078e3cff */
[----:B------:R-:W-:-:S05]  /*a880*/  @P3 LOP3.LUT R3, R3, R2, RZ, 0x3c, !PT ;  /* 0x0000000203033212 */ /* 0x000fca00078e3cff */
[----:B------:R0:W-:Y:S02]  /*a890*/  @P3 LDGSTS.E.BYPASS.LTC128B.128 [R4+0xf000], desc[UR36][R2.64], !P1 ;  /* 0x0f00000002043fae */ /* 0x0001e4000c901d64 */
[----:B0-----:R-:W-:Y:S02]  /*a8a0*/  @P2 IMAD.MOV.U32 R2, RZ, RZ, R5 ;  /* 0x000000ffff022224 */ /* 0x001fe400078e0005 */
[----:B------:R-:W-:-:S05]  /*a8b0*/  @P2 IMAD.MOV.U32 R3, RZ, RZ, R6 ;  /* 0x000000ffff032224 */ /* 0x000fca00078e0006 */
[----:B-1----:R0:W-:Y:S02]  /*a8c0*/  @P2 LDGSTS.E.BYPASS.LTC128B.128 [R4+0xf800], desc[UR36][R2.64], !P1 ;  /* 0x0f80000002042fae */ /* 0x0021e4000c901d64 */
.L_x_127:
[----:B------:R-:W-:Y:S01]  /*a8d0*/  ISETP.GE.AND P0, PT, R17, 0x81, PT ;  /* 0x000000811100780c */ /* 0x000fe20003f06270 */
[----:B------:R-:W-:-:S12]  /*a8e0*/  BSSY B0, `(.L_x_49) ;  /* 0x000000c000007945 */ /* 0x000fd80003800000 */
[----:B------:R-:W-:Y:S05]  /*a8f0*/  @!P0 BRA `(.L_x_50) ;  /* 0x0000000000288947 */ /* 0x000fea0003800000 */
[----:B0-----:R-:W0:Y:S01]  /*a900*/  S2R R2, SR_TID.X ;  /* 0x0000000000027919 */ /* 0x001e220000002100 */
[----:B------:R-:W-:Y:S01]  /*a910*/  LOP3.LUT P1, RZ, R28, 0x1, RZ, 0xc0, !PT ;  /* 0x000000011cff7812 */ /* 0x000fe2000782c0ff */
[----:B0-----:R-:W-:-:S05]  /*a920*/  IMAD.SHL.U32 R2, R2, 0x10, RZ ;  /* 0x0000001002027824 */ /* 0x001fca00078e00ff */
[----:B------:R-:W-:-:S04]  /*a930*/  LOP3.LUT R2, R2, 0x30, RZ, 0xc0, !PT ;  /* 0x0000003002027812 */ /* 0x000fc800078ec0ff */
[----:B------:R-:W-:-:S04]  /*a940*/  IADD3 R2, P0, R2, R14, RZ ;  /* 0x0000000e02027210 */ /* 0x000fc80007f1e0ff */
[----:B------:R-:W-:-:S05]  /*a950*/  IADD3.X R3, RZ, R7, RZ, P0, !PT ;  /* 0x00000007ff037210 */ /* 0x000fca00007fe4ff */
[----:B------:R-:W-:Y:S01]  /*a960*/  @!PT LDS RZ, [RZ] ;  /* 0x00000000fffff984 */ /* 0x000fe20000000800 */
[----:B------:R-:W-:Y:S01]  /*a970*/  @!PT LDS RZ, [RZ] ;  /* 0x00000000fffff984 */ /* 0x000fe20000000800 */
[----:B------:R-:W-:Y:S01]  /*a980*/  @!PT LDS RZ, [RZ] ;  /* 0x00000000fffff984 */ /* 0x000fe20000000800 */
[----:B------:R1:W-:Y:S04]  /*a990*/  LDGSTS.E.BYPASS.LTC128B.128 [R4+0x10000], desc[UR36][R2.64], !P1 ;  /* 0x1000000002047fae */ /* 0x0003e8000c901d64 */
.L_x_50:
[----:B------:R-:W-:Y:S05]  /*a9a0*/  BSYNC B0 ;  /* 0x0000000000007941 */ /* 0x000fea0003800000 */
.L_x_49:
[----:B------:R-:W-:Y:S01]  /*a9b0*/  NOP ;  /* 0x0000000000007918 */ /* 0x000fe20000000000 */
[----:B------:R-:W-:-:S13]  /*a9c0*/  PLOP3.LUT P0, PT, PT, PT, PT, 0x80, 0x0 ;  /* 0x000000000000781c */ /* 0x000fda0003f0f070 */
.L_x_51:
[----:B------:R-:W-:Y:S02]  /*a9d0*/  PLOP3.LUT P1, PT, P1, P0, PT, 0xa2, 0x0 ;  /* 0x000000000000781c */ /* 0x000fe40000f21472 */
[----:B------:R-:W-:-:S08]  /*a9e0*/  @P0 R2UR P1, UR4, R0 ;  /* 0x00000000000402ca */ /* 0x000fd00000020000 */
[----:B------:R-:W-:-:S05]  /*a9f0*/  @P0 PLOP3.LUT P0, PT, P1, PT, PT, 0x80, 0x0 ;  /* 0x000000000000081c */ /* 0x000fca0000f0f070 */
[----:B------:R-:W-:Y:S01]  /*aa00*/  @!P1 SYNCS.ARRIVE.TRANS64.RED.A0T1 RZ, [UR4+0x13230], RZ ;  /* 0x013230ffffff99a7 */ /* 0x000fe20008200404 */
[----:B------:R-:W-:Y:S07]  /*aa10*/  @!P1 ARRIVES.LDGSTSBAR.64.TRANSCNT [UR4+0x13230] ;  /* 0x01323000ff0099b0 */ /* 0x000fee0008000a84 */
[----:B------:R-:W-:Y:S05]  /*aa20*/  @P0 BRA.U.ANY `(.L_x_51) ;  /* 0xfffffffd00e80947 */ /* 0x000fea000393ffff */
[----:B------:R-:W-:Y:S01]  /*aa30*/  NOP ;  /* 0x0000000000007918 */ /* 0x000fe20000000000 */
[----:B01----:R-:W-:-:S05]  /*aa40*/  IMAD.U32 R2, RZ, RZ, UR49 ;  /* 0x00000031ff027e24 */ /* 0x003fca000f8e00ff */
[----:B------:R-:W-:-:S13]  /*aa50*/  ISETP.NE.AND P2, PT, R2, 0x3, PT ;  /* 0x000000030200780c */ /* 0x000fda0003f45270 */
[----:B------:R-:W-:Y:S05]  /*aa60*/  @!P2 BRA `(.L_x_52) ;  /* 0x000000000004a947 */ /* 0x000fea0003800000 */
[----:B------:R-:W-:Y:S01]  /*aa70*/  BPT.TRAP 0x1 ;  /* 0x000000040000795c */ /* 0x000fe20000300000 */
.L_x_52:
[----:B------:R0:W-:Y:S02]  /*aa80*/  SYNCS.ARRIVE.TRANS64.A1T0 RZ, [R0+URZ+0x13230], RZ ;  /* 0x013230ff00ff79a7 */ /* 0x0001e4000810003f */
[----:B------:R-:W-:Y:S05]  /*aa90*/  WARPSYNC.ALL ;  /* 0x0000000000007948 */ /* 0x000fea0003800000 */
[----:B------:R-:W-:-:S04]  /*aaa0*/  UIADD3 UR4, UR43, 0xb000, URZ ;  /* 0x0000b0002b047890 */ /* 0x000fc8000fffe03f */
[----:B------:R-:W-:Y:S01]  /*aab0*/  ULOP3.LUT UP0, URZ, UR4, 0x1bf, URZ, 0xc0, !UPT ;  /* 0x000001bf043f7892 */ /* 0x000fe2000f80c03f */
[----:B------:R-:W-:Y:S05]  /*aac0*/  BAR.SYNC.DEFER_BLOCKING 0x8, 0x200 ;  /* 0x0208000000007b1d */ /* 0x000fea0000010000 */
        /* <DEDUP_REMOVED lines=8> */
[----:B------:R-:W1:Y:S01]  /*ab50*/  LDC.64 R2, c[0x4][R2] ;  /* 0x0100000002027b82 */ /* 0x000e620000000a00 */
        /* <DEDUP_REMOVED lines=8> */
[----:B0123--:R-:W-:Y:S05]  /*abe0*/  CALL.ABS.NOINC R2 ;  /* 0x0000000002007343 */ /* 0x00ffea0003c00000 */
.L_x_53:
[----:B------:R-:W4:Y:S01]  /*abf0*/  LDL R17, [R1+0x4] ;  /* 0x0000040001117983 */ /* 0x000f220000100800 */
[----:B------:R-:W1:Y:S01]  /*ac00*/  LDC R8, c[0x0][0x448] ;  /* 0x00011200ff087b82 */ /* 0x000e620000000800 */
[----:B0-23--:R-:W-:Y:S01]  /*ac10*/  IADD3 R0, RZ, -UR46, RZ ;  /* 0x8000002eff007c10 */ /* 0x00dfe2000fffe0ff */
[----:B------:R-:W-:Y:S01]  /*ac20*/  ULDC.64 UR8, c[0x0][0x2d8] ;  /* 0x0000b60000087ab9 */ /* 0x000fe20000000a00 */
[----:B------:R0:W5:Y:S01]  /*ac30*/  LDL R10, [R1+0x24] ;  /* 0x00002400010a7983 */ /* 0x0001620000100800 */
[----:B------:R-:W-:Y:S01]  /*ac40*/  LOP3.LUT P5, RZ, R28, 0x100, RZ, 0xc0, !PT ;  /* 0x000001001cff7812 */ /* 0x000fe200078ac0ff */
[----:B------:R-:W-:Y:S01]  /*ac50*/  ULDC.64 UR10, c[0x0][0x280] ;  /* 0x0000a000000a7ab9 */ /* 0x000fe20000000a00 */
[----:B------:R-:W2:Y:S02]  /*ac60*/  S2R R2, SR_TID.X ;  /* 0x0000000000027919 */ /* 0x000ea40000002100 */
[----:B------:R-:W3:Y:S01]  /*ac70*/  LDC R5, c[0x0][0xc38] ;  /* 0x00030e00ff057b82 */ /* 0x000ee20000000800 */
[----:B-1----:R-:W-:-:S02]  /*ac80*/  ISETP.NE.AND P0, PT, R8, 0x1, PT ;  /* 0x000000010800780c */ /* 0x002fc40003f05270 */
[C---:B------:R-:W-:Y:S02]  /*ac90*/  R2UR UR7, R16.reuse ;  /* 0x00000000100772ca */ /* 0x040fe400000e0000 */
[----:B------:R-:W-:Y:S01]  /*aca0*/  R2UR UR4, R16 ;  /* 0x00000000100472ca */ /* 0x000fe200000e0000 */
[----:B---3--:R-:W-:-:S08]  /*acb0*/  IMAD R0, R5, R0, UR40 ;  /* 0x0000002805007e24 */ /* 0x008fd0000f8e0200 */
[----:B------:R-:W1:Y:S01]  /*acc0*/  @P0 LDC R4, c[0x0][0x44c] ;  /* 0x00011300ff040b82 */ /* 0x000e620000000800 */
[----:B--2---:R-:W-:Y:S01]  /*acd0*/  SHF.R.U32.HI R18, RZ, 0x2, R2 ;  /* 0x00000002ff127819 */ /* 0x004fe20000011602 */
[----:B------:R-:W-:-:S03]  /*ace0*/  IMAD.SHL.U32 R2, R2, 0x20, RZ ;  /* 0x0000002002027824 */ /* 0x000fc600078e00ff */
[----:B------:R-:W-:-:S03]  /*acf0*/  LOP3.LUT R18, R18, 0x1f, RZ, 0xc0, !PT ;  /* 0x0000001f12127812 */ /* 0x000fc600078ec0ff */
[----:B------:R-:W2:Y:S01]  /*ad00*/  @P0 LDC R3, c[0x0][0x450] ;  /* 0x00011400ff030b82 */ /* 0x000ea20000000800 */
[----:B------:R-:W-:Y:S01]  /*ad10*/  LOP3.LUT R2, R18, 0x60, R2, 0xf8, !PT ;  /* 0x0000006012027812 */ /* 0x000fe200078ef802 */
[----:B------:R-:W-:-:S04]  /*ad20*/  UIMAD.WIDE.U32 UR4, UR4, UR8, URZ ;  /* 0x00000008040472a5 */ /* 0x000fc8000f8e003f */
[----:B------:R-:W-:-:S04]  /*ad30*/  IMAD R7, R0, 0xc0, R2 ;  /* 0x000000c000077824 */ /* 0x000fc800078e0202 */
[----:B------:R-:W-:Y:S02]  /*ad40*/  IMAD.MOV.U32 R2, RZ, RZ, R7 ;  /* 0x000000ffff027224 */ /* 0x000fe400078e0007 */
[----:B-1----:R-:W-:-:S05]  /*ad50*/  @P0 IMAD.HI.U32 R4, R7, R4, RZ ;  /* 0x0000000407040227 */ /* 0x002fca00078e00ff */
[----:B--2---:R-:W-:-:S04]  /*ad60*/  @P0 SHF.R.U32.HI R2, RZ, R3, R4 ;  /* 0x00000003ff020219 */ /* 0x004fc80000011604 */
[--C-:B------:R-:W-:Y:S01]  /*ad70*/  SHF.R.S32.HI R3, RZ, 0x1f, R2.reuse ;  /* 0x0000001fff037819 */ /* 0x100fe20000011402 */
[----:B------:R-:W-:-:S04]  /*ad80*/  IMAD.MOV R4, RZ, RZ, -R2 ;  /* 0x000000ffff047224 */ /* 0x000fc800078e0a02 */
[----:B------:R-:W-:-:S05]  /*ad90*/  IMAD R4, R8, R4, R7 ;  /* 0x0000000408047224 */ /* 0x000fca00078e0207 */
[----:B------:R-:W-:Y:S01]  /*ada0*/  SHF.R.S32.HI R6, RZ, 0x1f, R4 ;  /* 0x0000001fff067819 */ /* 0x000fe20000011404 */
[----:B------:R-:W-:Y:S01]  /*adb0*/  VIADD R7, R7, 0x80 ;  /* 0x0000008007077836 */ /* 0x000fe20000000000 */
[----:B------:R-:W1:Y:S01]  /*adc0*/  S2R R18, SR_TID.X ;  /* 0x0000000000127919 */ /* 0x000e620000002100 */
[----:B----4-:R-:W-:-:S13]  /*add0*/  R2UR UR6, R17 ;  /* 0x00000000110672ca */ /* 0x010fda00000e0000 */
[----:B------:R-:W-:-:S04]  /*ade0*/  UIMAD UR6, UR6, UR8, URZ ;  /* 0x00000008060672a4 */ /* 0x000fc8000f8e023f */
[----:B------:R-:W-:Y:S02]  /*adf0*/  UIMAD UR7, UR7, UR9, UR6 ;  /* 0x00000009070772a4 */ /* 0x000fe4000f8e0206 */
[----:B------:R-:W-:Y:S01]  /*ae00*/  USHF.R.S32.HI UR6, URZ, 0x1f, UR47 ;  /* 0x0000001f3f067899 */ /* 0x000fe2000801142f */
[----:B------:R-:W-:-:S03]  /*ae10*/  ULDC.64 UR8, c[0x0][0x2e0] ;  /* 0x0000b80000087ab9 */ /* 0x000fc60000000a00 */
[----:B------:R-:W-:Y:S02]  /*ae20*/  UIMAD UR6, UR6, UR8, URZ ;  /* 0x00000008060672a4 */ /* 0x000fe4000f8e023f */
[----:B------:R-:W-:Y:S02]  /*ae30*/  UIADD3 UR5, UR5, UR7, URZ ;  /* 0x0000000705057290 */ /* 0x000fe4000fffe03f */
[----:B------:R-:W-:Y:S02]  /*ae40*/  UIMAD UR6, UR47, UR9, UR6 ;  /* 0x000000092f0672a4 */ /* 0x000fe4000f8e0206 */
[----:B------:R-:W-:-:S03]  /*ae50*/  UIMAD.WIDE.U32 UR4, UR47, UR8, UR4 ;  /* 0x000000082f0472a5 */ /* 0x000fc6000f8e0004 */
[----:B------:R-:W-:Y:S01]  /*ae60*/  ULDC.64 UR8, c[0x0][0x2c8] ;  /* 0x0000b20000087ab9 */ /* 0x000fe20000000a00 */
[----:B------:R-:W-:-:S03]  /*ae70*/  UIADD3 UR5, UR5, UR6, URZ ;  /* 0x0000000605057290 */ /* 0x000fc6000fffe03f */
[----:B------:R-:W-:Y:S02]  /*ae80*/  ULDC.64 UR6, c[0x0][0x2d0] ;  /* 0x0000b40000067ab9 */ /* 0x000fe40000000a00 */
[----:B------:R-:W-:Y:S02]  /*ae90*/  IMAD R3, R3, UR6, RZ ;  /* 0x0000000603037c24 */ /* 0x000fe4000f8e02ff */
[----:B------:R-:W-:Y:S02]  /*aea0*/  IMAD.U32 R5, RZ, RZ, UR6 ;  /* 0x00000006ff057e24 */ /* 0x000fe4000f8e00ff */
[C---:B------:R-:W-:Y:S02]  /*aeb0*/  IMAD R9, R2.reuse, UR7, R3 ;  /* 0x0000000702097c24 */ /* 0x040fe4000f8e0203 */
[----:B------:R-:W-:-:S05]  /*aec0*/  IMAD.WIDE.U32 R2, R2, R5, UR4 ;  /* 0x0000000402027e25 */ /* 0x000fca000f8e0005 */
[----:B------:R-:W-:Y:S01]  /*aed0*/  IADD3 R3, R3, R9, RZ ;  /* 0x0000000903037210 */ /* 0x000fe20007ffe0ff */
[----:B------:R-:W-:Y:S02]  /*aee0*/  IMAD R6, R6, UR8, RZ ;  /* 0x0000000806067c24 */ /* 0x000fe4000f8e02ff */
[----:B------:R-:W-:-:S04]  /*aef0*/  IMAD.WIDE.U32 R2, R4, UR8, R2 ;  /* 0x0000000804027c25 */ /* 0x000fc8000f8e0002 */
[----:B------:R-:W-:Y:S01]  /*af00*/  IMAD R9, R4, UR9, R6 ;  /* 0x0000000904097c24 */ /* 0x000fe2000f8e0206 */
[----:B------:R-:W-:Y:S02]  /*af10*/  IADD3 R4, P1, R2, UR10, RZ ;  /* 0x0000000a02047c10 */ /* 0x000fe4000ff3e0ff */
[----:B------:R-:W2:Y:S02]  /*af20*/  @P0 LDC R2, c[0x0][0x44c] ;  /* 0x00011300ff020b82 */ /* 0x000ea40000000800 */
[----:B------:R-:W-:-:S06]  /*af30*/  IADD3.X R6, R3, UR11, R9, P1, !PT ;  /* 0x0000000b03067c10 */ /* 0x000fcc0008ffe409 */
[----:B------:R-:W3:Y:S01]  /*af40*/  @P0 LDC R3, c[0x0][0x450] ;  /* 0x00011400ff030b82 */ /* 0x000ee20000000800 */
[----:B--2---:R-:W-:-:S04]  /*af50*/  @P0 IMAD.HI.U32 R9, R7, R2, RZ ;  /* 0x0000000207090227 */ /* 0x004fc800078e00ff */
[----:B------:R-:W-:Y:S01]  /*af60*/  IMAD.MOV.U32 R2, RZ, RZ, R7 ;  /* 0x000000ffff027224 */ /* 0x000fe200078e0007 */
[----:B---3--:R-:W-:-:S05]  /*af70*/  @P0 SHF.R.U32.HI R2, RZ, R3, R9 ;  /* 0x00000003ff020219 */ /* 0x008fca0000011609 */
[----:B------:R-:W-:-:S04]  /*af80*/  IMAD.MOV R3, RZ, RZ, -R2 ;  /* 0x000000ffff037224 */ /* 0x000fc800078e0a02 */
[----:B------:R-:W-:Y:S01]  /*af90*/  IMAD R7, R8, R3, R7 ;  /* 0x0000000308077224 */ /* 0x000fe200078e0207 */
[----:B------:R-:W-:-:S05]  /*afa0*/  SHF.R.S32.HI R3, RZ, 0x1f, R2 ;  /* 0x0000001fff037819 */ /* 0x000fca0000011402 */
[----:B------:R-:W-:-:S04]  /*afb0*/  IMAD R3, R3, UR6, RZ ;  /* 0x0000000603037c24 */ /* 0x000fc8000f8e02ff */
[C---:B------:R-:W-:Y:S02]  /*afc0*/  IMAD R8, R2.reuse, UR7, R3 ;  /* 0x0000000702087c24 */ /* 0x040fe4000f8e0203 */
[----:B------:R-:W-:Y:S01]  /*afd0*/  IMAD.WIDE.U32 R2, R2, R5, UR4 ;  /* 0x0000000402027e25 */ /* 0x000fe2000f8e0005 */
[----:B------:R-:W-:-:S04]  /*afe0*/  SHF.R.S32.HI R5, RZ, 0x1f, R7 ;  /* 0x0000001fff057819 */ /* 0x000fc80000011407 */
[----:B------:R-:W-:Y:S01]  /*aff0*/  IADD3 R3, R3, R8, RZ ;  /* 0x0000000803037210 */ /* 0x000fe20007ffe0ff */
[----:B------:R-:W-:Y:S02]  /*b000*/  IMAD R5, R5, UR8, RZ ;  /* 0x0000000805057c24 */ /* 0x000fe4000f8e02ff */
[----:B------:R-:W-:Y:S01]  /*b010*/  IMAD.WIDE.U32 R2, R7, UR8, R2 ;  /* 0x0000000807027c25 */ /* 0x000fe2000f8e0002 */
[----:B------:R-:W-:-:S03]  /*b020*/  UMOV UR4, 0xffffffff ;  /* 0xffffffff00047882 */ /* 0x000fc60000000000 */
[----:B------:R-:W-:Y:S01]  /*b030*/  IMAD R7, R7, UR9, R5 ;  /* 0x0000000907077c24 */ /* 0x000fe2000f8e0205 */
[----:B------:R-:W-:Y:S01]  /*b040*/  IADD3 R5, P0, R2, UR10, RZ ;  /* 0x0000000a02057c10 */ /* 0x000fe2000ff1e0ff */
[----:B-1----:R-:W-:Y:S01]  /*b050*/  IMAD.SHL.U32 R17, R18, 0x10, RZ ;  /* 0x0000001012117824 */ /* 0x002fe200078e00ff */
[----:B------:R-:W-:Y:S02]  /*b060*/  SHF.R.U32.HI R18, RZ, 0x2, R18 ;  /* 0x00000002ff127819 */ /* 0x000fe40000011612 */
[----:B------:R-:W-:Y:S02]  /*b070*/  IADD3.X R7, R3, UR11, R7, P0, !PT ;  /* 0x0000000b03077c10 */ /* 0x000fe400087fe407 */
[----:B------:R-:W-:Y:S02]  /*b080*/  LOP3.LUT R17, R17, 0x30, RZ, 0xc0, !PT ;  /* 0x0000003011117812 */ /* 0x000fe400078ec0ff */
[----:B------:R-:W-:Y:S01]  /*b090*/  LOP3.LUT R18, R18, 0x1f, RZ, 0xc0, !PT ;  /* 0x0000001f12127812 */ /* 0x000fe200078ec0ff */
[----:B0-----:R-:W-:Y:S06]  /*b0a0*/  BRA.DIV UR4, `(.L_x_54) ;  /* 0x0000002e04ec7947 */ /* 0x001fec000b800000 */
[----:B------:R-:W0:Y:S01]  /*b0b0*/  SHFL.IDX PT, R14, R4, RZ, 0x1c1f ;  /* 0x001c1fff040e7589 */ /* 0x000e2200000e0000 */
[----:B------:R-:W-:-:S03]  /*b0c0*/  IMAD R0, R0, 0xc0, R18 ;  /* 0x000000c000007824 */ /* 0x000fc600078e0212 */
[----:B------:R-:W1:Y:S02]  /*b0d0*/  SHFL.IDX PT, R2, R6, RZ, 0x1c1f ;  /* 0x001c1fff06027589 */ /* 0x000e6400000e0000 */
[C---:B------:R-:W-:Y:S02]  /*b0e0*/  ISETP.GE.AND P1, PT, R0.reuse, UR44, PT ;  /* 0x0000002c00007c0c */ /* 0x040fe4000bf26270 */
[----:B------:R-:W-:-:S11]  /*b0f0*/  IADD3 R8, R0, 0x20, RZ ;  /* 0x0000002000087810 */ /* 0x000fd60007ffe0ff */
[----:B0-----:R-:W-:-:S05]  /*b100*/  @!P1 IADD3 R14, P0, R17, R14, RZ ;  /* 0x0000000e110e9210 */ /* 0x001fca0007f1e0ff */
[----:B-1----:R-:W-:Y:S02]  /*b110*/  @!P1 IMAD.X R3, RZ, RZ, R2, P0 ;  /* 0x000000ffff039224 */ /* 0x002fe400000e0602 */
[----:B------:R-:W-:Y:S02]  /*b120*/  @!P1 IMAD.MOV.U32 R2, RZ, RZ, R14 ;  /* 0x000000ffff029224 */ /* 0x000fe400078e000e */
[----:B------:R-:W0:Y:S04]  /*b130*/  SHFL.IDX PT, R14, R4, 0x1, 0x1c1f ;  /* 0x003c1f00040e7f89 */ /* 0x000e2800000e0000 */
[----:B-----5:R1:W-:Y:S01]  /*b140*/  @!P1 LDGSTS.E.BYPASS.LTC128B.128 [R10+0xb000], desc[UR36][R2.64], !P5 ;  /* 0x0b000000020a9fae */ /* 0x0203e2000e901d64 */
[----:B------:R-:W-:Y:S01]  /*b150*/  ISETP.GE.AND P1, PT, R8, UR44, PT ;  /* 0x0000002c08007c0c */ /* 0x000fe2000bf26270 */
[----:B------:R-:W-:-:S02]  /*b160*/  VIADD R8, R0, 0x40 ;  /* 0x0000004000087836 */ /* 0x000fc40000000000 */
[----:B-1----:R-:W1:Y:S10]  /*b170*/  SHFL.IDX PT, R2, R6, 0x1, 0x1c1f ;  /* 0x003c1f0006027f89 */ /* 0x002e7400000e0000 */
[----:B0-----:R-:W-:-:S05]  /*b180*/  @!P1 IADD3 R14, P0, R17, R14, RZ ;  /* 0x0000000e110e9210 */ /* 0x001fca0007f1e0ff */
[----:B-1----:R-:W-:Y:S02]  /*b190*/  @!P1 IMAD.X R3, RZ, RZ, R2, P0 ;  /* 0x000000ffff039224 */ /* 0x002fe400000e0602 */
[----:B------:R-:W-:Y:S02]  /*b1a0*/  @!P1 IMAD.MOV.U32 R2, RZ, RZ, R14 ;  /* 0x000000ffff029224 */ /* 0x000fe400078e000e */
[----:B------:R-:W0:Y:S04]  /*b1b0*/  SHFL.IDX PT, R14, R4, 0x2, 0x1c1f ;  /* 0x005c1f00040e7f89 */ /* 0x000e2800000e0000 */
[----:B------:R1:W-:Y:S01]  /*b1c0*/  @!P1 LDGSTS.E.BYPASS.LTC128B.128 [R10+0xb800], desc[UR36][R2.64], !P5 ;  /* 0x0b800000020a9fae */ /* 0x0003e2000e901d64 */
[----:B------:R-:W-:Y:S01]  /*b1d0*/  ISETP.GE.AND P1, PT, R8, UR44, PT ;  /* 0x0000002c08007c0c */ /* 0x000fe2000bf26270 */
[----:B------:R-:W-:-:S02]  /*b1e0*/  VIADD R8, R0, 0x60 ;  /* 0x0000006000087836 */ /* 0x000fc40000000000 */
[----:B-1----:R-:W1:Y:S04]  /*b1f0*/  SHFL.IDX PT, R2, R6, 0x2, 0x1c1f ;  /* 0x005c1f0006027f89 */ /* 0x002e6800000e0000 */
[----:B------:R-:W-:Y:S06]  /*b200*/  SHFL.IDX PT, R6, R6, 0x3, 0x1c1f ;  /* 0x007c1f0006067f89 */ /* 0x000fec00000e0000 */
[----:B0-----:R-:W-:-:S04]  /*b210*/  @!P1 IADD3 R14, P0, R17, R14, RZ ;  /* 0x0000000e110e9210 */ /* 0x001fc80007f1e0ff */
[----:B-1----:R-:W-:Y:S01]  /*b220*/  @!P1 IADD3.X R3, RZ, R2, RZ, P0, !PT ;  /* 0x00000002ff039210 */ /* 0x002fe200007fe4ff */
[----:B------:R-:W-:Y:S02]  /*b230*/  @!P1 IMAD.MOV.U32 R2, RZ, RZ, R14 ;  /* 0x000000ffff029224 */ /* 0x000fe400078e000e */
[----:B------:R-:W0:Y:S04]  /*b240*/  SHFL.IDX PT, R14, R4, 0x3, 0x1c1f ;  /* 0x007c1f00040e7f89 */ /* 0x000e2800000e0000 */
[----:B------:R0:W-:Y:S01]  /*b250*/  @!P1 LDGSTS.E.BYPASS.LTC128B.128 [R10+0xc000], desc[UR36][R2.64], !P5 ;  /* 0x0c000000020a9fae */ /* 0x0001e2000e901d64 */
[----:B------:R-:W-:Y:S02]  /*b260*/  ISETP.GE.AND P1, PT, R8, UR44, PT ;  /* 0x0000002c08007c0c */ /* 0x000fe4000bf26270 */
[----:B------:R-:W-:-:S11]  /*b270*/  IADD3 R8, R0, 0x80, RZ ;  /* 0x0000008000087810 */ /* 0x000fd60007ffe0ff */
[----:B0-----:R-:W-:Y:S02]  /*b280*/  @!P1 IADD3 R2, P0, R17, R14, RZ ;  /* 0x0000000e11029210 */ /* 0x001fe40007f1e0ff */
[----:B------:R-:W0:Y:S03]  /*b290*/  SHFL.IDX PT, R14, R5, RZ, 0x1c1f ;  /* 0x001c1fff050e7589 */ /* 0x000e2600000e0000 */
[----:B------:R-:W-:-:S05]  /*b2a0*/  @!P1 IMAD.X R3, RZ, RZ, R6, P0 ;  /* 0x000000ffff039224 */ /* 0x000fca00000e0606 */
[----:B------:R1:W-:Y:S01]  /*b2b0*/  @!P1 LDGSTS.E.BYPASS.LTC128B.128 [R10+0xc800], desc[UR36][R2.64], !P5 ;  /* 0x0c800000020a9fae */ /* 0x0003e2000e901d64 */
[----:B------:R-:W-:-:S03]  /*b2c0*/  ISETP.GE.AND P1, PT, R8, UR44, PT ;  /* 0x0000002c08007c0c */ /* 0x000fc6000bf26270 */
[----:B-1----:R-:W1:Y:S10]  /*b2d0*/  SHFL.IDX PT, R2, R7, RZ, 0x1c1f ;  /* 0x001c1fff07027589 */ /* 0x002e7400000e0000 */
[----:B0-----:R-:W-:Y:S01]  /*b2e0*/  @!P1 IADD3 R14, P0, R17, R14, RZ ;  /* 0x0000000e110e9210 */ /* 0x001fe20007f1e0ff */
[----:B------:R-:W0:Y:S04]  /*b2f0*/  SHFL.IDX PT, R7, R7, 0x1, 0x1c1f ;  /* 0x003c1f0007077f89 */ /* 0x000e2800000e0000 */
[----:B-1----:R-:W-:-:S02]  /*b300*/  @!P1 IMAD.X R3, RZ, RZ, R2, P0 ;  /* 0x000000ffff039224 */ /* 0x002fc400000e0602 */
[----:B------:R-:W-:Y:S02]  /*b310*/  @!P1 IMAD.MOV.U32 R2, RZ, RZ, R14 ;  /* 0x000000ffff029224 */ /* 0x000fe400078e000e */
[----:B------:R1:W2:Y:S04]  /*b320*/  SHFL.IDX PT, R14, R5, 0x1, 0x1c1f ;  /* 0x003c1f00050e7f89 */ /* 0x0002a800000e0000 */
[----:B0-----:R1:W-:Y:S02]  /*b330*/  @!P1 LDGSTS.E.BYPASS.LTC128B.128 [R10+0xd000], desc[UR36][R2.64], !P5 ;  /* 0x0d000000020a9fae */ /* 0x0013e4000e901d64 */
.L_x_140:
[----:B------:R-:W-:-:S05]  /*b340*/  VIADD R0, R0, 0xa0 ;  /* 0x000000a000007836 */ /* 0x000fca0000000000 */
[----:B------:R-:W-:-:S13]  /*b350*/  ISETP.GE.AND P0, PT, R0, UR44, PT ;  /* 0x0000002c00007c0c */ /* 0x000fda000bf06270 */
[----:B-12---:R-:W-:-:S04]  /*b360*/  @!P0 IADD3 R2, P1, R17, R14, RZ ;  /* 0x0000000e11028210 */ /* 0x006fc80007f3e0ff */
[----:B------:R-:W-:-:S05]  /*b370*/  @!P0 IADD3.X R3, RZ, R7, RZ, P1, !PT ;  /* 0x00000007ff038210 */ /* 0x000fca0000ffe4ff */
[----:B------:R-:W-:Y:S01]  /*b380*/  @!PT LDS RZ, [RZ] ;  /* 0x00000000fffff984 */ /* 0x000fe20000000800 */
[----:B------:R-:W-:Y:S01]  /*b390*/  @!PT LDS RZ, [RZ] ;  /* 0x00000000fffff984 */ /* 0x000fe20000000800 */
[----:B------:R-:W-:Y:S01]  /*b3a0*/  @!PT LDS RZ, [RZ] ;  /* 0x00000000fffff984 */ /* 0x000fe20000000800 */
[----:B------:R0:W-:Y:S01]  /*b3b0*/  @!P0 LDGSTS.E.BYPASS.LTC128B.128 [R10+0xd800], desc[UR36][R2.64], !P5 ;  /* 0x0d800000020a8fae */ /* 0x0001e2000e901d64 */
[----:B------:R-:W-:Y:S01]  /*b3c0*/  NOP ;  /* 0x0000000000007918 */ /* 0x000fe20000000000 */
[----:B------:R-:W-:Y:S02]  /*b3d0*/  SYNCS.ARRIVE.TRANS64.RED.A0T1 RZ, [UR43+0x13200], RZ ;  /* 0x013200ffffff79a7 */ /* 0x000fe4000820042b */
[----:B------:R-:W-:Y:S01]  /*b3e0*/  ARRIVES.LDGSTSBAR.64.TRANSCNT [UR43+0x13200] ;  /* 0x01320000ff0079b0 */ /* 0x000fe20008000aab */
[----:B------:R-:W-:Y:S01]  /*b3f0*/  NOP ;  /* 0x0000000000007918 */ /* 0x000fe20000000000 */
[----:B------:R-:W-:Y:S01]  /*b400*/  ULOP3.LUT UR4, UR38, 0x1, URZ, 0xc, !UPT ;  /* 0x0000000126047892 */ /* 0x000fe2000f8e0c3f */
[----:B------:R-:W-:Y:S05]  /*b410*/  SYNCS.ARRIVE.TRANS64.A1T0 RZ, [UR43+0x13200], RZ ;  /* 0x013200ffffff79a7 */ /* 0x000fea000810002b */
[----:B------:R-:W-:-:S05]  /*b420*/  IMAD.U32 R0, RZ, RZ, UR4 ;  /* 0x00000004ff007e24 */ /* 0x000fca000f8e00ff */
[----:B------:R-:W-:-:S04]  /*b430*/  SHF.L.U32 R0, R0, 0x1f, RZ ;  /* 0x0000001f00007819 */ /* 0x000fc800000006ff */
[----:B------:R-:W1:Y:S02]  /*b440*/  SYNCS.PHASECHK.TRANS64.TRYWAIT P0, [UR43+0x13220], R0 ;  /* 0x01322000ff0075a7 */ /* 0x000e64000800016b */
[----:B01----:R-:W-:Y:S05]  /*b450*/  @!P0 BRA `(.L_x_55) ;  /* 0x0000003000ac8947 */ /* 0x003fea0003800000 */
.L_x_141:
[----:B0-----:R-:W-:-:S05]  /*b460*/  IMAD.U32 R0, RZ, RZ, UR42 ;  /* 0x0000002aff007e24 */ /* 0x001fca000f8e00ff */
[----:B------:R-:W-:-:S13]  /*b470*/  ISETP.GE.AND P0, PT, R0, 0xa1, PT ;  /* 0x000000a10000780c */ /* 0x000fda0003f06270 */
[----:B------:R-:W-:Y:S05]  /*b480*/  @!P0 BRA `(.L_x_56) ;  /* 0x0000001400088947 */ /* 0x000fea0003800000 */
[----:B------:R-:W-:Y:S01]  /*b490*/  IMAD.MOV.U32 R20, RZ, RZ, R29 ;  /* 0x000000ffff147224 */ /* 0x000fe200078e001d */
[----:B------:R-:W-:Y:S01]  /*b4a0*/  MOV R19, R26 ;  /* 0x0000001a00137202 */ /* 0x000fe20000000f00 */
[----:B------:R-:W-:-:S07]  /*b4b0*/  IMAD.U32 R27, RZ, RZ, UR45 ;  /* 0x0000002dff1b7e24 */ /* 0x000fce000f8e00ff */
.L_x_76:
[----:B------:R-:W2:Y:S01]  /*b4c0*/  LDL R8, [R1+0x8] ;  /* 0x0000080001087983 */ /* 0x000ea20000100800 */
[----:B0-----:R-:W0:Y:S03]  /*b4d0*/  LDC R0, c[0x0][0x430] ;  /* 0x00010c00ff007b82 */ /* 0x001e260000000800 */
[----:B------:R-:W3:Y:S01]  /*b4e0*/  LDL R7, [R1] ;  /* 0x0000000001077983 */ /* 0x000ee20000100800 */
[----:B-1----:R-:W1:Y:S01]  /*b4f0*/  S2R R6, SR_TID.X ;  /* 0x0000000000067919 */ /* 0x002e620000002100 */
[----:B------:R-:W4:Y:S01]  /*b500*/  S2R R9, SR_TID.X ;  /* 0x0000000000097919 */ /* 0x000f220000002100 */
[----:B------:R-:W-:Y:S01]  /*b510*/  IMAD.MOV.U32 R4, RZ, RZ, 0xa0 ;  /* 0x000000a0ff047424 */ /* 0x000fe200078e00ff */
[----:B------:R-:W-:Y:S01]  /*b520*/  ULDC.64 UR4, c[0x0][0x428] ;  /* 0x00010a0000047ab9 */ /* 0x000fe20000000a00 */
[----:B------:R-:W-:Y:S01]  /*b530*/  ULDC.64 UR6, c[0x0][0x418] ;  /* 0x0001060000067ab9 */ /* 0x000fe20000000a00 */
[----:B0-----:R-:W-:-:S13]  /*b540*/  ISETP.NE.AND P0, PT, R0, 0x1, PT ;  /* 0x000000010000780c */ /* 0x001fda0003f05270 */
[----:B------:R-:W0:Y:S01]  /*b550*/  @P0 LDC R5, c[0x0][0x434] ;  /* 0x00010d00ff050b82 */ /* 0x000e220000000800 */
[----:B-1----:R-:W-:Y:S01]  /*b560*/  SHF.R.U32.HI R2, RZ, 0x2, R6 ;  /* 0x00000002ff027819 */ /* 0x002fe20000011606 */
[----:B------:R-:W-:-:S06]  /*b570*/  IMAD.SHL.U32 R10, R6, 0x20, RZ ;  /* 0x00000020060a7824 */ /* 0x000fcc00078e00ff */
[----:B------:R-:W1:Y:S01]  /*b580*/  @P0 LDC R0, c[0x0][0x438] ;  /* 0x00010e00ff000b82 */ /* 0x000e620000000800 */
[----:B------:R-:W-:Y:S01]  /*b590*/  LOP3.LUT R2, R2, 0x1f, RZ, 0xc0, !PT ;  /* 0x0000001f02027812 */ /* 0x000fe200078ec0ff */
[----:B------:R-:W-:Y:S01]  /*b5a0*/  IMAD R4, R27, R4, UR39 ;  /* 0x000000271b047e24 */ /* 0x000fe2000f8e0204 */
[----:B----4-:R-:W-:-:S05]  /*b5b0*/  SHF.R.U32.HI R6, RZ, 0x2, R9 ;  /* 0x00000002ff067819 */ /* 0x010fca0000011609 */
[----:B------:R-:W4:Y:S01]  /*b5c0*/  @P0 LDC R3, c[0x0][0x434] ;  /* 0x00010d00ff030b82 */ /* 0x000f220000000800 */
[----:B------:R-:W-:Y:S01]  /*b5d0*/  LOP3.LUT R10, R2, 0x60, R10, 0xf8, !PT ;  /* 0x00000060020a7812 */ /* 0x000fe200078ef80a */
[----:B------:R-:W-:Y:S01]  /*b5e0*/  IMAD.SHL.U32 R12, R9, 0x20, RZ ;  /* 0x00000020090c7824 */ /* 0x000fe200078e00ff */
[----:B------:R-:W-:-:S05]  /*b5f0*/  LOP3.LUT R6, R6, 0x1f, RZ, 0xc0, !PT ;  /* 0x0000001f06067812 */ /* 0x000fca00078ec0ff */
[----:B------:R-:W4:Y:S01]  /*b600*/  @P0 LDC R2, c[0x0][0x438] ;  /* 0x00010e00ff020b82 */ /* 0x000f220000000800 */
[----:B------:R-:W-:Y:S02]  /*b610*/  IADD3 R10, R10, R4, RZ ;  /* 0x000000040a0a7210 */ /* 0x000fe40007ffe0ff */
[----:B------:R-:W-:-:S03]  /*b620*/  LOP3.LUT R12, R6, 0x60, R12, 0xf8, !PT ;  /* 0x00000060060c7812 */ /* 0x000fc600078ef80c */
[----:B0-----:R-:W-:Y:S01]  /*b630*/  @P0 IMAD.HI.U32 R5, R10, R5, RZ ;  /* 0x000000050a050227 */ /* 0x001fe200078e00ff */
[----:B------:R-:W-:-:S03]  /*b640*/  LOP3.LUT R12, R12, 0x80, RZ, 0xfc, !PT ;  /* 0x000000800c0c7812 */ /* 0x000fc600078efcff */
[----:B------:R-:W-:Y:S01]  /*b650*/  IMAD.MOV.U32 R11, RZ, RZ, R10 ;  /* 0x000000ffff0b7224 */ /* 0x000fe200078e000a */
[----:B-1----:R-:W-:Y:S01]  /*b660*/  @P0 SHF.R.U32.HI R11, RZ, R0, R5 ;  /* 0x00000000ff0b0219 */ /* 0x002fe20000011605 */
[----:B------:R-:W-:-:S04]  /*b670*/  IMAD.IADD R0, R12, 0x1, R4 ;  /* 0x000000010c007824 */ /* 0x000fc800078e0204 */
[----:B----4-:R-:W-:Y:S01]  /*b680*/  @P0 IMAD.HI.U32 R3, R0, R3, RZ ;  /* 0x0000000300030227 */ /* 0x010fe200078e00ff */
[----:B------:R-:W-:-:S04]  /*b690*/  MOV R6, R0 ;  /* 0x0000000000067202 */ /* 0x000fc80000000f00 */
[----:B------:R-:W-:Y:S01]  /*b6a0*/  @P0 SHF.R.U32.HI R6, RZ, R2, R3 ;  /* 0x00000002ff060219 */ /* 0x000fe20000011603 */
[--C-:B------:R-:W-:Y:S01]  /*b6b0*/  IMAD.MOV.U32 R2, RZ, RZ, R11.reuse ;  /* 0x000000ffff027224 */ /* 0x100fe200078e000b */
[----:B------:R-:W-:Y:S01]  /*b6c0*/  SHF.R.S32.HI R3, RZ, 0x1f, R11 ;  /* 0x0000001fff037819 */ /* 0x000fe2000001140b */
[----:B--2---:R-:W-:-:S04]  /*b6d0*/  IMAD R4, R8, UR4, RZ ;  /* 0x0000000408047c24 */ /* 0x004fc8000f8e02ff */
[C---:B---3--:R-:W-:Y:S02]  /*b6e0*/  IMAD R4, R7.reuse, UR5, R4 ;  /* 0x0000000507047c24 */ /* 0x048fe4000f8e0204 */
[----:B------:R-:W-:-:S04]  /*b6f0*/  IMAD.WIDE.U32 R2, R7, UR4, R2 ;  /* 0x0000000407027c25 */ /* 0x000fc8000f8e0002 */
[----:B------:R-:W-:Y:S01]  /*b700*/  IMAD.IADD R3, R4, 0x1, R3 ;  /* 0x0000000104037824 */ /* 0x000fe200078e0203 */
[----:B------:R-:W-:-:S04]  /*b710*/  LEA R8, P0, R2, UR6, 0x2 ;  /* 0x0000000602087c11 */ /* 0x000fc8000f8010ff */
[----:B------:R-:W-:Y:S02]  /*b720*/  LEA.HI.X R9, R2, UR7, R3, 0x2, P0 ;  /* 0x0000000702097c11 */ /* 0x000fe400080f1403 */
[----:B------:R-:W-:-:S13]  /*b730*/  ISETP.GT.U32.AND P0, PT, R12, 0x9f, PT ;  /* 0x0000009f0c00780c */ /* 0x000fda0003f04070 */
[--C-:B------:R-:W-:Y:S01]  /*b740*/  @!P0 SHF.R.S32.HI R3, RZ, 0x1f, R6.reuse ;  /* 0x0000001fff038819 */ /* 0x100fe20000011406 */
[----:B------:R-:W-:-:S04]  /*b750*/  @!P0 IMAD.MOV.U32 R2, RZ, RZ, R6 ;  /* 0x000000ffff028224 */ /* 0x000fc800078e0006 */
[----:B------:R-:W-:Y:S01]  /*b760*/  @!P0 IMAD.WIDE.U32 R2, R7, UR4, R2 ;  /* 0x0000000407028c25 */ /* 0x000fe2000f8e0002 */
[----:B------:R-:W-:-:S04]  /*b770*/  ULDC UR4, c[0x0][0x430] ;  /* 0x00010c0000047ab9 */ /* 0x000fc80000000800 */
[----:B------:R-:W-:Y:S02]  /*b780*/  @!P0 IADD3 R3, R4, R3, RZ ;  /* 0x0000000304038210 */ /* 0x000fe40007ffe0ff */
[----:B------:R-:W-:Y:S01]  /*b790*/  @!P0 LEA R4, P1, R2, UR6, 0x2 ;  /* 0x0000000602048c11 */ /* 0x000fe2000f8210ff */
[----:B------:R-:W-:-:S03]  /*b7a0*/  IMAD.MOV.U32 R7, RZ, RZ, RZ ;  /* 0x000000ffff077224 */ /* 0x000fc600078e00ff */
[----:B------:R-:W-:-:S05]  /*b7b0*/  @!P0 LEA.HI.X R5, R2, UR7, R3, 0x2, P1 ;  /* 0x0000000702058c11 */ /* 0x000fca00088f1403 */
[----:B------:R0:W5:Y:S04]  /*b7c0*/  @!P0 LDG.E R7, desc[UR36][R4.64] ;  /* 0x0000002404078981 */ /* 0x000168000c1e1900 */
[----:B------:R1:W2:Y:S01]  /*b7d0*/  LDG.E R4, desc[UR36][R8.64] ;  /* 0x0000002408047981 */ /* 0x0002a2000c1e1900 */
[----:B------:R-:W-:Y:S02]  /*b7e0*/  IMAD.U32 R12, RZ, RZ, UR49 ;  /* 0x00000031ff0c7e24 */ /* 0x000fe4000f8e00ff */
[----:B------:R-:W-:-:S03]  /*b7f0*/  IMAD.MOV R3, RZ, RZ, -R11 ;  /* 0x000000ffff037224 */ /* 0x000fc600078e0a0b */
[----:B------:R-:W-:Y:S01]  /*b800*/  ISETP.NE.AND P2, PT, R12, 0x3, PT ;  /* 0x000000030c00780c */ /* 0x000fe20003f45270 */
[----:B------:R-:W-:Y:S02]  /*b810*/  VIADD R26, R19, 0x1 ;  /* 0x00000001131a7836 */ /* 0x000fe40000000000 */
[----:B0-----:R-:W-:Y:S01]  /*b820*/  IMAD R5, R3, UR4, R10 ;  /* 0x0000000403057c24 */ /* 0x001fe2000f8e020a */
[----:B------:R-:W-:Y:S02]  /*b830*/  IADD3 R3, -R6, RZ, RZ ;  /* 0x000000ff06037210 */ /* 0x000fe40007ffe1ff */
[----:B------:R-:W-:-:S03]  /*b840*/  ISETP.NE.AND P0, PT, R26, 0x2, PT ;  /* 0x000000021a00780c */ /* 0x000fc60003f05270 */
[----:B-1----:R-:W-:Y:S01]  /*b850*/  IMAD R8, R3, UR4, R0 ;  /* 0x0000000403087c24 */ /* 0x002fe2000f8e0200 */
[----:B------:R-:W-:Y:S01]  /*b860*/  SEL R29, RZ, 0x1, P0 ;  /* 0x00000001ff1d7807 */ /* 0x000fe20000000000 */
[----:B------:R-:W-:Y:S01]  /*b870*/  IMAD.MOV.U32 R0, RZ, RZ, R27 ;  /* 0x000000ffff007224 */ /* 0x000fe200078e001b */
[----:B------:R-:W-:Y:S01]  /*b880*/  SEL R26, R26, RZ, P0 ;  /* 0x000000ff1a1a7207 */ /* 0x000fe20000000000 */
[----:B------:R-:W-:Y:S01]  /*b890*/  VIADD R27, R27, 0xffffffff ;  /* 0xffffffff1b1b7836 */ /* 0x000fe20000000000 */
[----:B------:R-:W-:Y:S02]  /*b8a0*/  LOP3.LUT R29, R20, R29, RZ, 0x3c, !PT ;  /* 0x0000001d141d7212 */ /* 0x000fe400078e3cff */
[----:B------:R-:W-:Y:S02]  /*b8b0*/  ISETP.GT.AND P1, PT, R0, RZ, PT ;  /* 0x000000ff0000720c */ /* 0x000fe40003f24270 */
[----:B--2---:R-:W-:Y:S01]  /*b8c0*/  SHF.R.S32.HI R25, RZ, 0x1f, R4 ;  /* 0x0000001fff197819 */ /* 0x004fe20000011404 */
[----:B------:R-:W-:Y:S10]  /*b8d0*/  @!P2 BRA `(.L_x_57) ;  /* 0x000000000004a947 */ /* 0x000ff40003800000 */
[----:B------:R-:W-:Y:S01]  /*b8e0*/  BPT.TRAP 0x1 ;  /* 0x000000040000795c */ /* 0x000fe20000300000 */
.L_x_57:
[----:B------:R-:W-:Y:S01]  /*b8f0*/  LEA R0, R26, UR43, 0x3 ;  /* 0x0000002b1a007c11 */ /* 0x000fe2000f8e18ff */
[----:B------:R-:W-:Y:S01]  /*b900*/  BSSY B0, `(.L_x_58) ;  /* 0x0000005000007945 */ /* 0x000fe20003800000 */
[----:B------:R-:W-:Y:S02]  /*b910*/  SHF.L.U32 R24, R29, 0x1f, RZ ;  /* 0x0000001f1d187819 */ /* 0x000fe400000006ff */
[----:B------:R-:W-:Y:S02]  /*b920*/  SHF.R.S32.HI R23, RZ, 0x1f, R5 ;  /* 0x0000001fff177819 */ /* 0x000fe40000011405 */
[----:B------:R-:W0:Y:S02]  /*b930*/  SYNCS.PHASECHK.TRANS64.TRYWAIT P0, [R0+URZ+0x13280], R24 ;  /* 0x01328018000075a7 */ /* 0x000e24000800017f */
[----:B0-----:R-:W-:Y:S05]  /*b940*/  @!P0 BRA `(.L_x_59) ;  /* 0x0000002c00888947 */ /* 0x001fea0003800000 */
.L_x_142:
[----:B------:R-:W-:Y:S05]  /*b950*/  BSYNC B0 ;  /* 0x0000000000007941 */ /* 0x000fea0003800000 */
.L_x_58:
[----:B------:R-:W2:Y:S01]  /*b960*/  LDL R9, [R1+0x4] ;  /* 0x0000040001097983 */ /* 0x000ea20000100800 */
[----:B------:R-:W-:Y:S01]  /*b970*/  ULDC.64 UR4, c[0x0][0x328] ;  /* 0x0000ca0000047ab9 */ /* 0x000fe20000000a00 */
[----:B------:R-:W-:Y:S02]  /*b980*/  ULDC.64 UR6, c[0x0][0x338] ;  /* 0x0000ce0000067ab9 */ /* 0x000fe40000000a00 */
[----:B------:R-:W3:Y:S01]  /*b990*/  LDL R11, [R1+0xc] ;  /* 0x00000c00010b7983 */ /* 0x000ee20000100800 */
[----:B------:R-:W-:Y:S01]  /*b9a0*/  IMAD R6, R23, UR4, RZ ;  /* 0x0000000417067c24 */ /* 0x000fe2000f8e02ff */
[----:B------:R-:W-:Y:S01]  /*b9b0*/  ULDC.64 UR8, c[0x0][0x330] ;  /* 0x0000cc0000087ab9 */ /* 0x000fe20000000a00 */
[C---:B------:R-:W-:Y:S01]  /*b9c0*/  IMAD.WIDE.U32 R2, R5.reuse, UR4, RZ ;  /* 0x0000000405027c25 */ /* 0x040fe2000f8e00ff */
[----:B------:R-:W-:Y:S01]  /*b9d0*/  SHF.R.S32.HI R21, RZ, 0x1f, R8 ;  /* 0x0000001fff157819 */ /* 0x000fe20000011408 */
[----:B------:R-:W-:Y:S01]  /*b9e0*/  ULDC.64 UR10, c[0x0][0x318] ;  /* 0x0000c600000a7ab9 */ /* 0x000fe20000000a00 */
[----:B-----5:R-:W-:Y:S01]  /*b9f0*/  SHF.R.S32.HI R22, RZ, 0x1f, R7 ;  /* 0x0000001fff167819 */ /* 0x020fe20000011407 */
[----:B------:R-:W-:Y:S01]  /*ba00*/  IMAD R6, R5, UR5, R6 ;  /* 0x0000000505067c24 */ /* 0x000fe2000f8e0206 */
[----:B------:R-:W-:-:S04]  /*ba10*/  LOP3.LUT P2, RZ, R28, 0x1, RZ, 0xc0, !PT ;  /* 0x000000011cff7812 */ /* 0x000fc8000784c0ff */
[----:B------:R-:W-:Y:S01]  /*ba20*/  IADD3 R3, R3, R6, RZ ;  /* 0x0000000603037210 */ /* 0x000fe20007ffe0ff */
[----:B------:R-:W-:-:S04]  /*ba30*/  IMAD R6, R25, UR6, RZ ;  /* 0x0000000619067c24 */ /* 0x000fc8000f8e02ff */
[C---:B------:R-:W-:Y:S02]  /*ba40*/  IMAD R6, R4.reuse, UR7, R6 ;  /* 0x0000000704067c24 */ /* 0x040fe4000f8e0206 */
[----:B------:R-:W-:-:S04]  /*ba50*/  IMAD.WIDE.U32 R2, R4, UR6, R2 ;  /* 0x0000000604027c25 */ /* 0x000fc8000f8e0002 */
[----:B------:R-:W-:Y:S02]  /*ba60*/  IMAD.IADD R3, R3, 0x1, R6 ;  /* 0x0000000103037824 */ /* 0x000fe400078e0206 */
[----:B------:R-:W-:Y:S02]  /*ba70*/  IMAD R6, R21, UR4, RZ ;  /* 0x0000000415067c24 */ /* 0x000fe4000f8e02ff */
[----:B------:R-:W-:-:S04]  /*ba80*/  IMAD.WIDE.U32 R2, R16, UR8, R2 ;  /* 0x0000000810027c25 */ /* 0x000fc8000f8e0002 */
[----:B------:R-:W-:Y:S02]  /*ba90*/  IMAD R6, R8, UR5, R6 ;  /* 0x0000000508067c24 */ /* 0x000fe4000f8e0206 */
[----:B--2---:R-:W-:Y:S01]  /*baa0*/  IMAD R17, R9, UR8, RZ ;  /* 0x0000000809117c24 */ /* 0x004fe2000f8e02ff */
[----:B------:R-:W-:-:S03]  /*bab0*/  IADD3 R9, P0, R2, UR10, RZ ;  /* 0x0000000a02097c10 */ /* 0x000fc6000ff1e0ff */
[----:B------:R-:W-:-:S05]  /*bac0*/  IMAD R17, R16, UR9, R17 ;  /* 0x0000000910117c24 */ /* 0x000fca000f8e0211 */
[----:B------:R-:W-:Y:S01]  /*bad0*/  IADD3.X R10, R17, UR11, R3, P0, !PT ;  /* 0x0000000b110a7c10 */ /* 0x000fe200087fe403 */
[----:B------:R-:W-:Y:S01]  /*bae0*/  IMAD.WIDE.U32 R2, R8, UR4, RZ ;  /* 0x0000000408027c25 */ /* 0x000fe2000f8e00ff */
[----:B------:R-:W-:-:S03]  /*baf0*/  UMOV UR4, 0xffffffff ;  /* 0xffffffff00047882 */ /* 0x000fc60000000000 */
[----:B------:R-:W-:Y:S02]  /*bb00*/  IMAD.IADD R3, R3, 0x1, R6 ;  /* 0x0000000103037824 */ /* 0x000fe400078e0206 */
[----:B------:R-:W-:Y:S02]  /*bb10*/  IMAD R6, R22, UR6, RZ ;  /* 0x0000000616067c24 */ /* 0x000fe4000f8e02ff */
[----:B------:R-:W-:-:S04]  /*bb20*/  IMAD.WIDE.U32 R2, R7, UR6, R2 ;  /* 0x0000000607027c25 */ /* 0x000fc8000f8e0002 */
[----:B------:R-:W-:-:S04]  /*bb30*/  IMAD R6, R7, UR7, R6 ;  /* 0x0000000707067c24 */ /* 0x000fc8000f8e0206 */
[----:B------:R-:W-:Y:S02]  /*bb40*/  IMAD.IADD R3, R3, 0x1, R6 ;  /* 0x0000000103037824 */ /* 0x000fe400078e0206 */
[----:B---3--:R-:W-:Y:S02]  /*bb50*/  IMAD R6, R26, 0x2800, R11 ;  /* 0x000028001a067824 */ /* 0x008fe400078e020b */
[----:B------:R-:W-:-:S03]  /*bb60*/  IMAD.WIDE.U32 R2, R16, UR8, R2 ;  /* 0x0000000810027c25 */ /* 0x000fc6000f8e0002 */
[----:B------:R-:W-:-:S04]  /*bb70*/  IADD3 R18, P0, R2, UR10, RZ ;  /* 0x0000000a02127c10 */ /* 0x000fc8000ff1e0ff */
[----:B------:R-:W-:Y:S01]  /*bb80*/  IADD3.X R17, R17, UR11, R3, P0, !PT ;  /* 0x0000000b11117c10 */ /* 0x000fe200087fe403 */
[----:B------:R-:W-:Y:S08]  /*bb90*/  BRA.DIV UR4, `(.L_x_60) ;  /* 0x0000002e04087947 */ /* 0x000ff0000b800000 */
[----:B------:R-:W1:Y:S01]  /*bba0*/  S2R R3, SR_TID.X ;  /* 0x0000000000037919 */ /* 0x000e620000002100 */
[----:B------:R-:W-:Y:S01]  /*bbb0*/  VIADD R6, R6, UR43 ;  /* 0x0000002b06067c36 */ /* 0x000fe20008000000 */
[----:B------:R-:W2:Y:S04]  /*bbc0*/  SHFL.IDX PT, R2, R9, RZ, 0x1c1f ;  /* 0x001c1fff09027589 */ /* 0x000ea800000e0000 */
[----:B------:R-:W-:Y:S01]  /*bbd0*/  SHFL.IDX PT, R17, R17, RZ, 0x1c1f ;  /* 0x001c1fff11117589 */ /* 0x000fe200000e0000 */
[----:B-1----:R-:W-:-:S03]  /*bbe0*/  SHF.L.U32 R11, R3, 0x4, RZ ;  /* 0x00000004030b7819 */ /* 0x002fc600000006ff */
[----:B------:R-:W1:Y:S01]  /*bbf0*/  SHFL.IDX PT, R3, R10, RZ, 0x1c1f ;  /* 0x001c1fff0a037589 */ /* 0x000e6200000e0000 */
[----:B------:R-:W-:-:S04]  /*bc00*/  LOP3.LUT R11, R11, 0x30, RZ, 0xc0, !PT ;  /* 0x000000300b0b7812 */ /* 0x000fc800078ec0ff */
[----:B--2---:R-:W-:-:S05]  /*bc10*/  IADD3 R2, P0, R11, R2, RZ ;  /* 0x000000020b027210 */ /* 0x004fca0007f1e0ff */
[----:B-1----:R-:W-:-:S05]  /*bc20*/  IMAD.X R3, RZ, RZ, R3, P0 ;  /* 0x000000ffff037224 */ /* 0x002fca00000e0603 */
[----:B------:R1:W-:Y:S04]  /*bc30*/  LDGSTS.E.BYPASS.LTC128B.128 [R6+0x6000], desc[UR36][R2.64], !P2 ;  /* 0x0600000002067fae */ /* 0x0003e8000d101d64 */
[----:B-1----:R-:W1:Y:S04]  /*bc40*/  SHFL.IDX PT, R2, R9, 0x1, 0x1c1f ;  /* 0x003c1f0009027f89 */ /* 0x002e6800000e0000 */
[----:B------:R-:W2:Y:S01]  /*bc50*/  SHFL.IDX PT, R3, R10, 0x1, 0x1c1f ;  /* 0x003c1f000a037f89 */ /* 0x000ea200000e0000 */
[----:B-1----:R-:W-:-:S05]  /*bc60*/  IADD3 R2, P0, R11, R2, RZ ;  /* 0x000000020b027210 */ /* 0x002fca0007f1e0ff */
[----:B--2---:R-:W-:-:S05]  /*bc70*/  IMAD.X R3, RZ, RZ, R3, P0 ;  /* 0x000000ffff037224 */ /* 0x004fca00000e0603 */
[----:B------:R1:W-:Y:S04]  /*bc80*/  LDGSTS.E.BYPASS.LTC128B.128 [R6+0x6800], desc[UR36][R2.64], !P2 ;  /* 0x0680000002067fae */ /* 0x0003e8000d101d64 */
[----:B-1----:R-:W1:Y:S04]  /*bc90*/  SHFL.IDX PT, R2, R9, 0x2, 0x1c1f ;  /* 0x005c1f0009027f89 */ /* 0x002e6800000e0000 */
[----:B------:R-:W2:Y:S04]  /*bca0*/  SHFL.IDX PT, R3, R10, 0x2, 0x1c1f ;  /* 0x005c1f000a037f89 */ /* 0x000ea800000e0000 */
[----:B------:R-:W-:Y:S01]  /*bcb0*/  SHFL.IDX PT, R10, R10, 0x3, 0x1c1f ;  /* 0x007c1f000a0a7f89 */ /* 0x000fe200000e0000 */
[----:B-1----:R-:W-:-:S04]  /*bcc0*/  IADD3 R2, P0, R11, R2, RZ ;  /* 0x000000020b027210 */ /* 0x002fc80007f1e0ff */
[----:B--2---:R-:W-:-:S05]  /*bcd0*/  IADD3.X R3, RZ, R3, RZ, P0, !PT ;  /* 0x00000003ff037210 */ /* 0x004fca00007fe4ff */
[----:B------:R1:W-:Y:S04]  /*bce0*/  LDGSTS.E.BYPASS.LTC128B.128 [R6+0x7000], desc[UR36][R2.64], !P2 ;  /* 0x0700000002067fae */ /* 0x0003e8000d101d64 */
[----:B-1----:R-:W1:Y:S02]  /*bcf0*/  SHFL.IDX PT, R2, R9, 0x3, 0x1c1f ;  /* 0x007c1f0009027f89 */ /* 0x002e6400000e0000 */
[----:B-1----:R-:W-:-:S05]  /*bd00*/  IADD3 R2, P0, R11, R2, RZ ;  /* 0x000000020b027210 */ /* 0x002fca0007f1e0ff */
[----:B------:R-:W-:-:S05]  /*bd10*/  IMAD.X R3, RZ, RZ, R10, P0 ;  /* 0x000000ffff037224 */ /* 0x000fca00000e060a */
[----:B------:R1:W-:Y:S04]  /*bd20*/  LDGSTS.E.BYPASS.LTC128B.128 [R6+0x7800], desc[UR36][R2.64], !P2 ;  /* 0x0780000002067fae */ /* 0x0003e8000d101d64 */
[----:B-1----:R1:W2:Y:S02]  /*bd30*/  SHFL.IDX PT, R2, R18, RZ, 0x1c1f ;  /* 0x001c1fff12027589 */ /* 0x0022a400000e0000 */
.L_x_154:
[----:B------:R-:W3:Y:S02]  /*bd40*/  S2R R3, SR_TID.X ;  /* 0x0000000000037919 */ /* 0x000ee40000002100 */
[----:B---3--:R-:W-:-:S05]  /*bd50*/  IMAD.SHL.U32 R3, R3, 0x10, RZ ;  /* 0x0000001003037824 */ /* 0x008fca00078e00ff */
[----:B------:R-:W-:-:S04]  /*bd60*/  LOP3.LUT R3, R3, 0x30, RZ, 0xc0, !PT ;  /* 0x0000003003037812 */ /* 0x000fc800078ec0ff */
[----:B--2---:R-:W-:-:S05]  /*bd70*/  IADD3 R2, P0, R3, R2, RZ ;  /* 0x0000000203027210 */ /* 0x004fca0007f1e0ff */
[----:B------:R-:W-:Y:S01]  /*bd80*/  IMAD.X R3, RZ, RZ, R17, P0 ;  /* 0x000000ffff037224 */ /* 0x000fe200000e0611 */
[----:B------:R-:W-:-:S04]  /*bd90*/  PLOP3.LUT P0, PT, PT, PT, PT, 0x80, 0x0 ;  /* 0x000000000000781c */ /* 0x000fc80003f0f070 */
[----:B------:R-:W-:Y:S01]  /*bda0*/  @!PT LDS RZ, [RZ] ;  /* 0x00000000fffff984 */ /* 0x000fe20000000800 */
[----:B------:R-:W-:Y:S01]  /*bdb0*/  @!PT LDS RZ, [RZ] ;  /* 0x00000000fffff984 */ /* 0x000fe20000000800 */
[----:B------:R-:W-:Y:S01]  /*bdc0*/  @!PT LDS RZ, [RZ] ;  /* 0x00000000fffff984 */ /* 0x000fe20000000800 */
[----:B------:R2:W-:Y:S01]  /*bdd0*/  LDGSTS.E.BYPASS.LTC128B.128 [R6+0x8000], desc[UR36][R2.64], !P2 ;  /* 0x0800000002067fae */ /* 0x0005e2000d101d64 */
[----:B------:R-:W-:-:S08]  /*bde0*/  NOP ;  /* 0x0000000000007918 */ /* 0x000fd00000000000 */
.L_x_61:
[----:B------:R-:W-:Y:S02]  /*bdf0*/  PLOP3.LUT P2, PT, P2, P0, PT, 0xa2, 0x0 ;  /* 0x000000000000781c */ /* 0x000fe40001741472 */
[----:B------:R-:W-:-:S08]  /*be00*/  @P0 R2UR P2, UR4, R0 ;  /* 0x00000000000402ca */ /* 0x000fd00000040000 */
[----:B------:R-:W-:-:S05]  /*be10*/  @P0 PLOP3.LUT P0, PT, P2, PT, PT, 0x80, 0x0 ;  /* 0x000000000000081c */ /* 0x000fca000170f070 */
[----:B------:R-:W-:Y:S01]  /*be20*/  @!P2 SYNCS.ARRIVE.TRANS64.RED.A0T1 RZ, [UR4+0x13270], RZ ;  /* 0x013270ffffffa9a7 */ /* 0x000fe20008200404 */
[----:B------:R-:W-:Y:S07]  /*be30*/  @!P2 ARRIVES.LDGSTSBAR.64.TRANSCNT [UR4+0x13270] ;  /* 0x01327000ff00a9b0 */ /* 0x000fee0008000a84 */
[----:B------:R-:W-:Y:S05]  /*be40*/  @P0 BRA.U.ANY `(.L_x_61) ;  /* 0xfffffffd00e80947 */ /* 0x000fea000393ffff */
[----:B------:R-:W-:Y:S01]  /*be50*/  NOP ;  /* 0x0000000000007918 */ /* 0x000fe20000000000 */
[----:B--2---:R-:W-:-:S04]  /*be60*/  MOV R2, UR49 ;  /* 0x0000003100027c02 */ /* 0x004fc80008000f00 */
[----:B------:R-:W-:-:S13]  /*be70*/  ISETP.NE.AND P3, PT, R2, 0x3, PT ;  /* 0x000000030200780c */ /* 0x000fda0003f65270 */
[----:B------:R-:W-:Y:S05]  /*be80*/  @!P3 BRA `(.L_x_62) ;  /* 0x000000000004b947 */ /* 0x000fea0003800000 */
[----:B------:R-:W-:Y:S01]  /*be90*/  BPT.TRAP 0x1 ;  /* 0x000000040000795c */ /* 0x000fe20000300000 */
.L_x_62:
[----:B------:R2:W-:Y:S01]  /*bea0*/  SYNCS.ARRIVE.TRANS64.A1T0 RZ, [R0+URZ+0x13270], RZ ;  /* 0x013270ff00ff79a7 */ /* 0x0005e2000810003f */
[----:B------:R-:W-:Y:S05]  /*beb0*/  @!P3 BRA `(.L_x_63) ;  /* 0x000000000004b947 */ /* 0x000fea0003800000 */
[----:B------:R-:W-:Y:S01]  /*bec0*/  BPT.TRAP 0x1 ;  /* 0x000000040000795c */ /* 0x000fe20000300000 */
.L_x_63:
[----:B------:R-:W3:Y:S01]  /*bed0*/  SYNCS.PHASECHK.TRANS64.TRYWAIT P0, [R0+URZ+0x13240], R24 ;  /* 0x01324018000075a7 */ /* 0x000ee2000800017f */
[----:B------:R-:W-:Y:S04]  /*bee0*/  BSSY B0, `(.L_x_64) ;  /* 0x0000002000007945 */ /* 0x000fe80003800000 */
[----:B---3--:R-:W-:Y:S05]  /*bef0*/  @!P0 BRA `(.L_x_65) ;  /* 0x0000002c00cc8947 */ /* 0x008fea0003800000 */
.L_x_155:
[----:B------:R-:W-:Y:S05]  /*bf00*/  BSYNC B0 ;  /* 0x0000000000007941 */ /* 0x000fea0003800000 */
.L_x_64:
[----:B------:R-:W4:Y:S01]  /*bf10*/  LDL R10, [R1+0x4] ;  /* 0x00000400010a7983 */ /* 0x000f220000100800 */
[----:B------:R-:W-:Y:S01]  /*bf20*/  ULDC.64 UR4, c[0x0][0x300] ;  /* 0x0000c00000047ab9 */ /* 0x000fe20000000a00 */
[----:B------:R-:W-:Y:S01]  /*bf30*/  ULDC.64 UR6, c[0x0][0x310] ;  /* 0x0000c40000067ab9 */ /* 0x000fe20000000a00 */
[----:B------:R-:W-:Y:S01]  /*bf40*/  IMAD R9, R23, UR4, RZ ;  /* 0x0000000417097c24 */ /* 0x000fe2000f8e02ff */
[----:B------:R-:W-:Y:S01]  /*bf50*/  LOP3.LUT P2, RZ, R28, 0x1, RZ, 0xc0, !PT ;  /* 0x000000011cff7812 */ /* 0x000fe2000784c0ff */
[----:B------:R-:W-:-:S04]  /*bf60*/  IMAD.WIDE.U32 R2, R5, UR4, RZ ;  /* 0x0000000405027c25 */ /* 0x000fc8000f8e00ff */
[----:B------:R-:W-:Y:S02]  /*bf70*/  IMAD R9, R5, UR5, R9 ;  /* 0x0000000505097c24 */ /* 0x000fe4000f8e0209 */
[----:B------:R-:W-:Y:S02]  /*bf80*/  IMAD R25, R25, UR6, RZ ;  /* 0x0000000619197c24 */ /* 0x000fe4000f8e02ff */
[----:B------:R-:W-:Y:S02]  /*bf90*/  IMAD.IADD R3, R3, 0x1, R9 ;  /* 0x0000000103037824 */ /* 0x000fe400078e0209 */
[----:B------:R-:W-:Y:S02]  /*bfa0*/  IMAD R9, R21, UR4, RZ ;  /* 0x0000000415097c24 */ /* 0x000fe4000f8e02ff */
[----:B------:R-:W-:-:S04]  /*bfb0*/  IMAD.WIDE.U32 R2, R4, UR6, R2 ;  /* 0x0000000604027c25 */ /* 0x000fc8000f8e0002 */
[----:B------:R-:W-:Y:S02]  /*bfc0*/  IMAD R4, R4, UR7, R25 ;  /* 0x0000000704047c24 */ /* 0x000fe4000f8e0219 */
[C---:B------:R-:W-:Y:S02]  /*bfd0*/  IMAD R9, R8.reuse, UR5, R9 ;  /* 0x0000000508097c24 */ /* 0x040fe4000f8e0209 */
[----:B------:R-:W-:Y:S02]  /*bfe0*/  IMAD.IADD R5, R3, 0x1, R4 ;  /* 0x0000000103057824 */ /* 0x000fe400078e0204 */
[----:B------:R-:W-:Y:S02]  /*bff0*/  IMAD.MOV.U32 R4, RZ, RZ, R2 ;  /* 0x000000ffff047224 */ /* 0x000fe400078e0002 */
[----:B------:R-:W-:Y:S01]  /*c000*/  IMAD.WIDE.U32 R2, R8, UR4, RZ ;  /* 0x0000000408027c25 */ /* 0x000fe2000f8e00ff */
[----:B------:R-:W-:-:S03]  /*c010*/  ULDC.64 UR4, c[0x0][0x308] ;  /* 0x0000c20000047ab9 */ /* 0x000fc60000000a00 */
[----:B------:R-:W-:Y:S01]  /*c020*/  IMAD R8, R22, UR6, RZ ;  /* 0x0000000616087c24 */ /* 0x000fe2000f8e02ff */
[----:B------:R-:W-:Y:S01]  /*c030*/  IADD3 R3, R3, R9, RZ ;  /* 0x0000000903037210 */ /* 0x000fe20007ffe0ff */
[----:B------:R-:W-:-:S04]  /*c040*/  IMAD.WIDE.U32 R4, R16, UR4, R4 ;  /* 0x0000000410047c25 */ /* 0x000fc8000f8e0004 */
[C---:B------:R-:W-:Y:S02]  /*c050*/  IMAD R8, R7.reuse, UR7, R8 ;  /* 0x0000000707087c24 */ /* 0x040fe4000f8e0208 */
[----:B------:R-:W-:Y:S01]  /*c060*/  IMAD.WIDE.U32 R2, R7, UR6, R2 ;  /* 0x0000000607027c25 */ /* 0x000fe2000f8e0002 */
[----:B------:R-:W-:Y:S02]  /*c070*/  ULDC.64 UR6, c[0x0][0x2e8] ;  /* 0x0000ba0000067ab9 */ /* 0x000fe40000000a00 */
[----:B------:R-:W-:Y:S01]  /*c080*/  IADD3 R4, P0, R4, UR6, RZ ;  /* 0x0000000604047c10 */ /* 0x000fe2000ff1e0ff */
[----:B------:R-:W-:Y:S02]  /*c090*/  IMAD.IADD R3, R3, 0x1, R8 ;  /* 0x0000000103037824 */ /* 0x000fe400078e0208 */
[----:B------:R-:W-:-:S04]  /*c0a0*/  IMAD.WIDE.U32 R2, R16, UR4, R2 ;  /* 0x0000000410027c25 */ /* 0x000fc8000f8e0002 */
[----:B----4-:R-:W-:Y:S01]  /*c0b0*/  IMAD R9, R10, UR4, RZ ;  /* 0x000000040a097c24 */ /* 0x010fe2000f8e02ff */
[----:B------:R-:W-:Y:S01]  /*c0c0*/  UMOV UR4, 0xffffffff ;  /* 0xffffffff00047882 */ /* 0x000fe20000000000 */
[----:B------:R-:W4:Y:S02]  /*c0d0*/  S2R R10, SR_TID.X ;  /* 0x00000000000a7919 */ /* 0x000f240000002100 */
[----:B------:R-:W-:-:S05]  /*c0e0*/  IMAD R9, R16, UR5, R9 ;  /* 0x0000000510097c24 */ /* 0x000fca000f8e0209 */
[----:B------:R-:W-:Y:S02]  /*c0f0*/  IADD3.X R5, R9, UR7, R5, P0, !PT ;  /* 0x0000000709057c10 */ /* 0x000fe400087fe405 */
[----:B------:R-:W-:-:S04]  /*c100*/  IADD3 R7, P0, R2, UR6, RZ ;  /* 0x0000000602077c10 */ /* 0x000fc8000ff1e0ff */
[----:B------:R-:W-:Y:S01]  /*c110*/  IADD3.X R8, R9, UR7, R3, P0, !PT ;  /* 0x0000000709087c10 */ /* 0x000fe200087fe403 */
[----:B----4-:R-:W-:-:S05]  /*c120*/  IMAD.SHL.U32 R10, R10, 0x10, RZ ;  /* 0x000000100a0a7824 */ /* 0x010fca00078e00ff */
[----:B------:R-:W-:Y:S01]  /*c130*/  LOP3.LUT R10, R10, 0x30, RZ, 0xc0, !PT ;  /* 0x000000300a0a7812 */ /* 0x000fe200078ec0ff */
[----:B------:R-:W-:Y:S06]  /*c140*/  BRA.DIV UR4, `(.L_x_66) ;  /* 0x0000002e044c7947 */ /* 0x000fec000b800000 */
[----:B------:R-:W4:Y:S04]  /*c150*/  SHFL.IDX PT, R2, R4, RZ, 0x1c1f ;  /* 0x001c1fff04027589 */ /* 0x000f2800000e0000 */
[----:B------:R-:W5:Y:S04]  /*c160*/  SHFL.IDX PT, R3, R5, RZ, 0x1c1f ;  /* 0x001c1fff05037589 */ /* 0x000f6800000e0000 */
[----:B------:R-:W-:Y:S04]  /*c170*/  SHFL.IDX PT, R8, R8, RZ, 0x1c1f ;  /* 0x001c1fff08087589 */ /* 0x000fe800000e0000 */
[----:B------:R-:W-:Y:S01]  /*c180*/  SHFL.IDX PT, R14, R7, RZ, 0x1c1f ;  /* 0x001c1fff070e7589 */ /* 0x000fe200000e0000 */
[----:B----4-:R-:W-:-:S05]  /*c190*/  IADD3 R2, P0, R10, R2, RZ ;  /* 0x000000020a027210 */ /* 0x010fca0007f1e0ff */
[----:B-----5:R-:W-:-:S05]  /*c1a0*/  IMAD.X R3, RZ, RZ, R3, P0 ;  /* 0x000000ffff037224 */ /* 0x020fca00000e0603 */
[----:B------:R4:W-:Y:S04]  /*c1b0*/  LDGSTS.E.BYPASS.LTC128B.128 [R6+0xe000], desc[UR36][R2.64], !P2 ;  /* 0x0e00000002067fae */ /* 0x0009e8000d101d64 */
[----:B----4-:R-:W4:Y:S04]  /*c1c0*/  SHFL.IDX PT, R2, R4, 0x1, 0x1c1f ;  /* 0x003c1f0004027f89 */ /* 0x010f2800000e0000 */
[----:B------:R-:W5:Y:S01]  /*c1d0*/  SHFL.IDX PT, R3, R5, 0x1, 0x1c1f ;  /* 0x003c1f0005037f89 */ /* 0x000f6200000e0000 */
[----:B----4-:R-:W-:-:S04]  /*c1e0*/  IADD3 R2, P0, R10, R2, RZ ;  /* 0x000000020a027210 */ /* 0x010fc80007f1e0ff */
[----:B-----5:R-:W-:-:S05]  /*c1f0*/  IADD3.X R3, RZ, R3, RZ, P0, !PT ;  /* 0x00000003ff037210 */ /* 0x020fca00007fe4ff */
[----:B------:R4:W-:Y:S04]  /*c200*/  LDGSTS.E.BYPASS.LTC128B.128 [R6+0xe800], desc[UR36][R2.64], !P2 ;  /* 0x0e80000002067fae */ /* 0x0009e8000d101d64 */
[----:B----4-:R-:W4:Y:S04]  /*c210*/  SHFL.IDX PT, R2, R4, 0x2, 0x1c1f ;  /* 0x005c1f0004027f89 */ /* 0x010f2800000e0000 */
[----:B------:R-:W5:Y:S04]  /*c220*/  SHFL.IDX PT, R3, R5, 0x2, 0x1c1f ;  /* 0x005c1f0005037f89 */ /* 0x000f6800000e0000 */
[----:B------:R-:W-:Y:S01]  /*c230*/  SHFL.IDX PT, R5, R5, 0x3, 0x1c1f ;  /* 0x007c1f0005057f89 */ /* 0x000fe200000e0000 */
[----:B----4-:R-:W-:-:S05]  /*c240*/  IADD3 R2, P0, R10, R2, RZ ;  /* 0x000000020a027210 */ /* 0x010fca0007f1e0ff */
[----:B-----5:R-:W-:-:S05]  /*c250*/  IMAD.X R3, RZ, RZ, R3, P0 ;  /* 0x000000ffff037224 */ /* 0x020fca00000e0603 */
[----:B------:R4:W-:Y:S04]  /*c260*/  LDGSTS.E.BYPASS.LTC128B.128 [R6+0xf000], desc[UR36][R2.64], !P2 ;  /* 0x0f00000002067fae */ /* 0x0009e8000d101d64 */
[----:B----4-:R-:W4:Y:S02]  /*c270*/  SHFL.IDX PT, R2, R4, 0x3, 0x1c1f ;  /* 0x007c1f0004027f89 */ /* 0x010f2400000e0000 */
[----:B----4-:R-:W-:-:S05]  /*c280*/  IADD3 R2, P0, R10, R2, RZ ;  /* 0x000000020a027210 */ /* 0x010fca0007f1e0ff */
[----:B------:R-:W-:-:S05]  /*c290*/  IMAD.X R3, RZ, RZ, R5, P0 ;  /* 0x000000ffff037224 */ /* 0x000fca00000e0605 */
[----:B------:R4:W-:Y:S03]  /*c2a0*/  LDGSTS.E.BYPASS.LTC128B.128 [R6+0xf800], desc[UR36][R2.64], !P2 ;  /* 0x0f80000002067fae */ /* 0x0009e6000d101d64 */
.L_x_167:
[----:B----4-:R-:W-:-:S05]  /*c2b0*/  IADD3 R2, P0, R10, R14, RZ ;  /* 0x0000000e0a027210 */ /* 0x010fca0007f1e0ff */
[----:B------:R-:W-:Y:S01]  /*c2c0*/  IMAD.X R3, RZ, RZ, R8, P0 ;  /* 0x000000ffff037224 */ /* 0x000fe200000e0608 */
[----:B------:R-:W-:-:S04]  /*c2d0*/  PLOP3.LUT P0, PT, PT, PT, PT, 0x80, 0x0 ;  /* 0x000000000000781c */ /* 0x000fc80003f0f070 */
[----:B------:R-:W-:Y:S01]  /*c2e0*/  @!PT LDS RZ, [RZ] ;  /* 0x00000000fffff984 */ /* 0x000fe20000000800 */
[----:B------:R-:W-:Y:S01]  /*c2f0*/  @!PT LDS RZ, [RZ] ;  /* 0x00000000fffff984 */ /* 0x000fe20000000800 */
[----:B------:R-:W-:Y:S01]  /*c300*/  @!PT LDS RZ, [RZ] ;  /* 0x00000000fffff984 */ /* 0x000fe20000000800 */
[----:B------:R4:W-:Y:S01]  /*c310*/  LDGSTS.E.BYPASS.LTC128B.128 [R6+0x10000], desc[UR36][R2.64], !P2 ;  /* 0x1000000002067fae */ /* 0x0009e2000d101d64 */
[----:B------:R-:W-:-:S08]  /*c320*/  NOP ;  /* 0x0000000000007918 */ /* 0x000fd00000000000 */
.L_x_67:
[----:B------:R-:W-:Y:S02]  /*c330*/  PLOP3.LUT P2, PT, P2, P0, PT, 0xa2, 0x0 ;  /* 0x000000000000781c */ /* 0x000fe40001741472 */
[----:B------:R-:W-:-:S08]  /*c340*/  @P0 R2UR P2, UR4, R0 ;  /* 0x00000000000402ca */ /* 0x000fd00000040000 */
[----:B------:R-:W-:-:S05]  /*c350*/  @P0 PLOP3.LUT P0, PT, P2, PT, PT, 0x80, 0x0 ;  /* 0x000000000000081c */ /* 0x000fca000170f070 */
[----:B------:R-:W-:Y:S01]  /*c360*/  @!P2 SYNCS.ARRIVE.TRANS64.RED.A0T1 RZ, [UR4+0x13230], RZ ;  /* 0x013230ffffffa9a7 */ /* 0x000fe20008200404 */
[----:B------:R-:W-:Y:S07]  /*c370*/  @!P2 ARRIVES.LDGSTSBAR.64.TRANSCNT [UR4+0x13230] ;  /* 0x01323000ff00a9b0 */ /* 0x000fee0008000a84 */
[----:B------:R-:W-:Y:S05]  /*c380*/  @P0 BRA.U.ANY `(.L_x_67) ;  /* 0xfffffffd00e80947 */ /* 0x000fea000393ffff */
[----:B------:R-:W-:Y:S01]  /*c390*/  NOP ;  /* 0x0000000000007918 */ /* 0x000fe20000000000 */
[----:B----4-:R-:W-:-:S04]  /*c3a0*/  MOV R2, UR49 ;  /* 0x0000003100027c02 */ /* 0x010fc80008000f00 */
[----:B------:R-:W-:-:S13]  /*c3b0*/  ISETP.NE.AND P3, PT, R2, 0x3, PT ;  /* 0x000000030200780c */ /* 0x000fda0003f65270 */
[----:B------:R-:W-:Y:S05]  /*c3c0*/  @!P3 BRA `(.L_x_68) ;  /* 0x000000000004b947 */ /* 0x000fea0003800000 */
[----:B------:R-:W-:Y:S01]  /*c3d0*/  BPT.TRAP 0x1 ;  /* 0x000000040000795c */ /* 0x000fe20000300000 */
.L_x_68:
[----:B------:R0:W-:Y:S02]  /*c3e0*/  SYNCS.ARRIVE.TRANS64.A1T0 RZ, [R0+URZ+0x13230], RZ ;  /* 0x013230ff00ff79a7 */ /* 0x0001e4000810003f */
[----:B0-23--:R-:W-:-:S05]  /*c3f0*/  IMAD.U32 R0, RZ, RZ, UR50 ;  /* 0x00000032ff007e24 */ /* 0x00dfca000f8e00ff */
[----:B------:R-:W-:-:S13]  /*c400*/  ISETP.NE.AND P0, PT, R0, 0x3, PT ;  /* 0x000000030000780c */ /* 0x000fda0003f05270 */
[----:B------:R-:W-:Y:S05]  /*c410*/  @!P0 BRA `(.L_x_69) ;  /* 0x0000000000048947 */ /* 0x000fea0003800000 */
[----:B------:R-:W-:Y:S01]  /*c420*/  BPT.TRAP 0x1 ;  /* 0x000000040000795c */ /* 0x000fe20000300000 */
.L_x_69:
[----:B------:R-:W-:Y:S01]  /*c430*/  LOP3.LUT R3, R20, 0x1, RZ, 0x3c, !PT ;  /* 0x0000000114037812 */ /* 0x000fe200078e3cff */
[----:B------:R-:W-:Y:S01]  /*c440*/  BSSY B0, `(.L_x_70) ;  /* 0x0000005000007945 */ /* 0x000fe20003800000 */
[----:B------:R-:W-:Y:S02]  /*c450*/  LEA R0, R19, UR43, 0x3 ;  /* 0x0000002b13007c11 */ /* 0x000fe4000f8e18ff */
[----:B------:R-:W-:-:S04]  /*c460*/  SHF.L.U32 R3, R3, 0x1f, RZ ;  /* 0x0000001f03037819 */ /* 0x000fc800000006ff */
[----:B------:R-:W0:Y:S02]  /*c470*/  SYNCS.PHASECHK.TRANS64.TRYWAIT P2, [R0+URZ+0x13270], R3 ;  /* 0x01327003000075a7 */ /* 0x000e24000804017f */
[----:B0-----:R-:W-:Y:S05]  /*c480*/  @!P2 BRA `(.L_x_71) ;  /* 0x0000002c00d4a947 */ /* 0x001fea0003800000 */
.L_x_168:
[----:B------:R-:W-:Y:S05]  /*c490*/  BSYNC B0 ;  /* 0x0000000000007941 */ /* 0x000fea0003800000 */
.L_x_70:
[----:B------:R-:W-:-:S05]  /*c4a0*/  IMAD.U32 R2, RZ, RZ, UR49 ;  /* 0x00000031ff027e24 */ /* 0x000fca000f8e00ff */
[----:B------:R-:W-:-:S13]  /*c4b0*/  ISETP.NE.AND P2, PT, R2, 0x3, PT ;  /* 0x000000030200780c */ /* 0x000fda0003f45270 */
[----:B------:R-:W-:Y:S05]  /*c4c0*/  @!P2 BRA `(.L_x_72) ;  /* 0x000000000004a947 */ /* 0x000fea0003800000 */
[----:B------:R-:W-:Y:S01]  /*c4d0*/  BPT.TRAP 0x1 ;  /* 0x000000040000795c */ /* 0x000fe20000300000 */
.L_x_72:
[----:B------:R-:W-:Y:S01]  /*c4e0*/  SHF.L.U32 R5, R20, 0x1f, RZ ;  /* 0x0000001f14057819 */ /* 0x000fe200000006ff */
[----:B0-----:R-:W-:-:S03]  /*c4f0*/  IMAD R3, R19, 0x2800, RZ ;  /* 0x0000280013037824 */ /* 0x001fc600078e02ff */
[----:B------:R-:W0:Y:S02]  /*c500*/  SYNCS.PHASECHK.TRANS64.TRYWAIT P2, [R0+URZ+0x13260], R5 ;  /* 0x01326005000075a7 */ /* 0x000e24000804017f */
[----:B0-----:R-:W-:Y:S05]  /*c510*/  @!P2 BRA `(.L_x_73) ;  /* 0x0000002c00c4a947 */ /* 0x001fea0003800000 */
.L_x_169:
[----:B------:R-:W2:Y:S04]  /*c520*/  LDL R2, [R1+0x14] ;  /* 0x0000140001027983 */ /* 0x000ea80000100800 */
[----:B------:R-:W3:Y:S01]  /*c530*/  LDL R8, [R1+0x10] ;  /* 0x0000100001087983 */ /* 0x000ee20000100800 */
[----:B------:R-:W-:Y:S05]  /*c540*/  WARPSYNC.ALL ;  /* 0x0000000000007948 */ /* 0x000fea0003800000 */
[----:B------:R-:W-:-:S04]  /*c550*/  MOV R17, UR49 ;  /* 0x0000003100117c02 */ /* 0x000fc80008000f00 */
[----:B------:R-:W-:Y:S02]  /*c560*/  ISETP.NE.AND P2, PT, R17, 0x3, PT ;  /* 0x000000031100780c */ /* 0x000fe40003f45270 */
[C---:B--2---:R-:W-:Y:S02]  /*c570*/  LOP3.LUT R2, R3.reuse, R2, RZ, 0xfc, !PT ;  /* 0x0000000203027212 */ /* 0x044fe400078efcff */
[----:B---3--:R-:W-:-:S03]  /*c580*/  LOP3.LUT R3, R3, R8, RZ, 0xfc, !PT ;  /* 0x0000000803037212 */ /* 0x008fc600078efcff */
[----:B0-----:R-:W0:Y:S02]  /*c590*/  LDSM.16.MT88.4 R4, [R2+UR43+0x6000] ;  /* 0x0060002b0204783b */ /* 0x001e240008004200 */
[----:B------:R-:W-:Y:S01]  /*c5a0*/  VIADD R3, R3, UR43 ;  /* 0x0000002b03037c36 */ /* 0x000fe20008000000 */
[C-C-:B0-----:R-:W-:Y:S02]  /*c5b0*/  PRMT R12, R4.reuse, 0x6420, R5.reuse ;  /* 0x00006420040c7816 */ /* 0x141fe40000000005 */
[----:B------:R-:W-:Y:S02]  /*c5c0*/  PRMT R13, R4, 0x7531, R5 ;  /* 0x00007531040d7816 */ /* 0x000fe40000000005 */
[C-C-:B------:R-:W-:Y:S02]  /*c5d0*/  PRMT R14, R6.reuse, 0x6420, R7.reuse ;  /* 0x00006420060e7816 */ /* 0x140fe40000000007 */
[----:B------:R-:W-:-:S05]  /*c5e0*/  PRMT R15, R6, 0x7531, R7 ;  /* 0x00007531060f7816 */ /* 0x000fca0000000007 */
[----:B------:R-:W-:Y:S04]  /*c5f0*/  STSM.16.M88.4 [R3+0x1000], R12 ;  /* 0x0010000c03007844 */ /* 0x000fe80000000200 */
[----:B------:R-:W0:Y:S02]  /*c600*/  LDSM.16.MT88.4 R4, [R2+UR43+0x6800] ;  /* 0x0068002b0204783b */ /* 0x000e240008004200 */
[C-C-:B0-----:R-:W-:Y:S02]  /*c610*/  PRMT R8, R4.reuse, 0x6420, R5.reuse ;  /* 0x0000642004087816 */ /* 0x141fe40000000005 */
[----:B------:R-:W-:Y:S02]  /*c620*/  PRMT R9, R4, 0x7531, R5 ;  /* 0x0000753104097816 */ /* 0x000fe40000000005 */
[----:B------:R-:W-:-:S02]  /*c630*/  PRMT R10, R6, 0x6420, R7 ;  /* 0x00006420060a7816 */ /* 0x000fc40000000007 */
        /* <DEDUP_REMOVED lines=19> */
[----:B------:R0:W-:Y:S01]  /*c770*/  STSM.16.M88.4 [R3+0x3000], R12 ;  /* 0x0030000c03007844 */ /* 0x0001e20000000200 */
[----:B------:R-:W-:Y:S01]  /*c780*/  @!PT LDS RZ, [RZ] ;  /* 0x00000000fffff984 */ /* 0x000fe20000000800 */
[----:B------:R-:W-:Y:S01]  /*c790*/  @!PT LDS RZ, [RZ] ;  /* 0x00000000fffff984 */ /* 0x000fe20000000800 */
[----:B------:R-:W-:Y:S01]  /*c7a0*/  @!PT LDS RZ, [RZ] ;  /* 0x00000000fffff984 */ /* 0x000fe20000000800 */
[----:B------:R-:W-:Y:S01]  /*c7b0*/  @!PT LDS RZ, [RZ] ;  /* 0x00000000fffff984 */ /* 0x000fe20000000800 */
[----:B------:R2:W-:Y:S06]  /*c7c0*/  MEMBAR.ALL.CTA ;  /* 0x0000000000007992 */ /* 0x0005ec0000008000 */
[----:B--2---:R-:W2:Y:S01]  /*c7d0*/  FENCE.VIEW.ASYNC.S ;  /* 0x00000000000073c6 */ /* 0x004ea20000000000 */
[----:B------:R-:W-:Y:S05]  /*c7e0*/  @!P2 BRA `(.L_x_74) ;  /* 0x000000000004a947 */ /* 0x000fea0003800000 */
[----:B------:R-:W-:Y:S01]  /*c7f0*/  BPT.TRAP 0x1 ;  /* 0x000000040000795c */ /* 0x000fe20000300000 */
.L_x_74:
[----:B--2---:R2:W-:Y:S01]  /*c800*/  SYNCS.ARRIVE.TRANS64.A1T0 RZ, [R0+URZ+0x13250], RZ ;  /* 0x013250ff00ff79a7 */ /* 0x0045e2000810003f */
[----:B------:R-:W-:Y:S06]  /*c810*/  BAR.SYNC.DEFER_BLOCKING 0x2, 0x80 ;  /* 0x0082000000007b1d */ /* 0x000fec0000010000 */
[----:B------:R-:W-:Y:S05]  /*c820*/  @!P0 BRA `(.L_x_75) ;  /* 0x0000000000048947 */ /* 0x000fea0003800000 */
[----:B------:R-:W-:Y:S01]  /*c830*/  BPT.TRAP 0x1 ;  /* 0x000000040000795c */ /* 0x000fe20000300000 */
.L_x_75:
[----:B--2---:R-:W-:Y:S01]  /*c840*/  VIADD R0, R0, 0x13280 ;  /* 0x0001328000007836 */ /* 0x004fe20000000000 */
[----:B------:R-:W-:Y:S01]  /*c850*/  MOV R19, R26 ;  /* 0x0000001a00137202 */ /* 0x000fe20000000f00 */
[----:B0-----:R-:W-:Y:S02]  /*c860*/  IMAD.U32 R3, RZ, RZ, UR48 ;  /* 0x00000030ff037e24 */ /* 0x001fe4000f8e00ff */
[----:B------:R-:W-:-:S03]  /*c870*/  IMAD.MOV.U32 R20, RZ, RZ, R29 ;  /* 0x000000ffff147224 */ /* 0x000fc600078e001d */
[----:B------:R-:W-:-:S04]  /*c880*/  PRMT R0, R3, 0x654, R0 ;  /* 0x0000065403007816 */ /* 0x000fc80000000000 */
[----:B------:R0:W-:Y:S01]  /*c890*/  SYNCS.ARRIVE.TRANS64.RED.A1T0 RZ, [R0+URZ], RZ ;  /* 0x000000ff00ff79a7 */ /* 0x0001e2000810043f */
[----:B------:R-:W-:Y:S05]  /*c8a0*/  @P1 BRA `(.L_x_76) ;  /* 0xffffffec00041947 */ /* 0x000fea000383ffff */
.L_x_56:
[----:B0-----:R-:W-:-:S05]  /*c8b0*/  IMAD.U32 R0, RZ, RZ, UR50 ;  /* 0x00000032ff007e24 */ /* 0x001fca000f8e00ff */
[----:B------:R-:W-:-:S13]  /*c8c0*/  ISETP.NE.AND P0, PT, R0, 0x3, PT ;  /* 0x000000030000780c */ /* 0x000fda0003f05270 */
[----:B------:R-:W-:Y:S05]  /*c8d0*/  @!P0 BRA `(.L_x_77) ;  /* 0x0000000000048947 */ /* 0x000fea0003800000 */
[----:B------:R-:W-:Y:S01]  /*c8e0*/  BPT.TRAP 0x1 ;  /* 0x000000040000795c */ /* 0x000fe20000300000 */
.L_x_77:
[----:B------:R-:W-:Y:S01]  /*c8f0*/  LOP3.LUT R3, R29, 0x1, RZ, 0x3c, !PT ;  /* 0x000000011d037812 */ /* 0x000fe200078e3cff */
[----:B------:R-:W-:Y:S01]  /*c900*/  BSSY B0, `(.L_x_78) ;  /* 0x0000005000007945 */ /* 0x000fe20003800000 */
[----:B------:R-:W-:Y:S02]  /*c910*/  LEA R2, R26, UR43, 0x3 ;  /* 0x0000002b1a027c11 */ /* 0x000fe4000f8e18ff */
[----:B------:R-:W-:-:S04]  /*c920*/  SHF.L.U32 R3, R3, 0x1f, RZ ;  /* 0x0000001f03037819 */ /* 0x000fc800000006ff */
[----:B------:R-:W0:Y:S02]  /*c930*/  SYNCS.PHASECHK.TRANS64.TRYWAIT P1, [R2+URZ+0x13270], R3 ;  /* 0x01327003020075a7 */ /* 0x000e24000802017f */
[----:B0-----:R-:W-:Y:S05]  /*c940*/  @!P1 BRA `(.L_x_79) ;  /* 0x0000002800cc9947 */ /* 0x001fea0003800000 */
.L_x_170:
[----:B------:R-:W-:Y:S05]  /*c950*/  BSYNC B0 ;  /* 0x0000000000007941 */ /* 0x000fea0003800000 */
.L_x_78:
[----:B------:R-:W-:-:S05]  /*c960*/  IMAD.U32 R0, RZ, RZ, UR49 ;  /* 0x00000031ff007e24 */ /* 0x000fca000f8e00ff */
[----:B------:R-:W-:-:S13]  /*c970*/  ISETP.NE.AND P1, PT, R0, 0x3, PT ;  /* 0x000000030000780c */ /* 0x000fda0003f25270 */
[----:B------:R-:W-:Y:S05]  /*c980*/  @!P1 BRA `(.L_x_80) ;  /* 0x0000000000049947 */ /* 0x000fea0003800000 */
[----:B------:R-:W-:Y:S01]  /*c990*/  BPT.TRAP 0x1 ;  /* 0x000000040000795c */ /* 0x000fe20000300000 */
.L_x_80:
[----:B------:R-:W-:Y:S01]  /*c9a0*/  SHF.L.U32 R5, R29, 0x1f, RZ ;  /* 0x0000001f1d057819 */ /* 0x000fe200000006ff */
[----:B0-----:R-:W-:-:S03]  /*c9b0*/  IMAD R3, R26, 0x2800, RZ ;  /* 0x000028001a037824 */ /* 0x001fc600078e02ff */
[----:B------:R-:W0:Y:S02]  /*c9c0*/  SYNCS.PHASECHK.TRANS64.TRYWAIT P1, [R2+URZ+0x13260], R5 ;  /* 0x01326005020075a7 */ /* 0x000e24000802017f */
[----:B0-----:R-:W-:Y:S05]  /*c9d0*/  @!P1 BRA `(.L_x_81) ;  /* 0x0000002800bc9947 */ /* 0x001fea0003800000 */
.L_x_171:
        /* <DEDUP_REMOVED lines=46> */
.L_x_82:
[----:B--2---:R2:W-:Y:S01]  /*ccc0*/  SYNCS.ARRIVE.TRANS64.A1T0 RZ, [R2+URZ+0x13250], RZ ;  /* 0x013250ff02ff79a7 */ /* 0x0045e2000810003f */
[----:B------:R-:W-:Y:S06]  /*ccd0*/  BAR.SYNC.DEFER_BLOCKING 0x2, 0x80 ;  /* 0x0082000000007b1d */ /* 0x000fec0000010000 */
[----:B------:R-:W-:Y:S05]  /*cce0*/  @!P0 BRA `(.L_x_83) ;  /* 0x0000000000048947 */ /* 0x000fea0003800000 */
[----:B------:R-:W-:Y:S01]  /*ccf0*/  BPT.TRAP 0x1 ;  /* 0x000000040000795c */ /* 0x000fe20000300000 */
.L_x_83:
[----:B------:R-:W3:Y:S01]  /*cd00*/  LDC R4, c[0x0][0xc34] ;  /* 0x00030d00ff047b82 */ /* 0x000ee20000000800 */
[----:B------:R-:W-:Y:S01]  /*cd10*/  VIADD R26, R26, 0x1 ;  /* 0x000000011a1a7836 */ /* 0x000fe20000000000 */
[----:B------:R-:W-:Y:S01]  /*cd20*/  UIADD3 UR40, UR51, UR40, URZ ;  /* 0x0000002833287290 */ /* 0x000fe2000fffe03f */
[----:B--2---:R-:W-:Y:S01]  /*cd30*/  VIADD R2, R2, 0x13280 ;  /* 0x0001328002027836 */ /* 0x004fe20000000000 */
[----:B------:R-:W-:Y:S01]  /*cd40*/  UIADD3 UR38, UR38, 0x1, URZ ;  /* 0x0000000126267890 */ /* 0x000fe2000fffe03f */
[----:B0-----:R-:W-:Y:S01]  /*cd50*/  IMAD.U32 R3, RZ, RZ, UR48 ;  /* 0x00000030ff037e24 */ /* 0x001fe2000f8e00ff */
[----:B------:R-:W-:-:S04]  /*cd60*/  ISETP.NE.AND P0, PT, R26, 0x2, PT ;  /* 0x000000021a00780c */ /* 0x000fc80003f05270 */
[----:B------:R-:W-:Y:S02]  /*cd70*/  SEL R26, R26, RZ, P0 ;  /* 0x000000ff1a1a7207 */ /* 0x000fe40000000000 */
[----:B------:R-:W-:Y:S02]  /*cd80*/  SEL R0, RZ, 0x1, P0 ;  /* 0x00000001ff007807 */ /* 0x000fe40000000000 */
[----:B------:R-:W-:Y:S02]  /*cd90*/  PRMT R2, R3, 0x654, R2 ;  /* 0x0000065403027816 */ /* 0x000fe40000000002 */
[----:B------:R-:W-:Y:S02]  /*cda0*/  LOP3.LUT R29, R29, R0, RZ, 0x3c, !PT ;  /* 0x000000001d1d7212 */ /* 0x000fe400078e3cff */
[----:B------:R0:W-:Y:S01]  /*cdb0*/  SYNCS.ARRIVE.TRANS64.RED.A1T0 RZ, [R2+URZ], RZ ;  /* 0x000000ff02ff79a7 */ /* 0x0001e2000810043f */
[----:B---3--:R-:W-:-:S13]  /*cdc0*/  ISETP.LE.AND P0, PT, R4, UR40, PT ;  /* 0x0000002804007c0c */ /* 0x008fda000bf03270 */
[----:B0-----:R-:W-:Y:S05]  /*cdd0*/  @!P0 BRA `(.L_x_84) ;  /* 0xffffffc400508947 */ /* 0x001fea000383ffff */
[----:B------:R-:W-:-:S12]  /*cde0*/  ULOP3.LUT UR38, UR38, 0x1, URZ, 0xc, !UPT ;  /* 0x0000000126267892 */ /* 0x000fd8000f8e0c3f */
.L_x_32:
[----:B------:R-:W0:Y:S01]  /*cdf0*/  S2R R3, SR_CgaCtaId ;  /* 0x0000000000037919 */ /* 0x000e220000008800 */
[----:B------:R-:W-:Y:S02]  /*ce00*/  MOV R0, 0x400 ;  /* 0x0000040000007802 */ /* 0x000fe40000000f00 */
[----:B------:R-:W-:Y:S02]  /*ce10*/  MOV R2, UR38 ;  /* 0x0000002600027c02 */ /* 0x000fe40008000f00 */
[----:B0-----:R-:W-:Y:S02]  /*ce20*/  LEA R5, R3, R0, 0x18 ;  /* 0x0000000003057211 */ /* 0x001fe400078ec0ff */
[----:B------:R-:W-:-:S04]  /*ce30*/  SHF.L.U32 R0, R2, 0x1f, RZ ;  /* 0x0000001f02007819 */ /* 0x000fc800000006ff */
[----:B------:R-:W0:Y:S02]  /*ce40*/  SYNCS.PHASECHK.TRANS64.TRYWAIT P0, [R5+URZ+0x13220], R0 ;  /* 0x01322000050075a7 */ /* 0x000e24000800017f */
[----:B0-----:R-:W-:Y:S05]  /*ce50*/  @!P0 BRA `(.L_x_85) ;  /* 0x0000002400b08947 */ /* 0x001fea0003800000 */
.L_x_172:
[----:B------:R-:W2:Y:S02]  /*ce60*/  S2R R2, SR_TID.X ;  /* 0x0000000000027919 */ /* 0x000ea40000002100 */
[----:B--2---:R-:W-:-:S04]  /*ce70*/  SHF.R.U32.HI R2, RZ, 0x5, R2 ;  /* 0x00000005ff027819 */ /* 0x004fc80000011602 */
[----:B------:R-:W-:-:S05]  /*ce80*/  LOP3.LUT R2, R2, 0x3, RZ, 0xc0, !PT ;  /* 0x0000000302027812 */ /* 0x000fca00078ec0ff */
[----:B0-----:R-:W0:Y:S02]  /*ce90*/  SHFL.IDX PT, R0, R2, RZ, 0x1f ;  /* 0x00001fff02007589 */ /* 0x001e2400000e0000 */
[----:B0-----:R-:W-:-:S13]  /*cea0*/  ISETP.NE.AND P0, PT, R0, RZ, PT ;  /* 0x000000ff0000720c */ /* 0x001fda0003f05270 */
[----:B------:R-:W-:Y:S05]  /*ceb0*/  @P0 EXIT ;  /* 0x000000000000094d */ /* 0x000fea0003800000 */
[----:B------:R-:W-:Y:S01]  /*cec0*/  ELECT P0, URZ, PT ;  /* 0x00000000003f782f */ /* 0x000fe20003800000 */
[----:B------:R-:W-:-:S12]  /*ced0*/  BSSY B0, `(.L_x_86) ;  /* 0x0000028000007945 */ /* 0x000fd80003800000 */
[----:B------:R-:W-:Y:S05]  /*cee0*/  @!P0 BRA `(.L_x_87) ;  /* 0x0000000000988947 */ /* 0x000fea0003800000 */
[----:B------:R-:W-:-:S06]  /*cef0*/  ULOP3.LUT UR4, UR41, 0x2, URZ, 0xfc, !UPT ;  /* 0x0000000229047892 */ /* 0x000fcc000f8efc3f */
[----:B------:R-:W-:-:S05]  /*cf00*/  IMAD.U32 R0, RZ, RZ, UR4 ;  /* 0x00000004ff007e24 */ /* 0x000fca000f8e00ff */
[----:B------:R-:W-:-:S13]  /*cf10*/  ISETP.NE.AND P0, PT, R0, 0x3, PT ;  /* 0x000000030000780c */ /* 0x000fda0003f05270 */
[----:B------:R-:W-:Y:S05]  /*cf20*/  @!P0 BRA `(.L_x_88) ;  /* 0x0000000000048947 */ /* 0x000fea0003800000 */
[----:B------:R-:W-:Y:S01]  /*cf30*/  BPT.TRAP 0x1 ;  /* 0x000000040000795c */ /* 0x000fe20000300000 */
.L_x_88:
[C---:B------:R-:W-:Y:S01]  /*cf40*/  IMAD R3, R26.reuse, 0x8, R5 ;  /* 0x000000081a037824 */ /* 0x040fe200078e0205 */
[----:B------:R-:W-:Y:S01]  /*cf50*/  SHF.L.U32 R2, R29, 0x1f, RZ ;  /* 0x0000001f1d027819 */ /* 0x000fe200000006ff */
[----:B------:R-:W-:-:S03]  /*cf60*/  VIADD R26, R26, 0x1 ;  /* 0x000000011a1a7836 */ /* 0x000fc60000000000 */
[----:B------:R-:W0:Y:S02]  /*cf70*/  SYNCS.PHASECHK.TRANS64.TRYWAIT P1, [R3+URZ+0x13240], R2 ;  /* 0x01324002030075a7 */ /* 0x000e24000802017f */
[----:B------:R-:W-:-:S04]  /*cf80*/  ISETP.NE.AND P2, PT, R26, 0x2, PT ;  /* 0x000000021a00780c */ /* 0x000fc80003f45270 */
[----:B------:R-:W-:Y:S01]  /*cf90*/  SEL R0, RZ, 0x1, P2 ;  /* 0x00000001ff007807 */ /* 0x000fe20001000000 */
[----:B0-----:R-:W-:Y:S08]  /*cfa0*/  @!P1 BRA `(.L_x_89) ;  /* 0x0000002400709947 */ /* 0x001ff00003800000 */
.L_x_173:
[----:B------:R-:W-:Y:S02]  /*cfb0*/  SEL R26, R26, RZ, P2 ;  /* 0x000000ff1a1a7207 */ /* 0x000fe40001000000 */
[----:B------:R-:W-:Y:S01]  /*cfc0*/  LOP3.LUT R0, R29, R0, RZ, 0x3c, !PT ;  /* 0x000000001d007212 */ /* 0x000fe200078e3cff */
[----:B------:R-:W-:Y:S06]  /*cfd0*/  @!P0 BRA `(.L_x_90) ;  /* 0x0000000000048947 */ /* 0x000fec0003800000 */
[----:B------:R-:W-:Y:S01]  /*cfe0*/  BPT.TRAP 0x1 ;  /* 0x000000040000795c */ /* 0x000fe20000300000 */
.L_x_90:
[----:B------:R-:W-:Y:S02]  /*cff0*/  LEA R5, R26, R5, 0x3 ;  /* 0x000000051a057211 */ /* 0x000fe400078e18ff */
[----:B------:R-:W-:-:S04]  /*d000*/  SHF.L.U32 R0, R0, 0x1f, RZ ;  /* 0x0000001f00007819 */ /* 0x000fc800000006ff */
[----:B------:R-:W2:Y:S02]  /*d010*/  SYNCS.PHASECHK.TRANS64.TRYWAIT P1, [R5+URZ+0x13240], R0 ;  /* 0x01324000050075a7 */ /* 0x000ea4000802017f */
[----:B--2---:R-:W-:Y:S05]  /*d020*/  @!P1 BRA `(.L_x_91) ;  /* 0x0000002400649947 */ /* 0x004fea0003800000 */
.L_x_174:
[----:B------:R-:W-:Y:S05]  /*d030*/  @!P0 BRA `(.L_x_92) ;  /* 0x0000000000048947 */ /* 0x000fea0003800000 */
[----:B------:R-:W-:Y:S01]  /*d040*/  BPT.TRAP 0x1 ;  /* 0x000000040000795c */ /* 0x000fe20000300000 */
.L_x_92:
[----:B------:R-:W3:Y:S02]  /*d050*/  SYNCS.PHASECHK.TRANS64.TRYWAIT P1, [R3+URZ+0x13260], R2 ;  /* 0x01326002030075a7 */ /* 0x000ee4000802017f */
[----:B---3--:R-:W-:Y:S05]  /*d060*/  @!P1 BRA `(.L_x_93) ;  /* 0x0000002400689947 */ /* 0x008fea0003800000 */
.L_x_175:
[----:B------:R-:W-:Y:S05]  /*d070*/  @!P0 BRA `(.L_x_94) ;  /* 0x0000000000048947 */ /* 0x000fea0003800000 */
[----:B------:R-:W-:Y:S01]  /*d080*/  BPT.TRAP 0x1 ;  /* 0x000000040000795c */ /* 0x000fe20000300000 */
.L_x_94:
[----:B------:R-:W4:Y:S02]  /*d090*/  SYNCS.PHASECHK.TRANS64.TRYWAIT P1, [R5+URZ+0x13260], R0 ;  /* 0x01326000050075a7 */ /* 0x000f24000802017f */
[----:B----4-:R-:W-:Y:S05]  /*d0a0*/  @!P1 BRA `(.L_x_95) ;  /* 0x00000024006c9947 */ /* 0x010fea0003800000 */
.L_x_176:
[----:B------:R-:W-:Y:S05]  /*d0b0*/  @!P0 BRA `(.L_x_96) ;  /* 0x0000000000048947 */ /* 0x000fea0003800000 */
[----:B------:R-:W-:Y:S01]  /*d0c0*/  BPT.TRAP 0x1 ;  /* 0x000000040000795c */ /* 0x000fe20000300000 */
.L_x_96:
[----:B------:R-:W5:Y:S02]  /*d0d0*/  SYNCS.PHASECHK.TRANS64.TRYWAIT P1, [R3+URZ+0x13280], R2 ;  /* 0x01328002030075a7 */ /* 0x000f64000802017f */
[----:B-----5:R-:W-:Y:S05]  /*d0e0*/  @!P1 BRA `(.L_x_97) ;  /* 0x0000002400709947 */ /* 0x020fea0003800000 */
.L_x_177:
[----:B------:R-:W-:Y:S05]  /*d0f0*/  @!P0 BRA `(.L_x_98) ;  /* 0x0000000000048947 */ /* 0x000fea0003800000 */
[----:B------:R-:W-:Y:S01]  /*d100*/  BPT.TRAP 0x1 ;  /* 0x000000040000795c */ /* 0x000fe20000300000 */
.L_x_98:
[----:B------:R0:W0:Y:S02]  /*d110*/  SYNCS.PHASECHK.TRANS64.TRYWAIT P0, [R5+URZ+0x13280], R0 ;  /* 0x01328000050075a7 */ /* 0x000024000800017f */
[----:B0-----:R-:W-:Y:S05]  /*d120*/  @!P0 NANOSLEEP.SYNCS 0x989680 ;  /* 0x009896800000895d */ /* 0x001fea0003900000 */
[----:B------:R-:W0:Y:S02]  /*d130*/  @!P0 SYNCS.PHASECHK.TRANS64 P0, [R5+URZ+0x13280], R0 ;  /* 0x01328000050085a7 */ /* 0x000e24000800007f */
[----:B0-----:R-:W-:Y:S05]  /*d140*/  @!P0 BRA `(.L_x_98) ;  /* 0xfffffffc00f08947 */ /* 0x001fea000383ffff */
.L_x_87:
[----:B------:R-:W-:Y:S05]  /*d150*/  BSYNC B0 ;  /* 0x0000000000007941 */ /* 0x000fea0003800000 */
.L_x_86:
[----:B------:R-:W-:Y:S05]  /*d160*/  EXIT ;  /* 0x000000000000794d */ /* 0x000fea0003800000 */
.L_x_8:
[----:B0-----:R0:W1:Y:S02]  /*d170*/  SYNCS.PHASECHK.TRANS64.TRYWAIT P1, [R25+URZ+0x13200], R6 ;  /* 0x01320006190075a7 */ /* 0x001064000802017f */
[----:B-1----:R-:W-:Y:S05]  /*d180*/  @!P1 NANOSLEEP.SYNCS 0x989680 ;  /* 0x009896800000995d */ /* 0x002fea0003900000 */
[----:B------:R-:W1:Y:S02]  /*d190*/  @!P1 SYNCS.PHASECHK.TRANS64 P1, [R25+URZ+0x13200], R6 ;  /* 0x01320006190095a7 */ /* 0x000e64000802007f */
[----:B-1----:R-:W-:Y:S05]  /*d1a0*/  @!P1 BRA `(.L_x_8) ;  /* 0xfffffffc00f09947 */ /* 0x002fea000383ffff */
[----:B------:R-:W-:Y:S05]  /*d1b0*/  BRA `(.L_x_99) ;  /* 0xffffff4000747947 */ /* 0x000fea000383ffff */
.L_x_12:
[----:B--2---:R2:W3:Y:S02]  /*d1c0*/  SYNCS.PHASECHK.TRANS64.TRYWAIT P1, [R3+URZ+0x13230], R4 ;  /* 0x01323004030075a7 */ /* 0x0044e4000802017f */
[----:B---3--:R-:W-:Y:S05]  /*d1d0*/  @!P1 NANOSLEEP.SYNCS 0x989680 ;  /* 0x009896800000995d */ /* 0x008fea0003900000 */
[----:B------:R-:W3:Y:S02]  /*d1e0*/  @!P1 SYNCS.PHASECHK.TRANS64 P1, [R3+URZ+0x13230], R4 ;  /* 0x01323004030095a7 */ /* 0x000ee4000802007f */
[----:B---3--:R-:W-:Y:S05]  /*d1f0*/  @!P1 BRA `(.L_x_12) ;  /* 0xfffffffc00f09947 */ /* 0x008fea000383ffff */
[----:B------:R-:W-:Y:S05]  /*d200*/  BRA `(.L_x_11) ;  /* 0xffffff4000a07947 */ /* 0x000fea000383ffff */
.L_x_18:
[----:B-1----:R-:W-:-:S04]  /*d210*/  IMAD.U32 R8, RZ, RZ, UR7 ;  /* 0x00000007ff087e24 */ /* 0x002fc8000f8e00ff */
[----:B------:R1:W2:Y:S03]  /*d220*/  SYNCS.PHASECHK.TRANS64.TRYWAIT P1, [R8+URZ+0x13230], R7 ;  /* 0x01323007080075a7 */ /* 0x0002a6000802017f */
[----:B--2---:R-:W-:Y:S05]  /*d230*/  @!P1 NANOSLEEP.SYNCS 0x989680 ;  /* 0x009896800000995d */ /* 0x004fea0003900000 */
[----:B------:R-:W2:Y:S02]  /*d240*/  @!P1 SYNCS.PHASECHK.TRANS64 P1, [R8+URZ+0x13230], R7 ;  /* 0x01323007080095a7 */ /* 0x000ea4000802007f */
[----:B--2---:R-:W-:Y:S05]  /*d250*/  @!P1 BRA `(.L_x_18) ;  /* 0xfffffffc00ec9947 */ /* 0x004fea000383ffff */
[----:B------:R-:W-:Y:S05]  /*d260*/  BRA `(.L_x_17) ;  /* 0xffffff7400247947 */ /* 0x000fea000383ffff */
.L_x_22:
[----:B-1----:R-:W-:-:S04]  /*d270*/  IMAD.U32 R8, RZ, RZ, UR14 ;  /* 0x0000000eff087e24 */ /* 0x002fc8000f8e00ff */
[----:B------:R1:W2:Y:S03]  /*d280*/  SYNCS.PHASECHK.TRANS64.TRYWAIT P1, [R8+URZ+0x13250], R7 ;  /* 0x01325007080075a7 */ /* 0x0002a6000802017f */
[----:B--2---:R-:W-:Y:S05]  /*d290*/  @!P1 NANOSLEEP.SYNCS 0x989680 ;  /* 0x009896800000995d */ /* 0x004fea0003900000 */
[----:B------:R-:W2:Y:S02]  /*d2a0*/  @!P1 SYNCS.PHASECHK.TRANS64 P1, [R8+URZ+0x13250], R7 ;  /* 0x01325007080095a7 */ /* 0x000ea4000802007f */
[----:B--2---:R-:W-:Y:S05]  /*d2b0*/  @!P1 BRA `(.L_x_22) ;  /* 0xfffffffc00ec9947 */ /* 0x004fea000383ffff */
[----:B------:R-:W-:Y:S05]  /*d2c0*/  BRA `(.L_x_21) ;  /* 0xffffff7800307947 */ /* 0x000fea000383ffff */
.L_x_29:
[----:B-1----:R-:W-:-:S04]  /*d2d0*/  IMAD.U32 R3, RZ, RZ, UR7 ;  /* 0x00000007ff037e24 */ /* 0x002fc8000f8e00ff */
[----:B------:R1:W2:Y:S03]  /*d2e0*/  SYNCS.PHASECHK.TRANS64.TRYWAIT P1, [R3+URZ+0x13250], R0 ;  /* 0x01325000030075a7 */ /* 0x0002a6000802017f */
[----:B--2---:R-:W-:Y:S05]  /*d2f0*/  @!P1 NANOSLEEP.SYNCS 0x989680 ;  /* 0x009896800000995d */ /* 0x004fea0003900000 */
[----:B------:R-:W2:Y:S02]  /*d300*/  @!P1 SYNCS.PHASECHK.TRANS64 P1, [R3+URZ+0x13250], R0 ;  /* 0x01325000030095a7 */ /* 0x000ea4000802007f */
[----:B--2---:R-:W-:Y:S05]  /*d310*/  @!P1 BRA `(.L_x_29) ;  /* 0xfffffffc00ec9947 */ /* 0x004fea000383ffff */
[----:B------:R-:W-:Y:S05]  /*d320*/  BRA `(.L_x_28) ;  /* 0xffffffa000047947 */ /* 0x000fea000383ffff */
.L_x_38:
[----:B------:R-:W0:Y:S01]  /*d330*/  S2R R18, SR_TID.X ;  /* 0x0000000000127919 */ /* 0x000e220000002100 */
[----:B------:R-:W-:Y:S02]  /*d340*/  IMAD.MOV.U32 R12, RZ, RZ, RZ ;  /* 0x000000ffff0c7224 */ /* 0x000fe400078e00ff */
[----:B------:R-:W-:Y:S02]  /*d350*/  IMAD.MOV.U32 R11, RZ, RZ, 0x1f ;  /* 0x0000001fff0b7424 */ /* 0x000fe400078e00ff */
[----:B------:R-:W-:Y:S01]  /*d360*/  IMAD.MOV.U32 R15, RZ, RZ, -0x1 ;  /* 0xffffffffff0f7424 */ /* 0x000fe200078e00ff */
[----:B0-----:R-:W-:-:S04]  /*d370*/  SHF.R.U32.HI R18, RZ, 0x5, R18 ;  /* 0x00000005ff127819 */ /* 0x001fc80000011612 */
[----:B------:R-:W-:-:S04]  /*d380*/  LOP3.LUT R18, R18, 0x3, RZ, 0xc0, !PT ;  /* 0x0000000312127812 */ /* 0x000fc800078ec0ff */
[----:B------:R-:W-:-:S07]  /*d390*/  MOV R13, R18 ;  /* 0x00000012000d7202 */ /* 0x000fce0000000f00 */
[----:B-1----:R-:W-:Y:S05]  /*d3a0*/  WARPSYNC.COLLECTIVE R15, `(.L_x_100) ;  /* 0x000000000f087348 */ /* 0x002fea0003c00000 */
[----:B------:R0:W2:Y:S02]  /*d3b0*/  SHFL.IDX P6, R14, R13, R12, R11 ;  /* 0x0000000c0d0e7389 */ /* 0x0000a400000c000b */
[----:B012---:R-:W-:Y:S01]  /*d3c0*/  ENDCOLLECTIVE ;  /* 0x000000000000791b */ /* 0x007fe20003800000 */
.L_x_100:
[----:B------:R-:W-:Y:S05]  /*d3d0*/  BRA `(.L_x_101) ;  /* 0xffffffc400a87947 */ /* 0x000fea000383ffff */
.L_x_41:
[----:B-1----:R1:W2:Y:S02]  /*d3e0*/  SYNCS.PHASECHK.TRANS64.TRYWAIT P0, [R0+URZ+0x13280], R22 ;  /* 0x01328016000075a7 */ /* 0x0022a4000800017f */
[----:B--2---:R-:W-:Y:S05]  /*d3f0*/  @!P0 NANOSLEEP.SYNCS 0x989680 ;  /* 0x009896800000895d */ /* 0x004fea0003900000 */
[----:B------:R-:W2:Y:S02]  /*d400*/  @!P0 SYNCS.PHASECHK.TRANS64 P0, [R0+URZ+0x13280], R22 ;  /* 0x01328016000085a7 */ /* 0x000ea4000800007f */
[----:B--2---:R-:W-:Y:S05]  /*d410*/  @!P0 BRA `(.L_x_41) ;  /* 0xfffffffc00f08947 */ /* 0x004fea000383ffff */
[----:B------:R-:W-:Y:S05]  /*d420*/  BRA `(.L_x_102) ;  /* 0xffffffc8009c7947 */ /* 0x000fea000383ffff */
.L_x_42:
[----:B------:R-:W-:Y:S01]  /*d430*/  BSSY B0, `(.L_x_103) ;  /* 0x0000008000007945 */ /* 0x000fe20003800000 */
[----:B------:R-:W-:Y:S01]  /*d440*/  MOV R13, R10 ;  /* 0x0000000a000d7202 */ /* 0x000fe20000000f00 */
[----:B------:R-:W-:Y:S02]  /*d450*/  IMAD.MOV.U32 R12, RZ, RZ, RZ ;  /* 0x000000ffff0c7224 */ /* 0x000fe400078e00ff */
[----:B------:R-:W-:Y:S02]  /*d460*/  IMAD.MOV.U32 R11, RZ, RZ, 0x1c1f ;  /* 0x00001c1fff0b7424 */ /* 0x000fe400078e00ff */
[----:B------:R-:W-:-:S07]  /*d470*/  IMAD.MOV.U32 R15, RZ, RZ, -0x1 ;  /* 0xffffffffff0f7424 */ /* 0x000fce00078e00ff */
[----:B-1----:R-:W-:Y:S05]  /*d480*/  WARPSYNC.COLLECTIVE R15, `(.L_x_104) ;  /* 0x000000000f087348 */ /* 0x002fea0003c00000 */
[----:B------:R0:W2:Y:S02]  /*d490*/  SHFL.IDX P6, R14, R13, R12, R11 ;  /* 0x0000000c0d0e7389 */ /* 0x0000a400000c000b */
[----:B012---:R-:W-:Y:S01]  /*d4a0*/  ENDCOLLECTIVE ;  /* 0x000000000000791b */ /* 0x007fe20003800000 */
.L_x_104:
[----:B------:R-:W-:Y:S05]  /*d4b0*/  BSYNC B0 ;  /* 0x0000000000007941 */ /* 0x000fea0003800000 */
.L_x_103:
[----:B------:R-:W-:Y:S01]  /*d4c0*/  IMAD.MOV.U32 R13, RZ, RZ, R9 ;  /* 0x000000ffff0d7224 */ /* 0x000fe200078e0009 */
[----:B------:R-:W-:Y:S01]  /*d4d0*/  MOV R15, 0xffffffff ;  /* 0xffffffff000f7802 */ /* 0x000fe20000000f00 */
[----:B------:R-:W-:Y:S01]  /*d4e0*/  IMAD.MOV.U32 R12, RZ, RZ, RZ ;  /* 0x000000ffff0c7224 */ /* 0x000fe200078e00ff */
[----:B------:R-:W-:Y:S01]  /*d4f0*/  MOV R3, R14 ;  /* 0x0000000e00037202 */ /* 0x000fe20000000f00 */
[----:B------:R-:W-:Y:S01]  /*d500*/  IMAD.MOV.U32 R11, RZ, RZ, 0x1c1f ;  /* 0x00001c1fff0b7424 */ /* 0x000fe200078e00ff */
[----:B------:R-:W-:Y:S01]  /*d510*/  LOP3.LUT P1, RZ, R28, 0x1000, RZ, 0xc0, !PT ;  /* 0x000010001cff7812 */ /* 0x000fe2000782c0ff */
[----:B------:R-:W-:Y:S01]  /*d520*/  VIADD R4, R4, UR43 ;  /* 0x0000002b04047c36 */ /* 0x000fe20008000000 */
[----:B------:R-:W-:-:S13]  /*d530*/  LOP3.LUT P3, RZ, R28, 0x800, RZ, 0xc0, !PT ;  /* 0x000008001cff7812 */ /* 0x000fda000786c0ff */
[----:B------:R-:W-:Y:S05]  /*d540*/  WARPSYNC.COLLECTIVE R15, `(.L_x_105) ;  /* 0x000000000f087348 */ /* 0x000fea0003c00000 */
[----:B------:R0:W1:Y:S02]  /*d550*/  SHFL.IDX P6, R14, R13, R12, R11 ;  /* 0x0000000c0d0e7389 */ /* 0x00006400000c000b */
[----:B01----:R-:W-:Y:S01]  /*d560*/  ENDCOLLECTIVE ;  /* 0x000000000000791b */ /* 0x003fe20003800000 */
.L_x_105:
[----:B------:R-:W-:Y:S02]  /*d570*/  LOP3.LUT P2, RZ, R28, 0x400, RZ, 0xc0, !PT ;  /* 0x000004001cff7812 */ /* 0x000fe4000784c0ff */
[----:B------:R-:W-:Y:S01]  /*d580*/  MOV R13, R10 ;  /* 0x0000000a000d7202 */ /* 0x000fe20000000f00 */
[----:B------:R-:W-:Y:S02]  /*d590*/  IMAD.MOV.U32 R12, RZ, RZ, 0x1 ;  /* 0x00000001ff0c7424 */ /* 0x000fe400078e00ff */
[----:B------:R-:W-:-:S08]  /*d5a0*/  IMAD.MOV.U32 R2, RZ, RZ, R14 ;  /* 0x000000ffff027224 */ /* 0x000fd000078e000e */
[----:B------:R-:W-:Y:S05]  /*d5b0*/  WARPSYNC.COLLECTIVE R15, `(.L_x_106) ;  /* 0x000000000f087348 */ /* 0x000fea0003c00000 */
[----:B------:R0:W1:Y:S02]  /*d5c0*/  SHFL.IDX P6, R14, R13, R12, R11 ;  /* 0x0000000c0d0e7389 */ /* 0x00006400000c000b */
[----:B01----:R-:W-:Y:S01]  /*d5d0*/  ENDCOLLECTIVE ;  /* 0x000000000000791b */ /* 0x003fe20003800000 */
.L_x_106:
[----:B------:R-:W-:-:S05]  /*d5e0*/  IADD3 R2, P0, R24, R2, RZ ;  /* 0x0000000218027210 */ /* 0x000fca0007f1e0ff */
[----:B------:R-:W-:-:S05]  /*d5f0*/  IMAD.X R3, RZ, RZ, R3, P0 ;  /* 0x000000ffff037224 */ /* 0x000fca00000e0603 */
[----:B------:R-:W-:Y:S01]  /*d600*/  @!PT LDS RZ, [RZ] ;  /* 0x00000000fffff984 */ /* 0x000fe20000000800 */
[----:B------:R-:W-:Y:S01]  /*d610*/  @!PT LDS RZ, [RZ] ;  /* 0x00000000fffff984 */ /* 0x000fe20000000800 */
[----:B------:R-:W-:Y:S01]  /*d620*/  @!PT LDS RZ, [RZ] ;  /* 0x00000000fffff984 */ /* 0x000fe20000000800 */
[----:B------:R0:W-:Y:S01]  /*d630*/  LDGSTS.E.BYPASS.LTC128B.128 [R4+0x6000], desc[UR36][R2.64], !P1 ;  /* 0x0600000002047fae */ /* 0x0001e2000c901d64 */
[----:B------:R-:W-:Y:S01]  /*d640*/  IMAD.MOV.U32 R13, RZ, RZ, R9 ;  /* 0x000000ffff0d7224 */ /* 0x000fe200078e0009 */
[----:B------:R-:W-:Y:S01]  /*d650*/  LOP3.LUT P1, RZ, R28, 0x200, RZ, 0xc0, !PT ;  /* 0x000002001cff7812 */ /* 0x000fe2000782c0ff */
[----:B0-----:R-:W-:-:S12]  /*d660*/  IMAD.MOV.U32 R3, RZ, RZ, R14 ;  /* 0x000000ffff037224 */ /* 0x001fd800078e000e */
[----:B------:R-:W-:Y:S05]  /*d670*/  WARPSYNC.COLLECTIVE R15, `(.L_x_107) ;  /* 0x000000000f087348 */ /* 0x000fea0003c00000 */
[----:B------:R0:W1:Y:S02]  /*d680*/  SHFL.IDX P6, R14, R13, R12, R11 ;  /* 0x0000000c0d0e7389 */ /* 0x00006400000c000b */
[----:B01----:R-:W-:Y:S01]  /*d690*/  ENDCOLLECTIVE ;  /* 0x000000000000791b */ /* 0x003fe20003800000 */
.L_x_107:
[----:B------:R-:W-:Y:S02]  /*d6a0*/  IMAD.MOV.U32 R13, RZ, RZ, R10 ;  /* 0x000000ffff0d7224 */ /* 0x000fe400078e000a */
[----:B------:R-:W-:Y:S01]  /*d6b0*/  IMAD.MOV.U32 R12, RZ, RZ, 0x2 ;  /* 0x00000002ff0c7424 */ /* 0x000fe200078e00ff */
[----:B------:R-:W-:-:S07]  /*d6c0*/  MOV R2, R14 ;  /* 0x0000000e00027202 */ /* 0x000fce0000000f00 */
[----:B------:R-:W-:Y:S05]  /*d6d0*/  WARPSYNC.COLLECTIVE R15, `(.L_x_108) ;  /* 0x000000000f087348 */ /* 0x000fea0003c00000 */
[----:B------:R0:W1:Y:S02]  /*d6e0*/  SHFL.IDX P6, R14, R13, R12, R11 ;  /* 0x0000000c0d0e7389 */ /* 0x00006400000c000b */
[----:B01----:R-:W-:Y:S01]  /*d6f0*/  ENDCOLLECTIVE ;  /* 0x000000000000791b */ /* 0x003fe20003800000 */
.L_x_108:
[----:B------:R-:W-:-:S05]  /*d700*/  IADD3 R2, P0, R24, R2, RZ ;  /* 0x0000000218027210 */ /* 0x000fca0007f1e0ff */
[----:B------:R-:W-:-:S05]  /*d710*/  IMAD.X R3, RZ, RZ, R3, P0 ;  /* 0x000000ffff037224 */ /* 0x000fca00000e0603 */
[----:B------:R-:W-:Y:S01]  /*d720*/  @!PT LDS RZ, [RZ] ;  /* 0x00000000fffff984 */ /* 0x000fe20000000800 */
[----:B------:R-:W-:Y:S01]  /*d730*/  @!PT LDS RZ, [RZ] ;  /* 0x00000000fffff984 */ /* 0x000fe20000000800 */
[----:B------:R-:W-:Y:S01]  /*d740*/  @!PT LDS RZ, [RZ] ;  /* 0x00000000fffff984 */ /* 0x000fe20000000800 */
[----:B------:R0:W-:Y:S01]  /*d750*/  LDGSTS.E.BYPASS.LTC128B.128 [R4+0x6800], desc[UR36][R2.64], !P3 ;  /* 0x0680000002047fae */ /* 0x0001e2000d901d64 */
[----:B------:R-:W-:Y:S01]  /*d760*/  IMAD.MOV.U32 R13, RZ, RZ, R9 ;  /* 0x000000ffff0d7224 */ /* 0x000fe200078e0009 */
[----:B0-----:R-:W-:-:S07]  /*d770*/  MOV R3, R14 ;  /* 0x0000000e00037202 */ /* 0x001fce0000000f00 */
[----:B------:R-:W-:Y:S05]  /*d780*/  WARPSYNC.COLLECTIVE R15, `(.L_x_109) ;  /* 0x000000000f087348 */ /* 0x000fea0003c00000 */
[----:B------:R0:W1:Y:S02]  /*d790*/  SHFL.IDX P6, R14, R13, R12, R11 ;  /* 0x0000000c0d0e7389 */ /* 0x00006400000c000b */
[----:B01----:R-:W-:Y:S01]  /*d7a0*/  ENDCOLLECTIVE ;  /* 0x000000000000791b */ /* 0x003fe20003800000 */
.L_x_109:
[----:B------:R-:W-:Y:S01]  /*d7b0*/  MOV R13, R10 ;  /* 0x0000000a000d7202 */ /* 0x000fe20000000f00 */
[----:B------:R-:W-:Y:S02]  /*d7c0*/  IMAD.MOV.U32 R12, RZ, RZ, 0x3 ;  /* 0x00000003ff0c7424 */ /* 0x000fe400078e00ff */
[----:B------:R-:W-:-:S07]  /*d7d0*/  IMAD.MOV.U32 R2, RZ, RZ, R14 ;  /* 0x000000ffff027224 */ /* 0x000fce00078e000e */
[----:B------:R-:W-:Y:S05]  /*d7e0*/  WARPSYNC.COLLECTIVE R15, `(.L_x_110) ;  /* 0x000000000f087348 */ /* 0x000fea0003c00000 */
[----:B------:R0:W1:Y:S02]  /*d7f0*/  SHFL.IDX P6, R14, R13, R12, R11 ;  /* 0x0000000c0d0e7389 */ /* 0x00006400000c000b */
[----:B01----:R-:W-:Y:S01]  /*d800*/  ENDCOLLECTIVE ;  /* 0x000000000000791b */ /* 0x003fe20003800000 */
.L_x_110:
[----:B------:R-:W-:-:S05]  /*d810*/  IADD3 R2, P0, R24, R2, RZ ;  /* 0x0000000218027210 */ /* 0x000fca0007f1e0ff */
[----:B------:R-:W-:-:S05]  /*d820*/  IMAD.X R3, RZ, RZ, R3, P0 ;  /* 0x000000ffff037224 */ /* 0x000fca00000e0603 */
[----:B------:R-:W-:Y:S01]  /*d830*/  @!PT LDS RZ, [RZ] ;  /* 0x00000000fffff984 */ /* 0x000fe20000000800 */
[----:B------:R-:W-:Y:S01]  /*d840*/  @!PT LDS RZ, [RZ] ;  /* 0x00000000fffff984 */ /* 0x000fe20000000800 */
[----:B------:R-:W-:Y:S01]  /*d850*/  @!PT LDS RZ, [RZ] ;  /* 0x00000000fffff984 */ /* 0x000fe20000000800 */
[----:B------:R0:W-:Y:S01]  /*d860*/  LDGSTS.E.BYPASS.LTC128B.128 [R4+0x7000], desc[UR36][R2.64], !P2 ;  /* 0x0700000002047fae */ /* 0x0001e2000d101d64 */
[----:B------:R-:W-:Y:S02]  /*d870*/  IMAD.MOV.U32 R13, RZ, RZ, R9 ;  /* 0x000000ffff0d7224 */ /* 0x000fe400078e0009 */
[----:B------:R-:W-:-:S07]  /*d880*/  IMAD.MOV.U32 R10, RZ, RZ, R14 ;  /* 0x000000ffff0a7224 */ /* 0x000fce00078e000e */
[----:B0-----:R-:W-:Y:S05]  /*d890*/  WARPSYNC.COLLECTIVE R15, `(.L_x_111) ;  /* 0x000000000f087348 */ /* 0x001fea0003c00000 */
[----:B------:R1:W2:Y:S02]  /*d8a0*/  SHFL.IDX P6, R14, R13, R12, R11 ;  /* 0x0000000c0d0e7389 */ /* 0x0002a400000c000b */
[----:B012---:R-:W-:Y:S01]  /*d8b0*/  ENDCOLLECTIVE ;  /* 0x000000000000791b */ /* 0x007fe20003800000 */
.L_x_111:
[----:B------:R-:W-:Y:S02]  /*d8c0*/  IMAD.MOV.U32 R13, RZ, RZ, R17 ;  /* 0x000000ffff0d7224 */ /* 0x000fe400078e0011 */
[----:B------:R-:W-:Y:S01]  /*d8d0*/  IMAD.MOV.U32 R12, RZ, RZ, RZ ;  /* 0x000000ffff0c7224 */ /* 0x000fe200078e00ff */
[----:B------:R-:W-:-:S07]  /*d8e0*/  MOV R2, R14 ;  /* 0x0000000e00027202 */ /* 0x000fce0000000f00 */
[----:B------:R-:W-:Y:S05]  /*d8f0*/  WARPSYNC.COLLECTIVE R15, `(.L_x_112) ;  /* 0x000000000f087348 */ /* 0x000fea0003c00000 */
[----:B------:R0:W1:Y:S02]  /*d900*/  SHFL.IDX P6, R14, R13, R12, R11 ;  /* 0x0000000c0d0e7389 */ /* 0x00006400000c000b */
[----:B01----:R-:W-:Y:S01]  /*d910*/  ENDCOLLECTIVE ;  /* 0x000000000000791b */ /* 0x003fe20003800000 */
.L_x_112:
[----:B------:R-:W-:-:S05]  /*d920*/  IADD3 R2, P0, R24, R2, RZ ;  /* 0x0000000218027210 */ /* 0x000fca0007f1e0ff */
[----:B------:R-:W-:-:S05]  /*d930*/  IMAD.X R3, RZ, RZ, R10, P0 ;  /* 0x000000ffff037224 */ /* 0x000fca00000e060a */
[----:B------:R-:W-:Y:S01]  /*d940*/  @!PT LDS RZ, [RZ] ;  /* 0x00000000fffff984 */ /* 0x000fe20000000800 */
[----:B------:R-:W-:Y:S01]  /*d950*/  @!PT LDS RZ, [RZ] ;  /* 0x00000000fffff984 */ /* 0x000fe20000000800 */
[----:B------:R-:W-:Y:S01]  /*d960*/  @!PT LDS RZ, [RZ] ;  /* 0x00000000fffff984 */ /* 0x000fe20000000800 */
[----:B------:R0:W-:Y:S01]  /*d970*/  LDGSTS.E.BYPASS.LTC128B.128 [R4+0x7800], desc[UR36][R2.64], !P1 ;  /* 0x0780000002047fae */ /* 0x0001e2000c901d64 */
[----:B------:R-:W-:Y:S01]  /*d980*/  IMAD.MOV.U32 R13, RZ, RZ, R18 ;  /* 0x000000ffff0d7224 */ /* 0x000fe200078e0012 */
[----:B------:R-:W-:-:S07]  /*d990*/  MOV R17, R14 ;  /* 0x0000000e00117202 */ /* 0x000fce0000000f00 */
[----:B0-----:R-:W-:Y:S05]  /*d9a0*/  WARPSYNC.COLLECTIVE R15, `(.L_x_113) ;  /* 0x000000000f087348 */ /* 0x001fea0003c00000 */
[----:B------:R1:W2:Y:S02]  /*d9b0*/  SHFL.IDX P6, R14, R13, R12, R11 ;  /* 0x0000000c0d0e7389 */ /* 0x0002a400000c000b */
[----:B012---:R-:W-:Y:S01]  /*d9c0*/  ENDCOLLECTIVE ;  /* 0x000000000000791b */ /* 0x007fe20003800000 */
.L_x_113:
[----:B------:R-:W-:Y:S01]  /*d9d0*/  IMAD.MOV.U32 R2, RZ, RZ, R14 ;  /* 0x000000ffff027224 */ /* 0x000fe200078e000e */
[----:B------:R-:W-:Y:S06]  /*d9e0*/  BRA `(.L_x_114) ;  /* 0xffffffc800387947 */ /* 0x000fec000383ffff */
.L_x_47:
[----:B---3--:R3:W4:Y:S02]  /*d9f0*/  SYNCS.PHASECHK.TRANS64.TRYWAIT P0, [R0+URZ+0x13240], R22 ;  /* 0x01324016000075a7 */ /* 0x008724000800017f */
[----:B----4-:R-:W-:Y:S05]  /*da00*/  @!P0 NANOSLEEP.SYNCS 0x989680 ;  /* 0x009896800000895d */ /* 0x010fea0003900000 */
[----:B------:R-:W4:Y:S02]  /*da10*/  @!P0 SYNCS.PHASECHK.TRANS64 P0, [R0+URZ+0x13240], R22 ;  /* 0x01324016000085a7 */ /* 0x000f24000800007f */
[----:B----4-:R-:W-:Y:S05]  /*da20*/  @!P0 BRA `(.L_x_47) ;  /* 0xfffffffc00f08947 */ /* 0x010fea000383ffff */
[----:B------:R-:W-:Y:S05]  /*da30*/  BRA `(.L_x_115) ;  /* 0xffffffc8008c7947 */ /* 0x000fea000383ffff */
.L_x_48:
[----:B------:R-:W-:Y:S01]  /*da40*/  BSSY B0, `(.L_x_116) ;  /* 0x0000008000007945 */ /* 0x000fe20003800000 */
[----:B------:R-:W-:Y:S01]  /*da50*/  IMAD.MOV.U32 R13, RZ, RZ, R6 ;  /* 0x000000ffff0d7224 */ /* 0x000fe200078e0006 */
[----:B------:R-:W-:Y:S01]  /*da60*/  MOV R12, RZ ;  /* 0x000000ff000c7202 */ /* 0x000fe20000000f00 */
[----:B------:R-:W-:Y:S02]  /*da70*/  IMAD.MOV.U32 R11, RZ, RZ, 0x1c1f ;  /* 0x00001c1fff0b7424 */ /* 0x000fe400078e00ff */
[----:B------:R-:W-:-:S07]  /*da80*/  IMAD.MOV.U32 R15, RZ, RZ, -0x1 ;  /* 0xffffffffff0f7424 */ /* 0x000fce00078e00ff */
[----:B-123-5:R-:W-:Y:S05]  /*da90*/  WARPSYNC.COLLECTIVE R15, `(.L_x_117) ;  /* 0x000000000f087348 */ /* 0x02efea0003c00000 */
[----:B------:R0:W4:Y:S02]  /*daa0*/  SHFL.IDX P6, R14, R13, R12, R11 ;  /* 0x0000000c0d0e7389 */ /* 0x00012400000c000b */
[----:B012345:R-:W-:Y:S01]  /*dab0*/  ENDCOLLECTIVE ;  /* 0x000000000000791b */ /* 0x03ffe20003800000 */
.L_x_117:
[----:B------:R-:W-:Y:S05]  /*dac0*/  BSYNC B0 ;  /* 0x0000000000007941 */ /* 0x000fea0003800000 */
.L_x_116:
[----:B------:R-:W0:Y:S01]  /*dad0*/  S2R R18, SR_TID.X ;  /* 0x0000000000127919 */ /* 0x000e220000002100 */
[----:B------:R-:W-:Y:S01]  /*dae0*/  MOV R13, R5 ;  /* 0x00000005000d7202 */ /* 0x000fe20000000f00 */
[----:B------:R-:W-:Y:S01]  /*daf0*/  IMAD.MOV.U32 R12, RZ, RZ, RZ ;  /* 0x000000ffff0c7224 */ /* 0x000fe200078e00ff */
[----:B------:R-:W-:Y:S01]  /*db00*/  MOV R15, 0xffffffff ;  /* 0xffffffff000f7802 */ /* 0x000fe20000000f00 */
[----:B------:R-:W-:Y:S01]  /*db10*/  IMAD.MOV.U32 R11, RZ, RZ, 0x1c1f ;  /* 0x00001c1fff0b7424 */ /* 0x000fe200078e00ff */
[----:B------:R-:W-:Y:S01]  /*db20*/  ISETP.GE.AND P2, PT, R17, 0x1, PT ;  /* 0x000000011100780c */ /* 0x000fe20003f46270 */
[----:B------:R-:W-:Y:S01]  /*db30*/  IMAD.MOV.U32 R2, RZ, RZ, R14 ;  /* 0x000000ffff027224 */ /* 0x000fe200078e000e */
[----:B------:R-:W-:-:S13]  /*db40*/  LOP3.LUT P1, RZ, R28, 0x1, RZ, 0xc0, !PT ;  /* 0x000000011cff7812 */ /* 0x000fda000782c0ff */
[----:B0-----:R-:W-:Y:S05]  /*db50*/  WARPSYNC.COLLECTIVE R15, `(.L_x_118) ;  /* 0x000000000f087348 */ /* 0x001fea0003c00000 */
[----:B------:R1:W2:Y:S02]  /*db60*/  SHFL.IDX P6, R14, R13, R12, R11 ;  /* 0x0000000c0d0e7389 */ /* 0x0002a400000c000b */
[----:B012---:R-:W-:Y:S01]  /*db70*/  ENDCOLLECTIVE ;  /* 0x000000000000791b */ /* 0x007fe20003800000 */
.L_x_118:
[----:B------:R-:W-:Y:S01]  /*db80*/  IMAD.MOV.U32 R13, RZ, RZ, R6 ;  /* 0x000000ffff0d7224 */ /* 0x000fe200078e0006 */
[----:B------:R-:W-:Y:S01]  /*db90*/  MOV R12, 0x1 ;  /* 0x00000001000c7802 */ /* 0x000fe20000000f00 */
[----:B------:R-:W-:-:S05]  /*dba0*/  IMAD.SHL.U32 R18, R18, 0x10, RZ ;  /* 0x0000001012127824 */ /* 0x000fca00078e00ff */
[----:B------:R-:W-:-:S04]  /*dbb0*/  LOP3.LUT R18, R18, 0x30, RZ, 0xc0, !PT ;  /* 0x0000003012127812 */ /* 0x000fc800078ec0ff */
[----:B------:R-:W-:-:S13]  /*dbc0*/  @P2 IADD3 R9, P0, R18, R14, RZ ;  /* 0x0000000e12092210 */ /* 0x000fda0007f1e0ff */
[----:B------:R-:W-:Y:S05]  /*dbd0*/  WARPSYNC.COLLECTIVE R15, `(.L_x_119) ;  /* 0x000000000f087348 */ /* 0x000fea0003c00000 */
[----:B------:R0:W1:Y:S02]  /*dbe0*/  SHFL.IDX P6, R14, R13, R12, R11 ;  /* 0x0000000c0d0e7389 */ /* 0x00006400000c000b */
[----:B01----:R-:W-:Y:S01]  /*dbf0*/  ENDCOLLECTIVE ;  /* 0x000000000000791b */ /* 0x003fe20003800000 */
.L_x_119:
[----:B------:R-:W-:Y:S02]  /*dc00*/  @P2 IMAD.X R3, RZ, RZ, R2, P0 ;  /* 0x000000ffff032224 */ /* 0x000fe400000e0602 */
[----:B------:R-:W-:-:S05]  /*dc10*/  @P2 IMAD.MOV.U32 R2, RZ, RZ, R9 ;  /* 0x000000ffff022224 */ /* 0x000fca00078e0009 */
[----:B------:R-:W-:Y:S01]  /*dc20*/  @!PT LDS RZ, [RZ] ;  /* 0x00000000fffff984 */ /* 0x000fe20000000800 */
[----:B------:R-:W-:Y:S01]  /*dc30*/  @!PT LDS RZ, [RZ] ;  /* 0x00000000fffff984 */ /* 0x000fe20000000800 */
[----:B------:R-:W-:Y:S01]  /*dc40*/  @!PT LDS RZ, [RZ] ;  /* 0x00000000fffff984 */ /* 0x000fe20000000800 */
[----:B------:R0:W-:Y:S01]  /*dc50*/  @P2 LDGSTS.E.BYPASS.LTC128B.128 [R4+0xe000], desc[UR36][R2.64], !P1 ;  /* 0x0e00000002042fae */ /* 0x0001e2000c901d64 */
[----:B------:R-:W-:Y:S01]  /*dc60*/  ISETP.GE.AND P2, PT, R17, 0x21, PT ;  /* 0x000000211100780c */ /* 0x000fe20003f46270 */
[----:B------:R-:W-:Y:S02]  /*dc70*/  IMAD.MOV.U32 R13, RZ, RZ, R5 ;  /* 0x000000ffff0d7224 */ /* 0x000fe400078e0005 */
[----:B0-----:R-:W-:-:S10]  /*dc80*/  IMAD.MOV.U32 R2, RZ, RZ, R14 ;  /* 0x000000ffff027224 */ /* 0x001fd400078e000e */
[----:B------:R-:W-:Y:S05]  /*dc90*/  WARPSYNC.COLLECTIVE R15, `(.L_x_120) ;  /* 0x000000000f087348 */ /* 0x000fea0003c00000 */
[----:B------:R0:W1:Y:S02]  /*dca0*/  SHFL.IDX P6, R14, R13, R12, R11 ;  /* 0x0000000c0d0e7389 */ /* 0x00006400000c000b */
[----:B01----:R-:W-:Y:S01]  /*dcb0*/  ENDCOLLECTIVE ;  /* 0x000000000000791b */ /* 0x003fe20003800000 */
.L_x_120:
[----:B------:R-:W-:Y:S02]  /*dcc0*/  IMAD.MOV.U32 R13, RZ, RZ, R6 ;  /* 0x000000ffff0d7224 */ /* 0x000fe400078e0006 */
[----:B------:R-:W-:Y:S01]  /*dcd0*/  IMAD.MOV.U32 R12, RZ, RZ, 0x2 ;  /* 0x00000002ff0c7424 */ /* 0x000fe200078e00ff */
[----:B------:R-:W-:-:S13]  /*dce0*/  @P2 IADD3 R9, P0, R18, R14, RZ ;  /* 0x0000000e12092210 */ /* 0x000fda0007f1e0ff */
[----:B------:R-:W-:Y:S05]  /*dcf0*/  WARPSYNC.COLLECTIVE R15, `(.L_x_121) ;  /* 0x000000000f087348 */ /* 0x000fea0003c00000 */
[----:B------:R0:W1:Y:S02]  /*dd00*/  SHFL.IDX P6, R14, R13, R12, R11 ;  /* 0x0000000c0d0e7389 */ /* 0x00006400000c000b */
[----:B01----:R-:W-:Y:S01]  /*dd10*/  ENDCOLLECTIVE ;  /* 0x000000000000791b */ /* 0x003fe20003800000 */
.L_x_121:
[----:B------:R-:W-:Y:S01]  /*dd20*/  @P2 IMAD.X R3, RZ, RZ, R2, P0 ;  /* 0x000000ffff032224 */ /* 0x000fe200000e0602 */
[----:B------:R-:W-:-:S05]  /*dd30*/  @P2 MOV R2, R9 ;  /* 0x0000000900022202 */ /* 0x000fca0000000f00 */
[----:B------:R-:W-:Y:S01]  /*dd40*/  @!PT LDS RZ, [RZ] ;  /* 0x00000000fffff984 */ /* 0x000fe20000000800 */
[----:B------:R-:W-:Y:S01]  /*dd50*/  @!PT LDS RZ, [RZ] ;  /* 0x00000000fffff984 */ /* 0x000fe20000000800 */
[----:B------:R-:W-:Y:S01]  /*dd60*/  @!PT LDS RZ, [RZ] ;  /* 0x00000000fffff984 */ /* 0x000fe20000000800 */
[----:B------:R0:W-:Y:S01]  /*dd70*/  @P2 LDGSTS.E.BYPASS.LTC128B.128 [R4+0xe800], desc[UR36][R2.64], !P1 ;  /* 0x0e80000002042fae */ /* 0x0001e2000c901d64 */
[----:B------:R-:W-:Y:S02]  /*dd80*/  ISETP.GE.AND P2, PT, R17, 0x41, PT ;  /* 0x000000411100780c */ /* 0x000fe40003f46270 */
[----:B------:R-:W-:Y:S01]  /*dd90*/  MOV R13, R5 ;  /* 0x00000005000d7202 */ /* 0x000fe20000000f00 */
[----:B0-----:R-:W-:-:S10]  /*dda0*/  IMAD.MOV.U32 R2, RZ, RZ, R14 ;  /* 0x000000ffff027224 */ /* 0x001fd400078e000e */
[----:B------:R-:W-:Y:S05]  /*ddb0*/  WARPSYNC.COLLECTIVE R15, `(.L_x_122) ;  /* 0x000000000f087348 */ /* 0x000fea0003c00000 */
[----:B------:R0:W1:Y:S02]  /*ddc0*/  SHFL.IDX P6, R14, R13, R12, R11 ;  /* 0x0000000c0d0e7389 */ /* 0x00006400000c000b */
[----:B01----:R-:W-:Y:S01]  /*ddd0*/  ENDCOLLECTIVE ;  /* 0x000000000000791b */ /* 0x003fe20003800000 */
.L_x_122:
[----:B------:R-:W-:Y:S02]  /*dde0*/  IMAD.MOV.U32 R13, RZ, RZ, R6 ;  /* 0x000000ffff0d7224 */ /* 0x000fe400078e0006 */
[----:B------:R-:W-:Y:S01]  /*ddf0*/  IMAD.MOV.U32 R12, RZ, RZ, 0x3 ;  /* 0x00000003ff0c7424 */ /* 0x000fe200078e00ff */
[----:B------:R-:W-:-:S13]  /*de00*/  @P2 IADD3 R3, P0, R18, R14, RZ ;  /* 0x0000000e12032210 */ /* 0x000fda0007f1e0ff */
[----:B------:R-:W-:Y:S05]  /*de10*/  WARPSYNC.COLLECTIVE R15, `(.L_x_123) ;  /* 0x000000000f087348 */ /* 0x000fea0003c00000 */
[----:B------:R0:W1:Y:S02]  /*de20*/  SHFL.IDX P6, R14, R13, R12, R11 ;  /* 0x0000000c0d0e7389 */ /* 0x00006400000c000b */
[----:B01----:R-:W-:Y:S01]  /*de30*/  ENDCOLLECTIVE ;  /* 0x000000000000791b */ /* 0x003fe20003800000 */
.L_x_123:
[----:B------:R-:W-:-:S05]  /*de40*/  @P2 IMAD.X R2, RZ, RZ, R2, P0 ;  /* 0x000000ffff022224 */ /* 0x000fca00000e0602 */
[----:B------:R-:W-:-:S04]  /*de50*/  @P2 LOP3.LUT R3, R3, R2, RZ, 0x3c, !PT ;  /* 0x0000000203032212 */ /* 0x000fc800078e3cff */
[----:B------:R-:W-:Y:S01]  /*de60*/  @P2 LOP3.LUT R2, R3, R2, RZ, 0x3c, !PT ;  /* 0x0000000203022212 */ /* 0x000fe200078e3cff */
[----:B------:R-:W-:-:S03]  /*de70*/  IMAD.MOV.U32 R13, RZ, RZ, R5 ;  /* 0x000000ffff0d7224 */ /* 0x000fc600078e0005 */
[----:B------:R-:W-:-:S05]  /*de80*/  @P2 LOP3.LUT R3, R3, R2, RZ, 0x3c, !PT ;  /* 0x0000000203032212 */ /* 0x000fca00078e3cff */
[----:B------:R-:W-:Y:S01]  /*de90*/  @!PT LDS RZ, [RZ] ;  /* 0x00000000fffff984 */ /* 0x000fe20000000800 */
[----:B------:R-:W-:Y:S01]  /*dea0*/  @!PT LDS RZ, [RZ] ;  /* 0x00000000fffff984 */ /* 0x000fe20000000800 */
[----:B------:R-:W-:Y:S01]  /*deb0*/  @!PT LDS RZ, [RZ] ;  /* 0x00000000fffff984 */ /* 0x000fe20000000800 */
[----:B------:R0:W-:Y:S01]  /*dec0*/  @P2 LDGSTS.E.BYPASS.LTC128B.128 [R4+0xf000], desc[UR36][R2.64], !P1 ;  /* 0x0f00000002042fae */ /* 0x0001e2000c901d64 */
[----:B------:R-:W-:Y:S02]  /*ded0*/  ISETP.GE.AND P2, PT, R17, 0x61, PT ;  /* 0x000000611100780c */ /* 0x000fe40003f46270 */
[----:B------:R-:W-:-:S11]  /*dee0*/  MOV R6, R14 ;  /* 0x0000000e00067202 */ /* 0x000fd60000000f00 */
[----:B0-----:R-:W-:Y:S05]  /*def0*/  WARPSYNC.COLLECTIVE R15, `(.L_x_124) ;  /* 0x000000000f087348 */ /* 0x001fea0003c00000 */
[----:B------:R1:W2:Y:S02]  /*df00*/  SHFL.IDX P6, R14, R13, R12, R11 ;  /* 0x0000000c0d0e7389 */ /* 0x0002a400000c000b */
[----:B012---:R-:W-:Y:S01]  /*df10*/  ENDCOLLECTIVE ;  /* 0x000000000000791b */ /* 0x007fe20003800000 */
.L_x_124:
[----:B------:R-:W-:Y:S01]  /*df20*/  MOV R13, R7 ;  /* 0x00000007000d7202 */ /* 0x000fe20000000f00 */
[----:B------:R-:W-:Y:S02]  /*df30*/  IMAD.MOV.U32 R12, RZ, RZ, RZ ;  /* 0x000000ffff0c7224 */ /* 0x000fe400078e00ff */
[----:B------:R-:W-:-:S07]  /*df40*/  IMAD.MOV.U32 R5, RZ, RZ, R14 ;  /* 0x000000ffff057224 */ /* 0x000fce00078e000e */
[----:B------:R-:W-:Y:S05]  /*df50*/  WARPSYNC.COLLECTIVE R15, `(.L_x_125) ;  /* 0x000000000f087348 */ /* 0x000fea0003c00000 */
[----:B------:R0:W1:Y:S02]  /*df60*/  SHFL.IDX P6, R14, R13, R12, R11 ;  /* 0x0000000c0d0e7389 */ /* 0x00006400000c000b */
[----:B01----:R-:W-:Y:S01]  /*df70*/  ENDCOLLECTIVE ;  /* 0x000000000000791b */ /* 0x003fe20003800000 */
.L_x_125:
[----:B------:R-:W-:-:S04]  /*df80*/  @P2 IADD3 R5, P0, R18, R5, RZ ;  /* 0x0000000512052210 */ /* 0x000fc80007f1e0ff */
[----:B------:R-:W-:Y:S01]  /*df90*/  @P2 IADD3.X R6, RZ, R6, RZ, P0, !PT ;  /* 0x00000006ff062210 */ /* 0x000fe200007fe4ff */
[----:B------:R-:W-:-:S04]  /*dfa0*/  @P2 IMAD.MOV.U32 R2, RZ, RZ, R5 ;  /* 0x000000ffff022224 */ /* 0x000fc800078e0005 */
[----:B------:R-:W-:Y:S01]  /*dfb0*/  @P2 IMAD.MOV.U32 R3, RZ, RZ, R6 ;  /* 0x000000ffff032224 */ /* 0x000fe200078e0006 */
[----:B------:R-:W-:-:S04]  /*dfc0*/  MOV R13, R8 ;  /* 0x00000008000d7202 */ /* 0x000fc80000000f00 */
[----:B------:R-:W-:Y:S01]  /*dfd0*/  @!PT LDS RZ, [RZ] ;  /* 0x00000000fffff984 */ /* 0x000fe20000000800 */
[----:B------:R-:W-:Y:S01]  /*dfe0*/  @!PT LDS RZ, [RZ] ;  /* 0x00000000fffff984 */ /* 0x000fe20000000800 */
[----:B------:R-:W-:Y:S01]  /*dff0*/  @!PT LDS RZ, [RZ] ;  /* 0x00000000fffff984 */ /* 0x000fe20000000800 */
[----:B------:R0:W-:Y:S01]  /*e000*/  @P2 LDGSTS.E.BYPASS.LTC128B.128 [R4+0xf800], desc[UR36][R2.64], !P1 ;  /* 0x0f80000002042fae */ /* 0x0001e2000c901d64 */
[----:B------:R-:W-:-:S07]  /*e010*/  IMAD.MOV.U32 R7, RZ, RZ, R14 ;  /* 0x000000ffff077224 */ /* 0x000fce00078e000e */
[----:B0-----:R-:W-:Y:S05]  /*e020*/  WARPSYNC.COLLECTIVE R15, `(.L_x_126) ;  /* 0x000000000f087348 */ /* 0x001fea0003c00000 */
[----:B------:R1:W2:Y:S02]  /*e030*/  SHFL.IDX P6, R14, R13, R12, R11 ;  /* 0x0000000c0d0e7389 */ /* 0x0002a400000c000b */
[----:B012---:R-:W-:Y:S01]  /*e040*/  ENDCOLLECTIVE ;  /* 0x000000000000791b */ /* 0x007fe20003800000 */
.L_x_126:
[----:B------:R-:W-:Y:S05]  /*e050*/  BRA `(.L_x_127) ;  /* 0xffffffc8001c7947 */ /* 0x000fea000383ffff */
.L_x_54:
[----:B------:R-:W-:Y:S01]  /*e060*/  IMAD.MOV.U32 R13, RZ, RZ, R6 ;  /* 0x000000ffff0d7224 */ /* 0x000fe200078e0006 */
[----:B------:R-:W-:Y:S01]  /*e070*/  MOV R11, 0x1c1f ;  /* 0x00001c1f000b7802 */ /* 0x000fe20000000f00 */
[----:B------:R-:W-:Y:S02]  /*e080*/  IMAD.MOV.U32 R12, RZ, RZ, RZ ;  /* 0x000000ffff0c7224 */ /* 0x000fe400078e00ff */
[----:B------:R-:W-:Y:S02]  /*e090*/  IMAD.MOV.U32 R15, RZ, RZ, -0x1 ;  /* 0xffffffffff0f7424 */ /* 0x000fe400078e00ff */
[----:B------:R-:W-:-:S07]  /*e0a0*/  IMAD R0, R0, 0xc0, R18 ;  /* 0x000000c000007824 */ /* 0x000fce00078e0212 */
[----:B-----5:R-:W-:Y:S05]  /*e0b0*/  WARPSYNC.COLLECTIVE R15, `(.L_x_128) ;  /* 0x000000000f087348 */ /* 0x020fea0003c00000 */
[----:B------:R0:W1:Y:S02]  /*e0c0*/  SHFL.IDX P6, R14, R13, R12, R11 ;  /* 0x0000000c0d0e7389 */ /* 0x00006400000c000b */
[----:B01---5:R-:W-:Y:S01]  /*e0d0*/  ENDCOLLECTIVE ;  /* 0x000000000000791b */ /* 0x023fe20003800000 */
.L_x_128:
[C---:B------:R-:W-:Y:S02]  /*e0e0*/  ISETP.GE.AND P1, PT, R0.reuse, UR44, PT ;  /* 0x0000002c00007c0c */ /* 0x040fe4000bf26270 */
[----:B------:R-:W-:Y:S02]  /*e0f0*/  IADD3 R8, R0, 0x20, RZ ;  /* 0x0000002000087810 */ /* 0x000fe40007ffe0ff */
[----:B------:R-:W-:Y:S01]  /*e100*/  MOV R13, R4 ;  /* 0x00000004000d7202 */ /* 0x000fe20000000f00 */
[----:B------:R-:W-:-:S08]  /*e110*/  IMAD.MOV.U32 R2, RZ, RZ, R14 ;  /* 0x000000ffff027224 */ /* 0x000fd000078e000e */
[----:B------:R-:W-:Y:S05]  /*e120*/  WARPSYNC.COLLECTIVE R15, `(.L_x_129) ;  /* 0x000000000f087348 */ /* 0x000fea0003c00000 */
[----:B------:R0:W1:Y:S02]  /*e130*/  SHFL.IDX P6, R14, R13, R12, R11 ;  /* 0x0000000c0d0e7389 */ /* 0x00006400000c000b */
[----:B01----:R-:W-:Y:S01]  /*e140*/  ENDCOLLECTIVE ;  /* 0x000000000000791b */ /* 0x003fe20003800000 */
.L_x_129:
[----:B------:R-:W-:Y:S02]  /*e150*/  IMAD.MOV.U32 R13, RZ, RZ, R6 ;  /* 0x000000ffff0d7224 */ /* 0x000fe400078e0006 */
[----:B------:R-:W-:Y:S01]  /*e160*/  IMAD.MOV.U32 R12, RZ, RZ, 0x1 ;  /* 0x00000001ff0c7424 */ /* 0x000fe200078e00ff */
[----:B------:R-:W-:-:S05]  /*e170*/  @!P1 IADD3 R14, P0, R17, R14, RZ ;  /* 0x0000000e110e9210 */ /* 0x000fca0007f1e0ff */
[----:B------:R-:W-:Y:S02]  /*e180*/  @!P1 IMAD.X R3, RZ, RZ, R2, P0 ;  /* 0x000000ffff039224 */ /* 0x000fe400000e0602 */
[----:B------:R-:W-:-:S07]  /*e190*/  @!P1 IMAD.MOV.U32 R2, RZ, RZ, R14 ;  /* 0x000000ffff029224 */ /* 0x000fce00078e000e */
[----:B------:R-:W-:Y:S05]  /*e1a0*/  WARPSYNC.COLLECTIVE R15, `(.L_x_130) ;  /* 0x000000000f087348 */ /* 0x000fea0003c00000 */
[----:B------:R0:W1:Y:S02]  /*e1b0*/  SHFL.IDX P6, R14, R13, R12, R11 ;  /* 0x0000000c0d0e7389 */ /* 0x00006400000c000b */
[----:B01----:R-:W-:Y:S01]  /*e1c0*/  ENDCOLLECTIVE ;  /* 0x000000000000791b */ /* 0x003fe20003800000 */
.L_x_130:
[----:B------:R-:W-:Y:S01]  /*e1d0*/  @!PT LDS RZ, [RZ] ;  /* 0x00000000fffff984 */ /* 0x000fe20000000800 */
[----:B------:R-:W-:Y:S01]  /*e1e0*/  @!PT LDS RZ, [RZ] ;  /* 0x00000000fffff984 */ /* 0x000fe20000000800 */
[----:B------:R-:W-:Y:S01]  /*e1f0*/  @!PT LDS RZ, [RZ] ;  /* 0x00000000fffff984 */ /* 0x000fe20000000800 */
[----:B------:R0:W-:Y:S01]  /*e200*/  @!P1 LDGSTS.E.BYPASS.LTC128B.128 [R10+0xb000], desc[UR36][R2.64], !P5 ;  /* 0x0b000000020a9fae */ /* 0x0001e2000e901d64 */
[----:B------:R-:W-:Y:S01]  /*e210*/  ISETP.GE.AND P1, PT, R8, UR44, PT ;  /* 0x0000002c08007c0c */ /* 0x000fe2000bf26270 */
[----:B------:R-:W-:Y:S02]  /*e220*/  VIADD R8, R0, 0x40 ;  /* 0x0000004000087836 */ /* 0x000fe40000000000 */
[----:B------:R-:W-:Y:S01]  /*e230*/  IMAD.MOV.U32 R13, RZ, RZ, R4 ;  /* 0x000000ffff0d7224 */ /* 0x000fe200078e0004 */
[----:B0-----:R-:W-:-:S09]  /*e240*/  MOV R2, R14 ;  /* 0x0000000e00027202 */ /* 0x001fd20000000f00 */
[----:B------:R-:W-:Y:S05]  /*e250*/  WARPSYNC.COLLECTIVE R15, `(.L_x_131) ;  /* 0x000000000f087348 */ /* 0x000fea0003c00000 */
[----:B------:R0:W1:Y:S02]  /*e260*/  SHFL.IDX P6, R14, R13, R12, R11 ;  /* 0x0000000c0d0e7389 */ /* 0x00006400000c000b */
[----:B01----:R-:W-:Y:S01]  /*e270*/  ENDCOLLECTIVE ;  /* 0x000000000000791b */ /* 0x003fe20003800000 */
.L_x_131:
[----:B------:R-:W-:Y:S01]  /*e280*/  IMAD.MOV.U32 R13, RZ, RZ, R6 ;  /* 0x000000ffff0d7224 */ /* 0x000fe200078e0006 */
[----:B------:R-:W-:Y:S02]  /*e290*/  MOV R12, 0x2 ;  /* 0x00000002000c7802 */ /* 0x000fe40000000f00 */
[----:B------:R-:W-:-:S05]  /*e2a0*/  @!P1 IADD3 R14, P0, R17, R14, RZ ;  /* 0x0000000e110e9210 */ /* 0x000fca0007f1e0ff */
[----:B------:R-:W-:Y:S01]  /*e2b0*/  @!P1 IMAD.X R3, RZ, RZ, R2, P0 ;  /* 0x000000ffff039224 */ /* 0x000fe200000e0602 */
[----:B------:R-:W-:-:S07]  /*e2c0*/  @!P1 MOV R2, R14 ;  /* 0x0000000e00029202 */ /* 0x000fce0000000f00 */
[----:B------:R-:W-:Y:S05]  /*e2d0*/  WARPSYNC.COLLECTIVE R15, `(.L_x_132) ;  /* 0x000000000f087348 */ /* 0x000fea0003c00000 */
[----:B------:R0:W1:Y:S02]  /*e2e0*/  SHFL.IDX P6, R14, R13, R12, R11 ;  /* 0x0000000c0d0e7389 */ /* 0x00006400000c000b */
[----:B01----:R-:W-:Y:S01]  /*e2f0*/  ENDCOLLECTIVE ;  /* 0x000000000000791b */ /* 0x003fe20003800000 */
.L_x_132:
[----:B------:R-:W-:Y:S01]  /*e300*/  @!PT LDS RZ, [RZ] ;  /* 0x00000000fffff984 */ /* 0x000fe20000000800 */
[----:B------:R-:W-:Y:S01]  /*e310*/  @!PT LDS RZ, [RZ] ;  /* 0x00000000fffff984 */ /* 0x000fe20000000800 */
[----:B------:R-:W-:Y:S01]  /*e320*/  @!PT LDS RZ, [RZ] ;  /* 0x00000000fffff984 */ /* 0x000fe20000000800 */
[----:B------:R0:W-:Y:S01]  /*e330*/  @!P1 LDGSTS.E.BYPASS.LTC128B.128 [R10+0xb800], desc[UR36][R2.64], !P5 ;  /* 0x0b800000020a9fae */ /* 0x0001e2000e901d64 */
[----:B------:R-:W-:Y:S01]  /*e340*/  ISETP.GE.AND P1, PT, R8, UR44, PT ;  /* 0x0000002c08007c0c */ /* 0x000fe2000bf26270 */
[----:B------:R-:W-:Y:S02]  /*e350*/  IMAD.MOV.U32 R13, RZ, RZ, R4 ;  /* 0x000000ffff0d7224 */ /* 0x000fe400078e0004 */
[----:B0-----:R-:W-:-:S10]  /*e360*/  IMAD.MOV.U32 R2, RZ, RZ, R14 ;  /* 0x000000ffff027224 */ /* 0x001fd400078e000e */
[----:B------:R-:W-:Y:S05]  /*e370*/  WARPSYNC.COLLECTIVE R15, `(.L_x_133) ;  /* 0x000000000f087348 */ /* 0x000fea0003c00000 */
[----:B------:R0:W1:Y:S02]  /*e380*/  SHFL.IDX P6, R14, R13, R12, R11 ;  /* 0x0000000c0d0e7389 */ /* 0x00006400000c000b */
[----:B01----:R-:W-:Y:S01]  /*e390*/  ENDCOLLECTIVE ;  /* 0x000000000000791b */ /* 0x003fe20003800000 */
.L_x_133:
[----:B------:R-:W-:Y:S01]  /*e3a0*/  IMAD.MOV.U32 R13, RZ, RZ, R6 ;  /* 0x000000ffff0d7224 */ /* 0x000fe200078e0006 */
[----:B------:R-:W-:Y:S02]  /*e3b0*/  MOV R12, 0x3 ;  /* 0x00000003000c7802 */ /* 0x000fe40000000f00 */
[----:B------:R-:W-:-:S04]  /*e3c0*/  @!P1 IADD3 R14, P0, R17, R14, RZ ;  /* 0x0000000e110e9210 */ /* 0x000fc80007f1e0ff */
[----:B------:R-:W-:Y:S01]  /*e3d0*/  @!P1 IADD3.X R3, RZ, R2, RZ, P0, !PT ;  /* 0x00000002ff039210 */ /* 0x000fe200007fe4ff */
[----:B------:R-:W-:-:S08]  /*e3e0*/  @!P1 IMAD.MOV.U32 R2, RZ, RZ, R14 ;  /* 0x000000ffff029224 */ /* 0x000fd000078e000e */
[----:B------:R-:W-:Y:S05]  /*e3f0*/  WARPSYNC.COLLECTIVE R15, `(.L_x_134) ;  /* 0x000000000f087348 */ /* 0x000fea0003c00000 */
[----:B------:R0:W1:Y:S02]  /*e400*/  SHFL.IDX P6, R14, R13, R12, R11 ;  /* 0x0000000c0d0e7389 */ /* 0x00006400000c000b */
[----:B01----:R-:W-:Y:S01]  /*e410*/  ENDCOLLECTIVE ;  /* 0x000000000000791b */ /* 0x003fe20003800000 */
.L_x_134:
[----:B------:R-:W-:Y:S01]  /*e420*/  @!PT LDS RZ, [RZ] ;  /* 0x00000000fffff984 */ /* 0x000fe20000000800 */
[----:B------:R-:W-:Y:S01]  /*e430*/  @!PT LDS RZ, [RZ] ;  /* 0x00000000fffff984 */ /* 0x000fe20000000800 */
[----:B------:R-:W-:Y:S01]  /*e440*/  @!PT LDS RZ, [RZ] ;  /* 0x00000000fffff984 */ /* 0x000fe20000000800 */
[----:B------:R0:W-:Y:S01]  /*e450*/  @!P1 LDGSTS.E.BYPASS.LTC128B.128 [R10+0xc000], desc[UR36][R2.64], !P5 ;  /* 0x0c000000020a9fae */ /* 0x0001e2000e901d64 */
[----:B------:R-:W-:Y:S01]  /*e460*/  IMAD.MOV.U32 R13, RZ, RZ, R4 ;  /* 0x000000ffff0d7224 */ /* 0x000fe200078e0004 */
[C---:B0-----:R-:W-:Y:S01]  /*e470*/  IADD3 R2, R0.reuse, 0x60, RZ ;  /* 0x0000006000027810 */ /* 0x041fe20007ffe0ff */
[----:B------:R-:W-:-:S03]  /*e480*/  VIADD R4, R0, 0x80 ;  /* 0x0000008000047836 */ /* 0x000fc60000000000 */
[----:B------:R-:W-:Y:S01]  /*e490*/  ISETP.GE.AND P1, PT, R2, UR44, PT ;  /* 0x0000002c02007c0c */ /* 0x000fe2000bf26270 */
[----:B------:R-:W-:-:S12]  /*e4a0*/  IMAD.MOV.U32 R6, RZ, RZ, R14 ;  /* 0x000000ffff067224 */ /* 0x000fd800078e000e */
[----:B------:R-:W-:Y:S05]  /*e4b0*/  WARPSYNC.COLLECTIVE R15, `(.L_x_135) ;  /* 0x000000000f087348 */ /* 0x000fea0003c00000 */
[----:B------:R0:W1:Y:S02]  /*e4c0*/  SHFL.IDX P6, R14, R13, R12, R11 ;  /* 0x0000000c0d0e7389 */ /* 0x00006400000c000b */
[----:B01----:R-:W-:Y:S01]  /*e4d0*/  ENDCOLLECTIVE ;  /* 0x000000000000791b */ /* 0x003fe20003800000 */
.L_x_135:
[----:B------:R-:W-:Y:S01]  /*e4e0*/  MOV R13, R7 ;  /* 0x00000007000d7202 */ /* 0x000fe20000000f00 */
[----:B------:R-:W-:Y:S01]  /*e4f0*/  IMAD.MOV.U32 R12, RZ, RZ, RZ ;  /* 0x000000ffff0c7224 */ /* 0x000fe200078e00ff */
[----:B------:R-:W-:-:S13]  /*e500*/  @!P1 IADD3 R2, P0, R17, R14, RZ ;  /* 0x0000000e11029210 */ /* 0x000fda0007f1e0ff */
[----:B------:R-:W-:Y:S05]  /*e510*/  WARPSYNC.COLLECTIVE R15, `(.L_x_136) ;  /* 0x000000000f087348 */ /* 0x000fea0003c00000 */
[----:B------:R0:W1:Y:S02]  /*e520*/  SHFL.IDX P6, R14, R13, R12, R11 ;  /* 0x0000000c0d0e7389 */ /* 0x00006400000c000b */
[----:B01----:R-:W-:Y:S01]  /*e530*/  ENDCOLLECTIVE ;  /* 0x000000000000791b */ /* 0x003fe20003800000 */
.L_x_136:
[----:B------:R-:W-:-:S05]  /*e540*/  @!P1 IMAD.X R3, RZ, RZ, R6, P0 ;  /* 0x000000ffff039224 */ /* 0x000fca00000e0606 */
[----:B------:R-:W-:Y:S01]  /*e550*/  @!PT LDS RZ, [RZ] ;  /* 0x00000000fffff984 */ /* 0x000fe20000000800 */
[----:B------:R-:W-:Y:S01]  /*e560*/  @!PT LDS RZ, [RZ] ;  /* 0x00000000fffff984 */ /* 0x000fe20000000800 */
[----:B------:R-:W-:Y:S01]  /*e570*/  @!PT LDS RZ, [RZ] ;  /* 0x00000000fffff984 */ /* 0x000fe20000000800 */
[----:B------:R0:W-:Y:S01]  /*e580*/  @!P1 LDGSTS.E.BYPASS.LTC128B.128 [R10+0xc800], desc[UR36][R2.64], !P5 ;  /* 0x0c800000020a9fae */ /* 0x0001e2000e901d64 */
[----:B------:R-:W-:Y:S02]  /*e590*/  ISETP.GE.AND P1, PT, R4, UR44, PT ;  /* 0x0000002c04007c0c */ /* 0x000fe4000bf26270 */
[----:B------:R-:W-:Y:S01]  /*e5a0*/  MOV R13, R5 ;  /* 0x00000005000d7202 */ /* 0x000fe20000000f00 */
[----:B0-----:R-:W-:-:S10]  /*e5b0*/  IMAD.MOV.U32 R2, RZ, RZ, R14 ;  /* 0x000000ffff027224 */ /* 0x001fd400078e000e */
[----:B------:R-:W-:Y:S05]  /*e5c0*/  WARPSYNC.COLLECTIVE R15, `(.L_x_137) ;  /* 0x000000000f087348 */ /* 0x000fea0003c00000 */
[----:B------:R0:W1:Y:S02]  /*e5d0*/  SHFL.IDX P6, R14, R13, R12, R11 ;  /* 0x0000000c0d0e7389 */ /* 0x00006400000c000b */
[----:B01----:R-:W-:Y:S01]  /*e5e0*/  ENDCOLLECTIVE ;  /* 0x000000000000791b */ /* 0x003fe20003800000 */
.L_x_137:
[----:B------:R-:W-:Y:S01]  /*e5f0*/  MOV R13, R7 ;  /* 0x00000007000d7202 */ /* 0x000fe20000000f00 */
[----:B------:R-:W-:Y:S01]  /*e600*/  IMAD.MOV.U32 R12, RZ, RZ, 0x1 ;  /* 0x00000001ff0c7424 */ /* 0x000fe200078e00ff */
[----:B------:R-:W-:-:S05]  /*e610*/  @!P1 IADD3 R14, P0, R17, R14, RZ ;  /* 0x0000000e110e9210 */ /* 0x000fca0007f1e0ff */
[----:B------:R-:W-:Y:S02]  /*e620*/  @!P1 IMAD.X R3, RZ, RZ, R2, P0 ;  /* 0x000000ffff039224 */ /* 0x000fe400000e0602 */
[----:B------:R-:W-:-:S07]  /*e630*/  @!P1 IMAD.MOV.U32 R2, RZ, RZ, R14 ;  /* 0x000000ffff029224 */ /* 0x000fce00078e000e */
[----:B------:R-:W-:Y:S05]  /*e640*/  WARPSYNC.COLLECTIVE R15, `(.L_x_138) ;  /* 0x000000000f087348 */ /* 0x000fea0003c00000 */
[----:B------:R0:W1:Y:S02]  /*e650*/  SHFL.IDX P6, R14, R13, R12, R11 ;  /* 0x0000000c0d0e7389 */ /* 0x00006400000c000b */
[----:B01----:R-:W-:Y:S01]  /*e660*/  ENDCOLLECTIVE ;  /* 0x000000000000791b */ /* 0x003fe20003800000 */
.L_x_138:
[----:B------:R-:W-:Y:S01]  /*e670*/  @!PT LDS RZ, [RZ] ;  /* 0x00000000fffff984 */ /* 0x000fe20000000800 */
[----:B------:R-:W-:Y:S01]  /*e680*/  @!PT LDS RZ, [RZ] ;  /* 0x00000000fffff984 */ /* 0x000fe20000000800 */
[----:B------:R-:W-:Y:S01]  /*e690*/  @!PT LDS RZ, [RZ] ;  /* 0x00000000fffff984 */ /* 0x000fe20000000800 */
[----:B------:R0:W-:Y:S01]  /*e6a0*/  @!P1 LDGSTS.E.BYPASS.LTC128B.128 [R10+0xd000], desc[UR36][R2.64], !P5 ;  /* 0x0d000000020a9fae */ /* 0x0001e2000e901d64 */
[----:B------:R-:W-:Y:S01]  /*e6b0*/  MOV R13, R5 ;  /* 0x00000005000d7202 */ /* 0x000fe20000000f00 */
[----:B------:R-:W-:-:S07]  /*e6c0*/  IMAD.MOV.U32 R7, RZ, RZ, R14 ;  /* 0x000000ffff077224 */ /* 0x000fce00078e000e */
[----:B0-----:R-:W-:Y:S05]  /*e6d0*/  WARPSYNC.COLLECTIVE R15, `(.L_x_139) ;  /* 0x000000000f087348 */ /* 0x001fea0003c00000 */
[----:B------:R1:W2:Y:S02]  /*e6e0*/  SHFL.IDX P6, R14, R13, R12, R11 ;  /* 0x0000000c0d0e7389 */ /* 0x0002a400000c000b */
[----:B012---:R-:W-:Y:S01]  /*e6f0*/  ENDCOLLECTIVE ;  /* 0x000000000000791b */ /* 0x007fe20003800000 */
.L_x_139:
[----:B------:R-:W-:Y:S05]  /*e700*/  BRA `(.L_x_140) ;  /* 0xffffffcc000c7947 */ /* 0x000fea000383ffff */
.L_x_55:
[----:B0-----:R-:W-:-:S04]  /*e710*/  IMAD.U32 R3, RZ, RZ, UR43 ;  /* 0x0000002bff037e24 */ /* 0x001fc8000f8e00ff */
[----:B------:R0:W1:Y:S03]  /*e720*/  SYNCS.PHASECHK.TRANS64.TRYWAIT P0, [R3+URZ+0x13220], R0 ;  /* 0x01322000030075a7 */ /* 0x000066000800017f */
[----:B-1----:R-:W-:Y:S05]  /*e730*/  @!P0 NANOSLEEP.SYNCS 0x989680 ;  /* 0x009896800000895d */ /* 0x002fea0003900000 */
[----:B------:R-:W1:Y:S02]  /*e740*/  @!P0 SYNCS.PHASECHK.TRANS64 P0, [R3+URZ+0x13220], R0 ;  /* 0x01322000030085a7 */ /* 0x000e64000800007f */
[----:B-1----:R-:W-:Y:S05]  /*e750*/  @!P0 BRA `(.L_x_55) ;  /* 0xfffffffc00ec8947 */ /* 0x002fea000383ffff */
[----:B------:R-:W-:Y:S05]  /*e760*/  BRA `(.L_x_141) ;  /* 0xffffffcc003c7947 */ /* 0x000fea000383ffff */
.L_x_59:
[----:B0-----:R0:W1:Y:S02]  /*e770*/  SYNCS.PHASECHK.TRANS64.TRYWAIT P0, [R0+URZ+0x13280], R24 ;  /* 0x01328018000075a7 */ /* 0x001064000800017f */
[----:B-1----:R-:W-:Y:S05]  /*e780*/  @!P0 NANOSLEEP.SYNCS 0x989680 ;  /* 0x009896800000895d */ /* 0x002fea0003900000 */
[----:B------:R-:W1:Y:S02]  /*e790*/  @!P0 SYNCS.PHASECHK.TRANS64 P0, [R0+URZ+0x13280], R24 ;  /* 0x01328018000085a7 */ /* 0x000e64000800007f */
[----:B-1----:R-:W-:Y:S05]  /*e7a0*/  @!P0 BRA `(.L_x_59) ;  /* 0xfffffffc00f08947 */ /* 0x002fea000383ffff */
[----:B------:R-:W-:Y:S05]  /*e7b0*/  BRA `(.L_x_142) ;  /* 0xffffffd000647947 */ /* 0x000fea000383ffff */
.L_x_60:
[----:B------:R-:W-:Y:S01]  /*e7c0*/  BSSY B0, `(.L_x_143) ;  /* 0x0000008000007945 */ /* 0x000fe20003800000 */
[----:B------:R-:W-:Y:S01]  /*e7d0*/  IMAD.MOV.U32 R13, RZ, RZ, R10 ;  /* 0x000000ffff0d7224 */ /* 0x000fe200078e000a */
[----:B------:R-:W-:Y:S01]  /*e7e0*/  MOV R12, RZ ;  /* 0x000000ff000c7202 */ /* 0x000fe20000000f00 */
[----:B------:R-:W-:Y:S02]  /*e7f0*/  IMAD.MOV.U32 R11, RZ, RZ, 0x1c1f ;  /* 0x00001c1fff0b7424 */ /* 0x000fe400078e00ff */
[----:B------:R-:W-:-:S07]  /*e800*/  IMAD.MOV.U32 R15, RZ, RZ, -0x1 ;  /* 0xffffffffff0f7424 */ /* 0x000fce00078e00ff */
[----:B0-----:R-:W-:Y:S05]  /*e810*/  WARPSYNC.COLLECTIVE R15, `(.L_x_144) ;  /* 0x000000000f087348 */ /* 0x001fea0003c00000 */
[----:B------:R1:W2:Y:S02]  /*e820*/  SHFL.IDX P6, R14, R13, R12, R11 ;  /* 0x0000000c0d0e7389 */ /* 0x0002a400000c000b */
[----:B012---:R-:W-:Y:S01]  /*e830*/  ENDCOLLECTIVE ;  /* 0x000000000000791b */ /* 0x007fe20003800000 */
.L_x_144:
[----:B------:R-:W-:Y:S05]  /*e840*/  BSYNC B0 ;  /* 0x0000000000007941 */ /* 0x000fea0003800000 */
.L_x_143:
[----:B------:R-:W0:Y:S01]  /*e850*/  S2R R2, SR_TID.X ;  /* 0x0000000000027919 */ /* 0x000e220000002100 */
[----:B------:R-:W-:Y:S01]  /*e860*/  IMAD.MOV.U32 R13, RZ, RZ, R9 ;  /* 0x000000ffff0d7224 */ /* 0x000fe200078e0009 */
[----:B------:R-:W-:Y:S01]  /*e870*/  MOV R11, 0x1c1f ;  /* 0x00001c1f000b7802 */ /* 0x000fe20000000f00 */
[----:B------:R-:W-:Y:S01]  /*e880*/  IMAD.MOV.U32 R12, RZ, RZ, RZ ;  /* 0x000000ffff0c7224 */ /* 0x000fe200078e00ff */
[----:B------:R-:W-:Y:S01]  /*e890*/  MOV R3, R14 ;  /* 0x0000000e00037202 */ /* 0x000fe20000000f00 */
[----:B------:R-:W-:Y:S02]  /*e8a0*/  IMAD.MOV.U32 R15, RZ, RZ, -0x1 ;  /* 0xffffffffff0f7424 */ /* 0x000fe400078e00ff */
[----:B------:R-:W-:-:S07]  /*e8b0*/  VIADD R6, R6, UR43 ;  /* 0x0000002b06067c36 */ /* 0x000fce0008000000 */
[----:B0-----:R-:W-:Y:S05]  /*e8c0*/  WARPSYNC.COLLECTIVE R15, `(.L_x_145) ;  /* 0x000000000f087348 */ /* 0x001fea0003c00000 */
[----:B------:R1:W2:Y:S02]  /*e8d0*/  SHFL.IDX P6, R14, R13, R12, R11 ;  /* 0x0000000c0d0e7389 */ /* 0x0002a400000c000b */
[----:B012---:R-:W-:Y:S01]  /*e8e0*/  ENDCOLLECTIVE ;  /* 0x000000000000791b */ /* 0x007fe20003800000 */
.L_x_145:
[----:B------:R-:W-:Y:S01]  /*e8f0*/  MOV R13, R10 ;  /* 0x0000000a000d7202 */ /* 0x000fe20000000f00 */
[----:B------:R-:W-:Y:S02]  /*e900*/  IMAD.MOV.U32 R12, RZ, RZ, 0x1 ;  /* 0x00000001ff0c7424 */ /* 0x000fe400078e00ff */
[----:B------:R-:W-:Y:S01]  /*e910*/  IMAD.SHL.U32 R15, R2, 0x10, RZ ;  /* 0x00000010020f7824 */ /* 0x000fe200078e00ff */
[----:B------:R-:W-:-:S04]  /*e920*/  MOV R2, R14 ;  /* 0x0000000e00027202 */ /* 0x000fc80000000f00 */
[----:B------:R-:W-:-:S04]  /*e930*/  LOP3.LUT R15, R15, 0x30, RZ, 0xc0, !PT ;  /* 0x000000300f0f7812 */ /* 0x000fc800078ec0ff */
[----:B------:R-:W-:Y:S01]  /*e940*/  IADD3 R2, P0, R15, R2, RZ ;  /* 0x000000020f027210 */ /* 0x000fe20007f1e0ff */
[----:B------:R-:W-:-:S04]  /*e950*/  IMAD.MOV.U32 R15, RZ, RZ, -0x1 ;  /* 0xffffffffff0f7424 */ /* 0x000fc800078e00ff */
[----:B------:R-:W-:-:S08]  /*e960*/  IMAD.X R3, RZ, RZ, R3, P0 ;  /* 0x000000ffff037224 */ /* 0x000fd000000e0603 */
[----:B------:R-:W-:Y:S05]  /*e970*/  WARPSYNC.COLLECTIVE R15, `(.L_x_146) ;  /* 0x000000000f087348 */ /* 0x000fea0003c00000 */
[----:B------:R0:W1:Y:S02]  /*e980*/  SHFL.IDX P6, R14, R13, R12, R11 ;  /* 0x0000000c0d0e7389 */ /* 0x00006400000c000b */
[----:B01----:R-:W-:Y:S01]  /*e990*/  ENDCOLLECTIVE ;  /* 0x000000000000791b */ /* 0x003fe20003800000 */
.L_x_146:
[----:B------:R-:W-:Y:S01]  /*e9a0*/  @!PT LDS RZ, [RZ] ;  /* 0x00000000fffff984 */ /* 0x000fe20000000800 */
[----:B------:R-:W-:Y:S01]  /*e9b0*/  @!PT LDS RZ, [RZ] ;  /* 0x00000000fffff984 */ /* 0x000fe20000000800 */
[----:B------:R-:W-:Y:S01]  /*e9c0*/  @!PT LDS RZ, [RZ] ;  /* 0x00000000fffff984 */ /* 0x000fe20000000800 */
[----:B------:R0:W-:Y:S01]  /*e9d0*/  LDGSTS.E.BYPASS.LTC128B.128 [R6+0x6000], desc[UR36][R2.64], !P2 ;  /* 0x0600000002067fae */ /* 0x0001e2000d101d64 */
[----:B------:R-:W-:Y:S01]  /*e9e0*/  IMAD.MOV.U32 R13, RZ, RZ, R9 ;  /* 0x000000ffff0d7224 */ /* 0x000fe200078e0009 */
[----:B0-----:R-:W0:Y:S01]  /*e9f0*/  S2R R2, SR_TID.X ;  /* 0x0000000000027919 */ /* 0x001e220000002100 */
[----:B------:R-:W-:-:S07]  /*ea00*/  MOV R3, R14 ;  /* 0x0000000e00037202 */ /* 0x000fce0000000f00 */
[----:B0-----:R-:W-:Y:S05]  /*ea10*/  WARPSYNC.COLLECTIVE R15, `(.L_x_147) ;  /* 0x000000000f087348 */ /* 0x001fea0003c00000 */
[----:B------:R1:W2:Y:S02]  /*ea20*/  SHFL.IDX P6, R14, R13, R12, R11 ;  /* 0x0000000c0d0e7389 */ /* 0x0002a400000c000b */
[----:B012---:R-:W-:Y:S01]  /*ea30*/  ENDCOLLECTIVE ;  /* 0x000000000000791b */ /* 0x007fe20003800000 */
.L_x_147:
[----:B------:R-:W-:Y:S01]  /*ea40*/  IMAD.MOV.U32 R13, RZ, RZ, R10 ;  /* 0x000000ffff0d7224 */ /* 0x000fe200078e000a */
[----:B------:R-:W-:Y:S01]  /*ea50*/  MOV R12, 0x2 ;  /* 0x00000002000c7802 */ /* 0x000fe20000000f00 */
        /* <DEDUP_REMOVED lines=9> */
.L_x_148:
[----:B------:R-:W-:Y:S01]  /*eaf0*/  @!PT LDS RZ, [RZ] ;  /* 0x00000000fffff984 */ /* 0x000fe20000000800 */
[----:B------:R-:W-:Y:S01]  /*eb00*/  @!PT LDS RZ, [RZ] ;  /* 0x00000000fffff984 */ /* 0x000fe20000000800 */
[----:B------:R-:W-:Y:S01]  /*eb10*/  @!PT LDS RZ, [RZ] ;  /* 0x00000000fffff984 */ /* 0x000fe20000000800 */
[----:B------:R0:W-:Y:S01]  /*eb20*/  LDGSTS.E.BYPASS.LTC128B.128 [R6+0x6800], desc[UR36][R2.64], !P2 ;  /* 0x0680000002067fae */ /* 0x0001e2000d101d64 */
[----:B------:R-:W-:Y:S01]  /*eb30*/  MOV R13, R9 ;  /* 0x00000009000d7202 */ /* 0x000fe20000000f00 */
[----:B0-----:R-:W0:Y:S01]  /*eb40*/  S2R R2, SR_TID.X ;  /* 0x0000000000027919 */ /* 0x001e220000002100 */
[----:B------:R-:W-:-:S07]  /*eb50*/  IMAD.MOV.U32 R3, RZ, RZ, R14 ;  /* 0x000000ffff037224 */ /* 0x000fce00078e000e */
[----:B0-----:R-:W-:Y:S05]  /*eb60*/  WARPSYNC.COLLECTIVE R15, `(.L_x_149) ;  /* 0x000000000f087348 */ /* 0x001fea0003c00000 */
[----:B------:R1:W2:Y:S02]  /*eb70*/  SHFL.IDX P6, R14, R13, R12, R11 ;  /* 0x0000000c0d0e7389 */ /* 0x0002a400000c000b */
[----:B012---:R-:W-:Y:S01]  /*eb80*/  ENDCOLLECTIVE ;  /* 0x000000000000791b */ /* 0x007fe20003800000 */
.L_x_149:
[----:B------:R-:W-:Y:S02]  /*eb90*/  IMAD.MOV.U32 R13, RZ, RZ, R10 ;  /* 0x000000ffff0d7224 */ /* 0x000fe400078e000a */
[----:B------:R-:W-:Y:S02]  /*eba0*/  IMAD.MOV.U32 R12, RZ, RZ, 0x3 ;  /* 0x00000003ff0c7424 */ /* 0x000fe400078e00ff */
[----:B------:R-:W-:Y:S02]  /*ebb0*/  IMAD.SHL.U32 R15, R2, 0x10, RZ ;  /* 0x00000010020f7824 */ /* 0x000fe400078e00ff */
[----:B------:R-:W-:-:S03]  /*ebc0*/  IMAD.MOV.U32 R2, RZ, RZ, R14 ;  /* 0x000000ffff027224 */ /* 0x000fc600078e000e */
[----:B------:R-:W-:-:S04]  /*ebd0*/  LOP3.LUT R15, R15, 0x30, RZ, 0xc0, !PT ;  /* 0x000000300f0f7812 */ /* 0x000fc800078ec0ff */
[----:B------:R-:W-:Y:S02]  /*ebe0*/  IADD3 R2, P0, R15, R2, RZ ;  /* 0x000000020f027210 */ /* 0x000fe40007f1e0ff */
[----:B------:R-:W-:Y:S02]  /*ebf0*/  MOV R15, 0xffffffff ;  /* 0xffffffff000f7802 */ /* 0x000fe40000000f00 */
[----:B------:R-:W-:-:S09]  /*ec00*/  IADD3.X R3, RZ, R3, RZ, P0, !PT ;  /* 0x00000003ff037210 */ /* 0x000fd200007fe4ff */
[----:B------:R-:W-:Y:S05]  /*ec10*/  WARPSYNC.COLLECTIVE R15, `(.L_x_150) ;  /* 0x000000000f087348 */ /* 0x000fea0003c00000 */
[----:B------:R0:W1:Y:S02]  /*ec20*/  SHFL.IDX P6, R14, R13, R12, R11 ;  /* 0x0000000c0d0e7389 */ /* 0x00006400000c000b */
[----:B01----:R-:W-:Y:S01]  /*ec30*/  ENDCOLLECTIVE ;  /* 0x000000000000791b */ /* 0x003fe20003800000 */
.L_x_150:
[----:B------:R-:W-:Y:S01]  /*ec40*/  @!PT LDS RZ, [RZ] ;  /* 0x00000000fffff984 */ /* 0x000fe20000000800 */
[----:B------:R-:W-:Y:S01]  /*ec50*/  @!PT LDS RZ, [RZ] ;  /* 0x00000000fffff984 */ /* 0x000fe20000000800 */
[----:B------:R-:W-:Y:S01]  /*ec60*/  @!PT LDS RZ, [RZ] ;  /* 0x00000000fffff984 */ /* 0x000fe20000000800 */
[----:B------:R0:W-:Y:S01]  /*ec70*/  LDGSTS.E.BYPASS.LTC128B.128 [R6+0x7000], desc[UR36][R2.64], !P2 ;  /* 0x0700000002067fae */ /* 0x0001e2000d101d64 */
[----:B------:R-:W-:Y:S01]  /*ec80*/  IMAD.MOV.U32 R13, RZ, RZ, R9 ;  /* 0x000000ffff0d7224 */ /* 0x000fe200078e0009 */
[----:B0-----:R-:W0:Y:S01]  /*ec90*/  S2R R3, SR_TID.X ;  /* 0x0000000000037919 */ /* 0x001e220000002100 */
[----:B------:R-:W-:-:S07]  /*eca0*/  IMAD.MOV.U32 R10, RZ, RZ, R14 ;  /* 0x000000ffff0a7224 */ /* 0x000fce00078e000e */
[----:B0-----:R-:W-:Y:S05]  /*ecb0*/  WARPSYNC.COLLECTIVE R15, `(.L_x_151) ;  /* 0x000000000f087348 */ /* 0x001fea0003c00000 */
[----:B------:R1:W2:Y:S02]  /*ecc0*/  SHFL.IDX P6, R14, R13, R12, R11 ;  /* 0x0000000c0d0e7389 */ /* 0x0002a400000c000b */
[----:B012---:R-:W-:Y:S01]  /*ecd0*/  ENDCOLLECTIVE ;  /* 0x000000000000791b */ /* 0x007fe20003800000 */
.L_x_151:
[----:B------:R-:W-:Y:S01]  /*ece0*/  MOV R13, R17 ;  /* 0x00000011000d7202 */ /* 0x000fe20000000f00 */
[----:B------:R-:W-:Y:S01]  /*ecf0*/  IMAD.MOV.U32 R12, RZ, RZ, RZ ;  /* 0x000000ffff0c7224 */ /* 0x000fe200078e00ff */
[----:B------:R-:W-:Y:S01]  /*ed00*/  SHF.L.U32 R3, R3, 0x4, RZ ;  /* 0x0000000403037819 */ /* 0x000fe200000006ff */
[----:B------:R-:W-:-:S07]  /*ed10*/  IMAD.MOV.U32 R2, RZ, RZ, R14 ;  /* 0x000000ffff027224 */ /* 0x000fce00078e000e */
[----:B------:R-:W-:Y:S05]  /*ed20*/  WARPSYNC.COLLECTIVE R15, `(.L_x_152) ;  /* 0x000000000f087348 */ /* 0x000fea0003c00000 */
[----:B------:R0:W1:Y:S02]  /*ed30*/  SHFL.IDX P6, R14, R13, R12, R11 ;  /* 0x0000000c0d0e7389 */ /* 0x00006400000c000b */
[----:B01----:R-:W-:Y:S01]  /*ed40*/  ENDCOLLECTIVE ;  /* 0x000000000000791b */ /* 0x003fe20003800000 */
.L_x_152:
[----:B------:R-:W-:-:S04]  /*ed50*/  LOP3.LUT R3, R3, 0x30, RZ, 0xc0, !PT ;  /* 0x0000003003037812 */ /* 0x000fc800078ec0ff */
[----:B------:R-:W-:-:S05]  /*ed60*/  IADD3 R2, P0, R3, R2, RZ ;  /* 0x0000000203027210 */ /* 0x000fca0007f1e0ff */
[----:B------:R-:W-:Y:S01]  /*ed70*/  IMAD.X R3, RZ, RZ, R10, P0 ;  /* 0x000000ffff037224 */ /* 0x000fe200000e060a */
[----:B------:R-:W-:-:S04]  /*ed80*/  MOV R13, R18 ;  /* 0x00000012000d7202 */ /* 0x000fc80000000f00 */
[----:B------:R-:W-:Y:S01]  /*ed90*/  @!PT LDS RZ, [RZ] ;  /* 0x00000000fffff984 */ /* 0x000fe20000000800 */
[----:B------:R-:W-:Y:S01]  /*eda0*/  @!PT LDS RZ, [RZ] ;  /* 0x00000000fffff984 */ /* 0x000fe20000000800 */
[----:B------:R-:W-:Y:S01]  /*edb0*/  @!PT LDS RZ, [RZ] ;  /* 0x00000000fffff984 */ /* 0x000fe20000000800 */
[----:B------:R0:W-:Y:S01]  /*edc0*/  LDGSTS.E.BYPASS.LTC128B.128 [R6+0x7800], desc[UR36][R2.64], !P2 ;  /* 0x0780000002067fae */ /* 0x0001e2000d101d64 */
[----:B------:R-:W-:-:S07]  /*edd0*/  IMAD.MOV.U32 R17, RZ, RZ, R14 ;  /* 0x000000ffff117224 */ /* 0x000fce00078e000e */
[----:B0-----:R-:W-:Y:S05]  /*ede0*/  WARPSYNC.COLLECTIVE R15, `(.L_x_153) ;  /* 0x000000000f087348 */ /* 0x001fea0003c00000 */
[----:B------:R1:W2:Y:S02]  /*edf0*/  SHFL.IDX P6, R14, R13, R12, R11 ;  /* 0x0000000c0d0e7389 */ /* 0x0002a400000c000b */
[----:B012---:R-:W-:Y:S01]  /*ee00*/  ENDCOLLECTIVE ;  /* 0x000000000000791b */ /* 0x007fe20003800000 */
.L_x_153:
[----:B------:R-:W-:Y:S01]  /*ee10*/  IMAD.MOV.U32 R2, RZ, RZ, R14 ;  /* 0x000000ffff027224 */ /* 0x000fe200078e000e */
[----:B------:R-:W-:Y:S06]  /*ee20*/  BRA `(.L_x_154) ;  /* 0xffffffcc00c47947 */ /* 0x000fec000383ffff */
.L_x_65:
[----:B---3--:R3:W4:Y:S02]  /*ee30*/  SYNCS.PHASECHK.TRANS64.TRYWAIT P0, [R0+URZ+0x13240], R24 ;  /* 0x01324018000075a7 */ /* 0x008724000800017f */
[----:B----4-:R-:W-:Y:S05]  /*ee40*/  @!P0 NANOSLEEP.SYNCS 0x989680 ;  /* 0x009896800000895d */ /* 0x010fea0003900000 */
[----:B------:R-:W4:Y:S02]  /*ee50*/  @!P0 SYNCS.PHASECHK.TRANS64 P0, [R0+URZ+0x13240], R24 ;  /* 0x01324018000085a7 */ /* 0x000f24000800007f */
[----:B----4-:R-:W-:Y:S05]  /*ee60*/  @!P0 BRA `(.L_x_65) ;  /* 0xfffffffc00f08947 */ /* 0x010fea000383ffff */
[----:B------:R-:W-:Y:S05]  /*ee70*/  BRA `(.L_x_155) ;  /* 0xffffffd000207947 */ /* 0x000fea000383ffff */
.L_x_66:
[----:B------:R-:W-:Y:S01]  /*ee80*/  BSSY B0, `(.L_x_156) ;  /* 0x0000008000007945 */ /* 0x000fe20003800000 */
[----:B------:R-:W-:Y:S01]  /*ee90*/  IMAD.MOV.U32 R13, RZ, RZ, R5 ;  /* 0x000000ffff0d7224 */ /* 0x000fe200078e0005 */
[----:B------:R-:W-:Y:S01]  /*eea0*/  MOV R12, RZ ;  /* 0x000000ff000c7202 */ /* 0x000fe20000000f00 */
[----:B------:R-:W-:Y:S02]  /*eeb0*/  IMAD.MOV.U32 R11, RZ, RZ, 0x1c1f ;  /* 0x00001c1fff0b7424 */ /* 0x000fe400078e00ff */
[----:B------:R-:W-:-:S07]  /*eec0*/  IMAD.MOV.U32 R15, RZ, RZ, -0x1 ;  /* 0xffffffffff0f7424 */ /* 0x000fce00078e00ff */
[----:B0123--:R-:W-:Y:S05]  /*eed0*/  WARPSYNC.COLLECTIVE R15, `(.L_x_157) ;  /* 0x000000000f087348 */ /* 0x00ffea0003c00000 */
[----:B------:R4:W0:Y:S02]  /*eee0*/  SHFL.IDX P6, R14, R13, R12, R11 ;  /* 0x0000000c0d0e7389 */ /* 0x00082400000c000b */
[----:B01234-:R-:W-:Y:S01]  /*eef0*/  ENDCOLLECTIVE ;  /* 0x000000000000791b */ /* 0x01ffe20003800000 */
.L_x_157:
[----:B------:R-:W-:Y:S05]  /*ef00*/  BSYNC B0 ;  /* 0x0000000000007941 */ /* 0x000fea0003800000 */
.L_x_156:
[----:B------:R-:W-:Y:S01]  /*ef10*/  IMAD.MOV.U32 R13, RZ, RZ, R4 ;  /* 0x000000ffff0d7224 */ /* 0x000fe200078e0004 */
[----:B------:R-:W-:Y:S01]  /*ef20*/  MOV R11, 0x1c1f ;  /* 0x00001c1f000b7802 */ /* 0x000fe20000000f00 */
[----:B------:R-:W-:Y:S01]  /*ef30*/  IMAD.MOV.U32 R12, RZ, RZ, RZ ;  /* 0x000000ffff0c7224 */ /* 0x000fe200078e00ff */
[----:B------:R-:W-:Y:S01]  /*ef40*/  MOV R3, R14 ;  /* 0x0000000e00037202 */ /* 0x000fe20000000f00 */
[----:B------:R-:W-:-:S07]  /*ef50*/  IMAD.MOV.U32 R15, RZ, RZ, -0x1 ;  /* 0xffffffffff0f7424 */ /* 0x000fce00078e00ff */
[----:B------:R-:W-:Y:S05]  /*ef60*/  WARPSYNC.COLLECTIVE R15, `(.L_x_158) ;  /* 0x000000000f087348 */ /* 0x000fea0003c00000 */
[----:B------:R0:W1:Y:S02]  /*ef70*/  SHFL.IDX P6, R14, R13, R12, R11 ;  /* 0x0000000c0d0e7389 */ /* 0x00006400000c000b */
[----:B01----:R-:W-:Y:S01]  /*ef80*/  ENDCOLLECTIVE ;  /* 0x000000000000791b */ /* 0x003fe20003800000 */
.L_x_158:
[----:B------:R-:W-:Y:S02]  /*ef90*/  IMAD.MOV.U32 R13, RZ, RZ, R5 ;  /* 0x000000ffff0d7224 */ /* 0x000fe400078e0005 */
[----:B------:R-:W-:Y:S02]  /*efa0*/  IMAD.MOV.U32 R12, RZ, RZ, 0x1 ;  /* 0x00000001ff0c7424 */ /* 0x000fe400078e00ff */
[----:B------:R-:W-:-:S07]  /*efb0*/  IMAD.MOV.U32 R2, RZ, RZ, R14 ;  /* 0x000000ffff027224 */ /* 0x000fce00078e000e */
[----:B------:R-:W-:Y:S05]  /*efc0*/  WARPSYNC.COLLECTIVE R15, `(.L_x_159) ;  /* 0x000000000f087348 */ /* 0x000fea0003c00000 */
[----:B------:R0:W1:Y:S02]  /*efd0*/  SHFL.IDX P6, R14, R13, R12, R11 ;  /* 0x0000000c0d0e7389 */ /* 0x00006400000c000b */
[----:B01----:R-:W-:Y:S01]  /*efe0*/  ENDCOLLECTIVE ;  /* 0x000000000000791b */ /* 0x003fe20003800000 */
.L_x_159:
[----:B------:R-:W-:-:S04]  /*eff0*/  IADD3 R2, P0, R10, R2, RZ ;  /* 0x000000020a027210 */ /* 0x000fc80007f1e0ff */
[----:B------:R-:W-:-:S05]  /*f000*/  IADD3.X R3, RZ, R3, RZ, P0, !PT ;  /* 0x00000003ff037210 */ /* 0x000fca00007fe4ff */
        /* <DEDUP_REMOVED lines=9> */
.L_x_160:
[----:B------:R-:W-:Y:S02]  /*f0a0*/  IMAD.MOV.U32 R13, RZ, RZ, R5 ;  /* 0x000000ffff0d7224 */ /* 0x000fe400078e0005 */
[----:B------:R-:W-:Y:S02]  /*f0b0*/  IMAD.MOV.U32 R12, RZ, RZ, 0x2 ;  /* 0x00000002ff0c7424 */ /* 0x000fe400078e00ff */
[----:B------:R-:W-:-:S07]  /*f0c0*/  IMAD.MOV.U32 R2, RZ, RZ, R14 ;  /* 0x000000ffff027224 */ /* 0x000fce00078e000e */
[----:B------:R-:W-:Y:S05]  /*f0d0*/  WARPSYNC.COLLECTIVE R15, `(.L_x_161) ;  /* 0x000000000f087348 */ /* 0x000fea0003c00000 */
[----:B------:R0:W1:Y:S02]  /*f0e0*/  SHFL.IDX P6, R14, R13, R12, R11 ;  /* 0x0000000c0d0e7389 */ /* 0x00006400000c000b */
[----:B01----:R-:W-:Y:S01]  /*f0f0*/  ENDCOLLECTIVE ;  /* 0x000000000000791b */ /* 0x003fe20003800000 */
.L_x_161:
        /* <DEDUP_REMOVED lines=11> */
.L_x_162:
[----:B------:R-:W-:Y:S02]  /*f1b0*/  IMAD.MOV.U32 R13, RZ, RZ, R5 ;  /* 0x000000ffff0d7224 */ /* 0x000fe400078e0005 */
[----:B------:R-:W-:Y:S02]  /*f1c0*/  IMAD.MOV.U32 R12, RZ, RZ, 0x3 ;  /* 0x00000003ff0c7424 */ /* 0x000fe400078e00ff */
[----:B------:R-:W-:-:S07]  /*f1d0*/  IMAD.MOV.U32 R2, RZ, RZ, R14 ;  /* 0x000000ffff027224 */ /* 0x000fce00078e000e */
[----:B------:R-:W-:Y:S05]  /*f1e0*/  WARPSYNC.COLLECTIVE R15, `(.L_x_163) ;  /* 0x000000000f087348 */ /* 0x000fea0003c00000 */
[----:B------:R0:W1:Y:S02]  /*f1f0*/  SHFL.IDX P6, R14, R13, R12, R11 ;  /* 0x0000000c0d0e7389 */ /* 0x00006400000c000b */
[----:B01----:R-:W-:Y:S01]  /*f200*/  ENDCOLLECTIVE ;  /* 0x000000000000791b */ /* 0x003fe20003800000 */
.L_x_163:
[----:B------:R-:W-:-:S04]  /*f210*/  IADD3 R2, P0, R10, R2, RZ ;  /* 0x000000020a027210 */ /* 0x000fc80007f1e0ff */
[----:B------:R-:W-:-:S05]  /*f220*/  IADD3.X R3, RZ, R3, RZ, P0, !PT ;  /* 0x00000003ff037210 */ /* 0x000fca00007fe4ff */
        /* <DEDUP_REMOVED lines=9> */
.L_x_164:
[----:B------:R-:W-:Y:S02]  /*f2c0*/  IMAD.MOV.U32 R13, RZ, RZ, R8 ;  /* 0x000000ffff0d7224 */ /* 0x000fe400078e0008 */
[----:B------:R-:W-:Y:S02]  /*f2d0*/  IMAD.MOV.U32 R12, RZ, RZ, RZ ;  /* 0x000000ffff0c7224 */ /* 0x000fe400078e00ff */
[----:B------:R-:W-:-:S07]  /*f2e0*/  IMAD.MOV.U32 R2, RZ, RZ, R14 ;  /* 0x000000ffff027224 */ /* 0x000fce00078e000e */
[----:B------:R-:W-:Y:S05]  /*f2f0*/  WARPSYNC.COLLECTIVE R15, `(.L_x_165) ;  /* 0x000000000f087348 */ /* 0x000fea0003c00000 */
[----:B------:R0:W1:Y:S02]  /*f300*/  SHFL.IDX P6, R14, R13, R12, R11 ;  /* 0x0000000c0d0e7389 */ /* 0x00006400000c000b */
[----:B01----:R-:W-:Y:S01]  /*f310*/  ENDCOLLECTIVE ;  /* 0x000000000000791b */ /* 0x003fe20003800000 */
.L_x_165:
        /* <DEDUP_REMOVED lines=11> */
.L_x_166:
[----:B------:R-:W-:Y:S05]  /*f3d0*/  BRA `(.L_x_167) ;  /* 0xffffffcc00b47947 */ /* 0x000fea000383ffff */
.L_x_71:
[----:B0-----:R0:W2:Y:S02]  /*f3e0*/  SYNCS.PHASECHK.TRANS64.TRYWAIT P2, [R0+URZ+0x13270], R3 ;  /* 0x01327003000075a7 */ /* 0x0010a4000804017f */
[----:B--2---:R-:W-:Y:S05]  /*f3f0*/  @!P2 NANOSLEEP.SYNCS 0x989680 ;  /* 0x009896800000a95d */ /* 0x004fea0003900000 */
[----:B------:R-:W2:Y:S02]  /*f400*/  @!P2 SYNCS.PHASECHK.TRANS64 P2, [R0+URZ+0x13270], R3 ;  /* 0x013270030000a5a7 */ /* 0x000ea4000804007f */
[----:B--2---:R-:W-:Y:S05]  /*f410*/  @!P2 BRA `(.L_x_71) ;  /* 0xfffffffc00f0a947 */ /* 0x004fea000383ffff */
[----:B------:R-:W-:Y:S05]  /*f420*/  BRA `(.L_x_168) ;  /* 0xffffffd000187947 */ /* 0x000fea000383ffff */
.L_x_73:
[----:B0-----:R0:W2:Y:S02]  /*f430*/  SYNCS.PHASECHK.TRANS64.TRYWAIT P2, [R0+URZ+0x13260], R5 ;  /* 0x01326005000075a7 */ /* 0x0010a4000804017f */
[----:B--2---:R-:W-:Y:S05]  /*f440*/  @!P2 NANOSLEEP.SYNCS 0x989680 ;  /* 0x009896800000a95d */ /* 0x004fea0003900000 */
[----:B------:R-:W2:Y:S02]  /*f450*/  @!P2 SYNCS.PHASECHK.TRANS64 P2, [R0+URZ+0x13260], R5 ;  /* 0x013260050000a5a7 */ /* 0x000ea4000804007f */
[----:B--2---:R-:W-:Y:S05]  /*f460*/  @!P2 BRA `(.L_x_73) ;  /* 0xfffffffc00f0a947 */ /* 0x004fea000383ffff */
[----:B------:R-:W-:Y:S05]  /*f470*/  BRA `(.L_x_169) ;  /* 0xffffffd000287947 */ /* 0x000fea000383ffff */
.L_x_79:
[----:B0-----:R0:W2:Y:S02]  /*f480*/  SYNCS.PHASECHK.TRANS64.TRYWAIT P1, [R2+URZ+0x13270], R3 ;  /* 0x01327003020075a7 */ /* 0x0010a4000802017f */
[----:B--2---:R-:W-:Y:S05]  /*f490*/  @!P1 NANOSLEEP.SYNCS 0x989680 ;  /* 0x009896800000995d */ /* 0x004fea0003900000 */
[----:B------:R-:W2:Y:S02]  /*f4a0*/  @!P1 SYNCS.PHASECHK.TRANS64 P1, [R2+URZ+0x13270], R3 ;  /* 0x01327003020095a7 */ /* 0x000ea4000802007f */
[----:B--2---:R-:W-:Y:S05]  /*f4b0*/  @!P1 BRA `(.L_x_79) ;  /* 0xfffffffc00f09947 */ /* 0x004fea000383ffff */
[----:B------:R-:W-:Y:S05]  /*f4c0*/  BRA `(.L_x_170) ;  /* 0xffffffd400207947 */ /* 0x000fea000383ffff */
.L_x_81:
[----:B0-----:R0:W2:Y:S02]  /*f4d0*/  SYNCS.PHASECHK.TRANS64.TRYWAIT P1, [R2+URZ+0x13260], R5 ;  /* 0x01326005020075a7 */ /* 0x0010a4000802017f */
[----:B--2---:R-:W-:Y:S05]  /*f4e0*/  @!P1 NANOSLEEP.SYNCS 0x989680 ;  /* 0x009896800000995d */ /* 0x004fea0003900000 */
[----:B------:R-:W2:Y:S02]  /*f4f0*/  @!P1 SYNCS.PHASECHK.TRANS64 P1, [R2+URZ+0x13260], R5 ;  /* 0x01326005020095a7 */ /* 0x000ea4000802007f */
[----:B--2---:R-:W-:Y:S05]  /*f500*/  @!P1 BRA `(.L_x_81) ;  /* 0xfffffffc00f09947 */ /* 0x004fea000383ffff */
[----:B------:R-:W-:Y:S05]  /*f510*/  BRA `(.L_x_171) ;  /* 0xffffffd400307947 */ /* 0x000fea000383ffff */
.L_x_85:
[----:B0-----:R0:W2:Y:S02]  /*f520*/  SYNCS.PHASECHK.TRANS64.TRYWAIT P0, [R5+URZ+0x13220], R0 ;  /* 0x01322000050075a7 */ /* 0x0010a4000800017f */
[----:B--2---:R-:W-:Y:S05]  /*f530*/  @!P0 NANOSLEEP.SYNCS 0x989680 ;  /* 0x009896800000895d */ /* 0x004fea0003900000 */
[----:B------:R-:W2:Y:S02]  /*f540*/  @!P0 SYNCS.PHASECHK.TRANS64 P0, [R5+URZ+0x13220], R0 ;  /* 0x01322000050085a7 */ /* 0x000ea4000800007f */
[----:B--2---:R-:W-:Y:S05]  /*f550*/  @!P0 BRA `(.L_x_85) ;  /* 0xfffffffc00f08947 */ /* 0x004fea000383ffff */
[----:B------:R-:W-:Y:S05]  /*f560*/  BRA `(.L_x_172) ;  /* 0xffffffd8003c7947 */ /* 0x000fea000383ffff */
.L_x_89:
[----:B0-----:R0:W2:Y:S02]  /*f570*/  SYNCS.PHASECHK.TRANS64.TRYWAIT P1, [R3+URZ+0x13240], R2 ;  /* 0x01324002030075a7 */ /* 0x0010a4000802017f */
[----:B--2---:R-:W-:Y:S05]  /*f580*/  @!P1 NANOSLEEP.SYNCS 0x989680 ;  /* 0x009896800000995d */ /* 0x004fea0003900000 */
[----:B------:R-:W2:Y:S02]  /*f590*/  @!P1 SYNCS.PHASECHK.TRANS64 P1, [R3+URZ+0x13240], R2 ;  /* 0x01324002030095a7 */ /* 0x000ea4000802007f */
[----:B--2---:R-:W-:Y:S05]  /*f5a0*/  @!P1 BRA `(.L_x_89) ;  /* 0xfffffffc00f09947 */ /* 0x004fea000383ffff */
[----:B------:R-:W-:Y:S05]  /*f5b0*/  BRA `(.L_x_173) ;  /* 0xffffffd8007c7947 */ /* 0x000fea000383ffff */
.L_x_91:
[----:B--2---:R2:W3:Y:S02]  /*f5c0*/  SYNCS.PHASECHK.TRANS64.TRYWAIT P1, [R5+URZ+0x13240], R0 ;  /* 0x01324000050075a7 */ /* 0x0044e4000802017f */
[----:B---3--:R-:W-:Y:S05]  /*f5d0*/  @!P1 NANOSLEEP.SYNCS 0x989680 ;  /* 0x009896800000995d */ /* 0x008fea0003900000 */
[----:B------:R-:W3:Y:S02]  /*f5e0*/  @!P1 SYNCS.PHASECHK.TRANS64 P1, [R5+URZ+0x13240], R0 ;  /* 0x01324000050095a7 */ /* 0x000ee4000802007f */
[----:B---3--:R-:W-:Y:S05]  /*f5f0*/  @!P1 BRA `(.L_x_91) ;  /* 0xfffffffc00f09947 */ /* 0x008fea000383ffff */
[----:B------:R-:W-:Y:S05]  /*f600*/  BRA `(.L_x_174) ;  /* 0xffffffd800887947 */ /* 0x000fea000383ffff */
.L_x_93:
[----:B---3--:R3:W4:Y:S02]  /*f610*/  SYNCS.PHASECHK.TRANS64.TRYWAIT P1, [R3+URZ+0x13260], R2 ;  /* 0x01326002030075a7 */ /* 0x008724000802017f */
[----:B----4-:R-:W-:Y:S05]  /*f620*/  @!P1 NANOSLEEP.SYNCS 0x989680 ;  /* 0x009896800000995d */ /* 0x010fea0003900000 */
[----:B------:R-:W4:Y:S02]  /*f630*/  @!P1 SYNCS.PHASECHK.TRANS64 P1, [R3+URZ+0x13260], R2 ;  /* 0x01326002030095a7 */ /* 0x000f24000802007f */
[----:B----4-:R-:W-:Y:S05]  /*f640*/  @!P1 BRA `(.L_x_93) ;  /* 0xfffffffc00f09947 */ /* 0x010fea000383ffff */
[----:B------:R-:W-:Y:S05]  /*f650*/  BRA `(.L_x_175) ;  /* 0xffffffd800847947 */ /* 0x000fea000383ffff */
.L_x_95:
[----:B----4-:R4:W0:Y:S02]  /*f660*/  SYNCS.PHASECHK.TRANS64.TRYWAIT P1, [R5+URZ+0x13260], R0 ;  /* 0x01326000050075a7 */ /* 0x010824000802017f */
[----:B0-----:R-:W-:Y:S05]  /*f670*/  @!P1 NANOSLEEP.SYNCS 0x989680 ;  /* 0x009896800000995d */ /* 0x001fea0003900000 */
[----:B------:R-:W0:Y:S02]  /*f680*/  @!P1 SYNCS.PHASECHK.TRANS64 P1, [R5+URZ+0x13260], R0 ;  /* 0x01326000050095a7 */ /* 0x000e24000802007f */
[----:B0-----:R-:W-:Y:S05]  /*f690*/  @!P1 BRA `(.L_x_95) ;  /* 0xfffffffc00f09947 */ /* 0x001fea000383ffff */
[----:B------:R-:W-:Y:S05]  /*f6a0*/  BRA `(.L_x_176) ;  /* 0xffffffd800807947 */ /* 0x000fea000383ffff */
.L_x_97:
[----:B------:R0:W0:Y:S02]  /*f6b0*/  SYNCS.PHASECHK.TRANS64.TRYWAIT P1, [R3+URZ+0x13280], R2 ;  /* 0x01328002030075a7 */ /* 0x000024000802017f */
[----:B0-----:R-:W-:Y:S05]  /*f6c0*/  @!P1 NANOSLEEP.SYNCS 0x989680 ;  /* 0x009896800000995d */ /* 0x001fea0003900000 */
[----:B------:R-:W0:Y:S02]  /*f6d0*/  @!P1 SYNCS.PHASECHK.TRANS64 P1, [R3+URZ+0x13280], R2 ;  /* 0x01328002030095a7 */ /* 0x000e24000802007f */
[----:B0-----:R-:W-:Y:S05]  /*f6e0*/  @!P1 BRA `(.L_x_97) ;  /* 0xfffffffc00f09947 */ /* 0x001fea000383ffff */
[----:B------:R-:W-:Y:S05]  /*f6f0*/  BRA `(.L_x_177) ;  /* 0xffffffd8007c7947 */ /* 0x000fea000383ffff */
.L_x_178:
[----:B------:R-:W-:-:S00]  /*f700*/  BRA `(.L_x_178) ;  /* 0xfffffffc00fc7947 */ /* 0x000fc0000383ffff */
[----:B------:R-:W-:-:S00]  /*f710*/  NOP ;  /* 0x0000000000007918 */ /* 0x000fc00000000000 */
        /* <DEDUP_REMOVED lines=14> */
.L_x_2747:


//--------------------- .text._ZN7cutlass13device_kernelIN5flash11enable_sm90INS1_16FlashAttnFwdSm90INS1_25CollectiveMainloopFwdSm90ILi2EN4cute5tupleIJNS5_1CILi1EEES8_S8_EEENS6_IJNS7_ILi192EEENS7_ILi160EEENS7_ILi64EEEEEELi64ENS_12float_e4m3_tEfNS_4arch4Sm90ELb0ELb0ELb1ELb1ELb1ELb0ELb0ELb1ELb1ELb1ELb0ELb0EEENS1_21CollectiveEpilogueFwdINS6_IJSA_SC_SB_EEES9_NS_10bfloat16_tESG_Li384ELb1ELb1ELb0ELb1EEENS1_36VarlenDynamicPersistentTileSchedulerILi192ELi160ELi384ELi128ELb0ELb1ELb1ELb0ELb1ELb1EEEEEEEEEvNT_6ParamsE --------------------------
	.section	.text._ZN7cutlass13device_kernelIN5flash11enable_sm90INS1_16FlashAttnFwdSm90INS1_25CollectiveMainloopFwdSm90ILi2EN4cute5tupleIJNS5_1CILi1EEES8_S8_EEENS6_IJNS7_ILi192EEENS7_ILi160EEENS7_ILi64EEEEEELi64ENS_12float_e4m3_tEfNS_4arch4Sm90ELb0ELb0ELb1ELb1ELb1ELb0ELb0ELb1ELb1ELb1ELb0ELb0EEENS1_21CollectiveEpilogueFwdINS6_IJSA_SC_SB_EEES9_NS_10bfloat16_tESG_Li384ELb1ELb1ELb0ELb1EEENS1_36VarlenDynamicPersistentTileSchedulerILi192ELi160ELi384ELi128ELb0ELb1ELb1ELb0ELb1ELb1EEEEEEEEEvNT_6ParamsE,"ax",@progbits
	.align	128
.text._ZN7cutlass13device_kernelIN5flash11enable_sm90INS1_16FlashAttnFwdSm90INS1_25CollectiveMainloopFwdSm90ILi2EN4cute5tupleIJNS5_1CILi1EEES8_S8_EEENS6_IJNS7_ILi192EEENS7_ILi160EEENS7_ILi64EEEEEELi64ENS_12float_e4m3_tEfNS_4arch4Sm90ELb0ELb0ELb1ELb1ELb1ELb0ELb0ELb1ELb1ELb1ELb0ELb0EEENS1_21CollectiveEpilogueFwdINS6_IJSA_SC_SB_EEES9_NS_10bfloat16_tESG_Li384ELb1ELb1ELb0ELb1EEENS1_36VarlenDynamicPersistentTileSchedulerILi192ELi160ELi384ELi128ELb0ELb1ELb1ELb0ELb1ELb1EEEEEEEEEvNT_6ParamsE:
        .type           _ZN7cutlass13device_kernelIN5flash11enable_sm90INS1_16FlashAttnFwdSm90INS1_25CollectiveMainloopFwdSm90ILi2EN4cute5tupleIJNS5_1CILi1EEES8_S8_EEENS6_IJNS7_ILi192EEENS7_ILi160EEENS7_ILi64EEEEEELi64ENS_12float_e4m3_tEfNS_4arch4Sm90ELb0ELb0ELb1ELb1ELb1ELb0ELb0ELb1ELb1ELb1ELb0ELb0EEENS1_21CollectiveEpilogueFwdINS6_IJSA_SC_SB_EEES9_NS_10bfloat16_tESG_Li384ELb1ELb1ELb0ELb1EEENS1_36VarlenDynamicPersistentTileSchedulerILi192ELi160ELi384ELi128ELb0ELb1ELb1ELb0ELb1ELb1EEEEEEEEEvNT_6ParamsE,@function
        .size           _ZN7cutlass13device_kernelIN5flash11enable_sm90INS1_16FlashAttnFwdSm90INS1_25CollectiveMainloopFwdSm90ILi2EN4cute5tupleIJNS5_1CILi1EEES8_S8_EEENS6_IJNS7_ILi192EEENS7_ILi160EEENS7_ILi64EEEEEELi64ENS_12float_e4m3_tEfNS_4arch4Sm90ELb0ELb0ELb1ELb1ELb1ELb0ELb0ELb1ELb1ELb1ELb0ELb0EEENS1_21CollectiveEpilogueFwdINS6_IJSA_SC_SB_EEES9_NS_10bfloat16_tESG_Li384ELb1ELb1ELb0ELb1EEENS1_36VarlenDynamicPersistentTileSchedulerILi192ELi160ELi384ELi128ELb0ELb1ELb1ELb0ELb1ELb1EEEEEEEEEvNT_6ParamsE,(.L_x_2748 - _ZN7cutlass13device_kernelIN5flash11enable_sm90INS1_16FlashAttnFwdSm90INS1_25CollectiveMainloopFwdSm90ILi2EN4cute5tupleIJNS5_1CILi1EEES8_S8_EEENS6_IJNS7_ILi192EEENS7_ILi160EEENS7_ILi64EEEEEELi64ENS_12float_e4m3_tEfNS_4arch4Sm90ELb0ELb0ELb1ELb1ELb1ELb0ELb0ELb1ELb1ELb1ELb0ELb0EEENS1_21CollectiveEpilogueFwdINS6_IJSA_SC_SB_EEES9_NS_10bfloat16_tESG_Li384ELb1ELb1ELb0ELb1EEENS1_36VarlenDynamicPersistentTileSchedulerILi192ELi160ELi384ELi128ELb0ELb1ELb1ELb0ELb1ELb1EEEEEEEEEvNT_6ParamsE)
        .other          _ZN7cutlass13device_kernelIN5flash11enable_sm90INS1_16FlashAttnFwdSm90INS1_25CollectiveMainloopFwdSm90ILi2EN4cute5tupleIJNS5_1CILi1EEES8_S8_EEENS6_IJNS7_ILi192EEENS7_ILi160EEENS7_ILi64EEEEEELi64ENS_12float_e4m3_tEfNS_4arch4Sm90ELb0ELb0ELb1ELb1ELb1ELb0ELb0ELb1ELb1ELb1ELb0ELb0EEENS1_21CollectiveEpilogueFwdINS6_IJSA_SC_SB_EEES9_NS_10bfloat16_tESG_Li384ELb1ELb1ELb0ELb1EEENS1_36VarlenDynamicPersistentTileSchedulerILi192ELi160ELi384ELi128ELb0ELb1ELb1ELb0ELb1ELb1EEEEEEEEEvNT_6ParamsE,@"STO_CUDA_ENTRY STV_DEFAULT"
_ZN7cutlass13device_kernelIN5flash11enable_sm90INS1_16FlashAttnFwdSm90INS1_25CollectiveMainloopFwdSm90ILi2EN4cute5tupleIJNS5_1CILi1EEES8_S8_EEENS6_IJNS7_ILi192EEENS7_ILi160EEENS7_ILi64EEEEEELi64ENS_12float_e4m3_tEfNS_4arch4Sm90ELb0ELb0ELb1ELb1ELb1ELb0ELb0ELb1ELb1ELb1ELb0ELb0EEENS1_21CollectiveEpilogueFwdINS6_IJSA_SC_SB_EEES9_NS_10bfloat16_tESG_Li384ELb1ELb1ELb0ELb1EEENS1_36VarlenDynamicPersistentTileSchedulerILi192ELi160ELi384ELi128ELb0ELb1ELb1ELb0ELb1ELb1EEEEEEEEEvNT_6ParamsE:
        /* <DEDUP_REMOVED lines=10> */
[----:B------:R-:W-:-:S05]  /*00a0*/  SHF.R.U32.HI R2, RZ, 0x7, R3 ;  /* 0x00000007ff027819 */ /* 0x000fca0000011603 */
[----:B------:R0:W1:Y:S04]  /*00b0*/  SHFL.IDX PT, R3, R2, RZ, 0x1f ;  /* 0x00001fff02037589 */ /* 0x00006800000e0000 */
[----:B------:R-:W-:Y:S01]  /*00c0*/  VOTEU.ALL UP0, P0 ;  /* 0x00000000003f7886 */ /* 0x000fe20000000000 */
[----:B------:R-:W-:-:S04]  /*00d0*/  VOTEU.ALL UP1, P0 ;  /* 0x00000000003f7886 */ /* 0x000fc80000020000 */
[----:B------:R-:W2:Y:S01]  /*00e0*/  @!UP0 S2UR UR8, SR_CgaCtaId ;  /* 0x00000000000889c3 */ /* 0x000ea20000008800 */
[----:B------:R-:W-:Y:S01]  /*00f0*/  @!UP0 UMOV UR6, 0x400 ;  /* 0x0000040000068882 */ /* 0x000fe20000000000 */
[----:B------:R-:W-:-:S04]  /*0100*/  @!UP0 UIADD3 UR4, -UR4, 0x100000, URZ ;  /* 0x0010000004048890 */ /* 0x000fc8000fffe13f */
[----:B------:R-:W-:Y:S02]  /*0110*/  @!UP0 USHF.L.U32 UR5, UR4, 0xb, URZ ;  /* 0x0000000b04058899 */ /* 0x000fe4000800063f */
[----:B------:R-:W-:Y:S02]  /*0120*/  @!UP0 USHF.L.U32 UR4, UR4, 0x1, URZ ;  /* 0x0000000104048899 */ /* 0x000fe4000800063f */
[----:B--2---:R-:W-:Y:S02]  /*0130*/  @!UP0 ULEA UR8, UR8, UR6, 0x18 ;  /* 0x0000000608088291 */ /* 0x004fe4000f8ec03f */
        /* <DEDUP_REMOVED lines=25> */
.L_x_179:
        /* <DEDUP_REMOVED lines=22> */
.L_x_180:
        /* <DEDUP_REMOVED lines=18> */
.L_x_181:
        /* <DEDUP_REMOVED lines=22> */
.L_x_182:
[----:B------:R-:W5:Y:S01]  /*06b0*/  SHFL.IDX PT, R4, R0, RZ, 0x1f ;  /* 0x00001fff00047589 */ /* 0x000f6200000e0000 */
[----:B------:R-:W-:Y:S01]  /*06c0*/  R2UR UR9, R3 ;  /* 0x00000000030972ca */ /* 0x000fe200000e0000 */
[----:B------:R-:W-:Y:S01]  /*06d0*/  NOP ;  /* 0x0000000000007918 */ /* 0x000fe20000000000 */
[----:B------:R-:W0:Y:S01]  /*06e0*/  S2R R2, SR_CgaCtaId ;  /* 0x0000000000027919 */ /* 0x000e220000008800 */
        /* <DEDUP_REMOVED lines=20> */
.L_x_183:
        /* <DEDUP_REMOVED lines=8> */
.L_x_185:
[----:B------:R-:W-:-:S08]  /*08b0*/  NOP ;  /* 0x0000000000007918 */ /* 0x000fd00000000000 */
[----:B------:R-:W0:Y:S02]  /*08c0*/  USETMAXREG.TRY_ALLOC.CTAPOOL UP0, 0xa0 ;  /* 0x000000a0000079c8 */ /* 0x000e240008000600 */
[----:B0-----:R-:W-:-:S13]  /*08d0*/  PLOP3.LUT P0, PT, PT, PT, UP0, 0x80, 0x0 ;  /* 0x000000000000781c */ /* 0x001fda0003f0f008 */
[----:B------:R-:W-:Y:S05]  /*08e0*/  @!P0 BRA `(.L_x_185) ;  /* 0xfffffffc00f08947 */ /* 0x000fea000383ffff */
[----:B------:R-:W0:Y:S08]  /*08f0*/  S2UR UR5, SR_CgaCtaId ;  /* 0x00000000000579c3 */ /* 0x000e300000008800 */
[----:B------:R-:W-:Y:S06]  /*0900*/  BAR.ARV 0x8, 0x200 ;  /* 0x0208000000007b1d */ /* 0x000fec0000002000 */
[----:B------:R-:W-:-:S02]  /*0910*/  UMOV UR4, 0x400 ;  /* 0x0000040000047882 */ /* 0x000fc40000000000 */
[----:B------:R-:W-:Y:S01]  /*0920*/  BAR.SYNC.DEFER_BLOCKING 0x5, 0x200 ;  /* 0x0148000000007b1d */ /* 0x000fe20000010000 */
[----:B0-----:R-:W-:-:S09]  /*0930*/  ULEA UR4, UR5, UR4, 0x18 ;  /* 0x0000000405047291 */ /* 0x001fd2000f8ec03f */
[----:B------:R-:W0:Y:S01]  /*0940*/  LDS.128 R28, [UR4+0x132d0] ;  /* 0x0132d004ff1c7984 */ /* 0x000e220008000c00 */
[----:B------:R-:W-:Y:S01]  /*0950*/  ULDC UR4, c[0x0][0xc3c] ;  /* 0x00030f0000047ab9 */ /* 0x000fe20000000800 */
[----:B------:R-:W-:Y:S06]  /*0960*/  BAR.ARV 0x4, 0x200 ;  /* 0x0108000000007b1d */ /* 0x000fec0000002000 */
[----:B0-----:R-:W-:-:S13]  /*0970*/  ISETP.GE.AND P0, PT, R31, UR4, PT ;  /* 0x000000041f007c0c */ /* 0x001fda000bf06270 */
[----:B------:R-:W-:Y:S05]  /*0980*/  @P0 EXIT ;  /* 0x000000000000094d */ /* 0x000fea0003800000 */
[----:B------:R-:W0:Y:S01]  /*0990*/  S2R R0, SR_TID.X ;  /* 0x0000000000007919 */ /* 0x000e220000002100 */
[----:B------:R-:W-:Y:S01]  /*09a0*/  R2UR UR5, R29 ;  /* 0x000000001d0572ca */ /* 0x000fe200000e0000 */
[----:B------:R-:W-:Y:S01]  /*09b0*/  IMAD.MOV.U32 R11, RZ, RZ, -0x2 ;  /* 0xfffffffeff0b7424 */ /* 0x000fe200078e00ff */
[----:B------:R-:W-:Y:S01]  /*09c0*/  R2UR UR40, R30 ;  /* 0x000000001e2872ca */ /* 0x000fe200000e0000 */
        /* <DEDUP_REMOVED lines=9> */
[----:B------:R-:W-:Y:S01]  /*0a60*/  LEA.HI R2, R0, R10, RZ, 0x4 ;  /* 0x0000000a00027211 */ /* 0x000fe200078f20ff */
[----:B------:R-:W-:Y:S01]  /*0a70*/  IMAD.SHL.U32 R4, R3, 0x20, RZ ;  /* 0x0000002003047824 */ /* 0x000fe200078e00ff */
[----:B------:R-:W-:Y:S01]  /*0a80*/  SHF.R.S32.HI R22, RZ, 0x7, R22 ;  /* 0x00000007ff167819 */ /* 0x000fe20000011416 */
[----:B------:R-:W-:Y:S01]  /*0a90*/  IMAD.IADD R19, R10, 0x1, -R19 ;  /* 0x000000010a137824 */ /* 0x000fe200078e0a13 */
[----:B------:R-:W-:-:S02]  /*0aa0*/  LOP3.LUT R3, R2, 0x3fffff0, RZ, 0xc0, !PT ;  /* 0x03fffff002037812 */ /* 0x000fc400078ec0ff */
[----:B------:R-:W-:Y:S02]  /*0ab0*/  SHF.R.S32.HI R5, RZ, 0x4, R2 ;  /* 0x00000004ff057819 */ /* 0x000fe40000011402 */
[----:B------:R-:W-:Y:S01]  /*0ac0*/  SHF.R.S32.HI R6, RZ, 0x1f, R19 ;  /* 0x0000001fff067819 */ /* 0x000fe20000011413 */
[----:B------:R-:W-:Y:S01]  /*0ad0*/  IMAD.IADD R3, R10, 0x1, -R3 ;  /* 0x000000010a037824 */ /* 0x000fe200078e0a03 */
[----:B------:R-:W-:Y:S02]  /*0ae0*/  LEA.HI R2, R2, R5, RZ, 0x1 ;  /* 0x0000000502027211 */ /* 0x000fe400078f08ff */
[----:B------:R-:W-:Y:S02]  /*0af0*/  LOP3.LUT R4, R4, 0xfffffc00, RZ, 0xc0, !PT ;  /* 0xfffffc0004047812 */ /* 0x000fe400078ec0ff */
[----:B------:R-:W-:Y:S02]  /*0b00*/  LEA.HI R7, R6, R19, RZ, 0x2 ;  /* 0x0000001306077211 */ /* 0x000fe400078f10ff */
[----:B------:R-:W-:-:S02]  /*0b10*/  LOP3.LUT R2, R2, 0x1ffffffe, RZ, 0xc0, !PT ;  /* 0x1ffffffe02027812 */ /* 0x000fc400078ec0ff */
[----:B------:R-:W-:Y:S02]  /*0b20*/  LEA R3, R3, R4, 0x6 ;  /* 0x0000000403037211 */ /* 0x000fe400078e30ff */
[----:B------:R-:W-:Y:S01]  /*0b30*/  LEA.HI R4, R0, R10, RZ, 0x2 ;  /* 0x0000000a00047211 */ /* 0x000fe200078f10ff */
[----:B------:R-:W-:Y:S01]  /*0b40*/  IMAD.IADD R2, R5, 0x1, -R2 ;  /* 0x0000000105027824 */ /* 0x000fe200078e0a02 */
[--C-:B------:R-:W-:Y:S02]  /*0b50*/  SHF.R.S32.HI R8, RZ, 0x2, R7.reuse ;  /* 0x00000002ff087819 */ /* 0x100fe40000011407 */
[----:B------:R-:W-:Y:S01]  /*0b60*/  SHF.R.S32.HI R9, RZ, 0x1f, R7 ;  /* 0x0000001fff097819 */ /* 0x000fe20000011407 */
[----:B------:R-:W-:Y:S01]  /*0b70*/  IMAD R3, R2, 0x8, R3 ;  /* 0x0000000802037824 */ /* 0x000fe200078e0203 */
[----:B------:R-:W-:Y:S01]  /*0b80*/  LOP3.LUT R4, R4, 0xfffffffc, RZ, 0xc0, !PT ;  /* 0xfffffffc04047812 */ /* 0x000fe200078ec0ff */
[----:B------:R-:W-:Y:S01]  /*0b90*/  IMAD.HI R2, R22, 0x55555556, RZ ;  /* 0x5555555616027827 */ /* 0x000fe200078e02ff */
[----:B------:R-:W-:-:S02]  /*0ba0*/  LEA.HI R9, R9, R8, RZ, 0x3 ;  /* 0x0000000809097211 */ /* 0x000fc400078f18ff */
[----:B------:R-:W-:Y:S01]  /*0bb0*/  LEA.HI R0, R0, R10, RZ, 0x3 ;  /* 0x0000000a00007211 */ /* 0x000fe200078f18ff */
[----:B------:R-:W-:Y:S01]  /*0bc0*/  IMAD.IADD R4, R10, 0x1, -R4 ;  /* 0x000000010a047824 */ /* 0x000fe200078e0a04 */
[----:B------:R-:W-:Y:S01]  /*0bd0*/  LOP3.LUT R9, R9, 0xfffffff8, RZ, 0xc0, !PT ;  /* 0xfffffff809097812 */ /* 0x000fe200078ec0ff */
[----:B------:R0:W-:Y:S01]  /*0be0*/  STL [R1], R3 ;  /* 0x0000000301007387 */ /* 0x0001e20000100800 */
[----:B------:R-:W-:Y:S02]  /*0bf0*/  LEA.HI R6, R6, R19, RZ, 0x5 ;  /* 0x0000001306067211 */ /* 0x000fe400078f28ff */
[----:B------:R-:W-:Y:S01]  /*0c00*/  LOP3.LUT R16, R0, 0xfffffff8, RZ, 0xc0, !PT ;  /* 0xfffffff800107812 */ /* 0x000fe200078ec0ff */
[----:B------:R-:W-:Y:S01]  /*0c10*/  IMAD.IADD R9, R8, 0x1, -R9 ;  /* 0x0000000108097824 */ /* 0x000fe200078e0a09 */
[----:B------:R-:W-:Y:S02]  /*0c20*/  SHF.R.S32.HI R6, RZ, 0x5, R6 ;  /* 0x00000005ff067819 */ /* 0x000fe40000011406 */
[----:B------:R-:W-:Y:S01]  /*0c30*/  LOP3.LUT R8, R7, 0x7ffffffc, RZ, 0xc0, !PT ;  /* 0x7ffffffc07087812 */ /* 0x000fe200078ec0ff */
[----:B------:R-:W-:Y:S01]  /*0c40*/  IMAD.IADD R16, R10, 0x1, -R16 ;  /* 0x000000010a107824 */ /* 0x000fe200078e0a10 */
[----:B------:R-:W-:Y:S01]  /*0c50*/  SHF.R.S32.HI R18, RZ, 0x3, R0 ;  /* 0x00000003ff127819 */ /* 0x000fe20000011400 */
[----:B------:R-:W-:Y:S01]  /*0c60*/  IMAD R6, R6, 0x10, R9 ;  /* 0x0000001006067824 */ /* 0x000fe200078e0209 */
[----:B0-----:R-:W-:Y:S01]  /*0c70*/  LEA.HI R3, R2, R2, RZ, 0x1 ;  /* 0x0000000202037211 */ /* 0x001fe200078f08ff */
[----:B------:R-:W-:Y:S01]  /*0c80*/  IMAD.SHL.U32 R17, R16, 0x8, RZ ;  /* 0x0000000810117824 */ /* 0x000fe200078e00ff */
[----:B------:R-:W-:-:S02]  /*0c90*/  LEA.HI R2, R4, R4, RZ, 0x1 ;  /* 0x0000000404027211 */ /* 0x000fc400078f08ff */
[----:B------:R-:W-:Y:S01]  /*0ca0*/  IADD3 R8, R19, -R8, RZ ;  /* 0x8000000813087210 */ /* 0x000fe20007ffe0ff */
[----:B------:R-:W-:Y:S01]  /*0cb0*/  IMAD R3, R3, -0x3, R22 ;  /* 0xfffffffd03037824 */ /* 0x000fe200078e0216 */
[----:B------:R-:W-:Y:S02]  /*0cc0*/  LOP3.LUT R5, R2, 0x1ffffffe, RZ, 0xc0, !PT ;  /* 0x1ffffffe02057812 */ /* 0x000fe400078ec0ff */
[----:B------:R-:W-:Y:S01]  /*0cd0*/  SHF.R.S32.HI R0, RZ, 0x1f, R17 ;  /* 0x0000001fff007819 */ /* 0x000fe20000011411 */
[----:B------:R-:W-:Y:S02]  /*0ce0*/  IMAD R23, R3, 0x40, R6 ;  /* 0x0000004003177824 */ /* 0x000fe400078e0206 */
[----:B------:R-:W-:Y:S02]  /*0cf0*/  IMAD.IADD R4, R4, 0x1, -R5 ;  /* 0x0000000104047824 */ /* 0x000fe400078e0a05 */
[----:B------:R-:W-:-:S03]  /*0d00*/  IMAD R156, R8, R11, 0xa0 ;  /* 0x000000a0089c7424 */ /* 0x000fc600078e020b */
[----:B------:R-:W-:-:S07]  /*0d10*/  LEA R157, R4, R23, 0x3 ;  /* 0x00000017049d7211 */ /* 0x000fce00078e18ff */
.L_x_219:
[----:B012---:R-:W0:Y:S01]  /*0d20*/  LDC.64 R2, c[0x0][0xc88] ;  /* 0x00032200ff027b82 */ /* 0x007e220000000a00 */
[----:B------:R-:W-:Y:S01]  /*0d30*/  ULDC.64 UR6, c[0x0][0xa28] ;  /* 0x00028a0000067ab9 */ /* 0x000fe20000000a00 */
[----:B------:R-:W-:Y:S01]  /*0d40*/  ULDC.64 UR8, c[0x0][0xa20] ;  /* 0x0002880000087ab9 */ /* 0x000fe20000000a00 */
[----:B------:R-:W-:Y:S01]  /*0d50*/  ULDC UR4, c[0x0][0x424] ;  /* 0x0001090000047ab9 */ /* 0x000fe20000000800 */
[----:B0-----:R-:W-:-:S06]  /*0d60*/  IMAD.WIDE R2, R31, 0x4, R2 ;  /* 0x000000041f027825 */ /* 0x001fcc00078e0202 */
[----:B------:R-:W2:Y:S01]  /*0d70*/  LDG.E R2, desc[UR48][R2.64] ;  /* 0x0000003002027981 */ /* 0x000ea2000c1e1900 */
[----:B------:R-:W-:Y:S02]  /*0d80*/  UISETP.NE.U32.AND UP0, UPT, UR6, URZ, UPT ;  /* 0x0000003f0600728c */ /* 0x000fe4000bf05070 */
[----:B------:R-:W-:Y:S02]  /*0d90*/  UISETP.NE.U32.AND UP1, UPT, UR8, URZ, UPT ;  /* 0x0000003f0800728c */ /* 0x000fe4000bf25070 */
[----:B------:R-:W-:Y:S02]  /*0da0*/  UISETP.NE.AND.EX UP0, UPT, UR7, URZ, UPT, UP0 ;  /* 0x0000003f0700728c */ /* 0x000fe4000bf05300 */
[----:B------:R-:W-:-:S04]  /*0db0*/  UISETP.NE.AND.EX UP1, UPT, UR9, URZ, UPT, UP1 ;  /* 0x0000003f0900728c */ /* 0x000fc8000bf25310 */
[----:B------:R-:W-:Y:S02]  /*0dc0*/  PLOP3.LUT P0, PT, PT, PT, UP0, 0x80, 0x0 ;  /* 0x000000000000781c */ /* 0x000fe40003f0f008 */
[----:B------:R-:W-:Y:S02]  /*0dd0*/  PLOP3.LUT P1, PT, PT, PT, UP1, 0x80, 0x0 ;  /* 0x000000000000781c */ /* 0x000fe40003f2f018 */
[----:B--2---:R-:W-:-:S13]  /*0de0*/  R2UR UR42, R2 ;  /* 0x00000000022a72ca */ /* 0x004fda00000e0000 */
[----:B------:R-:W-:Y:S02]  /*0df0*/  USHF.R.S32.HI UR43, URZ, 0x1f, UR42 ;  /* 0x0000001f3f2b7899 */ /* 0x000fe4000801142a */
[----:B------:R-:W-:Y:S02]  /*0e00*/  @UP0 ULEA UR6, UP2, UR42, UR6, 0x2 ;  /* 0x000000062a060291 */ /* 0x000fe4000f84103f */
[----:B------:R-:W-:Y:S02]  /*0e10*/  @UP1 ULEA UR8, UP3, UR42, UR8, 0x2 ;  /* 0x000000082a081291 */ /* 0x000fe4000f86103f */
[----:B------:R-:W-:Y:S02]  /*0e20*/  @UP0 ULEA.HI.X UR7, UR42, UR7, UR43, 0x2, UP2 ;  /* 0x000000072a070291 */ /* 0x000fe400090f142b */
[----:B------:R-:W-:Y:S01]  /*0e30*/  @UP1 ULEA.HI.X UR9, UR42, UR9, UR43, 0x2, UP3 ;  /* 0x000000092a091291 */ /* 0x000fe200098f142b */
[----:B------:R-:W-:Y:S02]  /*0e40*/  IMAD.U32 R2, RZ, RZ, UR6 ;  /* 0x00000006ff027e24 */ /* 0x000fe4000f8e00ff */
[----:B------:R-:W-:-:S02]  /*0e50*/  IMAD.U32 R4, RZ, RZ, UR8 ;  /* 0x00000008ff047e24 */ /* 0x000fc4000f8e00ff */
[----:B------:R-:W-:Y:S01]  /*0e60*/  IMAD.U32 R3, RZ, RZ, UR7 ;  /* 0x00000007ff037e24 */ /* 0x000fe2000f8e00ff */
[----:B------:R-:W-:Y:S01]  /*0e70*/  ULDC.64 UR6, c[0x0][0x418] ;  /* 0x0001060000067ab9 */ /* 0x000fe20000000a00 */
[----:B------:R-:W-:-:S03]  /*0e80*/  IMAD.U32 R5, RZ, RZ, UR9 ;  /* 0x00000009ff057e24 */ /* 0x000fc6000f8e00ff */
[----:B------:R-:W2:Y:S04]  /*0e90*/  @P0 LDG.E R2, desc[UR48][R2.64] ;  /* 0x0000003002020981 */ /* 0x000ea8000c1e1900 */
[----:B------:R-:W3:Y:S01]  /*0ea0*/  @P1 LDG.E R4, desc[UR48][R4.64] ;  /* 0x0000003004041981 */ /* 0x000ee2000c1e1900 */
[----:B------:R-:W-:Y:S01]  /*0eb0*/  UISETP.NE.U32.AND UP0, UPT, UR6, URZ, UPT ;  /* 0x0000003f0600728c */ /* 0x000fe2000bf05070 */
[----:B------:R-:W-:Y:S01]  /*0ec0*/  IMAD.MOV.U32 R0, RZ, RZ, RZ ;  /* 0x000000ffff007224 */ /* 0x000fe200078e00ff */
[----:B------:R-:W-:Y:S01]  /*0ed0*/  UMOV UR45, URZ ;  /* 0x0000003f002d7c82 */ /* 0x000fe20008000000 */
[----:B------:R-:W-:Y:S01]  /*0ee0*/  ULDC UR6, c[0x0][0x2f0] ;  /* 0x0000bc0000067ab9 */ /* 0x000fe20000000800 */
[----:B------:R-:W-:Y:S01]  /*0ef0*/  UISETP.NE.AND.EX UP0, UPT, UR7, URZ, UPT, UP0 ;  /* 0x0000003f0700728c */ /* 0x000fe2000bf05300 */
[----:B------:R-:W-:Y:S01]  /*0f00*/  IMAD.MOV.U32 R55, RZ, RZ, RZ ;  /* 0x000000ffff377224 */ /* 0x000fe200078e00ff */
[----:B------:R-:W-:Y:S01]  /*0f10*/  UMOV UR44, UR5 ;  /* 0x00000005002c7c82 */ /* 0x000fe20008000000 */
[----:B------:R-:W-:Y:S01]  /*0f20*/  CS2R R6, SRZ ;  /* 0x0000000000067805 */ /* 0x000fe2000001ff00 */
[----:B------:R-:W-:Y:S01]  /*0f30*/  USEL UR4, UR4, 0x1, UP0 ;  /* 0x0000000104047887 */ /* 0x000fe20008000000 */
[----:B------:R-:W-:-:S02]  /*0f40*/  CS2R R8, SRZ ;  /* 0x0000000000087805 */ /* 0x000fc4000001ff00 */
[----:B------:R-:W-:Y:S02]  /*0f50*/  CS2R R10, SRZ ;  /* 0x00000000000a7805 */ /* 0x000fe4000001ff00 */
[----:B-----5:R-:W-:Y:S01]  /*0f60*/  CS2R R12, SRZ ;  /* 0x00000000000c7805 */ /* 0x020fe2000001ff00 */
[----:B------:R-:W-:Y:S01]  /*0f70*/  UIMAD UR4, UR4, UR6, URZ ;  /* 0x00000006040472a4 */ /* 0x000fe2000f8e023f */
[----:B------:R-:W-:Y:S02]  /*0f80*/  CS2R R14, SRZ ;  /* 0x00000000000e7805 */ /* 0x000fe4000001ff00 */
[----:B------:R-:W-:Y:S02]  /*0f90*/  CS2R R20, SRZ ;  /* 0x0000000000147805 */ /* 0x000fe4000001ff00 */
[----:B------:R-:W-:Y:S02]  /*0fa0*/  CS2R R24, SRZ ;  /* 0x0000000000187805 */ /* 0x000fe4000001ff00 */
[----:B--2---:R-:W-:-:S02]  /*0fb0*/  @P0 R2UR UR45, R2 ;  /* 0x00000000022d02ca */ /* 0x004fc400000e0000 */
[----:B------:R-:W-:Y:S02]  /*0fc0*/  PLOP3.LUT P0, PT, PT, PT, PT, 0x80, 0x0 ;  /* 0x000000000000781c */ /* 0x000fe40003f0f070 */
[----:B---3--:R-:W-:Y:S02]  /*0fd0*/  @P1 R2UR UR4, R4 ;  /* 0x00000000040412ca */ /* 0x008fe400000e0000 */
[----:B------:R-:W-:Y:S01]  /*0fe0*/  MOV R2, RZ ;  /* 0x000000ff00027202 */ /* 0x000fe20000000f00 */
[----:B------:R-:W-:-:S12]  /*0ff0*/  @P1 BRA `(.L_x_186) ;  /* 0x0000000000341947 */ /* 0x000fd80003800000 */
[----:B------:R-:W-:Y:S02]  /*1000*/  ULDC.64 UR6, c[0x0][0xa08] ;  /* 0x0002820000067ab9 */ /* 0x000fe40000000a00 */
[----:B------:R-:W-:-:S04]  /*1010*/  ISETP.NE.U32.AND P1, PT, RZ, UR6, PT ;  /* 0x00000006ff007c0c */ /* 0x000fc8000bf25070 */
[----:B------:R-:W-:-:S13]  /*1020*/  ISETP.NE.AND.EX P1, PT, RZ, UR7, PT, P1 ;  /* 0x00000007ff007c0c */ /* 0x000fda000bf25310 */
[----:B------:R-:W-:Y:S05]  /*1030*/  @!P1 BRA `(.L_x_186) ;  /* 0x0000000000249947 */ /* 0x000fea0003800000 */
[----:B------:R-:W-:Y:S02]  /*1040*/  ULDC.64 UR4, c[0x0][0xa08] ;  /* 0x0002820000047ab9 */ /* 0x000fe40000000a00 */
[----:B------:R-:W-:-:S06]  /*1050*/  UIMAD.WIDE UR4, UR42, 0x4, UR4 ;  /* 0x000000042a0478a5 */ /* 0x000fcc000f8e0204 */
[----:B------:R-:W-:Y:S02]  /*1060*/  IMAD.U32 R4, RZ, RZ, UR4 ;  /* 0x00000004ff047e24 */ /* 0x000fe4000f8e00ff */
[----:B------:R-:W-:-:S05]  /*1070*/  IMAD.U32 R5, RZ, RZ, UR5 ;  /* 0x00000005ff057e24 */ /* 0x000fca000f8e00ff */
[----:B------:R-:W2:Y:S04]  /*1080*/  LDG.E R26, desc[UR48][R4.64] ;  /* 0x00000030041a7981 */ /* 0x000ea8000c1e1900 */
[----:B------:R-:W3:Y:S01]  /*1090*/  LDG.E R3, desc[UR48][R4.64+0x4] ;  /* 0x0000043004037981 */ /* 0x000ee2000c1e1900 */
[----:B--2---:R-:W-:Y:S02]  /*10a0*/  R2UR UR4, R26 ;  /* 0x000000001a0472ca */ /* 0x004fe400000e0000 */
[----:B---3--:R-:W-:-:S13]  /*10b0*/  R2UR UR5, R3 ;  /* 0x00000000030572ca */ /* 0x008fda00000e0000 */
[----:B------:R-:W-:-:S12]  /*10c0*/  UIADD3 UR4, -UR4, UR5, URZ ;  /* 0x0000000504047290 */ /* 0x000fd8000fffe13f */
.L_x_186:
[----:B------:R-:W-:Y:S01]  /*10d0*/  UIADD3 UR45, -UR45, UR4, URZ ;  /* 0x000000042d2d7290 */ /* 0x000fe2000fffe13f */
[----:B------:R-:W-:Y:S01]  /*10e0*/  CS2R R32, SRZ ;  /* 0x0000000000207805 */ /* 0x000fe2000001ff00 */
[----:B------:R-:W-:Y:S01]  /*10f0*/  UMOV UR47, UR40 ;  /* 0x00000028002f7c82 */ /* 0x000fe20008000000 */
[----:B------:R-:W-:Y:S01]  /*1100*/  CS2R R26, SRZ ;  /* 0x00000000001a7805 */ /* 0x000fe2000001ff00 */
[----:B------:R-:W-:Y:S01]  /*1110*/  UISETP.GE.AND UP0, UPT, UR45, 0x1, UPT ;  /* 0x000000012d00788c */ /* 0x000fe2000bf06270 */
[----:B------:R-:W-:Y:S01]  /*1120*/  CS2R R56, SRZ ;  /* 0x0000000000387805 */ /* 0x000fe2000001ff00 */
[----:B------:R-:W-:Y:S01]  /*1130*/  UIADD3 UR4, UR45, 0x9f, URZ ;  /* 0x0000009f2d047890 */ /* 0x000fe2000fffe03f */
[----:B------:R-:W-:Y:S01]  /*1140*/  IMAD.MOV.U32 R34, RZ, RZ, RZ ;  /* 0x000000ffff227224 */ /* 0x000fe200078e00ff */
[----:B------:R-:W-:Y:S02]  /*1150*/  CS2R R36, SRZ ;  /* 0x0000000000247805 */ /* 0x000fe4000001ff00 */
[----:B------:R-:W-:-:S02]  /*1160*/  CS2R R40, SRZ ;  /* 0x0000000000287805 */ /* 0x000fc4000001ff00 */
[----:B------:R-:W-:Y:S01]  /*1170*/  PLOP3.LUT P1, PT, PT, PT, UP0, 0x80, 0x0 ;  /* 0x000000000000781c */ /* 0x000fe20003f2f008 */
[----:B------:R-:W-:Y:S01]  /*1180*/  UIMAD.WIDE UR4, UR4, 0x66666667, URZ ;  /* 0x66666667040478a5 */ /* 0x000fe2000f8e023f */
[----:B------:R-:W-:Y:S02]  /*1190*/  CS2R R58, SRZ ;  /* 0x00000000003a7805 */ /* 0x000fe4000001ff00 */
[----:B------:R-:W-:Y:S02]  /*11a0*/  CS2R R44, SRZ ;  /* 0x00000000002c7805 */ /* 0x000fe4000001ff00 */
[----:B------:R-:W-:Y:S01]  /*11b0*/  CS2R R60, SRZ ;  /* 0x00000000003c7805 */ /* 0x000fe2000001ff00 */
[----:B------:R-:W-:-:S04]  /*11c0*/  USHF.R.U32.HI UR46, URZ, 0x1f, UR5 ;  /* 0x0000001f3f2e7899 */ /* 0x000fc80008011605 */
[----:B------:R-:W-:Y:S02]  /*11d0*/  ULEA.HI.SX32 UR46, UR5, UR46, 0x1a ;  /* 0x0000002e052e7291 */ /* 0x000fe4000f8fd23f */
[----:B------:R-:W-:Y:S10]  /*11e0*/  @!P1 BRA `(.L_x_187) ;  /* 0x0000006c00389947 */ /* 0x000ff40003800000 */
[----:B------:R-:W0:Y:S01]  /*11f0*/  S2R R40, SR_CgaCtaId ;  /* 0x0000000000287919 */ /* 0x000e220000008800 */
[----:B------:R-:W-:Y:S01]  /*1200*/  MOV R5, 0x400 ;  /* 0x0000040000057802 */ /* 0x000fe20000000f00 */
[----:B------:R-:W1:Y:S02]  /*1210*/  SHFL.IDX PT, R0, R22, RZ, 0x1f ;  /* 0x00001fff16007589 */ /* 0x000e6400000e0000 */
[----:B-1----:R-:W-:Y:S01]  /*1220*/  IMAD.HI R2, R0, 0x55555556, RZ ;  /* 0x5555555600027827 */ /* 0x002fe200078e02ff */
[----:B0-----:R-:W-:-:S04]  /*1230*/  LEA R25, R40, R5, 0x18 ;  /* 0x0000000528197211 */ /* 0x001fc800078ec0ff */
[----:B------:R-:W-:-:S05]  /*1240*/  LEA.HI R3, R2, R2, RZ, 0x1 ;  /* 0x0000000202037211 */ /* 0x000fca00078f08ff */
[----:B------:R-:W-:Y:S02]  /*1250*/  IMAD R3, R3, -0x3, R0 ;  /* 0xfffffffd03037824 */ /* 0x000fe400078e0200 */
[----:B------:R-:W-:-:S05]  /*1260*/  VIADD R0, R25, 0xb000 ;  /* 0x0000b00019007836 */ /* 0x000fca0000000000 */
[----:B------:R-:W-:Y:S02]  /*1270*/  LOP3.LUT P0, RZ, R0, 0x9f, RZ, 0xc0, !PT ;  /* 0x0000009f00ff7812 */ /* 0x000fe4000780c0ff */
[----:B------:R-:W-:-:S04]  /*1280*/  LEA R3, R3, R0, 0xc ;  /* 0x0000000003037211 */ /* 0x000fc800078e60ff */
[----:B------:R-:W-:-:S04]  /*1290*/  SHF.R.U32.HI R3, RZ, 0x4, R3 ;  /* 0x00000004ff037819 */ /* 0x000fc80000011603 */
[----:B------:R-:W-:-:S03]  /*12a0*/  LOP3.LUT R24, R3, 0x3fff, RZ, 0xc0, !PT ;  /* 0x00003fff03187812 */ /* 0x000fc600078ec0ff */
[----:B------:R-:W-:Y:S05]  /*12b0*/  @!P0 BRA `(.L_x_188) ;  /* 0x0000000000408947 */ /* 0x000fea0003800000 */
[----:B------:R-:W-:Y:S01]  /*12c0*/  MOV R0, 0x0 ;  /* 0x0000000000007802 */ /* 0x000fe20000000f00 */
[----:B------:R-:W-:Y:S01]  /*12d0*/  ULDC.64 UR4, c[0x4][0x98] ;  /* 0x0100260000047ab9 */ /* 0x000fe20000000a00 */
[----:B------:R-:W-:Y:S01]  /*12e0*/  ULDC.64 UR6, c[0x4][0x30] ;  /* 0x01000c0000067ab9 */ /* 0x000fe20000000a00 */
[----:B------:R-:W-:Y:S01]  /*12f0*/  IMAD.U32 R4, RZ, RZ, UR4 ;  /* 0x00000004ff047e24 */ /* 0x000fe2000f8e00ff */
[----:B------:R0:W1:Y:S01]  /*1300*/  LDC.64 R2, c[0x4][R0] ;  /* 0x0100000000027b82 */ /* 0x0000620000000a00 */
[----:B------:R-:W-:Y:S01]  /*1310*/  IMAD.U32 R5, RZ, RZ, UR5 ;  /* 0x00000005ff057e24 */ /* 0x000fe2000f8e00ff */
[----:B------:R-:W-:Y:S01]  /*1320*/  ULDC.64 UR4, c[0x4][0xa0] ;  /* 0x0100280000047ab9 */ /* 0x000fe20000000a00 */
[----:B------:R-:W-:Y:S01]  /*1330*/  IMAD.U32 R10, RZ, RZ, UR6 ;  /* 0x00000006ff0a7e24 */ /* 0x000fe2000f8e00ff */
[----:B------:R-:W-:Y:S01]  /*1340*/  MOV R11, UR7 ;  /* 0x00000007000b7c02 */ /* 0x000fe20008000f00 */
[----:B------:R-:W-:Y:S02]  /*1350*/  IMAD.U32 R6, RZ, RZ, UR4 ;  /* 0x00000004ff067e24 */ /* 0x000fe4000f8e00ff */
[----:B------:R-:W-:-:S02]  /*1360*/  IMAD.U32 R7, RZ, RZ, UR5 ;  /* 0x00000005ff077e24 */ /* 0x000fc4000f8e00ff */
[----:B------:R-:W-:Y:S02]  /*1370*/  IMAD.MOV.U32 R8, RZ, RZ, 0x70 ;  /* 0x00000070ff087424 */ /* 0x000fe400078e00ff */
[----:B------:R-:W-:Y:S02]  /*1380*/  IMAD.MOV.U32 R12, RZ, RZ, 0x1 ;  /* 0x00000001ff0c7424 */ /* 0x000fe400078e00ff */
[----:B0-----:R-:W-:-:S07]  /*1390*/  IMAD.MOV.U32 R13, RZ, RZ, RZ ;  /* 0x000000ffff0d7224 */ /* 0x001fce00078e00ff */
[----:B------:R-:W-:-:S07]  /*13a0*/  LEPC R20, `(.L_x_188) ;  /* 0x000000001014794e */ /* 0x000fce0000000000 */
[----:B-1----:R-:W-:Y:S05]  /*13b0*/  CALL.ABS.NOINC R2 ;  /* 0x0000000002007343 */ /* 0x002fea0003c00000 */
.L_x_188:
        /* <DEDUP_REMOVED lines=10> */
[----:B------:R-:W-:Y:S01]  /*1460*/  @UP0 ULDC.64 UR14, c[0x0][0x9a8] ;  /* 0x00026a00000e0ab9 */ /* 0x000fe20000000a00 */
[----:B------:R-:W-:Y:S01]  /*1470*/  @UP0 ULDC.64 UR18, c[0x0][0x9b0] ;  /* 0x00026c0000120ab9 */ /* 0x000fe20000000a00 */
[----:B------:R-:W-:Y:S01]  /*1480*/  @UP1 ULDC.64 UR16, c[0x0][0x9b8] ;  /* 0x00026e0000101ab9 */ /* 0x000fe20000000a00 */
[----:B------:R-:W-:Y:S02]  /*1490*/  @UP0 UIMAD UR8, UR43, UR14, URZ ;  /* 0x0000000e2b0802a4 */ /* 0x000fe4000f8e023f */
[----:B------:R-:W-:Y:S02]  /*14a0*/  @UP1 UIMAD UR12, UR43, UR16, URZ ;  /* 0x000000102b0c12a4 */ /* 0x000fe4000f8e023f */
[----:B------:R-:W-:Y:S02]  /*14b0*/  @UP0 UIMAD UR15, UR42, UR15, UR8 ;  /* 0x0000000f2a0f02a4 */ /* 0x000fe4000f8e0208 */
[----:B------:R-:W-:Y:S02]  /*14c0*/  @UP1 UIMAD.WIDE.U32 UR8, UR42, UR16, URZ ;  /* 0x000000102a0812a5 */ /* 0x000fe4000f8e003f */
[----:B------:R-:W-:-:S02]  /*14d0*/  @UP0 UIMAD.WIDE.U32 UR10, UR42, UR14, URZ ;  /* 0x0000000e2a0a02a5 */ /* 0x000fc4000f8e003f */
[----:B------:R-:W-:Y:S02]  /*14e0*/  @UP1 UIMAD UR16, UR42, UR17, UR12 ;  /* 0x000000112a1012a4 */ /* 0x000fe4000f8e020c */
[----:B------:R-:W-:Y:S02]  /*14f0*/  @UP1 USHF.R.S32.HI UR17, URZ, 0x1f, UR40 ;  /* 0x0000001f3f111899 */ /* 0x000fe40008011428 */
[----:B------:R-:W-:Y:S01]  /*1500*/  @UP0 USHF.R.S32.HI UR14, URZ, 0x1f, UR40 ;  /* 0x0000001f3f0e0899 */ /* 0x000fe20008011428 */
[----:B------:R-:W-:Y:S01]  /*1510*/  @UP1 ULDC.64 UR12, c[0x0][0x9c0] ;  /* 0x00027000000c1ab9 */ /* 0x000fe20000000a00 */
[----:B------:R-:W-:Y:S02]  /*1520*/  @UP0 UIADD3 UR11, UR11, UR15, URZ ;  /* 0x0000000f0b0b0290 */ /* 0x000fe4000fffe03f */
[----:B------:R-:W-:Y:S02]  /*1530*/  @UP1 UIMAD UR15, UR17, UR12, URZ ;  /* 0x0000000c110f12a4 */ /* 0x000fe4000f8e023f */
[----:B------:R-:W-:-:S02]  /*1540*/  @UP0 UIMAD UR14, UR14, UR18, URZ ;  /* 0x000000120e0e02a4 */ /* 0x000fc4000f8e023f */
[----:B------:R-:W-:Y:S02]  /*1550*/  @UP1 UIADD3 UR9, UR9, UR16, URZ ;  /* 0x0000001009091290 */ /* 0x000fe4000fffe03f */
[----:B------:R-:W-:Y:S02]  /*1560*/  @UP1 UIMAD UR15, UR40, UR13, UR15 ;  /* 0x0000000d280f12a4 */ /* 0x000fe4000f8e020f */
[----:B------:R-:W-:Y:S02]  /*1570*/  @UP0 UIMAD UR14, UR40, UR19, UR14 ;  /* 0x00000013280e02a4 */ /* 0x000fe4000f8e020e */
[----:B------:R-:W-:Y:S02]  /*1580*/  @UP0 UIMAD.WIDE.U32 UR10, UR40, UR18, UR10 ;  /* 0x00000012280a02a5 */ /* 0x000fe4000f8e000a */
[----:B------:R-:W-:Y:S02]  /*1590*/  @UP1 UIMAD.WIDE.U32 UR12, UR40, UR12, UR8 ;  /* 0x0000000c280c12a5 */ /* 0x000fe4000f8e0008 */
[----:B------:R-:W-:-:S02]  /*15a0*/  @UP0 UIADD3 UR9, UR11, UR14, URZ ;  /* 0x0000000e0b090290 */ /* 0x000fc4000fffe03f */
[----:B------:R-:W-:Y:S02]  /*15b0*/  @UP0 ULEA UR6, UP2, UR10, UR6, 0x2 ;  /* 0x000000060a060291 */ /* 0x000fe4000f84103f */
[----:B------:R-:W-:Y:S02]  /*15c0*/  @UP1 UIADD3 UR8, UR13, UR15, URZ ;  /* 0x0000000f0d081290 */ /* 0x000fe4000fffe03f */
[----:B------:R-:W-:Y:S02]  /*15d0*/  @UP1 ULEA UR4, UP3, UR12, UR4, 0x2 ;  /* 0x000000040c041291 */ /* 0x000fe4000f86103f */
[----:B------:R-:W-:Y:S01]  /*15e0*/  @UP0 ULEA.HI.X UR7, UR10, UR7, UR9, 0x2, UP2 ;  /* 0x000000070a070291 */ /* 0x000fe200090f1409 */
[----:B------:R-:W-:Y:S01]  /*15f0*/  MOV R2, UR6 ;  /* 0x0000000600027c02 */ /* 0x000fe20008000f00 */
[----:B------:R-:W-:Y:S02]  /*1600*/  @UP1 ULEA.HI.X UR5, UR12, UR5, UR8, 0x2, UP3 ;  /* 0x000000050c051291 */ /* 0x000fe400098f1408 */
[----:B------:R-:W-:-:S02]  /*1610*/  IMAD.U32 R4, RZ, RZ, UR4 ;  /* 0x00000004ff047e24 */ /* 0x000fc4000f8e00ff */
[----:B------:R-:W-:Y:S02]  /*1620*/  IMAD.U32 R3, RZ, RZ, UR7 ;  /* 0x00000007ff037e24 */ /* 0x000fe4000f8e00ff */
[----:B------:R-:W-:-:S03]  /*1630*/  IMAD.U32 R5, RZ, RZ, UR5 ;  /* 0x00000005ff057e24 */ /* 0x000fc6000f8e00ff */
[----:B------:R-:W2:Y:S04]  /*1640*/  @P0 LDG.E R7, desc[UR48][R2.64] ;  /* 0x0000003002070981 */ /* 0x000ea8000c1e1900 */
[----:B------:R-:W2:Y:S01]  /*1650*/  @P1 LDG.E R0, desc[UR48][R4.64] ;  /* 0x0000003004001981 */ /* 0x000ea2000c1e1900 */
[----:B------:R-:W-:Y:S01]  /*1660*/  ULEA.HI UR4, UR36, UR36, URZ, 0x1 ;  /* 0x0000002424047291 */ /* 0x000fe2000f8f083f */
[----:B------:R-:W-:-:S03]  /*1670*/  IMAD.U32 R8, RZ, RZ, UR41 ;  /* 0x00000029ff087e24 */ /* 0x000fc6000f8e00ff */
[----:B------:R-:W-:Y:S02]  /*1680*/  ULOP3.LUT UR4, UR4, 0xfffffffe, URZ, 0xc0, !UPT ;  /* 0xfffffffe04047892 */ /* 0x000fe4000f8ec03f */
[----:B------:R-:W-:Y:S02]  /*1690*/  ISETP.NE.AND P0, PT, R8, 0x3, PT ;  /* 0x000000030800780c */ /* 0x000fe40003f05270 */
[----:B------:R-:W-:-:S06]  /*16a0*/  UIADD3 UR4, UR36, -UR4, URZ ;  /* 0x8000000424047290 */ /* 0x000fcc000fffe03f */
[----:B------:R-:W-:Y:S01]  /*16b0*/  IMAD.U32 R6, RZ, RZ, UR4 ;  /* 0x00000004ff067e24 */ /* 0x000fe2000f8e00ff */
[----:B------:R-:W-:-:S04]  /*16c0*/  ULDC UR4, c[0x0][0x9d8] ;  /* 0x0002760000047ab9 */ /* 0x000fc80000000800 */
[----:B------:R-:W-:-:S04]  /*16d0*/  SHF.L.U32 R6, R6, 0x1f, RZ ;  /* 0x0000001f06067819 */ /* 0x000fc800000006ff */
[----:B------:R-:W0:Y:S01]  /*16e0*/  SYNCS.PHASECHK.TRANS64.TRYWAIT P1, [R25+URZ+0x13200], R6 ;  /* 0x01320006190075a7 */ /* 0x000e22000802017f */
[----:B--2---:R-:W-:-:S04]  /*16f0*/  FMUL.FTZ R0, R7, R0 ;  /* 0x0000000007007220 */ /* 0x004fc80000410000 */
[----:B------:R-:W-:Y:S01]  /*1700*/  FMUL.FTZ R0, R0, UR4 ;  /* 0x0000000400007c20 */ /* 0x000fe20008410000 */
[----:B0-----:R-:W-:Y:S06]  /*1710*/  @!P1 BRA `(.L_x_189) ;  /* 0x000000e400a49947 */ /* 0x001fec0003800000 */
.L_x_321:
[----:B------:R-:W-:Y:S05]  /*1720*/  @!P0 BRA `(.L_x_190) ;  /* 0x0000000000048947 */ /* 0x000fea0003800000 */
[----:B------:R-:W-:Y:S01]  /*1730*/  BPT.TRAP 0x1 ;  /* 0x000000040000795c */ /* 0x000fe20000300000 */
.L_x_190:
[----:B------:R-:W-:Y:S01]  /*1740*/  MOV R2, UR38 ;  /* 0x0000002600027c02 */ /* 0x000fe20008000f00 */
[----:B------:R-:W-:-:S04]  /*1750*/  IMAD.U32 R4, RZ, RZ, UR37 ;  /* 0x00000025ff047e24 */ /* 0x000fc8000f8e00ff */
[----:B------:R-:W-:Y:S01]  /*1760*/  IMAD R3, R2, 0x8, R25 ;  /* 0x0000000802037824 */ /* 0x000fe200078e0219 */
[----:B------:R-:W-:-:S04]  /*1770*/  SHF.L.U32 R4, R4, 0x1f, RZ ;  /* 0x0000001f04047819 */ /* 0x000fc800000006ff */
[----:B------:R1:W2:Y:S01]  /*1780*/  SYNCS.PHASECHK.TRANS64.TRYWAIT P1, [R3+URZ+0x13230], R4 ;  /* 0x01323004030075a7 */ /* 0x0002a2000802017f */
[----:B------:R-:W-:Y:S05]  /*1790*/  @!P0 BRA `(.L_x_191) ;  /* 0x0000000000048947 */ /* 0x000fea0003800000 */
[----:B------:R-:W-:Y:S01]  /*17a0*/  BPT.TRAP 0x1 ;  /* 0x000000040000795c */ /* 0x000fe20000300000 */
.L_x_191:
[----:B------:R-:W-:Y:S02]  /*17b0*/  VIADD R2, R25, 0xe000 ;  /* 0x0000e00019027836 */ /* 0x000fe40000000000 */
[----:B------:R-:W-:-:S03]  /*17c0*/  IMAD.MOV.U32 R55, RZ, RZ, RZ ;  /* 0x000000ffff377224 */ /* 0x000fc600078e00ff */
[----:B------:R-:W-:-:S04]  /*17d0*/  SHF.R.U32.HI R2, RZ, 0x4, R2 ;  /* 0x00000004ff027819 */ /* 0x000fc80000011602 */
[----:B------:R-:W-:Y:S01]  /*17e0*/  LOP3.LUT R2, R2, 0x3fff, RZ, 0xc0, !PT ;  /* 0x00003fff02027812 */ /* 0x000fe200078ec0ff */
[----:B--2---:R-:W-:Y:S06]  /*17f0*/  @P1 BRA `(.L_x_192) ;  /* 0x0000000000081947 */ /* 0x004fec0003800000 */
[----:B------:R-:W2:Y:S02]  /*1800*/  SYNCS.PHASECHK.TRANS64.TRYWAIT P1, [R3+URZ+0x13230], R4 ;  /* 0x01323004030075a7 */ /* 0x000ea4000802017f */
[----:B--2---:R-:W-:Y:S05]  /*1810*/  @!P1 BRA `(.L_x_193) ;  /* 0x000000e400789947 */ /* 0x004fea0003800000 */
.L_x_192:
        /* <DEDUP_REMOVED lines=9> */
[----:B------:R-:W-:-:S06]  /*18b0*/  VIADD R4, R4, 0x2 ;  /* 0x0000000204047836 */ /* 0x000fcc0000000000 */
        /* <DEDUP_REMOVED lines=27> */
[----:B------:R-:W-:Y:S01]  /*1a70*/  R2UR UR8, R4 ;  /* 0x00000000040872ca */ /* 0x000fe200000e0000 */
[----:B------:R-:W-:Y:S02]  /*1a80*/  WARPGROUP.DEPBAR.LE gsb0, 0x0 ;  /* 0x00008000000079c5 */ /* 0x000fe40000010000 */
[----:B0-----:R-:W-:-:S06]  /*1a90*/  WARPGROUP.ARRIVE ;  /* 0x00000000000079c5 */ /* 0x001fcc0000000000 */
[----:B------:R-:W-:Y:S01]  /*1aa0*/  QGMMA.64x32x32.F32.E4M3.E4M3 R24, gdesc[UR4], RZ, !UPT, gsb0 ;  /* 0x00600000041879f3 */ /* 0x000fe2000c0008ff */
[----:B------:R-:W-:Y:S02]  /*1ab0*/  UIADD3 UR6, UR12, 0x82, URZ ;  /* 0x000000820c067890 */ /* 0x000fe4000fffe03f */
[----:B------:R-:W-:Y:S02]  /*1ac0*/  UIADD3 UR7, UR12, 0x102, URZ ;  /* 0x000001020c077890 */ /* 0x000fe4000fffe03f */
[----:B------:R-:W-:Y:S01]  /*1ad0*/  UIADD3 UR12, UR12, 0x202, URZ ;  /* 0x000002020c0c7890 */ /* 0x000fe2000fffe03f */
        /* <DEDUP_REMOVED lines=26> */
.L_x_194:
[C---:B------:R-:W-:Y:S01]  /*1c80*/  FMUL.FTZ R4, R0.reuse, R104 ;  /* 0x0000006800047220 */ /* 0x040fe20000410000 */
[C---:B------:R-:W-:Y:S01]  /*1c90*/  FMUL.FTZ R5, R0.reuse, R105 ;  /* 0x0000006900057220 */ /* 0x040fe20000410000 */
[C---:B------:R-:W-:Y:S01]  /*1ca0*/  FMUL.FTZ R8, R0.reuse, R108 ;  /* 0x0000006c00087220 */ /* 0x040fe20000410000 */
[C---:B------:R-:W-:Y:S01]  /*1cb0*/  FMUL.FTZ R47, R0.reuse, R92 ;  /* 0x0000005c002f7220 */ /* 0x040fe20000410000 */
[C---:B------:R-:W-:Y:S01]  /*1cc0*/  FMUL.FTZ R9, R0.reuse, R109 ;  /* 0x0000006d00097220 */ /* 0x040fe20000410000 */
[C---:B------:R-:W-:Y:S01]  /*1cd0*/  FMUL.FTZ R92, R0.reuse, R32 ;  /* 0x00000020005c7220 */ /* 0x040fe20000410000 */
[----:B------:R-:W0:Y:S01]  /*1ce0*/  MUFU.TANH R4, R4 ;  /* 0x0000000400047308 */ /* 0x000e220000002400 */
[----:B------:R-:W-:Y:S01]  /*1cf0*/  FMUL.FTZ R48, R0, R93 ;  /* 0x0000005d00307220 */ /* 0x000fe20000410000 */
[----:B------:R-:W-:Y:S01]  /*1d00*/  IADD3 R32, R156, UR45, RZ ;  /* 0x0000002d9c207c10 */ /* 0x000fe2000fffe0ff */
[----:B------:R-:W-:Y:S02]  /*1d10*/  IMAD.U32 R93, RZ, RZ, UR46 ;  /* 0x0000002eff5d7e24 */ /* 0x000fe4000f8e00ff */
        /* <DEDUP_REMOVED lines=112> */
[----:B------:R-:W-:Y:S01]  /*2420*/  ULDC UR20, c[0x0][0x988] ;  /* 0x0002620000147ab9 */ /* 0x000fe20000000800 */
[----:B------:R-:W-:Y:S01]  /*2430*/  FMNMX.FTZ R93, R43, R94, !PT ;  /* 0x0000005e2b5d7209 */ /* 0x000fe20007810000 */
[C---:B------:R-:W-:Y:S01]  /*2440*/  FMUL.FTZ R102, R0.reuse, R30 ;  /* 0x0000001e00667220 */ /* 0x040fe20000410000 */
[----:B------:R-:W-:Y:S01]  /*2450*/  FMUL.FTZ R100, R0, R31 ;  /* 0x0000001f00647220 */ /* 0x000fe20000410000 */
[----:B------:R-:W0:Y:S01]  /*2460*/  MUFU.TANH R15, R15 ;  /* 0x0000000f000f7308 */ /* 0x000e220000002400 */
[----:B-1----:R-:W-:Y:S01]  /*2470*/  FSEL R14, R14, -INF , P6 ;  /* 0xff8000000e0e7808 */ /* 0x002fe20003000000 */
[----:B------:R-:W-:Y:S01]  /*2480*/  FMUL.FTZ R104, R0, R34 ;  /* 0x0000002200687220 */ /* 0x000fe20000410000 */
[----:B------:R-:W-:Y:S01]  /*2490*/  ISETP.GT.AND P6, PT, R32, 0x28, PT ;  /* 0x000000282000780c */ /* 0x000fe20003fc4270 */
[C---:B------:R-:W-:Y:S01]  /*24a0*/  FMUL.FTZ R103, R0.reuse, R35 ;  /* 0x0000002300677220 */ /* 0x040fe20000410000 */
[C---:B------:R-:W-:Y:S01]  /*24b0*/  FMUL.FTZ R106, R0.reuse, R38 ;  /* 0x00000026006a7220 */ /* 0x040fe20000410000 */
[----:B------:R-:W-:Y:S01]  /*24c0*/  P2R R120, PR, RZ, 0x1 ;  /* 0x00000001ff787803 */ /* 0x000fe20000000000 */
[----:B------:R-:W-:Y:S01]  /*24d0*/  FMUL.FTZ R105, R0, R39 ;  /* 0x0000002700697220 */ /* 0x000fe20000410000 */
[----:B------:R-:W1:Y:S01]  /*24e0*/  MUFU.TANH R47, R47 ;  /* 0x0000002f002f7308 */ /* 0x000e620000002400 */
[----:B--2---:R-:W-:Y:S01]  /*24f0*/  FSEL R44, R44, -INF , P1 ;  /* 0xff8000002c2c7808 */ /* 0x004fe20000800000 */
[----:B------:R-:W-:Y:S01]  /*2500*/  VIADD R3, R3, 0x13240 ;  /* 0x0001324003037836 */ /* 0x000fe20000000000 */
[----:B------:R-:W-:-:S02]  /*2510*/  UISETP.GE.AND UP0, UPT, UR45, 0xa1, UPT ;  /* 0x000000a12d00788c */ /* 0x000fc4000bf06270 */
[----:B------:R-:W-:Y:S02]  /*2520*/  FMNMX.FTZ R94, R44, R93, !PT ;  /* 0x0000005d2c5e7209 */ /* 0x000fe40007810000 */
[----:B------:R-:W-:Y:S01]  /*2530*/  PRMT R40, R40, 0x654, R3 ;  /* 0x0000065428287816 */ /* 0x000fe20000000003 */
[----:B------:R-:W2:Y:S01]  /*2540*/  MUFU.TANH R41, R41 ;  /* 0x0000002900297308 */ /* 0x000ea20000002400 */
[----:B0-----:R-:W-:Y:S02]  /*2550*/  FSEL R15, R15, -INF , P5 ;  /* 0xff8000000f0f7808 */ /* 0x001fe40002800000 */
[----:B------:R-:W-:Y:S01]  /*2560*/  ISETP.GT.AND P5, PT, R32, 0x29, PT ;  /* 0x000000292000780c */ /* 0x000fe20003fa4270 */
[----:B------:R0:W-:Y:S04]  /*2570*/  SYNCS.ARRIVE.TRANS64.RED.A1T0 RZ, [R40+URZ], RZ ;  /* 0x000000ff28ff79a7 */ /* 0x0001e8000810043f */
[----:B------:R-:W3:Y:S01]  /*2580*/  MUFU.TANH R48, R48 ;  /* 0x0000003000307308 */ /* 0x000ee20000002400 */
[----:B-1----:R-:W-:-:S04]  /*2590*/  FSEL R47, R47, -INF , P6 ;  /* 0xff8000002f2f7808 */ /* 0x002fc80003000000 */
[----:B------:R-:W-:-:S03]  /*25a0*/  FMNMX.FTZ R93, R47, R94, !PT ;  /* 0x0000005e2f5d7209 */ /* 0x000fc60007810000 */
[----:B------:R-:W1:Y:S01]  /*25b0*/  MUFU.TANH R42, R42 ;  /* 0x0000002a002a7308 */ /* 0x000e620000002400 */
[----:B--2---:R-:W-:Y:S02]  /*25c0*/  FSEL R41, R41, -INF , P4 ;  /* 0xff80000029297808 */ /* 0x004fe40002000000 */
[----:B------:R-:W-:-:S05]  /*25d0*/  ISETP.GT.AND P4, PT, R32, 0x30, PT ;  /* 0x000000302000780c */ /* 0x000fca0003f84270 */
[----:B------:R-:W2:Y:S01]  /*25e0*/  MUFU.TANH R51, R51 ;  /* 0x0000003300337308 */ /* 0x000ea20000002400 */
[----:B---3--:R-:W-:-:S04]  /*25f0*/  FSEL R48, R48, -INF , P5 ;  /* 0xff80000030307808 */ /* 0x008fc80002800000 */
[----:B------:R-:W-:-:S03]  /*2600*/  FMNMX.FTZ R94, R48, R93, !PT ;  /* 0x0000005d305e7209 */ /* 0x000fc60007810000 */
[----:B------:R-:W3:Y:S01]  /*2610*/  MUFU.TANH R45, R45 ;  /* 0x0000002d002d7308 */ /* 0x000ee20000002400 */
[----:B-1----:R-:W-:Y:S02]  /*2620*/  FSEL R42, R42, -INF , P3 ;  /* 0xff8000002a2a7808 */ /* 0x002fe40001800000 */
[----:B------:R-:W-:-:S05]  /*2630*/  ISETP.GT.AND P3, PT, R32, 0x31, PT ;  /* 0x000000312000780c */ /* 0x000fca0003f64270 */
[----:B------:R-:W1:Y:S01]  /*2640*/  MUFU.TANH R52, R52 ;  /* 0x0000003400347308 */ /* 0x000e620000002400 */
[----:B--2---:R-:W-:-:S04]  /*2650*/  FSEL R51, R51, -INF , P4 ;  /* 0xff80000033337808 */ /* 0x004fc80002000000 */
[----:B------:R-:W-:-:S03]  /*2660*/  FMNMX.FTZ R93, R51, R94, !PT ;  /* 0x0000005e335d7209 */ /* 0x000fc60007810000 */
[----:B------:R-:W2:Y:S01]  /*2670*/  MUFU.TANH R46, R46 ;  /* 0x0000002e002e7308 */ /* 0x000ea20000002400 */
[----:B---3--:R-:W-:Y:S02]  /*2680*/  FSEL R45, R45, -INF , P2 ;  /* 0xff8000002d2d7808 */ /* 0x008fe40001000000 */
[----:B------:R-:W-:-:S05]  /*2690*/  ISETP.GT.AND P2, PT, R32, 0x38, PT ;  /* 0x000000382000780c */ /* 0x000fca0003f44270 */
        /* <DEDUP_REMOVED lines=115> */
[----:B---3--:R-:W-:-:S07]  /*2dd0*/  FSEL R24, R24, -INF , P2 ;  /* 0xff80000018187808 */ /* 0x008fce0001000000 */
[----:B------:R-:W3:Y:S01]  /*2de0*/  MUFU.TANH R67, R67 ;  /* 0x0000004300437308 */ /* 0x000ee20000002400 */
[----:B-1----:R-:W-:Y:S02]  /*2df0*/  FSEL R66, R66, -INF , P6 ;  /* 0xff80000042427808 */ /* 0x002fe40003000000 */
[----:B------:R-:W-:-:S05]  /*2e00*/  ISETP.GT.AND P6, PT, R32, 0x88, PT ;  /* 0x000000882000780c */ /* 0x000fca0003fc4270 */
[----:B------:R-:W1:Y:S01]  /*2e10*/  MUFU.TANH R28, R28 ;  /* 0x0000001c001c7308 */ /* 0x000e620000002400 */
[----:B--2---:R-:W-:Y:S02]  /*2e20*/  FSEL R58, R25, -INF , P1 ;  /* 0xff800000193a7808 */ /* 0x004fe40000800000 */
[----:B------:R-:W-:-:S05]  /*2e30*/  FMNMX.FTZ R25, R24, R95, !PT ;  /* 0x0000005f18197209 */ /* 0x000fca0007810000 */
[----:B------:R-:W2:Y:S01]  /*2e40*/  MUFU.TANH R70, R70 ;  /* 0x0000004600467308 */ /* 0x000ea20000002400 */
[----:B---3--:R-:W-:Y:S02]  /*2e50*/  FSEL R67, R67, -INF , P5 ;  /* 0xff80000043437808 */ /* 0x008fe40002800000 */
[----:B------:R-:W-:-:S05]  /*2e60*/  ISETP.GT.AND P5, PT, R32, 0x89, PT ;  /* 0x000000892000780c */ /* 0x000fca0003fa4270 */
[----:B------:R-:W3:Y:S01]  /*2e70*/  MUFU.TANH R29, R29 ;  /* 0x0000001d001d7308 */ /* 0x000ee20000002400 */
[----:B-1----:R-:W-:Y:S02]  /*2e80*/  FSEL R95, R28, -INF , P6 ;  /* 0xff8000001c5f7808 */ /* 0x002fe40003000000 */
[----:B------:R-:W-:-:S04]  /*2e90*/  FMNMX.FTZ R28, R58, R25, !PT ;  /* 0x000000193a1c7209 */ /* 0x000fc80007810000 */
[----:B------:R-:W-:Y:S01]  /*2ea0*/  FMNMX.FTZ R25, R95, R28, !PT ;  /* 0x0000001c5f197209 */ /* 0x000fe20007810000 */
[----:B------:R-:W1:Y:S01]  /*2eb0*/  MUFU.TANH R71, R71 ;  /* 0x0000004700477308 */ /* 0x000e620000002400 */
[----:B--2---:R-:W-:Y:S02]  /*2ec0*/  FSEL R70, R70, -INF , P4 ;  /* 0xff80000046467808 */ /* 0x004fe40002000000 */
[----:B------:R-:W-:-:S05]  /*2ed0*/  ISETP.GT.AND P4, PT, R32, 0x90, PT ;  /* 0x000000902000780c */ /* 0x000fca0003f84270 */
[----:B------:R-:W2:Y:S01]  /*2ee0*/  MUFU.TANH R92, R92 ;  /* 0x0000005c005c7308 */ /* 0x000ea20000002400 */
[----:B---3--:R-:W-:Y:S01]  /*2ef0*/  FSEL R96, R29, -INF , P5 ;  /* 0xff8000001d607808 */ /* 0x008fe20002800000 */
[----:B------:R-:W-:-:S03]  /*2f00*/  IMAD.U32 R29, RZ, RZ, UR20 ;  /* 0x00000014ff1d7e24 */ /* 0x000fc6000f8e00ff */
        /* <DEDUP_REMOVED lines=20> */
[----:B-1----:R-:W-:-:S04]  /*3050*/  FSEL R101, R37, -INF , P1 ;  /* 0xff80000025657808 */ /* 0x002fc80000800000 */
[----:B------:R-:W-:-:S03]  /*3060*/  FMNMX.FTZ R28, R101, R28, !PT ;  /* 0x0000001c651c7209 */ /* 0x000fc60007810000 */
[----:B------:R-:W1:Y:S01]  /*3070*/  MUFU.TANH R104, R104 ;  /* 0x0000006800687308 */ /* 0x000e620000002400 */
[----:B--2---:R-:W-:Y:S01]  /*3080*/  FSEL R102, R102, -INF , P6 ;  /* 0xff80000066667808 */ /* 0x004fe20003000000 */
[----:B------:R-:W2:Y:S06]  /*3090*/  SHFL.BFLY PT, R25, R28, 0x2, 0x1f ;  /* 0x0c401f001c197f89 */ /* 0x000eac00000e0000 */
[----:B------:R-:W4:Y:S01]  /*30a0*/  MUFU.TANH R103, R103 ;  /* 0x0000006700677308 */ /* 0x000f220000002400 */
[----:B---3--:R-:W-:-:S07]  /*30b0*/  FSEL R100, R100, -INF , P5 ;  /* 0xff80000064647808 */ /* 0x008fce0002800000 */
[----:B------:R-:W3:Y:S01]  /*30c0*/  MUFU.TANH R106, R106 ;  /* 0x0000006a006a7308 */ /* 0x000ee20000002400 */
[----:B-1----:R-:W-:-:S07]  /*30d0*/  FSEL R104, R104, -INF , P4 ;  /* 0xff80000068687808 */ /* 0x002fce0002000000 */
[----:B------:R-:W1:Y:S01]  /*30e0*/  MUFU.TANH R105, R105 ;  /* 0x0000006900697308 */ /* 0x000e620000002400 */
[----:B----4-:R-:W-:Y:S02]  /*30f0*/  FSEL R103, R103, -INF , P3 ;  /* 0xff80000067677808 */ /* 0x010fe40001800000 */
[----:B--2---:R-:W-:-:S05]  /*3100*/  FMNMX.FTZ R25, R28, R25, !PT ;  /* 0x000000191c197209 */ /* 0x004fca0007810000 */
[----:B------:R-:W2:Y:S01]  /*3110*/  SHFL.BFLY PT, R56, R25, 0x1, 0x1f ;  /* 0x0c201f0019387f89 */ /* 0x000ea200000e0000 */
[----:B---3--:R-:W-:Y:S02]  /*3120*/  FSEL R106, R106, -INF , P2 ;  /* 0xff8000006a6a7808 */ /* 0x008fe40001000000 */
[----:B-1----:R-:W-:Y:S02]  /*3130*/  FSEL R105, R105, -INF , P1 ;  /* 0xff80000069697808 */ /* 0x002fe40000800000 */
        /* <DEDUP_REMOVED lines=15> */
[----:B------:R-:W-:Y:S01]  /*3230*/  MUFU.EX2 R25, R43 ;  /* 0x0000002b00197308 */ /* 0x000fe20000000800 */
[----:B------:R-:W-:-:S01]  /*3240*/  FFMA.FTZ R44, R44, UR20, -R98 ;  /* 0x000000142c2c7c23 */ /* 0x000fc20008010862 */
[--C-:B------:R-:W-:Y:S01]  /*3250*/  FFMA.FTZ R81, R81, UR20, -R98.reuse ;  /* 0x0000001451517c23 */ /* 0x100fe20008010862 */
[----:B------:R-:W-:Y:S01]  /*3260*/  FMNMX.FTZ R30, R42, R29, !PT ;  /* 0x0000001d2a1e7209 */ /* 0x000fe20007810000 */
[--C-:B------:R-:W-:Y:S01]  /*3270*/  FFMA.FTZ R29, R47, UR20, -R98.reuse ;  /* 0x000000142f1d7c23 */ /* 0x100fe20008010862 */
[----:B------:R-:W-:-:S01]  /*3280*/  FFMA.FTZ R4, R4, UR20, -R98 ;  /* 0x0000001404047c23 */ /* 0x000fc20008010862 */
[--C-:B------:R-:W-:Y:S01]  /*3290*/  FFMA.FTZ R5, R5, UR20, -R98.reuse ;  /* 0x0000001405057c23 */ /* 0x100fe20008010862 */
[----:B------:R-:W-:Y:S01]  /*32a0*/  FMNMX.FTZ R31, R45, R30, !PT ;  /* 0x0000001e2d1f7209 */ /* 0x000fe20007810000 */
[----:B------:R1:W-:Y:S01]  /*32b0*/  MUFU.EX2 R28, R44 ;  /* 0x0000002c001c7308 */ /* 0x0003e20000000800 */
[----:B------:R-:W-:-:S01]  /*32c0*/  FFMA.FTZ R8, R8, UR20, -R98 ;  /* 0x0000001408087c23 */ /* 0x000fc20008010862 */
[--C-:B------:R-:W-:Y:S01]  /*32d0*/  FFMA.FTZ R88, R88, UR20, -R98.reuse ;  /* 0x0000001458587c23 */ /* 0x100fe20008010862 */
[----:B------:R-:W-:Y:S01]  /*32e0*/  FMNMX.FTZ R30, R46, R31, !PT ;  /* 0x0000001f2e1e7209 */ /* 0x000fe20007810000 */
[--C-:B------:R-:W-:Y:S01]  /*32f0*/  FFMA.FTZ R9, R9, UR20, -R98.reuse ;  /* 0x0000001409097c23 */ /* 0x100fe20008010862 */
[----:B------:R-:W-:-:S01]  /*3300*/  FFMA.FTZ R12, R12, UR20, -R98 ;  /* 0x000000140c0c7c23 */ /* 0x000fc20008010862 */
[--C-:B------:R-:W-:Y:S01]  /*3310*/  FFMA.FTZ R13, R13, UR20, -R98.reuse ;  /* 0x000000140d0d7c23 */ /* 0x100fe20008010862 */
[----:B------:R-:W-:Y:S01]  /*3320*/  FMNMX.FTZ R31, R49, R30, !PT ;  /* 0x0000001e311f7209 */ /* 0x000fe20007810000 */
[----:B------:R-:W-:Y:S01]  /*3330*/  MUFU.EX2 R4, R4 ;  /* 0x0000000400047308 */ /* 0x000fe20000000800 */
[----:B-1----:R-:W-:-:S01]  /*3340*/  FFMA.FTZ R44, R77, UR20, -R98 ;  /* 0x000000144d2c7c23 */ /* 0x002fc20008010862 */
        /* <DEDUP_REMOVED lines=10> */
[----:B------:R-:W-:-:S03]  /*33f0*/  FFMA.FTZ R24, R24, UR20, -R98 ;  /* 0x0000001418187c23 */ /* 0x000fc60008010862 */
[----:B------:R-:W-:Y:S01]  /*3400*/  FMNMX.FTZ R34, R90, R33, !PT ;  /* 0x000000215a227209 */ /* 0x000fe20007810000 */
[----:B------:R-:W-:Y:S03]  /*3410*/  MUFU.EX2 R5, R5 ;  /* 0x0000000500057308 */ /* 0x000fe60000000800 */
[----:B------:R-:W-:-:S04]  /*3420*/  FMNMX.FTZ R33, R91, R34, !PT ;  /* 0x000000225b217209 */ /* 0x000fc80007810000 */
[----:B------:R-:W-:Y:S01]  /*3430*/  FMNMX.FTZ R34, R74, R33, !PT ;  /* 0x000000214a227209 */ /* 0x000fe20007810000 */
[----:B------:R-:W-:Y:S03]  /*3440*/  MUFU.EX2 R8, R8 ;  /* 0x0000000800087308 */ /* 0x000fe60000000800 */
[----:B------:R-:W-:Y:S01]  /*3450*/  FMNMX.FTZ R35, R75, R34, !PT ;  /* 0x000000224b237209 */ /* 0x000fe20007810000 */
[----:B------:R-:W-:-:S03]  /*3460*/  FFMA.FTZ R34, R89, UR20, -R98 ;  /* 0x0000001459227c23 */ /* 0x000fc60008010862 */
[----:B------:R-:W-:Y:S01]  /*3470*/  FMNMX.FTZ R36, R78, R35, !PT ;  /* 0x000000234e247209 */ /* 0x000fe20007810000 */
[----:B------:R-:W-:Y:S03]  /*3480*/  MUFU.EX2 R33, R88 ;  /* 0x0000005800217308 */ /* 0x000fe60000000800 */
[----:B------:R-:W-:-:S04]  /*3490*/  FMNMX.FTZ R35, R79, R36, !PT ;  /* 0x000000244f237209 */ /* 0x000fc80007810000 */
[----:B------:R-:W-:Y:S01]  /*34a0*/  FMNMX.FTZ R36, R82, R35, !PT ;  /* 0x0000002352247209 */ /* 0x000fe20007810000 */
[----:B------:R-:W1:Y:S03]  /*34b0*/  MUFU.EX2 R9, R9 ;  /* 0x0000000900097308 */ /* 0x000e660000000800 */
[----:B------:R-:W-:Y:S01]  /*34c0*/  FMNMX.FTZ R37, R83, R36, !PT ;  /* 0x0000002453257209 */ /* 0x000fe20007810000 */
[----:B------:R-:W-:-:S03]  /*34d0*/  FFMA.FTZ R36, R73, UR20, -R98 ;  /* 0x0000001449247c23 */ /* 0x000fc60008010862 */
[----:B------:R-:W-:Y:S01]  /*34e0*/  FMNMX.FTZ R38, R86, R37, !PT ;  /* 0x0000002556267209 */ /* 0x000fe20007810000 */
[----:B------:R-:W-:Y:S03]  /*34f0*/  MUFU.EX2 R35, R72 ;  /* 0x0000004800237308 */ /* 0x000fe60000000800 */
[----:B------:R-:W-:-:S04]  /*3500*/  FMNMX.FTZ R37, R87, R38, !PT ;  /* 0x0000002657257209 */ /* 0x000fc80007810000 */
[----:B------:R-:W-:Y:S01]  /*3510*/  FMNMX.FTZ R38, R64, R37, !PT ;  /* 0x0000002540267209 */ /* 0x000fe20007810000 */
[----:B------:R-:W-:Y:S01]  /*3520*/  MUFU.EX2 R12, R12 ;  /* 0x0000000c000c7308 */ /* 0x000fe20000000800 */
[----:B-1----:R-:W-:Y:S02]  /*3530*/  F2FP.SATFINITE.E4M3.F32.PACK_AB_MERGE_C R152, R9, R8, RZ ;  /* 0x000000080998723e */ /* 0x002fe400048070ff */
[----:B------:R-:W-:Y:S02]  /*3540*/  FMNMX.FTZ R39, R59, R38, !PT ;  /* 0x000000263b277209 */ /* 0x000fe40007810000 */
[----:B------:R-:W-:Y:S02]  /*3550*/  F2FP.SATFINITE.E4M3.F32.PACK_AB_MERGE_C R152, R5, R4, R152 ;  /* 0x000000040598723e */ /* 0x000fe40004807098 */
        /* <DEDUP_REMOVED lines=8> */
[----:B------:R-:W-:Y:S03]  /*35e0*/  MUFU.EX2 R20, R20 ;  /* 0x0000001400147308 */ /* 0x000fe60000000800 */
[----:B------:R-:W-:-:S04]  /*35f0*/  FMNMX.FTZ R43, R71, R48, !PT ;  /* 0x00000030472b7209 */ /* 0x000fc80007810000 */
[----:B------:R-:W-:Y:S01]  /*3600*/  FMNMX.FTZ R48, R26, R43, !PT ;  /* 0x0000002b1a307209 */ /* 0x000fe20007810000 */
[----:B------:R1:W-:Y:S03]  /*3610*/  MUFU.EX2 R39, R81 ;  /* 0x0000005100277308 */ /* 0x0003e60000000800 */
[----:B------:R-:W-:Y:S01]  /*3620*/  FMNMX.FTZ R47, R27, R48, !PT ;  /* 0x000000301b2f7209 */ /* 0x000fe20007810000 */
[----:B------:R-:W-:-:S03]  /*3630*/  FFMA.FTZ R48, R85, UR20, -R98 ;  /* 0x0000001455307c23 */ /* 0x000fc60008010862 */
[----:B------:R-:W-:Y:S01]  /*3640*/  FMNMX.FTZ R47, R102, R47, !PT ;  /* 0x0000002f662f7209 */ /* 0x000fe20007810000 */
[----:B------:R-:W2:Y:S01]  /*3650*/  MUFU.EX2 R21, R21 ;  /* 0x0000001500157308 */ /* 0x000ea20000000800 */
[----:B-1----:R-:W-:Y:S02]  /*3660*/  IMAD.U32 R81, RZ, RZ, UR20 ;  /* 0x00000014ff517e24 */ /* 0x002fe4000f8e00ff */
[----:B------:R-:W-:-:S04]  /*3670*/  FMNMX.FTZ R47, R100, R47, !PT ;  /* 0x0000002f642f7209 */ /* 0x000fc80007810000 */
[----:B------:R-:W-:Y:S01]  /*3680*/  FMNMX.FTZ R52, R104, R47, !PT ;  /* 0x0000002f68347209 */ /* 0x000fe20007810000 */
[----:B------:R-:W1:Y:S03]  /*3690*/  MUFU.EX2 R29, R29 ;  /* 0x0000001d001d7308 */ /* 0x000e660000000800 */
[----:B------:R-:W-:Y:S01]  /*36a0*/  FMNMX.FTZ R51, R103, R52, !PT ;  /* 0x0000003467337209 */ /* 0x000fe20007810000 */
[--C-:B------:R-:W-:Y:S01]  /*36b0*/  FFMA.FTZ R52, R57, UR20, -R98.reuse ;  /* 0x0000001439347c23 */ /* 0x100fe20008010862 */
[----:B------:R-:W-:-:S02]  /*36c0*/  FFMA.FTZ R57, R94, UR20, -R98 ;  /* 0x000000145e397c23 */ /* 0x000fc40008010862 */
[----:B------:R-:W-:Y:S01]  /*36d0*/  FMNMX.FTZ R72, R106, R51, !PT ;  /* 0x000000336a487209 */ /* 0x000fe20007810000 */
[----:B------:R-:W-:Y:S01]  /*36e0*/  MUFU.EX2 R31, R31 ;  /* 0x0000001f001f7308 */ /* 0x000fe20000000800 */
[----:B--2---:R-:W-:Y:S01]  /*36f0*/  F2FP.SATFINITE.E4M3.F32.PACK_AB_MERGE_C R154, R21, R20, RZ ;  /* 0x00000014159a723e */ /* 0x004fe200048070ff */
[--C-:B------:R-:W-:Y:S01]  /*3700*/  FFMA.FTZ R51, R60, UR20, -R98.reuse ;  /* 0x000000143c337c23 */ /* 0x100fe20008010862 */
[----:B------:R-:W-:Y:S01]  /*3710*/  FMNMX.FTZ R73, R105, R72, !PT ;  /* 0x0000004869497209 */ /* 0x000fe20007810000 */
[--C-:B------:R-:W-:Y:S01]  /*3720*/  FFMA.FTZ R72, R65, UR20, -R98.reuse ;  /* 0x0000001441487c23 */ /* 0x100fe20008010862 */
[----:B------:R-:W-:-:S01]  /*3730*/  FFMA.FTZ R65, R58, UR20, -R98 ;  /* 0x000000143a417c23 */ /* 0x000fc20008010862 */
[----:B------:R-:W-:Y:S01]  /*3740*/  FFMA.FTZ R60, R61, UR20, -R98 ;  /* 0x000000143d3c7c23 */ /* 0x000fe20008010862 */
[----:B------:R-:W-:Y:S01]  /*3750*/  F2FP.SATFINITE.E4M3.F32.PACK_AB_MERGE_C R154, R13, R12, R154 ;  /* 0x0000000c0d9a723e */ /* 0x000fe2000480709a */
[----:B------:R-:W2:Y:S01]  /*3760*/  SHFL.BFLY PT, R76, R73, 0x2, 0x1f ;  /* 0x0c401f00494c7f89 */ /* 0x000ea200000e0000 */
[----:B------:R-:W-:Y:S01]  /*3770*/  MUFU.EX2 R32, R32 ;  /* 0x0000002000207308 */ /* 0x000fe20000000800 */
[----:B-1----:R-:W-:Y:S01]  /*3780*/  F2FP.SATFINITE.E4M3.F32.PACK_AB_MERGE_C R148, R30, R29, RZ ;  /* 0x0000001d1e94723e */ /* 0x002fe200048070ff */
[--C-:B------:R-:W-:Y:S01]  /*3790*/  FFMA.FTZ R61, R68, UR20, -R98.reuse ;  /* 0x00000014443d7c23 */ /* 0x100fe20008010862 */
[----:B------:R-:W-:-:S01]  /*37a0*/  FFMA.FTZ R68, R69, UR20, -R98 ;  /* 0x0000001445447c23 */ /* 0x000fc20008010862 */
[----:B------:R-:W-:Y:S01]  /*37b0*/  FFMA.FTZ R69, R95, UR20, -R98 ;  /* 0x000000145f457c23 */ /* 0x000fe20008010862 */
[----:B------:R-:W-:-:S03]  /*37c0*/  F2FP.SATFINITE.E4M3.F32.PACK_AB_MERGE_C R148, R28, R25, R148 ;  /* 0x000000191c94723e */ /* 0x000fc60004807094 */
[----:B------:R-:W-:Y:S08]  /*37d0*/  MUFU.EX2 R34, R34 ;  /* 0x0000002200227308 */ /* 0x000ff00000000800 */
[----:B------:R-:W-:Y:S01]  /*37e0*/  MUFU.EX2 R36, R36 ;  /* 0x0000002400247308 */ /* 0x000fe20000000800 */
[----:B--2---:R-:W-:-:S07]  /*37f0*/  FMNMX.FTZ R77, R73, R76, !PT ;  /* 0x0000004c494d7209 */ /* 0x004fce0007810000 */
[----:B------:R-:W-:Y:S01]  /*3800*/  MUFU.EX2 R44, R44 ;  /* 0x0000002c002c7308 */ /* 0x000fe20000000800 */
[----:B------:R-:W-:-:S01]  /*3810*/  FFMA.FTZ R76, R96, UR20, -R98 ;  /* 0x00000014604c7c23 */ /* 0x000fc20008010862 */
[--C-:B------:R-:W-:Y:S01]  /*3820*/  FFMA.FTZ R73, R97, UR20, -R98.reuse ;  /* 0x0000001461497c23 */ /* 0x100fe20008010862 */
[----:B------:R-:W1:Y:S05]  /*3830*/  SHFL.BFLY PT, R80, R77, 0x1, 0x1f ;  /* 0x0c201f004d507f89 */ /* 0x000e6a00000e0000 */
[----:B------:R-:W-:Y:S08]  /*3840*/  MUFU.EX2 R38, R38 ;  /* 0x0000002600267308 */ /* 0x000ff00000000800 */
[----:B------:R2:W-:Y:S08]  /*3850*/  MUFU.EX2 R43, R84 ;  /* 0x00000054002b7308 */ /* 0x0005f00000000800 */
[----:B------:R-:W-:Y:S01]  /*3860*/  MUFU.EX2 R48, R48 ;  /* 0x0000003000307308 */ /* 0x000fe20000000800 */
[----:B--2---:R-:W-:-:S01]  /*3870*/  FFMA.FTZ R84, R101, UR20, -R98 ;  /* 0x0000001465547c23 */ /* 0x004fc20008010862 */
[----:B-1----:R-:W-:Y:S01]  /*3880*/  FMNMX.FTZ R58, R77, R80, !PT ;  /* 0x000000504d3a7209 */ /* 0x002fe20007810000 */
[----:B------:R-:W-:-:S01]  /*3890*/  FFMA.FTZ R80, R92, UR20, -R98 ;  /* 0x000000145c507c23 */ /* 0x000fc20008010862 */
[----:B------:R-:W-:-:S02]  /*38a0*/  FFMA.FTZ R77, R99, UR20, -R98 ;  /* 0x00000014634d7c23 */ /* 0x000fc40008010862 */
[C---:B------:R-:W-:Y:S01]  /*38b0*/  FSETP.NEU.FTZ.AND P1, PT, R58.reuse, -INF , PT ;  /* 0xff8000003a00780b */ /* 0x040fe20003f3d000 */
[----:B------:R-:W-:Y:S01]  /*38c0*/  FFMA.FTZ R81, R58, R81, -8 ;  /* 0xc10000003a517423 */ /* 0x000fe20000010051 */
[----:B------:R-:W-:Y:S04]  /*38d0*/  MUFU.EX2 R47, R93 ;  /* 0x0000005d002f7308 */ /* 0x000fe80000000800 */
[----:B------:R-:W-:Y:S02]  /*38e0*/  FSEL R81, R81, RZ, P1 ;  /* 0x000000ff51517208 */ /* 0x000fe40000800000 */
[----:B------:R-:W-:Y:S02]  /*38f0*/  PLOP3.LUT P1, PT, PT, PT, UP0, 0x80, 0x0 ;  /* 0x000000000000781c */ /* 0x000fe40003f2f008 */
        /* <DEDUP_REMOVED lines=18> */
[----:B------:R-:W-:Y:S01]  /*3a20*/  FFMA.FTZ R79, R86, UR20, -R81 ;  /* 0x00000014564f7c23 */ /* 0x000fe20008010851 */
[----:B------:R-:W-:-:S01]  /*3a30*/  FADD.FTZ R83, R4, R5 ;  /* 0x0000000504537221 */ /* 0x000fc20000010000 */
[--C-:B------:R-:W-:Y:S01]  /*3a40*/  FFMA.FTZ R14, R45, UR20, -R81.reuse ;  /* 0x000000142d0e7c23 */ /* 0x100fe20008010851 */
[----:B------:R-:W-:-:S01]  /*3a50*/  FFMA.FTZ R92, R42, UR20, -R81 ;  /* 0x000000142a5c7c23 */ /* 0x000fc20008010851 */
[--C-:B------:R-:W-:Y:S01]  /*3a60*/  FFMA.FTZ R45, R54, UR20, -R81.reuse ;  /* 0x00000014362d7c23 */ /* 0x100fe20008010851 */
[----:B------:R-:W-:-:S01]  /*3a70*/  FFMA.FTZ R54, R90, UR20, -R81 ;  /* 0x000000145a367c23 */ /* 0x000fc20008010851 */
[----:B------:R-:W2:Y:S01]  /*3a80*/  MUFU.EX2 R85, R85 ;  /* 0x0000005500557308 */ /* 0x000ea20000000800 */
[----:B------:R-:W-:-:S01]  /*3a90*/  FADD.FTZ R90, R8, R83 ;  /* 0x00000053085a7221 */ /* 0x000fc20000010000 */
[--C-:B------:R-:W-:Y:S01]  /*3aa0*/  FFMA.FTZ R42, R53, UR20, -R81.reuse ;  /* 0x00000014352a7c23 */ /* 0x100fe20008010851 */
[----:B------:R-:W-:-:S01]  /*3ab0*/  FFMA.FTZ R53, R82, UR20, -R81 ;  /* 0x0000001452357c23 */ /* 0x000fc20008010851 */
[----:B------:R-:W-:Y:S01]  /*3ac0*/  FFMA.FTZ R82, R87, UR20, -R81 ;  /* 0x0000001457527c23 */ /* 0x000fe20008010851 */
[----:B------:R-:W-:-:S01]  /*3ad0*/  FADD.FTZ R87, R9, R90 ;  /* 0x0000005a09577221 */ /* 0x000fc20000010000 */
[--C-:B0-----:R-:W-:Y:S01]  /*3ae0*/  FFMA.FTZ R40, R59, UR20, -R81.reuse ;  /* 0x000000143b287c23 */ /* 0x101fe20008010851 */
[----:B------:R-:W-:-:S01]  /*3af0*/  FFMA.FTZ R59, R62, UR20, -R81 ;  /* 0x000000143e3b7c23 */ /* 0x000fc20008010851 */
[----:B------:R-:W0:Y:S01]  /*3b00*/  MUFU.EX2 R88, R88 ;  /* 0x0000005800587308 */ /* 0x000e220000000800 */
[----:B-1----:R-:W-:-:S01]  /*3b10*/  FADD.FTZ R86, R6, R7 ;  /* 0x0000000706567221 */ /* 0x002fc20000010000 */
[--C-:B------:R-:W-:Y:S01]  /*3b20*/  FFMA.FTZ R62, R63, UR20, -R81.reuse ;  /* 0x000000143f3e7c23 */ /* 0x100fe20008010851 */
[----:B------:R-:W-:-:S01]  /*3b30*/  FFMA.FTZ R64, R64, UR20, -R81 ;  /* 0x0000001440407c23 */ /* 0x000fc20008010851 */
[--C-:B------:R-:W-:Y:S01]  /*3b40*/  FFMA.FTZ R91, R91, UR20, -R81.reuse ;  /* 0x000000145b5b7c23 */ /* 0x100fe20008010851 */
[----:B------:R-:W-:-:S01]  /*3b50*/  FFMA.FTZ R66, R66, UR20, -R81 ;  /* 0x0000001442427c23 */ /* 0x000fc20008010851 */
[--C-:B------:R-:W-:Y:S01]  /*3b60*/  FFMA.FTZ R67, R67, UR20, -R81.reuse ;  /* 0x0000001443437c23 */ /* 0x100fe20008010851 */
[----:B------:R-:W-:-:S01]  /*3b70*/  FFMA.FTZ R70, R70, UR20, -R81 ;  /* 0x0000001446467c23 */ /* 0x000fc20008010851 */
[----:B------:R-:W1:Y:S01]  /*3b80*/  MUFU.EX2 R10, R10 ;  /* 0x0000000a000a7308 */ /* 0x000e620000000800 */
        /* <DEDUP_REMOVED lines=8> */
[----:B0-----:R-:W-:-:S01]  /*3c10*/  FADD.FTZ R83, R88, R83 ;  /* 0x0000005358537221 */ /* 0x001fc20000010000 */
[----:B------:R-:W-:Y:S01]  /*3c20*/  F2FP.SATFINITE.E4M3.F32.PACK_AB_MERGE_C R153, R88, R85, RZ ;  /* 0x000000555899723e */ /* 0x000fe200048070ff */
[----:B------:R-:W-:-:S03]  /*3c30*/  FFMA.FTZ R106, R106, UR20, -R81 ;  /* 0x000000146a6a7c23 */ /* 0x000fc60008010851 */
[----:B------:R-:W-:Y:S02]  /*3c40*/  F2FP.SATFINITE.E4M3.F32.PACK_AB_MERGE_C R153, R7, R6, R153 ;  /* 0x000000060799723e */ /* 0x000fe40004807099 */
[----:B------:R-:W0:Y:S01]  /*3c50*/  MUFU.EX2 R41, R41 ;  /* 0x0000002900297308 */ /* 0x000e220000000800 */
[----:B-1----:R-:W-:-:S01]  /*3c60*/  FADD.FTZ R90, R10, R83 ;  /* 0x000000530a5a7221 */ /* 0x002fc20000010000 */
[----:B------:R-:W-:-:S04]  /*3c70*/  FADD.FTZ R83, R13, R86 ;  /* 0x000000560d537221 */ /* 0x000fc80000010000 */
[----:B------:R-:W-:Y:S02]  /*3c80*/  FADD.FTZ R86, R20, R83 ;  /* 0x0000005314567221 */ /* 0x000fe40000010000 */
[----:B------:R-:W1:Y:S01]  /*3c90*/  MUFU.EX2 R92, R92 ;  /* 0x0000005c005c7308 */ /* 0x000e620000000800 */
[----:B--2---:R-:W-:-:S01]  /*3ca0*/  FADD.FTZ R90, R11, R90 ;  /* 0x0000005a0b5a7221 */ /* 0x004fc20000010000 */
[----:B------:R-:W-:-:S04]  /*3cb0*/  FADD.FTZ R86, R21, R86 ;  /* 0x0000005615567221 */ /* 0x000fc80000010000 */
[----:B------:R-:W-:Y:S01]  /*3cc0*/  FADD.FTZ R83, R25, R86 ;  /* 0x0000005619537221 */ /* 0x000fe20000010000 */
[----:B------:R-:W-:Y:S01]  /*3cd0*/  IMAD.MOV.U32 R25, RZ, RZ, R55 ;  /* 0x000000ffff197224 */ /* 0x000fe200078e0037 */
[----:B------:R-:W-:Y:S01]  /*3ce0*/  MUFU.EX2 R14, R14 ;  /* 0x0000000e000e7308 */ /* 0x000fe20000000800 */
[----:B0-----:R-:W-:-:S01]  /*3cf0*/  FADD.FTZ R63, R41, R90 ;  /* 0x0000005a293f7221 */ /* 0x001fc20000010000 */
[----:B------:R-:W-:Y:S01]  /*3d00*/  FADD.FTZ R86, R28, R83 ;  /* 0x000000531c567221 */ /* 0x000fe20000010000 */
[----:B------:R-:W-:-:S03]  /*3d10*/  IMAD.MOV.U32 R28, RZ, RZ, R55 ;  /* 0x000000ffff1c7224 */ /* 0x000fc600078e0037 */
[----:B------:R-:W-:Y:S02]  /*3d20*/  FADD.FTZ R87, R29, R86 ;  /* 0x000000561d577221 */ /* 0x000fe40000010000 */
[----:B------:R-:W-:Y:S01]  /*3d30*/  MUFU.EX2 R15, R15 ;  /* 0x0000000f000f7308 */ /* 0x000fe20000000800 */
[----:B-1----:R-:W-:-:S01]  /*3d40*/  FADD.FTZ R63, R92, R63 ;  /* 0x0000003f5c3f7221 */ /* 0x002fc20000010000 */
[----:B------:R-:W-:Y:S01]  /*3d50*/  FADD.FTZ R86, R30, R87 ;  /* 0x000000571e567221 */ /* 0x000fe20000010000 */
[----:B------:R-:W-:Y:S02]  /*3d60*/  F2FP.SATFINITE.E4M3.F32.PACK_AB_MERGE_C R155, R92, R41, RZ ;  /* 0x000000295c9b723e */ /* 0x000fe400048070ff */
[----:B------:R-:W-:Y:S02]  /*3d70*/  MOV R41, R55 ;  /* 0x0000003700297202 */ /* 0x000fe40000000f00 */
[----:B------:R-:W-:Y:S01]  /*3d80*/  F2FP.SATFINITE.E4M3.F32.PACK_AB_MERGE_C R155, R11, R10, R155 ;  /* 0x0000000a0b9b723e */ /* 0x000fe2000480709b */
[----:B------:R-:W-:Y:S08]  /*3d90*/  MUFU.EX2 R46, R46 ;  /* 0x0000002e002e7308 */ /* 0x000ff00000000800 */
[----:B------:R-:W0:Y:S08]  /*3da0*/  MUFU.EX2 R89, R89 ;  /* 0x0000005900597308 */ /* 0x000e300000000800 */
[----:B------:R-:W1:Y:S08]  /*3db0*/  MUFU.EX2 R42, R42 ;  /* 0x0000002a002a7308 */ /* 0x000e700000000800 */
[----:B------:R2:W-:Y:S01]  /*3dc0*/  MUFU.EX2 R3, R64 ;  /* 0x0000004000037308 */ /* 0x0005e20000000800 */
[----:B0-----:R-:W-:-:S04]  /*3dd0*/  F2FP.SATFINITE.E4M3.F32.PACK_AB_MERGE_C R149, R89, R46, RZ ;  /* 0x0000002e5995723e */ /* 0x001fc800048070ff */
[----:B------:R-:W-:-:S03]  /*3de0*/  F2FP.SATFINITE.E4M3.F32.PACK_AB_MERGE_C R149, R15, R14, R149 ;  /* 0x0000000e0f95723e */ /* 0x000fc60004807095 */
[----:B------:R-:W0:Y:S01]  /*3df0*/  MUFU.EX2 R45, R45 ;  /* 0x0000002d002d7308 */ /* 0x000e220000000800 */
[----:B--2---:R-:W-:-:S01]  /*3e00*/  FADD.FTZ R64, R14, R63 ;  /* 0x0000003f0e407221 */ /* 0x004fc20000010000 */
[----:B------:R-:W-:-:S03]  /*3e10*/  FFMA.FTZ R63, R26, UR20, -R81 ;  /* 0x000000141a3f7c23 */ /* 0x000fc60008010851 */
[----:B------:R-:W-:Y:S01]  /*3e20*/  FADD.FTZ R83, R15, R64 ;  /* 0x000000400f537221 */ /* 0x000fe20000010000 */
[----:B------:R-:W-:-:S01]  /*3e30*/  FFMA.FTZ R64, R27, UR20, -R81 ;  /* 0x000000141b407c23 */ /* 0x000fc20008010851 */
[----:B------:R-:W-:Y:S01]  /*3e40*/  FFMA.FTZ R81, R105, UR20, -R81 ;  /* 0x0000001469517c23 */ /* 0x000fe20008010851 */
[----:B------:R-:W2:Y:S01]  /*3e50*/  MUFU.EX2 R54, R54 ;  /* 0x0000003600367308 */ /* 0x000ea20000000800 */
[----:B------:R-:W-:-:S01]  /*3e60*/  FADD.FTZ R26, R46, R83 ;  /* 0x000000532e1a7221 */ /* 0x000fc20000010000 */
[----:B------:R-:W-:Y:S01]  /*3e70*/  FADD.FTZ R83, R31, R86 ;  /* 0x000000561f537221 */ /* 0x000fe20000010000 */
[----:B------:R-:W-:Y:S02]  /*3e80*/  IMAD.MOV.U32 R46, RZ, RZ, R55 ;  /* 0x000000ffff2e7224 */ /* 0x000fe400078e0037 */
[----:B------:R-:W-:Y:S01]  /*3e90*/  FADD.FTZ R27, R89, R26 ;  /* 0x0000001a591b7221 */ /* 0x000fe20000010000 */
[----:B------:R-:W-:-:S02]  /*3ea0*/  FADD.FTZ R90, R32, R83 ;  /* 0x00000053205a7221 */ /* 0x000fc40000010000 */
[----:B------:R-:W3:Y:S01]  /*3eb0*/  MUFU.EX2 R91, R91 ;  /* 0x0000005b005b7308 */ /* 0x000ee20000000800 */
[----:B-1----:R-:W-:-:S01]  /*3ec0*/  FADD.FTZ R86, R42, R27 ;  /* 0x0000001b2a567221 */ /* 0x002fc20000010000 */
[----:B------:R-:W-:Y:S01]  /*3ed0*/  FADD.FTZ R87, R33, R90 ;  /* 0x0000005a21577221 */ /* 0x000fe20000010000 */
[----:B------:R-:W-:-:S02]  /*3ee0*/  F2FP.SATFINITE.E4M3.F32.PACK_AB_MERGE_C R33, R34, R33, RZ ;  /* 0x000000212221723e */ /* 0x000fc400048070ff */
[----:B0-----:R-:W-:Y:S01]  /*3ef0*/  FADD.FTZ R83, R45, R86 ;  /* 0x000000562d537221 */ /* 0x001fe20000010000 */
[----:B------:R-:W-:-:S01]  /*3f00*/  FADD.FTZ R86, R34, R87 ;  /* 0x0000005722567221 */ /* 0x000fc20000010000 */
[----:B------:R-:W-:Y:S01]  /*3f10*/  F2FP.SATFINITE.E4M3.F32.PACK_AB_MERGE_C R150, R32, R31, R33 ;  /* 0x0000001f2096723e */ /* 0x000fe20004807021 */
[----:B------:R-:W0:Y:S01]  /*3f20*/  MUFU.EX2 R49, R49 ;  /* 0x0000003100317308 */ /* 0x000e220000000800 */
[--C-:B------:R-:W-:Y:S02]  /*3f30*/  IMAD.MOV.U32 R34, RZ, RZ, R55.reuse ;  /* 0x000000ffff227224 */ /* 0x100fe400078e0037 */
[----:B------:R-:W-:Y:S01]  /*3f40*/  FADD.FTZ R9, R35, R86 ;  /* 0x0000005623097221 */ /* 0x000fe20000010000 */
[--C-:B------:R-:W-:Y:S02]  /*3f50*/  IMAD.MOV.U32 R33, RZ, RZ, R55.reuse ;  /* 0x000000ffff217224 */ /* 0x100fe400078e0037 */
[----:B------:R-:W-:Y:S02]  /*3f60*/  IMAD.MOV.U32 R32, RZ, RZ, R55 ;  /* 0x000000ffff207224 */ /* 0x000fe400078e0037 */
[----:B------:R-:W-:-:S01]  /*3f70*/  FADD.FTZ R20, R36, R9 ;  /* 0x0000000924147221 */ /* 0x000fc20000010000 */
[----:B------:R-:W-:Y:S01]  /*3f80*/  IMAD.MOV.U32 R31, RZ, RZ, R55 ;  /* 0x000000ffff1f7224 */ /* 0x000fe200078e0037 */
[----:B------:R-:W1:Y:S02]  /*3f90*/  MUFU.EX2 R50, R50 ;  /* 0x0000003200327308 */ /* 0x000e640000000800 */
[----:B------:R-:W-:-:S01]  /*3fa0*/  FADD.FTZ R9, R37, R20 ;  /* 0x0000001425097221 */ /* 0x000fc20000010000 */
[----:B------:R-:W-:-:S03]  /*3fb0*/  F2FP.SATFINITE.E4M3.F32.PACK_AB_MERGE_C R37, R44, R37, RZ ;  /* 0x000000252c25723e */ /* 0x000fc600048070ff */
[----:B------:R-:W-:Y:S01]  /*3fc0*/  FADD.FTZ R29, R44, R9 ;  /* 0x000000092c1d7221 */ /* 0x000fe20000010000 */
[----:B------:R-:W-:Y:S01]  /*3fd0*/  F2FP.SATFINITE.E4M3.F32.PACK_AB_MERGE_C R136, R36, R35, R37 ;  /* 0x000000232488723e */ /* 0x000fe20004807025 */
[----:B------:R-:W4:Y:S01]  /*3fe0*/  MUFU.EX2 R75, R75 ;  /* 0x0000004b004b7308 */ /* 0x000f220000000800 */
[--C-:B------:R-:W-:Y:S01]  /*3ff0*/  IMAD.MOV.U32 R44, RZ, RZ, R55.reuse ;  /* 0x000000ffff2c7224 */ /* 0x100fe200078e0037 */
[----:B------:R-:W-:Y:S01]  /*4000*/  MOV R35, R55 ;  /* 0x0000003700237202 */ /* 0x000fe20000000f00 */
[--C-:B------:R-:W-:Y:S02]  /*4010*/  IMAD.MOV.U32 R37, RZ, RZ, R55.reuse ;  /* 0x000000ffff257224 */ /* 0x100fe400078e0037 */
[----:B------:R-:W-:-:S03]  /*4020*/  IMAD.MOV.U32 R36, RZ, RZ, R55 ;  /* 0x000000ffff247224 */ /* 0x000fc600078e0037 */
[----:B------:R2:W-:Y:S08]  /*4030*/  MUFU.EX2 R26, R66 ;  /* 0x00000042001a7308 */ /* 0x0005f00000000800 */
[----:B------:R-:W5:Y:S01]  /*4040*/  MUFU.EX2 R78, R78 ;  /* 0x0000004e004e7308 */ /* 0x000f620000000800 */
[----:B--2---:R-:W-:-:S01]  /*4050*/  FADD.FTZ R66, R54, R83 ;  /* 0x0000005336427221 */ /* 0x004fc20000010000 */
[----:B---3--:R-:W-:-:S03]  /*4060*/  F2FP.SATFINITE.E4M3.F32.PACK_AB_MERGE_C R54, R91, R54, RZ ;  /* 0x000000365b36723e */ /* 0x008fc600048070ff */
[----:B------:R-:W-:Y:S01]  /*4070*/  FADD.FTZ R66, R91, R66 ;  /* 0x000000425b427221 */ /* 0x000fe20000010000 */
[----:B------:R-:W-:Y:S01]  /*4080*/  F2FP.SATFINITE.E4M3.F32.PACK_AB_MERGE_C R151, R45, R42, R54 ;  /* 0x0000002a2d97723e */ /* 0x000fe20004807036 */
[----:B------:R-:W-:Y:S01]  /*4090*/  IMAD.MOV.U32 R54, RZ, RZ, R55 ;  /* 0x000000ffff367224 */ /* 0x000fe200078e0037 */
[----:B------:R-:W2:Y:S01]  /*40a0*/  MUFU.EX2 R53, R53 ;  /* 0x0000003500357308 */ /* 0x000ea20000000800 */
[----:B0-----:R-:W-:-:S01]  /*40b0*/  FADD.FTZ R21, R49, R66 ;  /* 0x0000004231157221 */ /* 0x001fc20000010000 */
[--C-:B------:R-:W-:Y:S02]  /*40c0*/  IMAD.MOV.U32 R45, RZ, RZ, R55.reuse ;  /* 0x000000ffff2d7224 */ /* 0x100fe400078e0037 */
[----:B------:R-:W-:Y:S02]  /*40d0*/  IMAD.MOV.U32 R42, RZ, RZ, R55 ;  /* 0x000000ffff2a7224 */ /* 0x000fe400078e0037 */
[----:B-1----:R-:W-:Y:S02]  /*40e0*/  FADD.FTZ R30, R50, R21 ;  /* 0x00000015321e7221 */ /* 0x002fe40000010000 */
[----:B------:R-:W0:Y:S02]  /*40f0*/  MUFU.EX2 R74, R74 ;  /* 0x0000004a004a7308 */ /* 0x000e240000000800 */
[----:B----4-:R-:W-:-:S01]  /*4100*/  FADD.FTZ R21, R75, R30 ;  /* 0x0000001e4b157221 */ /* 0x010fc20000010000 */
[----:B------:R-:W-:Y:S01]  /*4110*/  FADD.FTZ R30, R38, R29 ;  /* 0x0000001d261e7221 */ /* 0x000fe20000010000 */
[----:B-----5:R-:W-:-:S02]  /*4120*/  F2FP.SATFINITE.E4M3.F32.PACK_AB_MERGE_C R75, R78, R75, RZ ;  /* 0x0000004b4e4b723e */ /* 0x020fc400048070ff */
[----:B------:R-:W-:Y:S01]  /*4130*/  FADD.FTZ R20, R78, R21 ;  /* 0x000000154e147221 */ /* 0x000fe20000010000 */
[----:B------:R-:W-:-:S01]  /*4140*/  FADD.FTZ R30, R39, R30 ;  /* 0x0000001e271e7221 */ /* 0x000fc20000010000 */
[----:B------:R-:W-:Y:S01]  /*4150*/  F2FP.SATFINITE.E4M3.F32.PACK_AB_MERGE_C R137, R50, R49, R75 ;  /* 0x000000313289723e */ /* 0x000fe2000480704b */
[----:B------:R-:W1:Y:S01]  /*4160*/  MUFU.EX2 R79, R79 ;  /* 0x0000004f004f7308 */ /* 0x000e620000000800 */
[----:B--2---:R-:W-:-:S01]  /*4170*/  FADD.FTZ R21, R53, R20 ;  /* 0x0000001435157221 */ /* 0x004fc20000010000 */
[----:B------:R-:W-:Y:S01]  /*4180*/  FADD.FTZ R5, R43, R30 ;  /* 0x0000001e2b057221 */ /* 0x000fe20000010000 */
[C---:B------:R-:W-:Y:S01]  /*4190*/  F2FP.SATFINITE.E4M3.F32.PACK_AB_MERGE_C R43, R48.reuse, R43, RZ ;  /* 0x0000002b302b723e */ /* 0x040fe200048070ff */
[----:B------:R-:W-:Y:S01]  /*41a0*/  IMAD.MOV.U32 R50, RZ, RZ, R55 ;  /* 0x000000ffff327224 */ /* 0x000fe200078e0037 */
[----:B------:R-:W-:Y:S01]  /*41b0*/  MOV R29, R55 ;  /* 0x00000037001d7202 */ /* 0x000fe20000000f00 */
[----:B------:R-:W-:Y:S01]  /*41c0*/  FADD.FTZ R48, R48, R5 ;  /* 0x0000000530307221 */ /* 0x000fe20000010000 */
[----:B------:R-:W-:Y:S01]  /*41d0*/  F2FP.SATFINITE.E4M3.F32.PACK_AB_MERGE_C R138, R39, R38, R43 ;  /* 0x00000026278a723e */ /* 0x000fe2000480702b */
[----:B------:R-:W2:Y:S01]  /*41e0*/  MUFU.EX2 R82, R82 ;  /* 0x0000005200527308 */ /* 0x000ea20000000800 */
[----:B0-----:R-:W-:-:S01]  /*41f0*/  FADD.FTZ R4, R74, R21 ;  /* 0x000000154a047221 */ /* 0x001fc20000010000 */
[----:B------:R-:W-:Y:S01]  /*4200*/  FADD.FTZ R5, R47, R48 ;  /* 0x000000302f057221 */ /* 0x000fe20000010000 */
[----:B------:R-:W-:-:S02]  /*4210*/  IMAD.MOV.U32 R49, RZ, RZ, R55 ;  /* 0x000000ffff317224 */ /* 0x000fc400078e0037 */
[--C-:B------:R-:W-:Y:S02]  /*4220*/  IMAD.MOV.U32 R48, RZ, RZ, R55.reuse ;  /* 0x000000ffff307224 */ /* 0x100fe400078e0037 */
[----:B------:R-:W-:Y:S01]  /*4230*/  IMAD.MOV.U32 R43, RZ, RZ, R55 ;  /* 0x000000ffff2b7224 */ /* 0x000fe200078e0037 */
[----:B------:R-:W0:Y:S01]  /*4240*/  MUFU.EX2 R40, R40 ;  /* 0x0000002800287308 */ /* 0x000e220000000800 */
[----:B-1----:R-:W-:-:S01]  /*4250*/  FADD.FTZ R13, R79, R4 ;  /* 0x000000044f0d7221 */ /* 0x002fc20000010000 */
[----:B------:R-:W-:Y:S01]  /*4260*/  FADD.FTZ R4, R52, R5 ;  /* 0x0000000534047221 */ /* 0x000fe20000010000 */
[--C-:B------:R-:W-:Y:S02]  /*4270*/  IMAD.MOV.U32 R39, RZ, RZ, R55.reuse ;  /* 0x000000ffff277224 */ /* 0x100fe400078e0037 */
[--C-:B------:R-:W-:Y:S02]  /*4280*/  IMAD.MOV.U32 R38, RZ, RZ, R55.reuse ;  /* 0x000000ffff267224 */ /* 0x100fe400078e0037 */
[----:B------:R-:W-:Y:S01]  /*4290*/  IMAD.MOV.U32 R30, RZ, RZ, R55 ;  /* 0x000000ffff1e7224 */ /* 0x000fe200078e0037 */
[----:B------:R-:W1:Y:S01]  /*42a0*/  MUFU.EX2 R51, R51 ;  /* 0x0000003300337308 */ /* 0x000e620000000800 */
[C---:B--2---:R-:W-:Y:S01]  /*42b0*/  F2FP.SATFINITE.E4M3.F32.PACK_AB_MERGE_C R79, R82.reuse, R79, RZ ;  /* 0x0000004f524f723e */ /* 0x044fe200048070ff */
[----:B------:R-:W-:-:S03]  /*42c0*/  FADD.FTZ R82, R82, R13 ;  /* 0x0000000d52527221 */ /* 0x000fc60000010000 */
[----:B------:R-:W-:Y:S01]  /*42d0*/  F2FP.SATFINITE.E4M3.F32.PACK_AB_MERGE_C R139, R74, R53, R79 ;  /* 0x000000354a8b723e */ /* 0x000fe2000480704f */
[----:B------:R-:W-:-:S01]  /*42e0*/  FADD.FTZ R13, R3, R82 ;  /* 0x00000052030d7221 */ /* 0x000fc20000010000 */
[----:B------:R-:W-:Y:S01]  /*42f0*/  MOV R53, R55 ;  /* 0x0000003700357202 */ /* 0x000fe20000000f00 */
[----:B------:R-:W2:Y:S02]  /*4300*/  MUFU.EX2 R59, R59 ;  /* 0x0000003b003b7308 */ /* 0x000ea40000000800 */
[----:B0-----:R-:W-:-:S06]  /*4310*/  FADD.FTZ R6, R40, R13 ;  /* 0x0000000d28067221 */ /* 0x001fcc0000010000 */
[----:B------:R-:W0:Y:S01]  /*4320*/  MUFU.EX2 R60, R60 ;  /* 0x0000003c003c7308 */ /* 0x000e220000000800 */
[----:B-1----:R-:W-:-:S07]  /*4330*/  FADD.FTZ R7, R51, R4 ;  /* 0x0000000433077221 */ /* 0x002fce0000010000 */
[----:B------:R-:W1:Y:S01]  /*4340*/  MUFU.EX2 R62, R62 ;  /* 0x0000003e003e7308 */ /* 0x000e620000000800 */
[----:B--2---:R-:W-:-:S07]  /*4350*/  FADD.FTZ R11, R59, R6 ;  /* 0x000000063b0b7221 */ /* 0x004fce0000010000 */
[----:B------:R-:W2:Y:S01]  /*4360*/  MUFU.EX2 R57, R57 ;  /* 0x0000003900397308 */ /* 0x000ea20000000800 */
[C---:B0-----:R-:W-:Y:S01]  /*4370*/  F2FP.SATFINITE.E4M3.F32.PACK_AB_MERGE_C R51, R60.reuse, R51, RZ ;  /* 0x000000333c33723e */ /* 0x041fe200048070ff */
[----:B------:R-:W-:-:S03]  /*4380*/  FADD.FTZ R60, R60, R7 ;  /* 0x000000073c3c7221 */ /* 0x000fc60000010000 */
[----:B------:R-:W-:Y:S01]  /*4390*/  F2FP.SATFINITE.E4M3.F32.PACK_AB_MERGE_C R140, R52, R47, R51 ;  /* 0x0000002f348c723e */ /* 0x000fe20004807033 */
[----:B------:R-:W-:Y:S01]  /*43a0*/  IMAD.MOV.U32 R52, RZ, RZ, R55 ;  /* 0x000000ffff347224 */ /* 0x000fe200078e0037 */
[----:B------:R-:W-:Y:S01]  /*43b0*/  MOV R47, R55 ;  /* 0x00000037002f7202 */ /* 0x000fe20000000f00 */
[----:B------:R-:W0:Y:S01]  /*43c0*/  MUFU.EX2 R72, R72 ;  /* 0x0000004800487308 */ /* 0x000e220000000800 */
[----:B-1----:R-:W-:-:S01]  /*43d0*/  FADD.FTZ R11, R62, R11 ;  /* 0x0000000b3e0b7221 */ /* 0x002fc20000010000 */
[----:B------:R-:W-:Y:S01]  /*43e0*/  F2FP.SATFINITE.E4M3.F32.PACK_AB_MERGE_C R59, R62, R59, RZ ;  /* 0x0000003b3e3b723e */ /* 0x000fe200048070ff */
[----:B------:R-:W-:Y:S02]  /*43f0*/  IMAD.MOV.U32 R51, RZ, RZ, R55 ;  /* 0x000000ffff337224 */ /* 0x000fe400078e0037 */
[----:B------:R-:W-:Y:S01]  /*4400*/  FADD.FTZ R4, R26, R11 ;  /* 0x0000000b1a047221 */ /* 0x000fe20000010000 */
[----:B------:R-:W-:Y:S01]  /*4410*/  F2FP.SATFINITE.E4M3.F32.PACK_AB_MERGE_C R141, R40, R3, R59 ;  /* 0x00000003288d723e */ /* 0x000fe2000480703b */
[----:B------:R-:W-:Y:S01]  /*4420*/  IMAD.MOV.U32 R40, RZ, RZ, R55 ;  /* 0x000000ffff287224 */ /* 0x000fe200078e0037 */
        /* <DEDUP_REMOVED lines=12> */
[----:B------:R-:W-:-:S04]  /*44f0*/  F2FP.SATFINITE.E4M3.F32.PACK_AB_MERGE_C R61, R68, R61, RZ ;  /* 0x0000003d443d723e */ /* 0x000fc800048070ff */
[----:B------:R-:W-:Y:S02]  /*4500*/  F2FP.SATFINITE.E4M3.F32.PACK_AB_MERGE_C R142, R72, R57, R61 ;  /* 0x00000039488e723e */ /* 0x000fe4000480703d */
[----:B------:R-:W1:Y:S01]  /*4510*/  MUFU.EX2 R9, R63 ;  /* 0x0000003f00097308 */ /* 0x000e620000000800 */
[----:B--2---:R-:W-:-:S01]  /*4520*/  FADD.FTZ R4, R71, R4 ;  /* 0x0000000447047221 */ /* 0x004fc20000010000 */
[----:B------:R-:W-:-:S04]  /*4530*/  F2FP.SATFINITE.E4M3.F32.PACK_AB_MERGE_C R8, R71, R8, RZ ;  /* 0x000000084708723e */ /* 0x000fc800048070ff */
[----:B------:R-:W-:Y:S01]  /*4540*/  F2FP.SATFINITE.E4M3.F32.PACK_AB_MERGE_C R143, R27, R26, R8 ;  /* 0x0000001a1b8f723e */ /* 0x000fe20004807008 */
[----:B------:R-:W-:Y:S01]  /*4550*/  IMAD.MOV.U32 R27, RZ, RZ, R55 ;  /* 0x000000ffff1b7224 */ /* 0x000fe200078e0037 */
[----:B------:R-:W2:Y:S01]  /*4560*/  MUFU.EX2 R65, R65 ;  /* 0x0000004100417308 */ /* 0x000ea20000000800 */
[----:B0-----:R-:W-:-:S01]  /*4570*/  FADD.FTZ R6, R24, R11 ;  /* 0x0000000b18067221 */ /* 0x001fc20000010000 */
[----:B------:R-:W-:-:S06]  /*4580*/  IMAD.MOV.U32 R26, RZ, RZ, R55 ;  /* 0x000000ffff1a7224 */ /* 0x000fcc00078e0037 */
        /* <DEDUP_REMOVED lines=14> */
[----:B------:R-:W-:Y:S02]  /*4670*/  IMAD.MOV.U32 R24, RZ, RZ, R55 ;  /* 0x000000ffff187224 */ /* 0x000fe400078e0037 */
[----:B------:R-:W0:Y:S01]  /*4680*/  MUFU.EX2 R104, R104 ;  /* 0x0000006800687308 */ /* 0x000e220000000800 */
[C---:B-1----:R-:W-:Y:S01]  /*4690*/  F2FP.SATFINITE.E4M3.F32.PACK_AB_MERGE_C R102, R5.reuse, R102, RZ ;  /* 0x000000660566723e */ /* 0x042fe200048070ff */
[----:B------:R-:W-:-:S03]  /*46a0*/  FADD.FTZ R5, R5, R4 ;  /* 0x0000000405057221 */ /* 0x000fc60000010000 */
[----:B------:R-:W-:-:S03]  /*46b0*/  F2FP.SATFINITE.E4M3.F32.PACK_AB_MERGE_C R145, R64, R9, R102 ;  /* 0x000000094091723e */ /* 0x000fc60004807066 */
[----:B------:R-:W1:Y:S01]  /*46c0*/  MUFU.EX2 R80, R80 ;  /* 0x0000005000507308 */ /* 0x000e620000000800 */
[----:B--2---:R-:W-:-:S07]  /*46d0*/  FADD.FTZ R3, R73, R76 ;  /* 0x0000004c49037221 */ /* 0x004fce0000010000 */
[----:B------:R-:W2:Y:S01]  /*46e0*/  MUFU.EX2 R103, R103 ;  /* 0x0000006700677308 */ /* 0x000ea20000000800 */
[----:B0-----:R-:W-:-:S07]  /*46f0*/  FADD.FTZ R4, R104, R5 ;  /* 0x0000000568047221 */ /* 0x001fce0000010000 */
[----:B------:R-:W-:Y:S01]  /*4700*/  MUFU.EX2 R77, R77 ;  /* 0x0000004d004d7308 */ /* 0x000fe20000000800 */
[----:B-1----:R-:W-:-:S07]  /*4710*/  FADD.FTZ R6, R80, R3 ;  /* 0x0000000350067221 */ /* 0x002fce0000010000 */
[----:B------:R-:W0:Y:S01]  /*4720*/  MUFU.EX2 R84, R84 ;  /* 0x0000005400547308 */ /* 0x000e220000000800 */
[----:B--2---:R-:W-:-:S07]  /*4730*/  FADD.FTZ R3, R103, R4 ;  /* 0x0000000467037221 */ /* 0x004fce0000010000 */
[----:B------:R-:W1:Y:S08]  /*4740*/  MUFU.EX2 R106, R106 ;  /* 0x0000006a006a7308 */ /* 0x000e700000000800 */
[----:B------:R-:W2:Y:S01]  /*4750*/  MUFU.EX2 R81, R81 ;  /* 0x0000005100517308 */ /* 0x000ea20000000800 */
[----:B0-----:R-:W-:Y:S01]  /*4760*/  F2FP.SATFINITE.E4M3.F32.PACK_AB_MERGE_C R4, R84, R77, RZ ;  /* 0x0000004d5404723e */ /* 0x001fe200048070ff */
[----:B------:R-:W-:-:S03]  /*4770*/  FADD.FTZ R77, R77, R6 ;  /* 0x000000064d4d7221 */ /* 0x000fc60000010000 */
[----:B------:R-:W-:Y:S01]  /*4780*/  F2FP.SATFINITE.E4M3.F32.PACK_AB_MERGE_C R146, R80, R73, R4 ;  /* 0x000000495092723e */ /* 0x000fe20004807004 */
[----:B------:R-:W-:-:S01]  /*4790*/  FADD.FTZ R4, R84, R77 ;  /* 0x0000004d54047221 */ /* 0x000fc20000010000 */
[----:B-1----:R-:W-:Y:S01]  /*47a0*/  FADD.FTZ R6, R106, R3 ;  /* 0x000000036a067221 */ /* 0x002fe20000010000 */
[----:B--2---:R-:W-:-:S03]  /*47b0*/  F2FP.SATFINITE.E4M3.F32.PACK_AB_MERGE_C R5, R81, R106, RZ ;  /* 0x0000006a5105723e */ /* 0x004fc600048070ff */
[----:B------:R-:W-:Y:S01]  /*47c0*/  FADD.FTZ R6, R81, R6 ;  /* 0x0000000651067221 */ /* 0x000fe20000010000 */
[----:B------:R-:W-:Y:S01]  /*47d0*/  F2FP.SATFINITE.E4M3.F32.PACK_AB_MERGE_C R147, R103, R104, R5 ;  /* 0x000000686793723e */ /* 0x000fe20004807005 */
[----:B------:R-:W-:Y:S06]  /*47e0*/  @!P1 BRA `(.L_x_195) ;  /* 0x0000002c00749947 */ /* 0x000fec0003800000 */
[----:B------:R-:W-:Y:S01]  /*47f0*/  MOV R5, R58 ;  /* 0x0000003a00057202 */ /* 0x000fe20000000f00 */
[----:B------:R-:W-:Y:S01]  /*4800*/  IMAD.MOV.U32 R3, RZ, RZ, R56 ;  /* 0x000000ffff037224 */ /* 0x000fe200078e0038 */
        /* <DEDUP_REMOVED lines=20> */
.L_x_206:
[----:B------:R-:W-:-:S04]  /*4950*/  UISETP.NE.AND UP0, UPT, UR24, 0x1, UPT ;  /* 0x000000011800788c */ /* 0x000fc8000bf05270 */
[----:B------:R-:W-:-:S04]  /*4960*/  USEL UR37, URZ, 0x1, UP0 ;  /* 0x000000013f257887 */ /* 0x000fc80008000000 */
[----:B------:R-:W-:Y:S01]  /*4970*/  ULOP3.LUT UR37, UR25, UR37, URZ, 0x3c, !UPT ;  /* 0x0000002519257292 */ /* 0x000fe2000f8e3c3f */
[----:B------:R-:W-:Y:S11]  /*4980*/  @!P0 BRA `(.L_x_196) ;  /* 0x0000000000048947 */ /* 0x000ff60003800000 */
[----:B------:R-:W-:Y:S01]  /*4990*/  BPT.TRAP 0x1 ;  /* 0x000000040000795c */ /* 0x000fe20000300000 */
.L_x_196:
        /* <DEDUP_REMOVED lines=12> */
.L_x_197:
[----:B-1----:R-:W-:Y:S05]  /*4a60*/  @P1 BRA `(.L_x_198) ;  /* 0x0000000000081947 */ /* 0x002fea0003800000 */
[----:B------:R-:W1:Y:S02]  /*4a70*/  SYNCS.PHASECHK.TRANS64.TRYWAIT P1, [UR22+0x13230], R7 ;  /* 0x01323007ff0075a7 */ /* 0x000e640008020156 */
[----:B-1----:R-:W-:Y:S05]  /*4a80*/  @!P1 BRA `(.L_x_199) ;  /* 0x000000b000f09947 */ /* 0x002fea0003800000 */
.L_x_198:
        /* <DEDUP_REMOVED lines=64> */
.L_x_200:
[----:B------:R-:W-:Y:S01]  /*4e90*/  ULEA UR11, UR24, UR23, 0x3 ;  /* 0x00000017180b7291 */ /* 0x000fe2000f8e183f */
[----:B01----:R-:W-:-:S05]  /*4ea0*/  IMAD.U32 R7, RZ, RZ, UR25 ;  /* 0x00000019ff077e24 */ /* 0x003fca000f8e00ff */
[----:B------:R-:W-:-:S04]  /*4eb0*/  SHF.L.U32 R7, R7, 0x1f, RZ ;  /* 0x0000001f07077819 */ /* 0x000fc800000006ff */
[----:B------:R0:W1:Y:S01]  /*4ec0*/  SYNCS.PHASECHK.TRANS64.TRYWAIT P1, [UR11+0x13250], R7 ;  /* 0x01325007ff0075a7 */ /* 0x000062000802014b */
[----:B------:R-:W-:Y:S05]  /*4ed0*/  @!P0 BRA `(.L_x_201) ;  /* 0x0000000000048947 */ /* 0x000fea0003800000 */
[----:B------:R-:W-:Y:S01]  /*4ee0*/  BPT.TRAP 0x1 ;  /* 0x000000040000795c */ /* 0x000fe20000300000 */
.L_x_201:
[----:B-1----:R-:W-:Y:S05]  /*4ef0*/  @P1 BRA `(.L_x_202) ;  /* 0x0000000000081947 */ /* 0x002fea0003800000 */
[----:B------:R-:W1:Y:S02]  /*4f00*/  SYNCS.PHASECHK.TRANS64.TRYWAIT P1, [UR11+0x13250], R7 ;  /* 0x01325007ff0075a7 */ /* 0x000e64000802014b */
[----:B-1----:R-:W-:Y:S05]  /*4f10*/  @!P1 BRA `(.L_x_203) ;  /* 0x000000ac00e49947 */ /* 0x002fea0003800000 */
.L_x_202:
        /* <DEDUP_REMOVED lines=28> */
[----:B------:R-:W-:Y:S03]  /*50e0*/  QGMMA.64x64x32.F32.E4M3.E4M3 R24, R144, gdesc[UR4], R24, gsb0 ;  /* 0x00e0000490187df3 */ /* 0x000fe60008000818 */
[----:B------:R-:W-:Y:S02]  /*50f0*/  WARPGROUP.DEPBAR.LE gsb0, 0x0 ;  /* 0x00008000000079c5 */ /* 0x000fe40000010000 */
[----:B------:R-:W-:Y:S05]  /*5100*/  @!P0 BRA `(.L_x_204) ;  /* 0x0000000000048947 */ /* 0x000fea0003800000 */
[----:B------:R-:W-:Y:S01]  /*5110*/  BPT.TRAP 0x1 ;  /* 0x000000040000795c */ /* 0x000fe20000300000 */
.L_x_204:
        /* <DEDUP_REMOVED lines=101> */
[----:B------:R-:W-:Y:S01]  /*5770*/  IMAD.U32 R133, RZ, RZ, UR20 ;  /* 0x00000014ff857e24 */ /* 0x000fe2000f8e00ff */
[----:B------:R-:W0:Y:S01]  /*5780*/  MUFU.TANH R121, R121 ;  /* 0x0000007900797308 */ /* 0x000e220000002400 */
[----:B-1----:R-:W-:Y:S01]  /*5790*/  FMNMX.FTZ R56, R20, R127, !PT ;  /* 0x0000007f14387209 */ /* 0x002fe20007810000 */
[----:B------:R-:W-:-:S04]  /*57a0*/  UIADD3 UR22, UR22, 0x13240, URZ ;  /* 0x0001324016167890 */ /* 0x000fc8000fffe03f */
[----:B------:R-:W-:Y:S02]  /*57b0*/  UPRMT UR22, UR21, 0x654, UR22 ;  /* 0x0000065415167896 */ /* 0x000fe40008000016 */
[----:B------:R-:W1:Y:S01]  /*57c0*/  MUFU.TANH R123, R123 ;  /* 0x0000007b007b7308 */ /* 0x000e620000002400 */
[----:B--2---:R-:W-:-:S06]  /*57d0*/  FMNMX.FTZ R126, R120, R129, !PT ;  /* 0x00000081787e7209 */ /* 0x004fcc0007810000 */
[----:B------:R-:W-:Y:S01]  /*57e0*/  SYNCS.ARRIVE.TRANS64.RED.A1T0 RZ, [UR22], RZ ;  /* 0x000000ffffff79a7 */ /* 0x000fe20008100416 */
[----:B------:R-:W2:Y:S01]  /*57f0*/  MUFU.TANH R122, R122 ;  /* 0x0000007a007a7308 */ /* 0x000ea20000002400 */
[----:B0-----:R-:W-:-:S07]  /*5800*/  FMNMX.FTZ R127, R121, R56, !PT ;  /* 0x00000038797f7209 */ /* 0x001fce0007810000 */
        /* <DEDUP_REMOVED lines=165> */
[----:B0-----:R-:W-:-:S02]  /*6260*/  IMAD.U32 R127, RZ, RZ, UR20 ;  /* 0x00000014ff7f7e24 */ /* 0x001fc4000f8e00ff */
[--C-:B------:R-:W-:Y:S01]  /*6270*/  FFMA.FTZ R108, R108, UR20, -R128.reuse ;  /* 0x000000146c6c7c23 */ /* 0x100fe20008010880 */
[----:B------:R-:W-:-:S01]  /*6280*/  FFMA.FTZ R109, R109, UR20, -R128 ;  /* 0x000000146d6d7c23 */ /* 0x000fc20008010880 */
[----:B------:R-:W-:Y:S01]  /*6290*/  FFMA.FTZ R112, R112, UR20, -R128 ;  /* 0x0000001470707c23 */ /* 0x000fe20008010880 */
[----:B------:R-:W-:-:S01]  /*62a0*/  FFMA.FTZ R69, R58, R127, -8 ;  /* 0xc10000003a457423 */ /* 0x000fc2000001007f */
        /* <DEDUP_REMOVED lines=222> */
.L_x_205:
[----:B------:R-:W-:Y:S01]  /*7090*/  UIADD3 UR6, UR11, 0x13260, URZ ;  /* 0x000132600b067890 */ /* 0x000fe2000fffe03f */
[----:B------:R-:W-:Y:S01]  /*70a0*/  ISETP.LT.AND P1, PT, RZ, UR46, PT ;  /* 0x0000002eff007c0c */ /* 0x000fe2000bf21270 */
[----:B------:R-:W-:Y:S01]  /*70b0*/  UIADD3 UR7, UR46, -0x1, URZ ;  /* 0xffffffff2e077890 */ /* 0x000fe2000fffe03f */
[----:B------:R-:W-:Y:S01]  /*70c0*/  F2FP.SATFINITE.E4M3.F32.PACK_AB_MERGE_C R11, R12, R11, RZ ;  /* 0x0000000b0c0b723e */ /* 0x000fe200048070ff */
[----:B------:R-:W-:Y:S01]  /*70d0*/  UPRMT UR6, UR21, 0x654, UR6 ;  /* 0x0000065415067896 */ /* 0x000fe20008000006 */
[----:B------:R-:W-:Y:S01]  /*70e0*/  F2FP.SATFINITE.E4M3.F32.PACK_AB_MERGE_C R13, R14, R13, RZ ;  /* 0x0000000d0e0d723e */ /* 0x000fe200048070ff */
[----:B------:R-:W-:Y:S01]  /*70f0*/  UMOV UR25, UR37 ;  /* 0x0000002500197c82 */ /* 0x000fe20008000000 */
[----:B------:R-:W-:Y:S01]  /*7100*/  F2FP.SATFINITE.E4M3.F32.PACK_AB_MERGE_C R121, R122, R121, RZ ;  /* 0x000000797a79723e */ /* 0x000fe200048070ff */
[----:B------:R-:W-:Y:S01]  /*7110*/  UMOV UR24, UR38 ;  /* 0x0000002600187c82 */ /* 0x000fe20008000000 */
[----:B------:R-:W-:Y:S01]  /*7120*/  F2FP.SATFINITE.E4M3.F32.PACK_AB_MERGE_C R123, R124, R123, RZ ;  /* 0x0000007b7c7b723e */ /* 0x000fe200048070ff */
[----:B------:R-:W-:Y:S01]  /*7130*/  UMOV UR46, UR7 ;  /* 0x00000007002e7c82 */ /* 0x000fe20008000000 */
[----:B------:R-:W-:Y:S01]  /*7140*/  F2FP.SATFINITE.E4M3.F32.PACK_AB_MERGE_C R108, R109, R108, RZ ;  /* 0x0000006c6d6c723e */ /* 0x000fe200048070ff */
[-C--:B------:R-:W-:Y:S01]  /*7150*/  FMUL.FTZ R24, R24, R5.reuse ;  /* 0x0000000518187220 */ /* 0x080fe20000410000 */
[----:B------:R-:W-:Y:S01]  /*7160*/  F2FP.SATFINITE.E4M3.F32.PACK_AB_MERGE_C R110, R111, R110, RZ ;  /* 0x0000006e6f6e723e */ /* 0x000fe200048070ff */
[----:B------:R-:W-:Y:S01]  /*7170*/  SYNCS.ARRIVE.TRANS64.RED.A1T0 RZ, [UR6], RZ ;  /* 0x000000ffffff79a7 */ /* 0x000fe20008100406 */
        /* <DEDUP_REMOVED lines=66> */
[----:B------:R-:W-:Y:S01]  /*75a0*/  MOV R5, R58 ;  /* 0x0000003a00057202 */ /* 0x000fe20000000f00 */
[----:B------:R-:W-:Y:S06]  /*75b0*/  @P1 BRA `(.L_x_206) ;  /* 0xffffffd000e41947 */ /* 0x000fec000383ffff */
.L_x_195:
[----:B------:R-:W-:Y:S06]  /*75c0*/  BAR.ARV 0x8, 0x200 ;  /* 0x0208000000007b1d */ /* 0x000fec0000002000 */
[----:B------:R-:W-:Y:S05]  /*75d0*/  @!P0 BRA `(.L_x_207) ;  /* 0x0000000000048947 */ /* 0x000fea0003800000 */
[----:B------:R-:W-:Y:S01]  /*75e0*/  BPT.TRAP 0x1 ;  /* 0x000000040000795c */ /* 0x000fe20000300000 */
.L_x_207:
        /* <DEDUP_REMOVED lines=9> */
.L_x_208:
[----:B-1----:R-:W-:Y:S05]  /*7680*/  @P1 BRA `(.L_x_209) ;  /* 0x0000000000081947 */ /* 0x002fea0003800000 */
[----:B------:R-:W1:Y:S02]  /*7690*/  SYNCS.PHASECHK.TRANS64.TRYWAIT P1, [UR14+0x13250], R0 ;  /* 0x01325000ff0075a7 */ /* 0x000e64000802014e */
[----:B-1----:R-:W-:Y:S05]  /*76a0*/  @!P1 BRA `(.L_x_210) ;  /* 0x0000008800189947 */ /* 0x002fea0003800000 */
.L_x_209:
[----:B------:R-:W-:Y:S01]  /*76b0*/  ULDC.64 UR4, c[0x0][0x9a0] ;  /* 0x0002680000047ab9 */ /* 0x000fe20000000a00 */
[----:B------:R-:W-:Y:S01]  /*76c0*/  UIADD3 UR6, UR6, 0x1000, URZ ;  /* 0x0000100006067890 */ /* 0x000fe2000fffe03f */
[----:B------:R-:W-:Y:S01]  /*76d0*/  WARPGROUP.ARRIVE ;  /* 0x00000000000079c5 */ /* 0x000fe20000000000 */
[----:B------:R-:W-:Y:S01]  /*76e0*/  UISETP.NE.U32.AND UP0, UPT, UR4, URZ, UPT ;  /* 0x0000003f0400728c */ /* 0x000fe2000bf05070 */
[----:B------:R-:W-:Y:S01]  /*76f0*/  IMAD.MOV.U32 R5, RZ, RZ, 0x3f800000 ;  /* 0x3f800000ff057424 */ /* 0x000fe200078e00ff */
[----:B------:R-:W-:Y:S02]  /*7700*/  USHF.R.U32.HI UR6, URZ, 0x4, UR6 ;  /* 0x000000043f067899 */ /* 0x000fe40008011606 */
[----:B------:R-:W-:Y:S02]  /*7710*/  UISETP.NE.AND.EX UP0, UPT, UR5, URZ, UPT, UP0 ;  /* 0x0000003f0500728c */ /* 0x000fe4000bf05300 */
[----:B------:R-:W-:-:S04]  /*7720*/  ULOP3.LUT UR6, UR6, 0x3fff, URZ, 0xc0, !UPT ;  /* 0x00003fff06067892 */ /* 0x000fc8000f8ec03f */
[----:B------:R-:W-:Y:S01]  /*7730*/  ULOP3.LUT UR7, UR6, 0x10000, URZ, 0xfc, !UPT ;  /* 0x0001000006077892 */ /* 0x000fe2000f8efc3f */
[----:B------:R-:W-:-:S04]  /*7740*/  PLOP3.LUT P1, PT, PT, PT, UP0, 0x80, 0x0 ;  /* 0x000000000000781c */ /* 0x000fc80003f2f008 */
[----:B------:R-:W-:Y:S01]  /*7750*/  @UP0 ULDC.64 UR10, c[0x0][0x9c8] ;  /* 0x00027200000a0ab9 */ /* 0x000fe20000000a00 */
[----:B------:R-:W-:Y:S02]  /*7760*/  @UP0 USHF.R.S32.HI UR16, URZ, 0x1f, UR40 ;  /* 0x0000001f3f100899 */ /* 0x000fe40008011428 */
[----:B------:R-:W-:Y:S02]  /*7770*/  @UP0 UIMAD UR6, UR43, UR10, URZ ;  /* 0x0000000a2b0602a4 */ /* 0x000fe4000f8e023f */
[----:B------:R-:W-:Y:S01]  /*7780*/  @UP0 UIMAD.WIDE.U32 UR8, UR42, UR10, URZ ;  /* 0x0000000a2a0802a5 */ /* 0x000fe2000f8e003f */
[----:B------:R-:W-:Y:S01]  /*7790*/  @UP0 ULDC.64 UR12, c[0x0][0x9d0] ;  /* 0x00027400000c0ab9 */ /* 0x000fe20000000a00 */
[----:B------:R-:W-:Y:S02]  /*77a0*/  UIMAD UR10, UR38, 0x280, UR7 ;  /* 0x00000280260a78a4 */ /* 0x000fe4000f8e0207 */
[----:B------:R-:W-:Y:S02]  /*77b0*/  @UP0 UIMAD UR6, UR42, UR11, UR6 ;  /* 0x0000000b2a0602a4 */ /* 0x000fe4000f8e0206 */
[----:B------:R-:W-:-:S02]  /*77c0*/  @UP0 UIMAD UR7, UR16, UR12, URZ ;  /* 0x0000000c100702a4 */ /* 0x000fc4000f8e023f */
[----:B------:R-:W-:Y:S02]  /*77d0*/  @UP0 UIADD3 UR9, UR9, UR6, URZ ;  /* 0x0000000609090290 */ /* 0x000fe4000fffe03f */
[----:B------:R-:W-:Y:S01]  /*77e0*/  @UP0 UIMAD UR11, UR40, UR13, UR7 ;  /* 0x0000000d280b02a4 */ /* 0x000fe2000f8e0207 */
[----:B------:R-:W-:Y:S02]  /*77f0*/  UMOV UR6, UR10 ;  /* 0x0000000a00067c82 */ /* 0x000fe40008000000 */
[----:B------:R-:W-:Y:S02]  /*7800*/  UMOV UR7, 0xc0000010 ;  /* 0xc000001000077882 */ /* 0x000fe40000000000 */
[----:B------:R-:W-:Y:S01]  /*7810*/  QGMMA.64x64x32.F32.E4M3.E4M3 R24, R152, gdesc[UR4], R24, gsb0 ;  /* 0x00e0000498187df3 */ /* 0x000fe20008000818 */
[----:B------:R-:W-:-:S04]  /*7820*/  @UP0 UIMAD.WIDE.U32 UR6, UR40, UR12, UR8 ;  /* 0x0000000c280602a5 */ /* 0x000fc8000f8e0008 */
[----:B------:R-:W-:Y:S02]  /*7830*/  @UP0 UIADD3 UR7, UR7, UR11, URZ ;  /* 0x0000000b07070290 */ /* 0x000fe4000fffe03f */
[----:B------:R-:W-:-:S04]  /*7840*/  @UP0 ULEA UR4, UP1, UR6, UR4, 0x2 ;  /* 0x0000000406040291 */ /* 0x000fc8000f82103f */
[----:B------:R-:W-:Y:S02]  /*7850*/  @UP0 ULEA.HI.X UR5, UR6, UR5, UR7, 0x2, UP1 ;  /* 0x0000000506050291 */ /* 0x000fe400088f1407 */
[----:B------:R-:W-:-:S04]  /*7860*/  IMAD.U32 R2, RZ, RZ, UR4 ;  /* 0x00000004ff027e24 */ /* 0x000fc8000f8e00ff */
[----:B-1----:R-:W-:Y:S01]  /*7870*/  IMAD.U32 R3, RZ, RZ, UR5 ;  /* 0x00000005ff037e24 */ /* 0x002fe2000f8e00ff */
[----:B------:R-:W-:-:S04]  /*7880*/  UIADD3 UR4, UR10, 0x80, URZ ;  /* 0x000000800a047890 */ /* 0x000fc8000fffe03f */
[----:B------:R1:W2:Y:S01]  /*7890*/  @P1 LDG.E R5, desc[UR48][R2.64] ;  /* 0x0000003002051981 */ /* 0x0002a2000c1e1900 */
[----:B------:R-:W-:Y:S02]  /*78a0*/  UMOV UR7, 0xc0000010 ;  /* 0xc000001000077882 */ /* 0x000fe40000000000 */
[----:B------:R-:W-:Y:S01]  /*78b0*/  UMOV UR6, UR4 ;  /* 0x0000000400067c82 */ /* 0x000fe20008000000 */
[----:B------:R-:W-:Y:S02]  /*78c0*/  WARPGROUP.DEPBAR.LE gsb0, 0x0 ;  /* 0x00008000000079c5 */ /* 0x000fe40000010000 */
[----:B------:R-:W-:-:S06]  /*78d0*/  WARPGROUP.ARRIVE ;  /* 0x00000000000079c5 */ /* 0x000fcc0000000000 */
[----:B------:R-:W-:Y:S01]  /*78e0*/  QGMMA.64x64x32.F32.E4M3.E4M3 R24, R148, gdesc[UR4], R24, gsb0 ;  /* 0x00e0000494187df3 */ /* 0x000fe20008000818 */
[----:B------:R-:W-:Y:S01]  /*78f0*/  UIADD3 UR4, UR10, 0x100, URZ ;  /* 0x000001000a047890 */ /* 0x000fe2000fffe03f */
[----:B------:R-:W-:-:S06]  /*7900*/  UMOV UR7, 0xc0000010 ;  /* 0xc000001000077882 */ /* 0x000fcc0000000000 */
[----:B------:R-:W-:Y:S01]  /*7910*/  UMOV UR6, UR4 ;  /* 0x0000000400067c82 */ /* 0x000fe20008000000 */
[----:B------:R-:W-:Y:S02]  /*7920*/  WARPGROUP.DEPBAR.LE gsb0, 0x0 ;  /* 0x00008000000079c5 */ /* 0x000fe40000010000 */
[----:B------:R-:W-:-:S06]  /*7930*/  WARPGROUP.ARRIVE ;  /* 0x00000000000079c5 */ /* 0x000fcc0000000000 */
[----:B------:R-:W-:Y:S01]  /*7940*/  QGMMA.64x64x32.F32.E4M3.E4M3 R24, R136, gdesc[UR4], R24, gsb0 ;  /* 0x00e0000488187df3 */ /* 0x000fe20008000818 */
[----:B------:R-:W-:Y:S01]  /*7950*/  UIADD3 UR4, UR10, 0x180, URZ ;  /* 0x000001800a047890 */ /* 0x000fe2000fffe03f */
[----:B------:R-:W-:-:S06]  /*7960*/  UMOV UR7, 0xc0000010 ;  /* 0xc000001000077882 */ /* 0x000fcc0000000000 */
[----:B------:R-:W-:Y:S01]  /*7970*/  UMOV UR6, UR4 ;  /* 0x0000000400067c82 */ /* 0x000fe20008000000 */
        /* <DEDUP_REMOVED lines=11> */
[----:B------:R-:W-:Y:S01]  /*7a30*/  MOV R4, RZ ;  /* 0x000000ff00047202 */ /* 0x000fe20000000f00 */
        /* <DEDUP_REMOVED lines=11> */
[----:B------:R-:W-:Y:S01]  /*7af0*/  FSETP.NE.FTZ.AND P1, PT, R10, RZ, PT ;  /* 0x000000ff0a00720b */ /* 0x000fe20003f35000 */
[----:B------:R-:W-:-:S08]  /*7b00*/  IMAD.MOV.U32 R8, RZ, RZ, RZ ;  /* 0x000000ffff087224 */ /* 0x000fd000078e00ff */
[----:B------:R-:W0:Y:S08]  /*7b10*/  @P2 MUFU.LG2 R6, R11 ;  /* 0x0000000b00062308 */ /* 0x000e300000000c00 */
[----:B------:R-:W1:Y:S08]  /*7b20*/  @P3 MUFU.LG2 R7, R12 ;  /* 0x0000000c00073308 */ /* 0x000e700000000c00 */
[----:B------:R-:W3:Y:S01]  /*7b30*/  @P1 MUFU.RCP R8, R10 ;  /* 0x0000000a00081308 */ /* 0x000ee20000001000 */
[----:B------:R-:W-:-:S02]  /*7b40*/  IMAD.U32 R3, RZ, RZ, UR20 ;  /* 0x00000014ff037e24 */ /* 0x000fc4000f8e00ff */
[----:B------:R-:W-:Y:S02]  /*7b50*/  IMAD.U32 R14, RZ, RZ, UR20 ;  /* 0x00000014ff0e7e24 */ /* 0x000fe4000f8e00ff */
[----:B0-----:R-:W-:Y:S01]  /*7b60*/  @P2 FMUL.FTZ R6, R6, 0.69314718246459960938 ;  /* 0x3f31721806062820 */ /* 0x001fe20000410000 */
[----:B------:R-:W-:Y:S01]  /*7b70*/  @P2 FMUL.FTZ R3, R3, 0.69314718246459960938 ;  /* 0x3f31721803032820 */ /* 0x000fe20000410000 */
[----:B------:R-:W-:Y:S01]  /*7b80*/  @P3 FMUL.FTZ R14, R14, 0.69314718246459960938 ;  /* 0x3f3172180e0e3820 */ /* 0x000fe20000410000 */
[----:B-1----:R-:W-:Y:S01]  /*7b90*/  @P3 FMUL.FTZ R7, R7, 0.69314718246459960938 ;  /* 0x3f31721807073820 */ /* 0x002fe20000410000 */
[----:B------:R-:W-:Y:S02]  /*7ba0*/  IMAD.MOV.U32 R2, RZ, RZ, -0x800000 ;  /* 0xff800000ff027424 */ /* 0x000fe400078e00ff */
[----:B--2---:R-:W-:Y:S01]  /*7bb0*/  FMUL.FTZ R4, R4, R5 ;  /* 0x0000000504047220 */ /* 0x004fe20000410000 */
[----:B------:R-:W-:Y:S02]  /*7bc0*/  IMAD.MOV.U32 R0, RZ, RZ, -0x800000 ;  /* 0xff800000ff007424 */ /* 0x000fe400078e00ff */
[----:B------:R-:W-:Y:S01]  /*7bd0*/  @P2 FFMA.FTZ R2, R3, R56, R6 ;  /* 0x0000003803022223 */ /* 0x000fe20000010006 */
[----:B------:R-:W-:-:S01]  /*7be0*/  @P3 FFMA.FTZ R0, R14, R58, R7 ;  /* 0x0000003a0e003223 */ /* 0x000fc20000010007 */
[----:B---3--:R-:W-:Y:S01]  /*7bf0*/  FMUL.FTZ R5, R8, R5 ;  /* 0x0000000508057220 */ /* 0x008fe20000410000 */
[----:B------:R-:W-:-:S02]  /*7c00*/  WARPGROUP.DEPBAR.LE gsb0, 0x0 ;  /* 0x00008000000079c5 */ /* 0x000fc40000010000 */
[----:B------:R-:W-:Y:S05]  /*7c10*/  @!P0 BRA `(.L_x_211) ;  /* 0x0000000000048947 */ /* 0x000fea0003800000 */
[----:B------:R-:W-:Y:S01]  /*7c20*/  BPT.TRAP 0x1 ;  /* 0x000000040000795c */ /* 0x000fe20000300000 */
.L_x_211:
[----:B------:R-:W-:Y:S01]  /*7c30*/  UIADD3 UR4, UR14, 0x13260, URZ ;  /* 0x000132600e047890 */ /* 0x000fe2000fffe03f */
[-C--:B------:R-:W-:Y:S01]  /*7c40*/  FMUL.FTZ R56, R33, R4.reuse ;  /* 0x0000000421387220 */ /* 0x080fe20000410000 */
[----:B------:R-:W-:Y:S01]  /*7c50*/  UIADD3 UR38, UR38, 0x1, URZ ;  /* 0x0000000126267890 */ /* 0x000fe2000fffe03f */
[-C--:B------:R-:W-:Y:S01]  /*7c60*/  FMUL.FTZ R59, R25, R4.reuse ;  /* 0x00000004193b7220 */ /* 0x080fe20000410000 */
[----:B------:R-:W-:Y:S01]  /*7c70*/  UPRMT UR4, UR15, 0x654, UR4 ;  /* 0x000006540f047896 */ /* 0x000fe20008000004 */
[-C--:B------:R-:W-:Y:S01]  /*7c80*/  FMUL.FTZ R57, R32, R4.reuse ;  /* 0x0000000420397220 */ /* 0x080fe20000410000 */
[----:B------:R-:W-:Y:S01]  /*7c90*/  UISETP.NE.AND UP0, UPT, UR38, 0x2, UPT ;  /* 0x000000022600788c */ /* 0x000fe2000bf05270 */
[-C--:B------:R-:W-:Y:S01]  /*7ca0*/  FMUL.FTZ R33, R37, R4.reuse ;  /* 0x0000000425217220 */ /* 0x080fe20000410000 */
[-C--:B------:R-:W-:Y:S01]  /*7cb0*/  FMUL.FTZ R20, R41, R4.reuse ;  /* 0x0000000429147220 */ /* 0x080fe20000410000 */
[-C--:B------:R-:W-:Y:S01]  /*7cc0*/  FMUL.FTZ R15, R45, R4.reuse ;  /* 0x000000042d0f7220 */ /* 0x080fe20000410000 */
[-C--:B------:R-:W-:Y:S01]  /*7cd0*/  FMUL.FTZ R61, R24, R4.reuse ;  /* 0x00000004183d7220 */ /* 0x080fe20000410000 */
[-C--:B------:R-:W-:Y:S01]  /*7ce0*/  FMUL.FTZ R32, R40, R4.reuse ;  /* 0x0000000428207220 */ /* 0x080fe20000410000 */
[-C--:B------:R-:W-:Y:S01]  /*7cf0*/  FMUL.FTZ R25, R44, R4.reuse ;  /* 0x000000042c197220 */ /* 0x080fe20000410000 */
[----:B------:R-:W-:Y:S01]  /*7d00*/  SYNCS.ARRIVE.TRANS64.RED.A1T0 RZ, [UR4], RZ ;  /* 0x000000ffffff79a7 */ /* 0x000fe20008100404 */
[-C--:B------:R-:W-:Y:S01]  /*7d10*/  FMUL.FTZ R45, R26, R5.reuse ;  /* 0x000000051a2d7220 */ /* 0x080fe20000410000 */
[-C--:B------:R-:W-:Y:S01]  /*7d20*/  FMUL.FTZ R41, R27, R5.reuse ;  /* 0x000000051b297220 */ /* 0x080fe20000410000 */
[-C--:B------:R-:W-:Y:S01]  /*7d30*/  FMUL.FTZ R37, R34, R5.reuse ;  /* 0x0000000522257220 */ /* 0x080fe20000410000 */
[----:B------:R-:W-:Y:S01]  /*7d40*/  USEL UR4, URZ, 0x1, UP0 ;  /* 0x000000013f047887 */ /* 0x000fe20008000000 */
        /* <DEDUP_REMOVED lines=15> */
[----:B------:R-:W-:Y:S01]  /*7e40*/  PLOP3.LUT P0, PT, PT, PT, PT, 0x8, 0x0 ;  /* 0x000000000000781c */ /* 0x000fe20003f0e170 */
[-C--:B------:R-:W-:Y:S01]  /*7e50*/  FMUL.FTZ R13, R47, R5.reuse ;  /* 0x000000052f0d7220 */ /* 0x080fe20000410000 */
[-C--:B------:R-:W-:Y:S01]  /*7e60*/  FMUL.FTZ R10, R50, R5.reuse ;  /* 0x00000005320a7220 */ /* 0x080fe20000410000 */
[-C--:B------:R-:W-:Y:S01]  /*7e70*/  FMUL.FTZ R6, R51, R5.reuse ;  /* 0x0000000533067220 */ /* 0x080fe20000410000 */
[-C--:B------:R-:W-:Y:S01]  /*7e80*/  FMUL.FTZ R9, R54, R5.reuse ;  /* 0x0000000536097220 */ /* 0x080fe20000410000 */
[----:B------:R-:W-:Y:S01]  /*7e90*/  FMUL.FTZ R55, R55, R5 ;  /* 0x0000000537377220 */ /* 0x000fe20000410000 */
[----:B------:R-:W-:-:S02]  /*7ea0*/  UIADD3 UR36, UR36, 0x1, URZ ;  /* 0x0000000124247890 */ /* 0x000fc4000fffe03f */
[----:B------:R-:W-:Y:S02]  /*7eb0*/  USEL UR38, UR38, URZ, UP0 ;  /* 0x0000003f26267287 */ /* 0x000fe40008000000 */
[----:B------:R-:W-:-:S12]  /*7ec0*/  ULOP3.LUT UR37, UR37, UR4, URZ, 0x3c, !UPT ;  /* 0x0000000425257292 */ /* 0x000fd8000f8e3c3f */
.L_x_187:
[----:B------:R-:W0:Y:S01]  /*7ed0*/  S2R R4, SR_CgaCtaId ;  /* 0x0000000000047919 */ /* 0x000e220000008800 */
[----:B------:R-:W-:Y:S01]  /*7ee0*/  MOV R3, 0x400 ;  /* 0x0000040000037802 */ /* 0x000fe20000000f00 */
[----:B------:R-:W-:Y:S01]  /*7ef0*/  BSSY B0, `(.L_x_212) ;  /* 0x00001cf000007945 */ /* 0x000fe20003800000 */
[----:B------:R-:W-:Y:S02]  /*7f00*/  BAR.SYNC.DEFER_BLOCKING 0x5, 0x200 ;  /* 0x0148000000007b1d */ /* 0x000fe40000010000 */
[----:B0-----:R-:W-:-:S05]  /*7f10*/  LEA R3, R4, R3, 0x18 ;  /* 0x0000000304037211 */ /* 0x001fca00078ec0ff */
[----:B------:R-:W0:Y:S02]  /*7f20*/  LDS.128 R28, [R3+0x132d0] ;  /* 0x0132d000031c7984 */ /* 0x000e240000000c00 */
[----:B0-----:R-:W-:Y:S02]  /*7f30*/  R2UR UR5, R29 ;  /* 0x000000001d0572ca */ /* 0x001fe400000e0000 */
[----:B------:R-:W-:Y:S01]  /*7f40*/  R2UR UR40, R30 ;  /* 0x000000001e2872ca */ /* 0x000fe200000e0000 */
[----:B------:R-:W-:Y:S06]  /*7f50*/  BAR.ARV 0x4, 0x200 ;  /* 0x0108000000007b1d */ /* 0x000fec0000002000 */
[----:B------:R-:W-:Y:S08]  /*7f60*/  @P0 BRA `(.L_x_213) ;  /* 0x0000001000a80947 */ /* 0x000ff00003800000 */
[----:B------:R-:W0:Y:S01]  /*7f70*/  S2R R35, SR_TID.X ;  /* 0x0000000000237919 */ /* 0x000e220000002100 */
[----:B------:R-:W-:Y:S01]  /*7f80*/  ULDC.64 UR6, c[0x4][0x38] ;  /* 0x01000e0000067ab9 */ /* 0x000fe20000000a00 */
[----:B------:R-:W2:Y:S01]  /*7f90*/  LDL R38, [R1] ;  /* 0x0000000001267983 */ /* 0x000ea20000100800 */
[----:B------:R-:W1:Y:S01]  /*7fa0*/  S2R R30, SR_SWINHI ;  /* 0x00000000001e7919 */ /* 0x000e620000002f00 */
[----:B------:R-:W-:Y:S02]  /*7fb0*/  F2FP.BF16.F32.PACK_AB R9, R9, R10 ;  /* 0x0000000a0909723e */ /* 0x000fe400000010ff */
[----:B------:R-:W-:Y:S02]  /*7fc0*/  F2FP.BF16.F32.PACK_AB R8, R7, R8 ;  /* 0x000000080708723e */ /* 0x000fe400000010ff */
[----:B------:R-:W-:Y:S02]  /*7fd0*/  F2FP.BF16.F32.PACK_AB R14, R13, R14 ;  /* 0x0000000e0d0e723e */ /* 0x000fe400000010ff */
[----:B------:R-:W-:-:S02]  /*7fe0*/  F2FP.BF16.F32.PACK_AB R21, R21, R24 ;  /* 0x000000181515723e */ /* 0x000fc400000010ff */
[----:B------:R-:W-:Y:S02]  /*7ff0*/  F2FP.BF16.F32.PACK_AB R36, R36, R57 ;  /* 0x000000392424723e */ /* 0x000fe400000010ff */
[----:B------:R-:W-:Y:S02]  /*8000*/  F2FP.BF16.F32.PACK_AB R11, R11, R12 ;  /* 0x0000000c0b0b723e */ /* 0x000fe400000010ff */
        /* <DEDUP_REMOVED lines=8> */
[----:B------:R-:W-:Y:S01]  /*8090*/  F2FP.BF16.F32.PACK_AB R20, R15, R20 ;  /* 0x000000140f14723e */ /* 0x000fe200000010ff */
[----:B------:R-:W-:Y:S01]  /*80a0*/  USHF.L.U32 UR11, UR42, 0x2, URZ ;  /* 0x000000022a0b7899 */ /* 0x000fe2000800063f */
[----:B0-----:R-:W-:Y:S01]  /*80b0*/  SHF.L.U32 R4, R35, 0x2, RZ ;  /* 0x0000000223047819 */ /* 0x001fe200000006ff */
[----:B------:R-:W-:Y:S01]  /*80c0*/  USHF.L.U64.HI UR17, UR42, 0x2, UR43 ;  /* 0x000000022a117899 */ /* 0x000fe2000801022b */
[----:B------:R-:W-:Y:S02]  /*80d0*/  BAR.SYNC.DEFER_BLOCKING 0x1, 0x180 ;  /* 0x0046000000007b1d */ /* 0x000fe40000010000 */
[----:B------:R-:W-:-:S04]  /*80e0*/  LOP3.LUT R4, R4, 0xc, RZ, 0xc0, !PT ;  /* 0x0000000c04047812 */ /* 0x000fc800078ec0ff */
[----:B------:R-:W-:Y:S01]  /*80f0*/  IADD3 R4, P0, R4, UR6, RZ ;  /* 0x0000000604047c10 */ /* 0x000fe2000ff1e0ff */
[----:B------:R-:W-:Y:S01]  /*8100*/  USHF.R.S32.HI UR16, URZ, 0x1f, UR47 ;  /* 0x0000001f3f107899 */ /* 0x000fe2000801142f */
[----:B------:R-:W-:Y:S01]  /*8110*/  ULDC.64 UR8, c[0x0][0xb90] ;  /* 0x0002e40000087ab9 */ /* 0x000fe20000000a00 */
[----:B------:R-:W-:Y:S02]  /*8120*/  ULDC.64 UR12, c[0x0][0xc08] ;  /* 0x00030200000c7ab9 */ /* 0x000fe40000000a00 */
[----:B------:R-:W-:Y:S01]  /*8130*/  IMAD.X R5, RZ, RZ, UR7, P0 ;  /* 0x00000007ff057e24 */ /* 0x000fe200080e06ff */
[----:B------:R-:W-:Y:S01]  /*8140*/  F2FP.BF16.F32.PACK_AB R10, R55, R6 ;  /* 0x00000006370a723e */ /* 0x000fe200000010ff */
[----:B------:R-:W-:Y:S01]  /*8150*/  ULDC.64 UR6, c[0x0][0xc00] ;  /* 0x0003000000067ab9 */ /* 0x000fe20000000a00 */
[----:B------:R-:W-:Y:S02]  /*8160*/  ULDC.64 UR14, c[0x0][0xb98] ;  /* 0x0002e600000e7ab9 */ /* 0x000fe40000000a00 */
[----:B------:R0:W3:Y:S01]  /*8170*/  LDG.E.CONSTANT R28, desc[UR48][R4.64] ;  /* 0x00000030041c7981 */ /* 0x0000e2000c1e9900 */
[----:B------:R-:W-:-:S02]  /*8180*/  UISETP.NE.U32.AND UP0, UPT, UR6, URZ, UPT ;  /* 0x0000003f0600728c */ /* 0x000fc4000bf05070 */
[----:B------:R-:W-:Y:S02]  /*8190*/  UIADD3 UR4, UP1, UR11, UR6, URZ ;  /* 0x000000060b047290 */ /* 0x000fe4000ff3e03f */
[----:B------:R-:W-:Y:S02]  /*81a0*/  UISETP.NE.AND.EX UP0, UPT, UR7, URZ, UPT, UP0 ;  /* 0x0000003f0700728c */ /* 0x000fe4000bf05300 */
[----:B------:R-:W-:Y:S01]  /*81b0*/  UIADD3.X UR6, UR17, UR7, URZ, UP1, !UPT ;  /* 0x0000000711067290 */ /* 0x000fe20008ffe43f */
[----:B0-----:R-:W-:-:S04]  /*81c0*/  LOP3.LUT P0, R4, R35, 0x3, RZ, 0xc0, !PT ;  /* 0x0000000323047812 */ /* 0x001fc8000780c0ff */
[----:B------:R-:W-:Y:S02]  /*81d0*/  ISETP.EQ.OR P0, PT, R4, 0x3, !P0 ;  /* 0x000000030400780c */ /* 0x000fe40004702670 */
[----:B------:R-:W-:Y:S02]  /*81e0*/  MOV R4, R3 ;  /* 0x0000000300047202 */ /* 0x000fe40000000f00 */
[----:B-1----:R-:W-:Y:S02]  /*81f0*/  MOV R5, R30 ;  /* 0x0000001e00057202 */ /* 0x002fe40000000f00 */
[----:B------:R-:W-:Y:S02]  /*8200*/  SEL R47, R21, R14, P0 ;  /* 0x0000000e152f7207 */ /* 0x000fe40000000000 */
[----:B------:R-:W-:Y:S02]  /*8210*/  SEL R37, R11, R8, P0 ;  /* 0x000000080b257207 */ /* 0x000fe40000000000 */
[----:B------:R-:W-:-:S02]  /*8220*/  SEL R39, R8, R11, P0 ;  /* 0x0000000b08277207 */ /* 0x000fc40000000000 */
[----:B------:R-:W-:Y:S02]  /*8230*/  SEL R21, R14, R21, P0 ;  /* 0x000000150e157207 */ /* 0x000fe40000000000 */
[----:B------:R-:W-:Y:S02]  /*8240*/  SEL R43, R44, R41, P0 ;  /* 0x000000292c2b7207 */ /* 0x000fe40000000000 */
[----:B------:R-:W-:Y:S02]  /*8250*/  SEL R41, R41, R44, P0 ;  /* 0x0000002c29297207 */ /* 0x000fe40000000000 */
        /* <DEDUP_REMOVED lines=9> */
[----:B------:R-:W-:Y:S01]  /*82f0*/  SEL R51, R10, R9, P0 ;  /* 0x000000090a337207 */ /* 0x000fe20000000000 */
[----:B--2---:R-:W-:-:S03]  /*8300*/  IMAD.WIDE R6, R38, 0x2, R4 ;  /* 0x0000000226067825 */ /* 0x004fc600078e0204 */
[C---:B------:R-:W-:Y:S02]  /*8310*/  LOP3.LUT R13, R6.reuse, 0x380, RZ, 0xc0, !PT ;  /* 0x00000380060d7812 */ /* 0x040fe400078ec0ff */
[C---:B------:R-:W-:Y:S02]  /*8320*/  IADD3 R57, P1, R6.reuse, 0x60, RZ ;  /* 0x0000006006397810 */ /* 0x040fe40007f3e0ff */
[C---:B------:R-:W-:Y:S02]  /*8330*/  IADD3 R53, P3, R6.reuse, 0x20, RZ ;  /* 0x0000002006357810 */ /* 0x040fe40007f7e0ff */
[----:B------:R-:W-:Y:S01]  /*8340*/  SHF.R.U64 R13, R13, 0x3, RZ ;  /* 0x000000030d0d7819 */ /* 0x000fe200000012ff */
[----:B------:R-:W-:Y:S01]  /*8350*/  IMAD.X R9, RZ, RZ, R7, P1 ;  /* 0x000000ffff097224 */ /* 0x000fe200008e0607 */
[----:B------:R-:W-:Y:S02]  /*8360*/  IADD3 R55, P2, R6, 0x40, RZ ;  /* 0x0000004006377810 */ /* 0x000fe40007f5e0ff */
[----:B------:R-:W-:-:S02]  /*8370*/  LOP3.LUT R8, R53, 0x380, RZ, 0xc0, !PT ;  /* 0x0000038035087812 */ /* 0x000fc400078ec0ff */
[----:B------:R-:W-:Y:S01]  /*8380*/  LOP3.LUT R14, R57, 0x380, RZ, 0xc0, !PT ;  /* 0x00000380390e7812 */ /* 0x000fe200078ec0ff */
[--C-:B------:R-:W-:Y:S01]  /*8390*/  IMAD.X R11, RZ, RZ, R7.reuse, P2 ;  /* 0x000000ffff0b7224 */ /* 0x100fe200010e0607 */
[----:B------:R-:W-:Y:S01]  /*83a0*/  LOP3.LUT R6, R13, R6, RZ, 0x3c, !PT ;  /* 0x000000060d067212 */ /* 0x000fe200078e3cff */
[----:B------:R-:W-:Y:S01]  /*83b0*/  IMAD.X R13, RZ, RZ, R7, P3 ;  /* 0x000000ffff0d7224 */ /* 0x000fe200018e0607 */
[----:B------:R-:W-:Y:S02]  /*83c0*/  SHF.R.U64 R8, R8, 0x3, RZ ;  /* 0x0000000308087819 */ /* 0x000fe400000012ff */
[----:B------:R-:W-:Y:S02]  /*83d0*/  SHF.R.U64 R14, R14, 0x3, RZ ;  /* 0x000000030e0e7819 */ /* 0x000fe400000012ff */
[----:B------:R-:W-:Y:S02]  /*83e0*/  MOV R44, R6 ;  /* 0x00000006002c7202 */ /* 0x000fe40000000f00 */
[----:B------:R-:W-:-:S02]  /*83f0*/  LOP3.LUT R12, R8, R53, RZ, 0x3c, !PT ;  /* 0x00000035080c7212 */ /* 0x000fc400078e3cff */
[----:B------:R-:W-:Y:S02]  /*8400*/  LOP3.LUT R8, R14, R57, RZ, 0x3c, !PT ;  /* 0x000000390e087212 */ /* 0x000fe400078e3cff */
[----:B------:R-:W-:Y:S02]  /*8410*/  LOP3.LUT R10, R55, 0x380, RZ, 0xc0, !PT ;  /* 0x00000380370a7812 */ /* 0x000fe400078ec0ff */
[----:B------:R-:W-:Y:S02]  /*8420*/  MOV R7, R8 ;  /* 0x0000000800077202 */ /* 0x000fe40000000f00 */
[----:B------:R-:W-:Y:S02]  /*8430*/  SHF.R.U64 R10, R10, 0x3, RZ ;  /* 0x000000030a0a7819 */ /* 0x000fe400000012ff */
[----:B------:R-:W-:Y:S02]  /*8440*/  MOV R42, R12 ;  /* 0x0000000c002a7202 */ /* 0x000fe40000000f00 */
[----:B------:R-:W-:-:S02]  /*8450*/  LOP3.LUT R10, R10, R55, RZ, 0x3c, !PT ;  /* 0x000000370a0a7212 */ /* 0x000fc400078e3cff */
[----:B------:R-:W-:Y:S02]  /*8460*/  PLOP3.LUT P2, PT, PT, PT, UP0, 0x80, 0x0 ;  /* 0x000000000000781c */ /* 0x000fe40003f4f008 */
[----:B---3--:R-:W-:Y:S01]  /*8470*/  LOP3.LUT R6, R28, 0x2, RZ, 0x3c, !PT ;  /* 0x000000021c067812 */ /* 0x008fe200078e3cff */
[----:B------:R-:W-:Y:S04]  /*8480*/  SHFL.IDX PT, R15, R15, R28, 0x1c1f ;  /* 0x001c1f1c0f0f7589 */ /* 0x000fe800000e0000 */
[----:B------:R-:W-:Y:S04]  /*8490*/  SHFL.IDX PT, R43, R43, R28, 0x1c1f ;  /* 0x001c1f1c2b2b7589 */ /* 0x000fe800000e0000 */
[----:B------:R-:W0:Y:S04]  /*84a0*/  SHFL.IDX PT, R14, R59, R6, 0x1c1f ;  /* 0x001c1f063b0e7589 */ /* 0x000e2800000e0000 */
[----:B------:R-:W1:Y:S04]  /*84b0*/  SHFL.IDX PT, R30, R41, R6, 0x1c1f ;  /* 0x001c1f06291e7589 */ /* 0x000e6800000e0000 */
[----:B------:R-:W-:Y:S04]  /*84c0*/  SHFL.IDX PT, R29, R29, R28, 0x1c1f ;  /* 0x001c1f1c1d1d7589 */ /* 0x000fe800000e0000 */
[----:B------:R-:W-:Y:S04]  /*84d0*/  SHFL.IDX PT, R35, R35, R28, 0x1c1f ;  /* 0x001c1f1c23237589 */ /* 0x000fe800000e0000 */
[----:B------:R-:W-:Y:S04]  /*84e0*/  SHFL.IDX PT, R45, R45, R28, 0x1c1f ;  /* 0x001c1f1c2d2d7589 */ /* 0x000fe800000e0000 */
[----:B------:R-:W2:Y:S04]  /*84f0*/  SHFL.IDX PT, R20, R33, R6, 0x1c1f ;  /* 0x001c1f0621147589 */ /* 0x000ea800000e0000 */
[----:B------:R-:W3:Y:S01]  /*8500*/  SHFL.IDX PT, R24, R25, R6, 0x1c1f ;  /* 0x001c1f0619187589 */ /* 0x000ee200000e0000 */
[----:B0-----:R-:W-:-:S03]  /*8510*/  SEL R8, R15, R14, P0 ;  /* 0x0000000e0f087207 */ /* 0x001fc60000000000 */
[----:B------:R-:W0:Y:S01]  /*8520*/  SHFL.IDX PT, R36, R27, R6, 0x1c1f ;  /* 0x001c1f061b247589 */ /* 0x000e2200000e0000 */
[----:B-1----:R-:W-:-:S03]  /*8530*/  SEL R9, R43, R30, P0 ;  /* 0x0000001e2b097207 */ /* 0x002fc60000000000 */
[----:B------:R-:W-:Y:S04]  /*8540*/  SHFL.IDX PT, R37, R37, R28, 0x1c1f ;  /* 0x001c1f1c25257589 */ /* 0x000fe800000e0000 */
[----:B------:R-:W-:Y:S04]  /*8550*/  SHFL.IDX PT, R47, R47, R28, 0x1c1f ;  /* 0x001c1f1c2f2f7589 */ /* 0x000fe800000e0000 */
[----:B------:R-:W1:Y:S04]  /*8560*/  SHFL.IDX PT, R26, R39, R6, 0x1c1f ;  /* 0x001c1f06271a7589 */ /* 0x000e6800000e0000 */
[----:B------:R4:W1:Y:S01]  /*8570*/  SHFL.IDX PT, R38, R21, R6, 0x1c1f ;  /* 0x001c1f0615267589 */ /* 0x00086200000e0000 */
[----:B--2---:R-:W-:-:S03]  /*8580*/  SEL R12, R29, R20, P0 ;  /* 0x000000141d0c7207 */ /* 0x004fc60000000000 */
[----:B------:R2:W-:Y:S01]  /*8590*/  SHFL.IDX PT, R49, R49, R28, 0x1c1f ;  /* 0x001c1f1c31317589 */ /* 0x0005e200000e0000 */
[----:B---3--:R-:W-:Y:S02]  /*85a0*/  SEL R32, R35, R24, P0 ;  /* 0x0000001823207207 */ /* 0x008fe40000000000 */
[----:B------:R-:W-:Y:S01]  /*85b0*/  SEL R34, R24, R35, P0 ;  /* 0x0000002318227207 */ /* 0x000fe20000000000 */
[----:B------:R-:W3:Y:S01]  /*85c0*/  SHFL.IDX PT, R40, R51, R6, 0x1c1f ;  /* 0x001c1f0633287589 */ /* 0x000ee200000e0000 */
[----:B0-----:R-:W-:Y:S02]  /*85d0*/  SEL R13, R45, R36, P0 ;  /* 0x000000242d0d7207 */ /* 0x001fe40000000000 */
[----:B----4-:R-:W-:Y:S02]  /*85e0*/  MOV R21, UR6 ;  /* 0x0000000600157c02 */ /* 0x010fe40008000f00 */
[----:B--2---:R-:W-:Y:S02]  /*85f0*/  MOV R28, R10 ;  /* 0x0000000a001c7202 */ /* 0x004fe40000000f00 */
[----:B------:R-:W-:-:S02]  /*8600*/  SEL R10, R14, R15, P0 ;  /* 0x0000000f0e0a7207 */ /* 0x000fc40000000000 */
[----:B------:R-:W-:Y:S02]  /*8610*/  SEL R11, R30, R43, P0 ;  /* 0x0000002b1e0b7207 */ /* 0x000fe40000000000 */
[----:B------:R-:W-:Y:S01]  /*8620*/  SEL R14, R20, R29, P0 ;  /* 0x0000001d140e7207 */ /* 0x000fe20000000000 */
[----:B------:R-:W-:Y:S01]  /*8630*/  IMAD.U32 R20, RZ, RZ, UR4 ;  /* 0x00000004ff147e24 */ /* 0x000fe2000f8e00ff */
[----:B------:R-:W-:Y:S01]  /*8640*/  SEL R15, R36, R45, P0 ;  /* 0x0000002d240f7207 */ /* 0x000fe20000000000 */
[----:B------:R0:W-:Y:S01]  /*8650*/  STSM.16.M88.4 [R44], R8 ;  /* 0x000000082c007844 */ /* 0x0001e20000000200 */
[----:B-1----:R-:W-:Y:S02]  /*8660*/  SEL R24, R37, R26, P0 ;  /* 0x0000001a25187207 */ /* 0x002fe40000000000 */
[----:B------:R-:W-:Y:S01]  /*8670*/  SEL R33, R47, R38, P0 ;  /* 0x000000262f217207 */ /* 0x000fe20000000000 */
[----:B------:R-:W-:Y:S01]  /*8680*/  STSM.16.M88.4 [R42], R12 ;  /* 0x0000000c2a007844 */ /* 0x000fe20000000200 */
[----:B------:R-:W-:-:S02]  /*8690*/  SEL R35, R38, R47, P0 ;  /* 0x0000002f26237207 */ /* 0x000fc40000000000 */
[----:B------:R-:W-:Y:S02]  /*86a0*/  SEL R26, R26, R37, P0 ;  /* 0x000000251a1a7207 */ /* 0x000fe40000000000 */
[----:B---3--:R-:W-:Y:S01]  /*86b0*/  SEL R25, R49, R40, P0 ;  /* 0x0000002831197207 */ /* 0x008fe20000000000 */
[----:B------:R-:W-:Y:S01]  /*86c0*/  STSM.16.M88.4 [R28], R32 ;  /* 0x000000201c007844 */ /* 0x000fe20000000200 */
[----:B------:R-:W-:Y:S01]  /*86d0*/  SEL R27, R40, R49, P0 ;  /* 0x00000031281b7207 */ /* 0x000fe20000000000 */
[----:B------:R-:W1:Y:S04]  /*86e0*/  LDC R37, c[0x0][0xbe8] ;  /* 0x0002fa00ff257b82 */ /* 0x000e680000000800 */
[----:B------:R2:W-:Y:S04]  /*86f0*/  STSM.16.M88.4 [R7], R24 ;  /* 0x0000001807007844 */ /* 0x0005e80000000200 */
[----:B------:R-:W-:Y:S06]  /*8700*/  BAR.SYNC.DEFER_BLOCKING 0x1, 0x180 ;  /* 0x0046000000007b1d */ /* 0x000fec0000010000 */
[----:B------:R-:W3:Y:S01]  /*8710*/  @P2 LDG.E R6, desc[UR48][R20.64] ;  /* 0x0000003014062981 */ /* 0x000ee2000c1e1900 */
[----:B-1----:R-:W-:Y:S01]  /*8720*/  ISETP.NE.AND P1, PT, R37, 0x1, PT ;  /* 0x000000012500780c */ /* 0x002fe20003f25270 */
[----:B------:R-:W-:Y:S01]  /*8730*/  UMOV UR4, URZ ;  /* 0x0000003f00047c82 */ /* 0x000fe20008000000 */
[----:B0-----:R-:W-:Y:S01]  /*8740*/  IMAD.U32 R10, RZ, RZ, UR44 ;  /* 0x0000002cff0a7e24 */ /* 0x001fe2000f8e00ff */
[----:B------:R-:W-:-:S02]  /*8750*/  UIMAD UR6, UR16, UR8, URZ ;  /* 0x00000008100672a4 */ /* 0x000fc4000f8e023f */
[----:B------:R-:W-:Y:S01]  /*8760*/  USEL UR43, UR43, URZ, !UP0 ;  /* 0x0000003f2b2b7287 */ /* 0x000fe2000c000000 */
[----:B------:R-:W-:Y:S01]  /*8770*/  IMAD R10, R10, 0xc0, R157 ;  /* 0x000000c00a0a7824 */ /* 0x000fe200078e029d */
[----:B------:R-:W-:Y:S02]  /*8780*/  UIMAD UR10, UR47, UR9, UR6 ;  /* 0x000000092f0a72a4 */ /* 0x000fe4000f8e0206 */
[----:B------:R-:W-:Y:S02]  /*8790*/  UISETP.NE.U32.AND UP1, UPT, UR12, URZ, UPT ;  /* 0x0000003f0c00728c */ /* 0x000fe4000bf25070 */
[----:B------:R-:W-:Y:S02]  /*87a0*/  USEL UR42, UR42, URZ, !UP0 ;  /* 0x0000003f2a2a7287 */ /* 0x000fe4000c000000 */
[----:B------:R-:W2:Y:S01]  /*87b0*/  @P1 LDC R29, c[0x0][0xbec] ;  /* 0x0002fb00ff1d1b82 */ /* 0x000ea20000000800 */
[----:B------:R-:W-:-:S06]  /*87c0*/  UISETP.NE.AND.EX UP0, UPT, UR13, URZ, UPT, UP1 ;  /* 0x0000003f0d00728c */ /* 0x000fcc000bf05310 */
[----:B------:R-:W-:Y:S01]  /*87d0*/  PLOP3.LUT P3, PT, PT, PT, UP0, 0x80, 0x0 ;  /* 0x000000000000781c */ /* 0x000fe20003f6f008 */
[----:B------:R-:W0:Y:S01]  /*87e0*/  @P1 LDC R30, c[0x0][0xbf0] ;  /* 0x0002fc00ff1e1b82 */ /* 0x000e220000000800 */
[----:B--2---:R-:W-:Y:S01]  /*87f0*/  @P1 IMAD.HI.U32 R7, R10, R29, RZ ;  /* 0x0000001d0a071227 */ /* 0x004fe200078e00ff */
[----:B---3--:R-:W-:-:S03]  /*8800*/  @P2 R2UR UR4, R6 ;  /* 0x00000000060422ca */ /* 0x008fc600000e0000 */
[----:B------:R-:W-:Y:S01]  /*8810*/  IMAD.MOV.U32 R6, RZ, RZ, R10 ;  /* 0x000000ffff067224 */ /* 0x000fe200078e000a */
[----:B0-----:R-:W-:-:S05]  /*8820*/  @P1 SHF.R.U32.HI R6, RZ, R30, R7 ;  /* 0x0000001eff061219 */ /* 0x001fca0000011607 */
[----:B------:R-:W-:-:S04]  /*8830*/  IMAD.MOV R8, RZ, RZ, -R6 ;  /* 0x000000ffff087224 */ /* 0x000fc800078e0a06 */
[----:B------:R-:W-:Y:S01]  /*8840*/  IMAD R9, R37, R8, R10 ;  /* 0x0000000825097224 */ /* 0x000fe200078e020a */
[----:B------:R-:W-:Y:S01]  /*8850*/  SHF.R.S32.HI R8, RZ, 0x1f, R6 ;  /* 0x0000001fff087819 */ /* 0x000fe20000011406 */
[----:B------:R-:W-:Y:S02]  /*8860*/  USHF.R.S32.HI UR7, URZ, 0x1f, UR4 ;  /* 0x0000001f3f077899 */ /* 0x000fe40008011404 */
[----:B------:R-:W-:Y:S01]  /*8870*/  UMOV UR6, UR4 ;  /* 0x0000000400067c82 */ /* 0x000fe20008000000 */
[----:B------:R-:W-:Y:S01]  /*8880*/  SHF.R.S32.HI R7, RZ, 0x1f, R9 ;  /* 0x0000001fff077819 */ /* 0x000fe20000011409 */
[----:B------:R-:W-:-:S04]  /*8890*/  UIMAD.WIDE.U32 UR8, UR47, UR8, UR6 ;  /* 0x000000082f0872a5 */ /* 0x000fc8000f8e0006 */
[----:B------:R-:W-:Y:S02]  /*88a0*/  UIADD3 UR9, UR9, UR10, URZ ;  /* 0x0000000a09097290 */ /* 0x000fe4000fffe03f */
[----:B------:R-:W-:Y:S02]  /*88b0*/  UIMAD UR10, UR43, UR14, URZ ;  /* 0x0000000e2b0a72a4 */ /* 0x000fe4000f8e023f */
[----:B------:R-:W-:Y:S02]  /*88c0*/  UIMAD.WIDE.U32 UR8, UR42, UR14, UR8 ;  /* 0x0000000e2a0872a5 */ /* 0x000fe4000f8e0008 */
[----:B------:R-:W-:-:S03]  /*88d0*/  UIMAD UR10, UR42, UR15, UR10 ;  /* 0x0000000f2a0a72a4 */ /* 0x000fc6000f8e020a */
[----:B------:R-:W-:Y:S01]  /*88e0*/  ULDC.64 UR14, c[0x0][0xb88] ;  /* 0x0002e200000e7ab9 */ /* 0x000fe20000000a00 */
[----:B------:R-:W-:Y:S01]  /*88f0*/  IADD3 R6, P0, R6, UR8, RZ ;  /* 0x0000000806067c10 */ /* 0x000fe2000ff1e0ff */
[----:B------:R-:W-:Y:S01]  /*8900*/  @UP0 UIADD3 UR8, UP1, UR11, UR12, URZ ;  /* 0x0000000c0b080290 */ /* 0x000fe2000ff3e03f */
[----:B------:R-:W-:Y:S02]  /*8910*/  IMAD.U32 R11, RZ, RZ, UR10 ;  /* 0x0000000aff0b7e24 */ /* 0x000fe4000f8e00ff */
[----:B------:R-:W-:Y:S01]  /*8920*/  IMAD R10, R7, UR14, RZ ;  /* 0x0000000e070a7c24 */ /* 0x000fe2000f8e02ff */
[----:B------:R-:W-:Y:S01]  /*8930*/  ULDC UR12, c[0x0][0xa88] ;  /* 0x0002a200000c7ab9 */ /* 0x000fe20000000800 */
[----:B------:R-:W-:Y:S01]  /*8940*/  ULDC.64 UR10, c[0x0][0xb50] ;  /* 0x0002d400000a7ab9 */ /* 0x000fe20000000a00 */
[----:B------:R-:W-:Y:S01]  /*8950*/  IADD3.X R7, R8, UR9, R11, P0, !PT ;  /* 0x0000000908077c10 */ /* 0x000fe200087fe40b */
[----:B------:R-:W-:Y:S01]  /*8960*/  @UP0 UIADD3.X UR9, UR17, UR13, URZ, UP1, !UPT ;  /* 0x0000000d11090290 */ /* 0x000fe20008ffe43f */
[----:B------:R-:W-:-:S02]  /*8970*/  IMAD.U32 R8, RZ, RZ, UR12 ;  /* 0x0000000cff087e24 */ /* 0x000fc4000f8e00ff */
[----:B------:R-:W-:Y:S02]  /*8980*/  IMAD.U32 R12, RZ, RZ, UR8 ;  /* 0x00000008ff0c7e24 */ /* 0x000fe4000f8e00ff */
[C---:B------:R-:W-:Y:S02]  /*8990*/  IMAD R11, R9.reuse, UR15, R10 ;  /* 0x0000000f090b7c24 */ /* 0x040fe4000f8e020a */
[----:B------:R-:W-:Y:S02]  /*89a0*/  IMAD.U32 R13, RZ, RZ, UR9 ;  /* 0x00000009ff0d7e24 */ /* 0x000fe4000f8e00ff */
[----:B------:R-:W-:-:S03]  /*89b0*/  IMAD.WIDE.U32 R6, R9, UR14, R6 ;  /* 0x0000000e09067c25 */ /* 0x000fc6000f8e0006 */
[----:B------:R0:W5:Y:S02]  /*89c0*/  @P3 LDG.E R8, desc[UR48][R12.64] ;  /* 0x000000300c083981 */ /* 0x000164000c1e1900 */
[----:B------:R-:W-:Y:S02]  /*89d0*/  IADD3 R7, R7, R11, RZ ;  /* 0x0000000b07077210 */ /* 0x000fe40007ffe0ff */
[----:B------:R-:W-:-:S04]  /*89e0*/  LEA R10, P0, R6, UR10, 0x2 ;  /* 0x0000000a060a7c11 */ /* 0x000fc8000f8010ff */
[----:B------:R-:W-:Y:S01]  /*89f0*/  LEA.HI.X R7, R6, UR11, R7, 0x2, P0 ;  /* 0x0000000b06077c11 */ /* 0x000fe200080f1407 */
[----:B------:R-:W-:Y:S01]  /*8a00*/  IMAD.U32 R6, RZ, RZ, UR44 ;  /* 0x0000002cff067e24 */ /* 0x000fe2000f8e00ff */
[----:B0-----:R-:W-:Y:S07]  /*8a10*/  @P3 BRA `(.L_x_214) ;  /* 0x0000000000103947 */ /* 0x001fee0003800000 */
[----:B------:R-:W-:Y:S05]  /*8a20*/  @!P2 BRA `(.L_x_214) ;  /* 0x00000000000ca947 */ /* 0x000fea0003800000 */
[----:B------:R-:W2:Y:S04]  /*8a30*/  LDG.E R9, desc[UR48][R20.64] ;  /* 0x0000003014097981 */ /* 0x000ea8000c1e1900 */
[----:B-----5:R-:W2:Y:S02]  /*8a40*/  LDG.E R8, desc[UR48][R20.64+0x4] ;  /* 0x0000043014087981 */ /* 0x020ea4000c1e1900 */
[----:B--2---:R-:W-:-:S07]  /*8a50*/  IMAD.IADD R8, R8, 0x1, -R9 ;  /* 0x0000000108087824 */ /* 0x004fce00078e0a09 */
.L_x_214:
[----:B------:R-:W-:Y:S01]  /*8a60*/  IMAD R13, R18, 0x40, R17 ;  /* 0x00000040120d7824 */ /* 0x000fe200078e0211 */
[----:B------:R-:W-:Y:S01]  /*8a70*/  SHFL.IDX PT, R14, R10, RZ, 0x1c1f ;  /* 0x001c1fff0a0e7589 */ /* 0x000fe200000e0000 */
[----:B------:R-:W-:Y:S01]  /*8a80*/  IMAD R6, R6, 0xc0, R23 ;  /* 0x000000c006067824 */ /* 0x000fe200078e0217 */
[----:B------:R-:W-:Y:S01]  /*8a90*/  LOP3.LUT P0, RZ, R19, 0x3, RZ, 0xc0, !PT ;  /* 0x0000000313ff7812 */ /* 0x000fe2000780c0ff */
[----:B------:R-:W-:Y:S01]  /*8aa0*/  IMAD.WIDE R12, R13, 0x2, R4 ;  /* 0x000000020d0c7825 */ /* 0x000fe200078e0204 */
[----:B------:R-:W0:Y:S01]  /*8ab0*/  SHFL.IDX PT, R15, R7, RZ, 0x1c1f ;  /* 0x001c1fff070f7589 */ /* 0x000e2200000e0000 */
[----:B------:R-:W1:Y:S01]  /*8ac0*/  @P1 LDC R33, c[0x0][0xbf0] ;  /* 0x0002fc00ff211b82 */ /* 0x000e620000000800 */
[----:B------:R-:W-:Y:S01]  /*8ad0*/  IADD3 R4, R6, 0x8, RZ ;  /* 0x0000000806047810 */ /* 0x000fe20007ffe0ff */
[----:B-----5:R-:W-:Y:S01]  /*8ae0*/  IMAD R39, R8, R37, RZ ;  /* 0x0000002508277224 */ /* 0x020fe200078e02ff */
[----:B------:R-:W-:Y:S01]  /*8af0*/  SHFL.IDX PT, R20, R10, 0x1, 0x1c1f ;  /* 0x003c1f000a147f89 */ /* 0x000fe200000e0000 */
[C---:B------:R-:W-:Y:S01]  /*8b00*/  IADD3 R9, P3, R12.reuse, 0x1800, RZ ;  /* 0x000018000c097810 */ /* 0x040fe20007f7e0ff */
[----:B------:R-:W-:Y:S01]  /*8b10*/  ULDC.64 UR10, c[0x0][0xaa0] ;  /* 0x0002a800000a7ab9 */ /* 0x000fe20000000a00 */
[----:B------:R-:W-:Y:S01]  /*8b20*/  IADD3 R25, P4, R12, 0x3000, RZ ;  /* 0x000030000c197810 */ /* 0x000fe20007f9e0ff */
[----:B------:R-:W2:Y:S01]  /*8b30*/  SHFL.IDX PT, R21, R7, 0x1, 0x1c1f ;  /* 0x003c1f0007157f89 */ /* 0x000ea200000e0000 */
[----:B------:R-:W-:-:S02]  /*8b40*/  ISETP.GE.OR P2, PT, R6, R39, P0 ;  /* 0x000000270600720c */ /* 0x000fc40000746670 */
[----:B------:R-:W-:Y:S02]  /*8b50*/  LOP3.LUT R5, R12, 0x380, RZ, 0xc0, !PT ;  /* 0x000003800c057812 */ /* 0x000fe400078ec0ff */
[----:B------:R-:W-:Y:S02]  /*8b60*/  LOP3.LUT R8, R9, 0x380, RZ, 0xc0, !PT ;  /* 0x0000038009087812 */ /* 0x000fe400078ec0ff */
[----:B------:R-:W-:Y:S02]  /*8b70*/  ISETP.GE.OR P0, PT, R4, R39, P0 ;  /* 0x000000270400720c */ /* 0x000fe40000706670 */
[----:B------:R-:W-:Y:S02]  /*8b80*/  LOP3.LUT R24, R25, 0x380, RZ, 0xc0, !PT ;  /* 0x0000038019187812 */ /* 0x000fe400078ec0ff */
[----:B------:R-:W-:Y:S02]  /*8b90*/  SHF.R.U64 R5, R5, 0x3, RZ ;  /* 0x0000000305057819 */ /* 0x000fe400000012ff */
[----:B------:R-:W-:-:S02]  /*8ba0*/  SHF.R.U64 R8, R8, 0x3, RZ ;  /* 0x0000000308087819 */ /* 0x000fc400000012ff */
[----:B------:R-:W-:Y:S01]  /*8bb0*/  SHF.R.U64 R24, R24, 0x3, RZ ;  /* 0x0000000318187819 */ /* 0x000fe200000012ff */
[----:B0-----:R-:W-:Y:S01]  /*8bc0*/  @!P2 ST.E desc[UR48][R14.64], R2 ;  /* 0x000000020e00a985 */ /* 0x001fe2000c101930 */
[----:B------:R-:W-:Y:S01]  /*8bd0*/  LOP3.LUT R4, R5, R12, RZ, 0x3c, !PT ;  /* 0x0000000c05047212 */ /* 0x000fe200078e3cff */
[--C-:B------:R-:W-:Y:S01]  /*8be0*/  IMAD.MOV.U32 R5, RZ, RZ, R13.reuse ;  /* 0x000000ffff057224 */ /* 0x100fe200078e000d */
[----:B------:R-:W-:Y:S01]  /*8bf0*/  LOP3.LUT R8, R8, R9, RZ, 0x3c, !PT ;  /* 0x0000000908087212 */ /* 0x000fe200078e3cff */
[--C-:B------:R-:W-:Y:S01]  /*8c00*/  IMAD.X R9, RZ, RZ, R13.reuse, P3 ;  /* 0x000000ffff097224 */ /* 0x100fe200018e060d */
[----:B------:R-:W-:Y:S01]  /*8c10*/  LOP3.LUT R24, R24, R25, RZ, 0x3c, !PT ;  /* 0x0000001918187212 */ /* 0x000fe200078e3cff */
[----:B------:R-:W-:Y:S01]  /*8c20*/  IMAD.X R25, RZ, RZ, R13, P4 ;  /* 0x000000ffff197224 */ /* 0x000fe200020e060d */
[----:B--2---:R0:W-:Y:S04]  /*8c30*/  @!P0 ST.E desc[UR48][R20.64], R0 ;  /* 0x0000000014008985 */ /* 0x0041e8000c101930 */
[----:B------:R-:W2:Y:S04]  /*8c40*/  LD.E.128 R4, desc[UR48][R4.64] ;  /* 0x0000003004047980 */ /* 0x000ea8000c101d00 */
[----:B------:R-:W3:Y:S04]  /*8c50*/  LD.E.128 R8, desc[UR48][R8.64] ;  /* 0x0000003008087980 */ /* 0x000ee8000c101d00 */
[----:B------:R-:W4:Y:S01]  /*8c60*/  LD.E.128 R24, desc[UR48][R24.64] ;  /* 0x0000003018187980 */ /* 0x000f22000c101d00 */
[----:B0-----:R-:W0:Y:S01]  /*8c70*/  @P1 LDC R21, c[0x0][0xbec] ;  /* 0x0002fb00ff151b82 */ /* 0x001e220000000800 */
[----:B------:R-:W-:Y:S01]  /*8c80*/  IADD3 R29, P0, R12, 0x4800, RZ ;  /* 0x000048000c1d7810 */ /* 0x000fe20007f1e0ff */
[----:B------:R-:W-:-:S03]  /*8c90*/  UIMAD UR8, UR7, UR10, URZ ;  /* 0x0000000a070872a4 */ /* 0x000fc6000f8e023f */
[----:B------:R-:W-:Y:S01]  /*8ca0*/  LOP3.LUT R12, R29, 0x380, RZ, 0xc0, !PT ;  /* 0x000003801d0c7812 */ /* 0x000fe200078ec0ff */
[----:B------:R-:W-:Y:S01]  /*8cb0*/  UIMAD.WIDE.U32 UR6, UR4, UR10, URZ ;  /* 0x0000000a040672a5 */ /* 0x000fe2000f8e003f */
[----:B------:R-:W-:Y:S01]  /*8cc0*/  IMAD R0, R16, 0x30, R18 ;  /* 0x0000003010007824 */ /* 0x000fe200078e0212 */
[----:B------:R-:W-:Y:S01]  /*8cd0*/  UIMAD UR8, UR4, UR11, UR8 ;  /* 0x0000000b040872a4 */ /* 0x000fe2000f8e0208 */
[----:B------:R-:W-:Y:S01]  /*8ce0*/  SHF.R.U64 R2, R12, 0x3, RZ ;  /* 0x000000030c027819 */ /* 0x000fe200000012ff */
[----:B------:R-:W-:Y:S01]  /*8cf0*/  IMAD.X R13, RZ, RZ, R13, P0 ;  /* 0x000000ffff0d7224 */ /* 0x000fe200000e060d */
[----:B------:R-:W-:Y:S01]  /*8d00*/  ULDC.64 UR10, c[0x0][0xae8] ;  /* 0x0002ba00000a7ab9 */ /* 0x000fe20000000a00 */
[----:B------:R-:W-:Y:S01]  /*8d10*/  UIADD3 UR7, UR7, UR8, URZ ;  /* 0x0000000807077290 */ /* 0x000fe2000fffe03f */
[----:B------:R-:W-:Y:S01]  /*8d20*/  LOP3.LUT R12, R2, R29, RZ, 0x3c, !PT ;  /* 0x0000001d020c7212 */ /* 0x000fe200078e3cff */
[----:B------:R-:W-:Y:S01]  /*8d30*/  UIMAD UR4, UR16, UR10, URZ ;  /* 0x0000000a100472a4 */ /* 0x000fe2000f8e023f */
[----:B------:R-:W-:Y:S01]  /*8d40*/  IMAD.U32 R29, RZ, RZ, UR44 ;  /* 0x0000002cff1d7e24 */ /* 0x000fe2000f8e00ff */
[----:B------:R-:W-:-:S02]  /*8d50*/  UIMAD.WIDE.U32 UR6, UR47, UR10, UR6 ;  /* 0x0000000a2f0672a5 */ /* 0x000fc4000f8e0006 */
[----:B------:R-:W-:Y:S01]  /*8d60*/  UIMAD UR4, UR47, UR11, UR4 ;  /* 0x0000000b2f0472a4 */ /* 0x000fe2000f8e0204 */
[----:B------:R-:W-:Y:S01]  /*8d70*/  IMAD R28, R29, 0xc0, R0 ;  /* 0x000000c01d1c7824 */ /* 0x000fe200078e0200 */
[----:B------:R-:W-:Y:S01]  /*8d80*/  ULDC.64 UR8, c[0x0][0xaf0] ;  /* 0x0002bc0000087ab9 */ /* 0x000fe20000000a00 */
[----:B------:R-:W5:Y:S01]  /*8d90*/  LD.E.128 R12, desc[UR48][R12.64] ;  /* 0x000000300c0c7980 */ /* 0x000f62000c101d00 */
[----:B------:R-:W-:Y:S01]  /*8da0*/  UIADD3 UR7, UR7, UR4, URZ ;  /* 0x0000000407077290 */ /* 0x000fe2000fffe03f */
[----:B------:R-:W-:Y:S01]  /*8db0*/  VIADD R3, R3, 0x13220 ;  /* 0x0001322003037836 */ /* 0x000fe20000000000 */
[----:B------:R-:W-:Y:S01]  /*8dc0*/  UIMAD UR4, UR43, UR8, URZ ;  /* 0x000000082b0472a4 */ /* 0x000fe2000f8e023f */
[----:B0-----:R-:W-:Y:S01]  /*8dd0*/  @P1 IMAD.HI.U32 R0, R28, R21, RZ ;  /* 0x000000151c001227 */ /* 0x001fe200078e00ff */
[----:B------:R-:W-:Y:S01]  /*8de0*/  MOV R29, R28 ;  /* 0x0000001c001d7202 */ /* 0x000fe20000000f00 */
[----:B------:R-:W-:Y:S01]  /*8df0*/  @!PT LDS RZ, [RZ] ;  /* 0x00000000fffff984 */ /* 0x000fe20000000800 */
[----:B------:R-:W-:Y:S01]  /*8e00*/  @!PT LDS RZ, [RZ] ;  /* 0x00000000fffff984 */ /* 0x000fe20000000800 */
[----:B------:R-:W-:Y:S01]  /*8e10*/  @!PT LDS RZ, [RZ] ;  /* 0x00000000fffff984 */ /* 0x000fe20000000800 */
[----:B------:R-:W-:Y:S01]  /*8e20*/  @!PT LDS RZ, [RZ] ;  /* 0x00000000fffff984 */ /* 0x000fe20000000800 */
[----:B------:R0:W-:Y:S06]  /*8e30*/  MEMBAR.ALL.CTA ;  /* 0x0000000000007992 */ /* 0x0001ec0000008000 */
[----:B0-----:R-:W0:Y:S01]  /*8e40*/  FENCE.VIEW.ASYNC.S ;  /* 0x00000000000073c6 */ /* 0x001e220000000000 */
[----:B------:R-:W-:Y:S01]  /*8e50*/  UIMAD UR4, UR42, UR9, UR4 ;  /* 0x000000092a0472a4 */ /* 0x000fe2000f8e0204 */
[----:B------:R-:W-:Y:S01]  /*8e60*/  SHF.R.S32.HI R41, RZ, 0x1f, R17 ;  /* 0x0000001fff297819 */ /* 0x000fe20000011411 */
[----:B------:R-:W-:Y:S01]  /*8e70*/  UIMAD.WIDE.U32 UR42, UR42, UR8, UR6 ;  /* 0x000000082a2a72a5 */ /* 0x000fe2000f8e0006 */
[----:B-1----:R-:W-:-:S02]  /*8e80*/  @P1 SHF.R.U32.HI R29, RZ, R33, R0 ;  /* 0x00000021ff1d1219 */ /* 0x002fc40000011600 */
[----:B------:R-:W-:Y:S01]  /*8e90*/  ULDC.64 UR6, c[0x0][0xae0] ;  /* 0x0002b80000067ab9 */ /* 0x000fe20000000a00 */
[----:B------:R-:W-:Y:S01]  /*8ea0*/  UIADD3 UR4, UR43, UR4, URZ ;  /* 0x000000042b047290 */ /* 0x000fe2000fffe03f */
[--C-:B------:R-:W-:Y:S01]  /*8eb0*/  SHF.R.S32.HI R0, RZ, 0x1f, R29.reuse ;  /* 0x0000001fff007819 */ /* 0x100fe2000001141d */
[----:B------:R-:W-:Y:S02]  /*8ec0*/  IMAD.MOV R2, RZ, RZ, -R29 ;  /* 0x000000ffff027224 */ /* 0x000fe400078e0a1d */
[----:B------:R-:W-:Y:S02]  /*8ed0*/  IMAD.U32 R21, RZ, RZ, UR43 ;  /* 0x0000002bff157e24 */ /* 0x000fe4000f8e00ff */
[----:B------:R-:W-:Y:S02]  /*8ee0*/  IMAD R0, R0, UR6, RZ ;  /* 0x0000000600007c24 */ /* 0x000fe4000f8e02ff */
[----:B------:R-:W-:Y:S02]  /*8ef0*/  IMAD R33, R37, R2, R28 ;  /* 0x0000000225217224 */ /* 0x000fe400078e021c */
[----:B------:R-:W-:-:S02]  /*8f00*/  IMAD.U32 R20, RZ, RZ, UR42 ;  /* 0x0000002aff147e24 */ /* 0x000fc4000f8e00ff */
[----:B------:R-:W-:Y:S01]  /*8f10*/  IMAD.U32 R21, RZ, RZ, UR4 ;  /* 0x00000004ff157e24 */ /* 0x000fe2000f8e00ff */
[----:B------:R-:W-:Y:S01]  /*8f20*/  ULDC UR4, c[0x0][0xac8] ;  /* 0x0002b20000047ab9 */ /* 0x000fe20000000800 */
[C---:B------:R-:W-:Y:S01]  /*8f30*/  IMAD R35, R29.reuse, UR7, R0 ;  /* 0x000000071d237c24 */ /* 0x040fe2000f8e0200 */
[----:B------:R-:W-:Y:S01]  /*8f40*/  SHF.R.S32.HI R0, RZ, 0x1f, R33 ;  /* 0x0000001fff007819 */ /* 0x000fe20000011421 */
[----:B------:R-:W-:Y:S01]  /*8f50*/  IMAD.WIDE.U32 R20, R29, UR6, R20 ;  /* 0x000000061d147c25 */ /* 0x000fe2000f8e0014 */
[----:B------:R-:W-:-:S03]  /*8f60*/  ULDC.64 UR6, c[0x0][0xad8] ;  /* 0x0002b60000067ab9 */ /* 0x000fc60000000a00 */
[----:B------:R-:W-:Y:S02]  /*8f70*/  IMAD.IADD R21, R21, 0x1, R35 ;  /* 0x0000000115157824 */ /* 0x000fe400078e0223 */
[----:B------:R-:W-:Y:S02]  /*8f80*/  IMAD R0, R0, UR6, RZ ;  /* 0x0000000600007c24 */ /* 0x000fe4000f8e02ff */
[----:B------:R-:W-:-:S04]  /*8f90*/  IMAD.WIDE.U32 R20, R33, UR6, R20 ;  /* 0x0000000621147c25 */ /* 0x000fc8000f8e0014 */
[----:B------:R-:W-:Y:S01]  /*8fa0*/  IMAD R29, R33, UR7, R0 ;  /* 0x00000007211d7c24 */ /* 0x000fe2000f8e0200 */
[----:B------:R-:W-:Y:S02]  /*8fb0*/  ULDC.64 UR6, c[0x0][0xa80] ;  /* 0x0002a00000067ab9 */ /* 0x000fe40000000a00 */
[C---:B------:R-:W-:Y:S02]  /*8fc0*/  LEA R30, P0, R20.reuse, UR6, 0x1 ;  /* 0x00000006141e7c11 */ /* 0x040fe4000f8008ff */
[----:B------:R-:W-:Y:S01]  /*8fd0*/  IADD3 R21, R21, R29, RZ ;  /* 0x0000001d15157210 */ /* 0x000fe20007ffe0ff */
[----:B------:R-:W-:Y:S02]  /*8fe0*/  IMAD.U32 R29, RZ, RZ, UR44 ;  /* 0x0000002cff1d7e24 */ /* 0x000fe4000f8e00ff */
[----:B0-----:R-:W-:Y:S01]  /*8ff0*/  SHFL.IDX PT, R28, R30, 0x1, 0x181f ;  /* 0x00381f001e1c7f89 */ /* 0x001fe200000e0000 */
[----:B------:R-:W-:Y:S01]  /*9000*/  LEA.HI.X R32, R20, UR7, R21, 0x1, P0 ;  /* 0x0000000714207c11 */ /* 0x000fe200080f0c15 */
[----:B------:R-:W-:Y:S01]  /*9010*/  IMAD R36, R29, 0xc0, R18 ;  /* 0x000000c01d247824 */ /* 0x000fe200078e0212 */
[----:B------:R-:W-:Y:S01]  /*9020*/  ISETP.GE.AND P0, PT, R17, UR4, PT ;  /* 0x0000000411007c0c */ /* 0x000fe2000bf06270 */
[----:B------:R-:W0:Y:S02]  /*9030*/  SHFL.IDX PT, R20, R30, RZ, 0x181f ;  /* 0x00181fff1e147589 */ /* 0x000e2400000e0000 */
[C---:B------:R-:W-:Y:S01]  /*9040*/  VIADD R0, R36.reuse, 0x30 ;  /* 0x0000003024007836 */ /* 0x040fe20000000000 */
[C---:B------:R-:W-:Y:S01]  /*9050*/  ISETP.GE.OR P1, PT, R36.reuse, R39, P0 ;  /* 0x000000272400720c */ /* 0x040fe20000726670 */
[----:B------:R-:W1:Y:S01]  /*9060*/  SHFL.IDX PT, R42, R30, 0x2, 0x181f ;  /* 0x00581f001e2a7f89 */ /* 0x000e6200000e0000 */
[----:B------:R-:W-:-:S02]  /*9070*/  VIADD R2, R36, 0x60 ;  /* 0x0000006024027836 */ /* 0x000fc40000000000 */
[-C--:B------:R-:W-:Y:S01]  /*9080*/  ISETP.GE.OR P2, PT, R0, R39.reuse, P0 ;  /* 0x000000270000720c */ /* 0x080fe20000746670 */
[----:B------:R-:W1:Y:S01]  /*9090*/  SHFL.IDX PT, R34, R32, RZ, 0x181f ;  /* 0x00181fff20227589 */ /* 0x000e6200000e0000 */
[----:B------:R-:W-:Y:S02]  /*90a0*/  PRMT R0, RZ, 0x654, R3 ;  /* 0x00000654ff007816 */ /* 0x000fe40000000003 */
[----:B------:R-:W-:Y:S01]  /*90b0*/  ISETP.GE.OR P3, PT, R2, R39, P0 ;  /* 0x000000270200720c */ /* 0x000fe20000766670 */
[----:B------:R-:W1:Y:S01]  /*90c0*/  SHFL.IDX PT, R38, R32, 0x1, 0x181f ;  /* 0x00381f0020267f89 */ /* 0x000e6200000e0000 */
[----:B------:R0:W-:Y:S03]  /*90d0*/  SYNCS.ARRIVE.TRANS64.RED.A1T0 RZ, [R0+URZ], RZ ;  /* 0x000000ff00ff79a7 */ /* 0x0001e6000810043f */
[----:B------:R-:W1:Y:S04]  /*90e0*/  SHFL.IDX PT, R40, R32, 0x2, 0x181f ;  /* 0x00581f0020287f89 */ /* 0x000e6800000e0000 */
[----:B------:R-:W2:Y:S01]  /*90f0*/  SHFL.IDX PT, R30, R30, 0x3, 0x181f ;  /* 0x00781f001e1e7f89 */ /* 0x000ea200000e0000 */
[----:B0-----:R-:W-:Y:S01]  /*9100*/  VIADD R0, R36, 0x90 ;  /* 0x0000009024007836 */ /* 0x001fe20000000000 */
[----:B------:R-:W-:-:S02]  /*9110*/  @!P1 LEA R2, P4, R17, R20, 0x1 ;  /* 0x0000001411029211 */ /* 0x000fc400078808ff */
[----:B------:R-:W0:Y:S01]  /*9120*/  SHFL.IDX PT, R32, R32, 0x3, 0x181f ;  /* 0x00781f0020207f89 */ /* 0x000e2200000e0000 */
[C---:B------:R-:W-:Y:S02]  /*9130*/  @!P2 LEA R20, P5, R17.reuse, R28, 0x1 ;  /* 0x0000001c1114a211 */ /* 0x040fe400078a08ff */
[C---:B-1----:R-:W-:Y:S02]  /*9140*/  @!P3 LEA R28, P6, R17.reuse, R42, 0x1 ;  /* 0x0000002a111cb211 */ /* 0x042fe400078c08ff */
[----:B------:R-:W-:Y:S02]  /*9150*/  ISETP.GE.OR P0, PT, R0, R39, P0 ;  /* 0x000000270000720c */ /* 0x000fe40000706670 */
[C-C-:B------:R-:W-:Y:S02]  /*9160*/  @!P1 LEA.HI.X R3, R17.reuse, R34, R41.reuse, 0x1, P4 ;  /* 0x0000002211039211 */ /* 0x140fe400020f0c29 */
[C-C-:B------:R-:W-:Y:S02]  /*9170*/  @!P2 LEA.HI.X R21, R17.reuse, R38, R41.reuse, 0x1, P5 ;  /* 0x000000261115a211 */ /* 0x140fe400028f0c29 */
[----:B------:R-:W-:Y:S01]  /*9180*/  @!P3 LEA.HI.X R29, R17, R40, R41, 0x1, P6 ;  /* 0x00000028111db211 */ /* 0x000fe200030f0c29 */
[----:B--2---:R2:W-:Y:S04]  /*9190*/  @!P1 ST.E.128 desc[UR48][R2.64], R4 ;  /* 0x0000000402009985 */ /* 0x0045e8000c101d30 */
[----:B---3--:R2:W-:Y:S04]  /*91a0*/  @!P2 ST.E.128 desc[UR48][R20.64], R8 ;  /* 0x000000081400a985 */ /* 0x0085e8000c101d30 */
[----:B----4-:R2:W-:Y:S01]  /*91b0*/  @!P3 ST.E.128 desc[UR48][R28.64], R24 ;  /* 0x000000181c00b985 */ /* 0x0105e2000c101d30 */
[----:B0-----:R-:W-:Y:S05]  /*91c0*/  @P0 BRA `(.L_x_215) ;  /* 0x0000000800840947 */ /* 0x001fea0003800000 */
[----:B--2---:R-:W-:-:S04]  /*91d0*/  LEA R2, P0, R17, R30, 0x1 ;  /* 0x0000001e11027211 */ /* 0x004fc800078008ff */
[----:B------:R-:W-:-:S05]  /*91e0*/  LEA.HI.X R3, R17, R32, R41, 0x1, P0 ;  /* 0x0000002011037211 */ /* 0x000fca00000f0c29 */
[----:B-----5:R0:W-:Y:S01]  /*91f0*/  ST.E.128 desc[UR48][R2.64], R12 ;  /* 0x0000000c02007985 */ /* 0x0201e2000c101d30 */
[----:B------:R-:W-:Y:S05]  /*9200*/  BRA `(.L_x_215) ;  /* 0x0000000800747947 */ /* 0x000fea0003800000 */
.L_x_213:
[----:B------:R-:W-:Y:S01]  /*9210*/  ULDC.64 UR6, c[0x0][0xc00] ;  /* 0x0003000000067ab9 */ /* 0x000fe20000000a00 */
[----:B------:R-:W-:Y:S01]  /*9220*/  ULDC UR4, c[0x0][0xa88] ;  /* 0x0002a20000047ab9 */ /* 0x000fe20000000800 */
[----:B------:R-:W-:Y:S01]  /*9230*/  UISETP.NE.U32.AND UP0, UPT, UR6, URZ, UPT ;  /* 0x0000003f0600728c */ /* 0x000fe2000bf05070 */
[----:B------:R-:W0:Y:S03]  /*9240*/  LDC R11, c[0x0][0xbe8] ;  /* 0x0002fa00ff0b7b82 */ /* 0x000e260000000800 */
[----:B------:R-:W-:-:S03]  /*9250*/  UISETP.NE.AND.EX UP0, UPT, UR7, URZ, UPT, UP0 ;  /* 0x0000003f0700728c */ /* 0x000fc6000bf05300 */
[----:B------:R-:W-:Y:S02]  /*9260*/  ULDC.64 UR6, c[0x0][0xc00] ;  /* 0x0003000000067ab9 */ /* 0x000fe40000000a00 */
[----:B------:R-:W-:Y:S01]  /*9270*/  UIMAD.WIDE UR6, UR42, 0x4, UR6 ;  /* 0x000000042a0678a5 */ /* 0x000fe2000f8e0206 */
[----:B------:R-:W-:-:S05]  /*9280*/  PLOP3.LUT P2, PT, PT, PT, UP0, 0x80, 0x0 ;  /* 0x000000000000781c */ /* 0x000fca0003f4f008 */
[----:B------:R-:W-:Y:S01]  /*9290*/  MOV R2, UR6 ;  /* 0x0000000600027c02 */ /* 0x000fe20008000f00 */
[----:B------:R-:W-:Y:S01]  /*92a0*/  IMAD.U32 R3, RZ, RZ, UR7 ;  /* 0x00000007ff037e24 */ /* 0x000fe2000f8e00ff */
[----:B------:R-:W-:Y:S02]  /*92b0*/  ULDC.64 UR6, c[0x0][0xc08] ;  /* 0x0003020000067ab9 */ /* 0x000fe40000000a00 */
[----:B------:R-:W-:-:S04]  /*92c0*/  UISETP.NE.U32.AND UP1, UPT, UR6, URZ, UPT ;  /* 0x0000003f0600728c */ /* 0x000fc8000bf25070 */
[----:B------:R-:W-:Y:S01]  /*92d0*/  UISETP.NE.AND.EX UP1, UPT, UR7, URZ, UPT, UP1 ;  /* 0x0000003f0700728c */ /* 0x000fe2000bf25310 */
[----:B------:R-:W2:Y:S01]  /*92e0*/  @P2 LDG.E R6, desc[UR48][R2.64] ;  /* 0x0000003002062981 */ /* 0x000ea2000c1e1900 */
[----:B------:R-:W-:-:S04]  /*92f0*/  IMAD.U32 R0, RZ, RZ, UR4 ;  /* 0x00000004ff007e24 */ /* 0x000fc8000f8e00ff */
[----:B------:R-:W-:-:S05]  /*9300*/  PLOP3.LUT P3, PT, PT, PT, UP1, 0x80, 0x0 ;  /* 0x000000000000781c */ /* 0x000fca0003f6f018 */
[----:B------:R-:W-:Y:S02]  /*9310*/  @UP1 ULDC.64 UR6, c[0x0][0xc08] ;  /* 0x0003020000061ab9 */ /* 0x000fe40000000a00 */
[----:B------:R-:W-:-:S06]  /*9320*/  @UP1 UIMAD.WIDE UR6, UR42, 0x4, UR6 ;  /* 0x000000042a0618a5 */ /* 0x000fcc000f8e0206 */
[----:B------:R-:W-:Y:S02]  /*9330*/  IMAD.U32 R4, RZ, RZ, UR6 ;  /* 0x00000006ff047e24 */ /* 0x000fe4000f8e00ff */
[----:B------:R-:W-:-:S05]  /*9340*/  IMAD.U32 R5, RZ, RZ, UR7 ;  /* 0x00000007ff057e24 */ /* 0x000fca000f8e00ff */
[----:B------:R1:W5:Y:S01]  /*9350*/  @P3 LDG.E R0, desc[UR48][R4.64] ;  /* 0x0000003004003981 */ /* 0x000362000c1e1900 */
[----:B0-----:R-:W-:Y:S01]  /*9360*/  ISETP.NE.AND P0, PT, R11, 0x1, PT ;  /* 0x000000010b00780c */ /* 0x001fe20003f05270 */
[----:B------:R-:W-:Y:S01]  /*9370*/  UMOV UR4, URZ ;  /* 0x0000003f00047c82 */ /* 0x000fe20008000000 */
[----:B------:R-:W-:Y:S01]  /*9380*/  USHF.R.S32.HI UR10, URZ, 0x1f, UR47 ;  /* 0x0000001f3f0a7899 */ /* 0x000fe2000801142f */
[----:B------:R-:W0:Y:S10]  /*9390*/  S2R R7, SR_TID.X ;  /* 0x0000000000077919 */ /* 0x000e340000002100 */
[----:B------:R-:W3:Y:S01]  /*93a0*/  @P0 LDC R9, c[0x0][0xbec] ;  /* 0x0002fb00ff090b82 */ /* 0x000ee20000000800 */
[----:B0-----:R-:W-:-:S05]  /*93b0*/  VIADD R7, R7, 0xffffff80 ;  /* 0xffffff8007077836 */ /* 0x001fca0000000000 */
[----:B------:R-:W-:Y:S02]  /*93c0*/  ISETP.GE.AND P1, PT, R7, 0xc0, PT ;  /* 0x000000c00700780c */ /* 0x000fe40003f26270 */
[----:B--2---:R-:W-:-:S13]  /*93d0*/  @P2 R2UR UR4, R6 ;  /* 0x00000000060422ca */ /* 0x004fda00000e0000 */
[----:B------:R-:W-:Y:S01]  /*93e0*/  USHF.R.S32.HI UR9, URZ, 0x1f, UR4 ;  /* 0x0000001f3f097899 */ /* 0x000fe20008011404 */
[----:B-1-3--:R-:W-:Y:S11]  /*93f0*/  @P3 BRA `(.L_x_216) ;  /* 0x0000000000103947 */ /* 0x00aff60003800000 */
[----:B------:R-:W-:Y:S05]  /*9400*/  @!P2 BRA `(.L_x_216) ;  /* 0x00000000000ca947 */ /* 0x000fea0003800000 */
[----:B------:R-:W2:Y:S04]  /*9410*/  LDG.E R5, desc[UR48][R2.64] ;  /* 0x0000003002057981 */ /* 0x000ea8000c1e1900 */
[----:B-----5:R-:W2:Y:S02]  /*9420*/  LDG.E R0, desc[UR48][R2.64+0x4] ;  /* 0x0000043002007981 */ /* 0x020ea4000c1e1900 */
[----:B--2---:R-:W-:-:S07]  /*9430*/  IADD3 R0, -R5, R0, RZ ;  /* 0x0000000005007210 */ /* 0x004fce0007ffe1ff */
.L_x_216:
[----:B------:R-:W-:Y:S01]  /*9440*/  USEL UR42, UR42, URZ, !UP0 ;  /* 0x0000003f2a2a7287 */ /* 0x000fe2000c000000 */
[----:B------:R-:W-:Y:S01]  /*9450*/  BSSY B1, `(.L_x_217) ;  /* 0x000002d000017945 */ /* 0x000fe20003800000 */
[----:B------:R-:W-:-:S03]  /*9460*/  USEL UR43, UR43, URZ, !UP0 ;  /* 0x0000003f2b2b7287 */ /* 0x000fc6000c000000 */
[----:B------:R-:W-:Y:S09]  /*9470*/  @P1 BRA `(.L_x_218) ;  /* 0x0000000000a81947 */ /* 0x000ff20003800000 */
[----:B------:R-:W0:Y:S01]  /*9480*/  S2R R3, SR_TID.X ;  /* 0x0000000000037919 */ /* 0x000e220000002100 */
[----:B------:R-:W1:Y:S01]  /*9490*/  LDC R7, c[0x0][0xbe8] ;  /* 0x0002fa00ff077b82 */ /* 0x000e620000000800 */
[----:B------:R-:W-:-:S04]  /*94a0*/  IMAD.U32 R2, RZ, RZ, UR44 ;  /* 0x0000002cff027e24 */ /* 0x000fc8000f8e00ff */
[----:B0-----:R-:W-:Y:S02]  /*94b0*/  IMAD R2, R2, 0xc0, R3 ;  /* 0x000000c002027824 */ /* 0x001fe400078e0203 */
[----:B-1---5:R-:W-:Y:S02]  /*94c0*/  IMAD R3, R0, R7, RZ ;  /* 0x0000000700037224 */ /* 0x022fe400078e02ff */
[----:B------:R-:W-:-:S05]  /*94d0*/  VIADD R4, R2, 0xffffff80 ;  /* 0xffffff8002047836 */ /* 0x000fca0000000000 */
[----:B------:R-:W-:-:S13]  /*94e0*/  ISETP.GE.AND P1, PT, R4, R3, PT ;  /* 0x000000030400720c */ /* 0x000fda0003f26270 */
[----:B------:R-:W-:Y:S05]  /*94f0*/  @P1 BRA `(.L_x_218) ;  /* 0x0000000000881947 */ /* 0x000fea0003800000 */
[----:B------:R-:W-:Y:S01]  /*9500*/  ISETP.NE.AND P1, PT, R7, 0x1, PT ;  /* 0x000000010700780c */ /* 0x000fe20003f25270 */
[----:B------:R-:W-:Y:S01]  /*9510*/  ULDC.64 UR12, c[0x0][0xb90] ;  /* 0x0002e400000c7ab9 */ /* 0x000fe20000000a00 */
[----:B------:R-:W-:Y:S01]  /*9520*/  UMOV UR6, UR4 ;  /* 0x0000000400067c82 */ /* 0x000fe20008000000 */
[----:B------:R-:W-:Y:S01]  /*9530*/  UIMAD UR8, UR10, UR12, URZ ;  /* 0x0000000c0a0872a4 */ /* 0x000fe2000f8e023f */
[----:B------:R-:W-:Y:S01]  /*9540*/  IMAD.MOV.U32 R2, RZ, RZ, R4 ;  /* 0x000000ffff027224 */ /* 0x000fe200078e0004 */
[----:B------:R-:W-:Y:S02]  /*9550*/  UMOV UR7, UR9 ;  /* 0x0000000900077c82 */ /* 0x000fe40008000000 */
[----:B------:R-:W-:Y:S02]  /*9560*/  UIMAD.WIDE.U32 UR6, UR47, UR12, UR6 ;  /* 0x0000000c2f0672a5 */ /* 0x000fe4000f8e0006 */
[----:B------:R-:W-:-:S03]  /*9570*/  UIMAD UR8, UR47, UR13, UR8 ;  /* 0x0000000d2f0872a4 */ /* 0x000fc6000f8e0208 */
[----:B------:R-:W-:Y:S01]  /*9580*/  ULDC.64 UR12, c[0x0][0xb98] ;  /* 0x0002e600000c7ab9 */ /* 0x000fe20000000a00 */
[----:B------:R-:W0:Y:S01]  /*9590*/  @P1 LDC R3, c[0x0][0xbec] ;  /* 0x0002fb00ff031b82 */ /* 0x000e220000000800 */
[----:B------:R-:W-:Y:S02]  /*95a0*/  UIADD3 UR7, UR7, UR8, URZ ;  /* 0x0000000807077290 */ /* 0x000fe4000fffe03f */
[----:B------:R-:W-:Y:S02]  /*95b0*/  UIMAD UR8, UR43, UR12, URZ ;  /* 0x0000000c2b0872a4 */ /* 0x000fe4000f8e023f */
[----:B------:R-:W-:Y:S02]  /*95c0*/  UIMAD.WIDE.U32 UR6, UR42, UR12, UR6 ;  /* 0x0000000c2a0672a5 */ /* 0x000fe4000f8e0006 */
[----:B------:R-:W-:Y:S01]  /*95d0*/  UIMAD UR8, UR42, UR13, UR8 ;  /* 0x0000000d2a0872a4 */ /* 0x000fe2000f8e0208 */
[----:B------:R-:W1:Y:S02]  /*95e0*/  @P1 LDC R6, c[0x0][0xbf0] ;  /* 0x0002fc00ff061b82 */ /* 0x000e640000000800 */
[----:B------:R-:W-:Y:S01]  /*95f0*/  ULDC.64 UR12, c[0x0][0xb88] ;  /* 0x0002e200000c7ab9 */ /* 0x000fe20000000a00 */
[----:B0-----:R-:W-:-:S05]  /*9600*/  @P1 IMAD.HI.U32 R3, R4, R3, RZ ;  /* 0x0000000304031227 */ /* 0x001fca00078e00ff */
[----:B-1----:R-:W-:Y:S01]  /*9610*/  @P1 SHF.R.U32.HI R2, RZ, R6, R3 ;  /* 0x00000006ff021219 */ /* 0x002fe20000011603 */
[----:B------:R-:W-:-:S03]  /*9620*/  IMAD.U32 R6, RZ, RZ, UR8 ;  /* 0x00000008ff067e24 */ /* 0x000fc6000f8e00ff */
[--C-:B------:R-:W-:Y:S01]  /*9630*/  SHF.R.S32.HI R3, RZ, 0x1f, R2.reuse ;  /* 0x0000001fff037819 */ /* 0x100fe20000011402 */
[----:B------:R-:W-:Y:S01]  /*9640*/  IMAD.MOV R5, RZ, RZ, -R2 ;  /* 0x000000ffff057224 */ /* 0x000fe200078e0a02 */
[----:B------:R-:W-:-:S03]  /*9650*/  IADD3 R2, P1, R2, UR6, RZ ;  /* 0x0000000602027c10 */ /* 0x000fc6000ff3e0ff */
[----:B------:R-:W-:Y:S01]  /*9660*/  IMAD R5, R7, R5, R4 ;  /* 0x0000000507057224 */ /* 0x000fe200078e0204 */
[----:B------:R-:W-:Y:S01]  /*9670*/  IADD3.X R3, R3, UR7, R6, P1, !PT ;  /* 0x0000000703037c10 */ /* 0x000fe20008ffe406 */
[----:B------:R-:W-:-:S03]  /*9680*/  ULDC.64 UR6, c[0x0][0xb50] ;  /* 0x0002d40000067ab9 */ /* 0x000fc60000000a00 */
[----:B------:R-:W-:Y:S01]  /*9690*/  SHF.R.S32.HI R4, RZ, 0x1f, R5 ;  /* 0x0000001fff047819 */ /* 0x000fe20000011405 */
[----:B------:R-:W-:-:S04]  /*96a0*/  IMAD.WIDE.U32 R2, R5, UR12, R2 ;  /* 0x0000000c05027c25 */ /* 0x000fc8000f8e0002 */
[----:B------:R-:W-:-:S04]  /*96b0*/  IMAD R4, R4, UR12, RZ ;  /* 0x0000000c04047c24 */ /* 0x000fc8000f8e02ff */
[----:B------:R-:W-:Y:S01]  /*96c0*/  IMAD R7, R5, UR13, R4 ;  /* 0x0000000d05077c24 */ /* 0x000fe2000f8e0204 */
[----:B------:R-:W-:-:S04]  /*96d0*/  LEA R4, P1, R2, UR6, 0x2 ;  /* 0x0000000602047c11 */ /* 0x000fc8000f8210ff */
[----:B------:R-:W-:-:S04]  /*96e0*/  IADD3 R3, R3, R7, RZ ;  /* 0x0000000703037210 */ /* 0x000fc80007ffe0ff */
[----:B------:R-:W-:Y:S01]  /*96f0*/  LEA.HI.X R5, R2, UR7, R3, 0x2, P1 ;  /* 0x0000000702057c11 */ /* 0x000fe200088f1403 */
[----:B------:R-:W-:-:S05]  /*9700*/  IMAD.MOV.U32 R3, RZ, RZ, -0x800000 ;  /* 0xff800000ff037424 */ /* 0x000fca00078e00ff */
[----:B------:R0:W-:Y:S02]  /*9710*/  STG.E desc[UR48][R4.64], R3 ;  /* 0x0000000304007986 */ /* 0x0001e4000c101930 */
.L_x_218:
[----:B------:R-:W-:Y:S05]  /*9720*/  BSYNC B1 ;  /* 0x0000000000017941 */ /* 0x000fea0003800000 */
.L_x_217:
[----:B0-----:R-:W0:Y:S01]  /*9730*/  @P0 LDC R3, c[0x0][0xbf0] ;  /* 0x0002fc00ff030b82 */ /* 0x001e220000000800 */
[----:B------:R-:W-:Y:S01]  /*9740*/  ULDC.64 UR12, c[0x0][0xaa0] ;  /* 0x0002a800000c7ab9 */ /* 0x000fe20000000a00 */
[----:B------:R-:W-:Y:S01]  /*9750*/  IMAD.U32 R5, RZ, RZ, UR44 ;  /* 0x0000002cff057e24 */ /* 0x000fe2000f8e00ff */
[----:B------:R-:W-:Y:S01]  /*9760*/  UIMAD UR8, UR9, UR12, URZ ;  /* 0x0000000c090872a4 */ /* 0x000fe2000f8e023f */
[----:B------:R-:W-:Y:S01]  /*9770*/  IMAD R2, R16, 0x30, R18 ;  /* 0x0000003010027824 */ /* 0x000fe200078e0212 */
[----:B------:R-:W-:Y:S01]  /*9780*/  UIMAD.WIDE.U32 UR6, UR4, UR12, URZ ;  /* 0x0000000c040672a5 */ /* 0x000fe2000f8e003f */
[----:B------:R-:W-:Y:S01]  /*9790*/  SHF.R.S32.HI R13, RZ, 0x1f, R17 ;  /* 0x0000001fff0d7819 */ /* 0x000fe20000011411 */
[----:B------:R-:W-:Y:S01]  /*97a0*/  UIMAD UR8, UR4, UR13, UR8 ;  /* 0x0000000d040872a4 */ /* 0x000fe2000f8e0208 */
[----:B------:R-:W-:Y:S02]  /*97b0*/  IMAD R4, R5, 0xc0, R2 ;  /* 0x000000c005047824 */ /* 0x000fe400078e0202 */
[----:B------:R-:W-:Y:S01]  /*97c0*/  ULDC.64 UR12, c[0x0][0xae8] ;  /* 0x0002ba00000c7ab9 */ /* 0x000fe20000000a00 */
[----:B------:R-:W-:Y:S01]  /*97d0*/  UIADD3 UR7, UR7, UR8, URZ ;  /* 0x0000000807077290 */ /* 0x000fe2000fffe03f */
[----:B------:R-:W-:Y:S01]  /*97e0*/  @P0 IMAD.HI.U32 R2, R4, R9, RZ ;  /* 0x0000000904020227 */ /* 0x000fe200078e00ff */
[----:B------:R-:W-:-:S02]  /*97f0*/  UIMAD UR4, UR10, UR12, URZ ;  /* 0x0000000c0a0472a4 */ /* 0x000fc4000f8e023f */
[----:B------:R-:W-:Y:S01]  /*9800*/  UIMAD.WIDE.U32 UR6, UR47, UR12, UR6 ;  /* 0x0000000c2f0672a5 */ /* 0x000fe2000f8e0006 */
[----:B------:R-:W-:Y:S01]  /*9810*/  IMAD.MOV.U32 R5, RZ, RZ, R4 ;  /* 0x000000ffff057224 */ /* 0x000fe200078e0004 */
[----:B------:R-:W-:Y:S01]  /*9820*/  UIMAD UR4, UR47, UR13, UR4 ;  /* 0x0000000d2f0472a4 */ /* 0x000fe2000f8e0204 */
[----:B------:R-:W-:-:S03]  /*9830*/  ULDC.64 UR8, c[0x0][0xaf0] ;  /* 0x0002bc0000087ab9 */ /* 0x000fc60000000a00 */
[----:B------:R-:W-:Y:S02]  /*9840*/  UIADD3 UR7, UR7, UR4, URZ ;  /* 0x0000000407077290 */ /* 0x000fe4000fffe03f */
[----:B------:R-:W-:Y:S01]  /*9850*/  UIMAD UR4, UR43, UR8, URZ ;  /* 0x000000082b0472a4 */ /* 0x000fe2000f8e023f */
[----:B0-----:R-:W-:Y:S01]  /*9860*/  @P0 SHF.R.U32.HI R5, RZ, R3, R2 ;  /* 0x00000003ff050219 */ /* 0x001fe20000011602 */
[----:B------:R-:W-:Y:S02]  /*9870*/  UIMAD.WIDE.U32 UR6, UR42, UR8, UR6 ;  /* 0x000000082a0672a5 */ /* 0x000fe4000f8e0006 */
[----:B------:R-:W-:Y:S01]  /*9880*/  UIMAD UR4, UR42, UR9, UR4 ;  /* 0x000000092a0472a4 */ /* 0x000fe2000f8e0204 */
[--C-:B------:R-:W-:Y:S01]  /*9890*/  SHF.R.S32.HI R2, RZ, 0x1f, R5.reuse ;  /* 0x0000001fff027819 */ /* 0x100fe20000011405 */
[----:B------:R-:W-:Y:S01]  /*98a0*/  IMAD.MOV R7, RZ, RZ, -R5 ;  /* 0x000000ffff077224 */ /* 0x000fe200078e0a05 */
[----:B------:R-:W-:Y:S01]  /*98b0*/  ULDC.64 UR8, c[0x0][0xae0] ;  /* 0x0002b80000087ab9 */ /* 0x000fe20000000a00 */
[----:B------:R-:W-:-:S02]  /*98c0*/  UIADD3 UR4, UR7, UR4, URZ ;  /* 0x0000000407047290 */ /* 0x000fc4000fffe03f */
[----:B------:R-:W-:Y:S01]  /*98d0*/  MOV R3, UR7 ;  /* 0x0000000700037c02 */ /* 0x000fe20008000f00 */
[----:B------:R-:W-:Y:S02]  /*98e0*/  IMAD R7, R11, R7, R4 ;  /* 0x000000070b077224 */ /* 0x000fe400078e0204 */
[----:B------:R-:W-:Y:S02]  /*98f0*/  IMAD R6, R2, UR8, RZ ;  /* 0x0000000802067c24 */ /* 0x000fe4000f8e02ff */
[----:B------:R-:W-:Y:S01]  /*9900*/  IMAD.U32 R2, RZ, RZ, UR6 ;  /* 0x00000006ff027e24 */ /* 0x000fe2000f8e00ff */
[----:B------:R-:W-:Y:S01]  /*9910*/  SHF.R.S32.HI R4, RZ, 0x1f, R7 ;  /* 0x0000001fff047819 */ /* 0x000fe20000011407 */
[----:B------:R-:W-:Y:S01]  /*9920*/  IMAD.U32 R3, RZ, RZ, UR4 ;  /* 0x00000004ff037e24 */ /* 0x000fe2000f8e00ff */
[----:B------:R-:W-:Y:S01]  /*9930*/  ULDC.64 UR6, c[0x0][0xad8] ;  /* 0x0002b60000067ab9 */ /* 0x000fe20000000a00 */
[C---:B------:R-:W-:Y:S01]  /*9940*/  IMAD R9, R5.reuse, UR9, R6 ;  /* 0x0000000905097c24 */ /* 0x040fe2000f8e0206 */
[----:B------:R-:W-:Y:S01]  /*9950*/  ULDC UR4, c[0x0][0xac8] ;  /* 0x0002b20000047ab9 */ /* 0x000fe20000000800 */
[----:B------:R-:W-:-:S04]  /*9960*/  IMAD.WIDE.U32 R2, R5, UR8, R2 ;  /* 0x0000000805027c25 */ /* 0x000fc8000f8e0002 */
[----:B------:R-:W-:Y:S02]  /*9970*/  IMAD R4, R4, UR6, RZ ;  /* 0x0000000604047c24 */ /* 0x000fe4000f8e02ff */
[----:B------:R-:W-:Y:S02]  /*9980*/  IMAD.IADD R3, R3, 0x1, R9 ;  /* 0x0000000103037824 */ /* 0x000fe400078e0209 */
[C---:B------:R-:W-:Y:S02]  /*9990*/  IMAD R5, R7.reuse, UR7, R4 ;  /* 0x0000000707057c24 */ /* 0x040fe4000f8e0204 */
[----:B------:R-:W-:Y:S01]  /*99a0*/  IMAD.WIDE.U32 R2, R7, UR6, R2 ;  /* 0x0000000607027c25 */ /* 0x000fe2000f8e0002 */
[----:B------:R-:W-:-:S03]  /*99b0*/  ULDC.64 UR6, c[0x0][0xa80] ;  /* 0x0002a00000067ab9 */ /* 0x000fc60000000a00 */
[----:B------:R-:W-:Y:S01]  /*99c0*/  IMAD.IADD R3, R3, 0x1, R5 ;  /* 0x0000000103037824 */ /* 0x000fe200078e0205 */
[----:B------:R-:W-:Y:S01]  /*99d0*/  LEA R4, P0, R2, UR6, 0x1 ;  /* 0x0000000602047c11 */ /* 0x000fe2000f8008ff */
[----:B------:R-:W-:Y:S02]  /*99e0*/  IMAD.U32 R9, RZ, RZ, UR44 ;  /* 0x0000002cff097e24 */ /* 0x000fe4000f8e00ff */
[----:B-----5:R-:W-:Y:S01]  /*99f0*/  IMAD R11, R0, R11, RZ ;  /* 0x0000000b000b7224 */ /* 0x020fe200078e02ff */
[----:B------:R-:W-:Y:S01]  /*9a00*/  LEA.HI.X R8, R2, UR7, R3, 0x1, P0 ;  /* 0x0000000702087c11 */ /* 0x000fe200080f0c03 */
[----:B------:R-:W0:Y:S01]  /*9a10*/  SHFL.IDX PT, R6, R4, RZ, 0x181f ;  /* 0x00181fff04067589 */ /* 0x000e2200000e0000 */
[----:B------:R-:W-:Y:S01]  /*9a20*/  IMAD R30, R9, 0xc0, R18 ;  /* 0x000000c0091e7824 */ /* 0x000fe200078e0212 */
[----:B------:R-:W-:Y:S02]  /*9a30*/  ISETP.GE.AND P0, PT, R17, UR4, PT ;  /* 0x0000000411007c0c */ /* 0x000fe4000bf06270 */
[----:B------:R-:W1:Y:S01]  /*9a40*/  SHFL.IDX PT, R14, R4, 0x1, 0x181f ;  /* 0x00381f00040e7f89 */ /* 0x000e6200000e0000 */
[C---:B------:R-:W-:Y:S01]  /*9a50*/  VIADD R0, R30.reuse, 0x30 ;  /* 0x000000301e007836 */ /* 0x040fe20000000000 */
[C---:B------:R-:W-:Y:S01]  /*9a60*/  IADD3 R2, R30.reuse, 0x60, RZ ;  /* 0x000000601e027810 */ /* 0x040fe20007ffe0ff */
[C---:B------:R-:W-:Y:S01]  /*9a70*/  VIADD R3, R30.reuse, 0x90 ;  /* 0x000000901e037836 */ /* 0x040fe20000000000 */
[----:B------:R-:W2:Y:S01]  /*9a80*/  SHFL.IDX PT, R24, R4, 0x2, 0x181f ;  /* 0x00581f0004187f89 */ /* 0x000ea200000e0000 */
[----:B------:R-:W-:-:S02]  /*9a90*/  ISETP.GE.OR P3, PT, R30, R11, P0 ;  /* 0x0000000b1e00720c */ /* 0x000fc40000766670 */
[-C--:B------:R-:W-:Y:S01]  /*9aa0*/  ISETP.GE.OR P2, PT, R0, R11.reuse, P0 ;  /* 0x0000000b0000720c */ /* 0x080fe20000746670 */
[----:B------:R-:W3:Y:S01]  /*9ab0*/  SHFL.IDX PT, R10, R8, RZ, 0x181f ;  /* 0x00181fff080a7589 */ /* 0x000ee200000e0000 */
[-C--:B------:R-:W-:Y:S02]  /*9ac0*/  ISETP.GE.OR P1, PT, R2, R11.reuse, P0 ;  /* 0x0000000b0200720c */ /* 0x080fe40000726670 */
[----:B------:R-:W-:Y:S01]  /*9ad0*/  ISETP.GE.OR P0, PT, R3, R11, P0 ;  /* 0x0000000b0300720c */ /* 0x000fe20000706670 */
[----:B------:R1:W4:Y:S04]  /*9ae0*/  SHFL.IDX PT, R28, R4, 0x3, 0x181f ;  /* 0x00781f00041c7f89 */ /* 0x00032800000e0000 */
[----:B------:R-:W4:Y:S04]  /*9af0*/  SHFL.IDX PT, R12, R8, 0x1, 0x181f ;  /* 0x00381f00080c7f89 */ /* 0x000f2800000e0000 */
[----:B------:R-:W4:Y:S01]  /*9b00*/  SHFL.IDX PT, R20, R8, 0x2, 0x181f ;  /* 0x00581f0008147f89 */ /* 0x000f2200000e0000 */
[----:B0-----:R-:W-:-:S03]  /*9b10*/  @!P3 LEA R2, P6, R17, R6, 0x1 ;  /* 0x000000061102b211 */ /* 0x001fc600078c08ff */
[----:B------:R4:W0:Y:S01]  /*9b20*/  SHFL.IDX PT, R26, R8, 0x3, 0x181f ;  /* 0x00781f00081a7f89 */ /* 0x00082200000e0000 */
[C---:B-1----:R-:W-:Y:S02]  /*9b30*/  @!P2 LEA R4, P5, R17.reuse, R14, 0x1 ;  /* 0x0000000e1104a211 */ /* 0x042fe400078a08ff */
[C---:B--2---:R-:W-:Y:S02]  /*9b40*/  @!P1 LEA R6, P4, R17.reuse, R24, 0x1 ;  /* 0x0000001811069211 */ /* 0x044fe400078808ff */
[C---:B---3--:R-:W-:Y:S02]  /*9b50*/  @!P3 LEA.HI.X R3, R17.reuse, R10, R13, 0x1, P6 ;  /* 0x0000000a1103b211 */ /* 0x048fe400030f0c0d */
[----:B----4-:R-:W-:-:S03]  /*9b60*/  @!P0 LEA R8, P6, R17, R28, 0x1 ;  /* 0x0000001c11088211 */ /* 0x010fc600078c08ff */
[----:B------:R1:W-:Y:S01]  /*9b70*/  @!P3 ST.E.128 desc[UR48][R2.64], RZ ;  /* 0x000000ff0200b985 */ /* 0x0003e2000c101d30 */
[C-C-:B------:R-:W-:Y:S02]  /*9b80*/  @!P2 LEA.HI.X R5, R17.reuse, R12, R13.reuse, 0x1, P5 ;  /* 0x0000000c1105a211 */ /* 0x140fe400028f0c0d */
[----:B------:R-:W-:-:S03]  /*9b90*/  @!P1 LEA.HI.X R7, R17, R20, R13, 0x1, P4 ;  /* 0x0000001411079211 */ /* 0x000fc600020f0c0d */
[----:B------:R1:W-:Y:S01]  /*9ba0*/  @!P2 ST.E.128 desc[UR48][R4.64], RZ ;  /* 0x000000ff0400a985 */ /* 0x0003e2000c101d30 */
[----:B0-----:R-:W-:-:S03]  /*9bb0*/  @!P0 LEA.HI.X R9, R17, R26, R13, 0x1, P6 ;  /* 0x0000001a11098211 */ /* 0x001fc600030f0c0d */
[----:B------:R1:W-:Y:S04]  /*9bc0*/  @!P1 ST.E.128 desc[UR48][R6.64], RZ ;  /* 0x000000ff06009985 */ /* 0x0003e8000c101d30 */
[----:B------:R1:W-:Y:S02]  /*9bd0*/  @!P0 ST.E.128 desc[UR48][R8.64], RZ ;  /* 0x000000ff08008985 */ /* 0x0003e4000c101d30 */
.L_x_215:
[----:B------:R-:W-:Y:S05]  /*9be0*/  BSYNC B0 ;  /* 0x0000000000007941 */ /* 0x000fea0003800000 */
.L_x_212:
[----:B------:R-:W-:Y:S02]  /*9bf0*/  ULDC UR4, c[0x0][0xc3c] ;  /* 0x00030f0000047ab9 */ /* 0x000fe40000000800 */
[----:B------:R-:W-:-:S13]  /*9c00*/  ISETP.GE.AND P0, PT, R31, UR4, PT ;  /* 0x000000041f007c0c */ /* 0x000fda000bf06270 */
[----:B------:R-:W-:Y:S05]  /*9c10*/  @!P0 BRA `(.L_x_219) ;  /* 0xffffff7000408947 */ /* 0x000fea000383ffff */
[----:B------:R-:W-:Y:S05]  /*9c20*/  EXIT ;  /* 0x000000000000794d */ /* 0x000fea0003800000 */
.L_x_184:
[----:B------:R-:W-:-:S08]  /*9c30*/  NOP ;  /* 0x0000000000007918 */ /* 0x000fd00000000000 */
[----:B------:R-:W0:-:S00]  /*9c40*/  USETMAXREG.DEALLOC.CTAPOOL 0x20 ;  /* 0x00000020000079c8 */ /* 0x000e0000080e0500 */
[----:B0-----:R-:W2:Y:S01]  /*9c50*/  LDL.LU R3, [R1+0xc] ;  /* 0x00000c0001037983 */ /* 0x001ea20000300800 */
[----:B------:R-:W-:-:S06]  /*9c60*/  LOP3.LUT R0, R0, 0x3, RZ, 0xc0, !PT ;  /* 0x0000000300007812 */ /* 0x000fcc00078ec0ff */
[----:B------:R-:W0:Y:S02]  /*9c70*/  SHFL.IDX PT, R0, R0, RZ, 0x1f ;  /* 0x00001fff00007589 */ /* 0x000e2400000e0000 */
[----:B0-----:R-:W-:-:S13]  /*9c80*/  ISETP.NE.AND P0, PT, R0, RZ, PT ;  /* 0x000000ff0000720c */ /* 0x001fda0003f05270 */
[----:B------:R-:W-:Y:S01]  /*9c90*/  @P0 BAR.SYNC.DEFER_BLOCKING 0x5, 0x200 ;  /* 0x0148000000000b1d */ /* 0x000fe20000010000 */
[----:B--2---:R-:W-:-:S04]  /*9ca0*/  LOP3.LUT R3, R3, 0xffffffdf, RZ, 0xc0, !PT ;  /* 0xffffffdf03037812 */ /* 0x004fc800078ec0ff */
[----:B------:R-:W-:-:S05]  /*9cb0*/  @P0 LOP3.LUT R3, R3, 0x20, RZ, 0xfc, !PT ;  /* 0x0000002003030812 */ /* 0x000fca00078efcff */
[----:B------:R0:W-:Y:S02]  /*9cc0*/  STL [R1+0xc], R3 ;  /* 0x00000c0301007387 */ /* 0x0001e40000100800 */
[----:B0-----:R-:W-:-:S04]  /*9cd0*/  @P0 MOV R3, 0x400 ;  /* 0x0000040000030802 */ /* 0x001fc80000000f00 */
[----:B------:R-:W-:-:S05]  /*9ce0*/  @P0 LEA R2, R2, R3, 0x18 ;  /* 0x0000000302020211 */ /* 0x000fca00078ec0ff */
[----:B------:R-:W0:Y:S02]  /*9cf0*/  @P0 LDS.128 R16, [R2+0x132d0] ;  /* 0x0132d00002100984 */ /* 0x000e240000000c00 */
[----:B0-----:R-:W-:Y:S01]  /*9d00*/  @P0 R2UR UR40, R19 ;  /* 0x00000000132802ca */ /* 0x001fe200000e0000 */
[----:B------:R-:W-:Y:S06]  /*9d10*/  @P0 BAR.ARV 0x4, 0x200 ;  /* 0x0108000000000b1d */ /* 0x000fec0000002000 */
[----:B------:R-:W-:Y:S08]  /*9d20*/  @P0 BRA `(.L_x_220) ;  /* 0x0000000800100947 */ /* 0x000ff00003800000 */
[----:B------:R-:W0:Y:S01]  /*9d30*/  S2R R4, SR_TID.X ;  /* 0x0000000000047919 */ /* 0x000e220000002100 */
[----:B------:R-:W-:Y:S01]  /*9d40*/  ULDC UR4, c[0x0][0xc3c] ;  /* 0x00030f0000047ab9 */ /* 0x000fe20000000800 */
[----:B------:R-:W-:Y:S01]  /*9d50*/  IMAD.MOV.U32 R0, RZ, RZ, RZ ;  /* 0x000000ffff007224 */ /* 0x000fe200078e00ff */
[----:B------:R-:W1:Y:S01]  /*9d60*/  LDC R11, c[0x0][0xc38] ;  /* 0x00030e00ff0b7b82 */ /* 0x000e620000000800 */
[----:B0-----:R-:W-:-:S04]  /*9d70*/  LOP3.LUT R5, R4, 0x1f, RZ, 0xc0, !PT ;  /* 0x0000001f04057812 */ /* 0x001fc800078ec0ff */
[----:B------:R-:W-:-:S04]  /*9d80*/  ISETP.NE.AND P0, PT, R5, 0x1f, PT ;  /* 0x0000001f0500780c */ /* 0x000fc80003f05270 */
[----:B------:R-:W-:-:S13]  /*9d90*/  ISETP.GE.OR P1, PT, R5, UR4, !P0 ;  /* 0x0000000405007c0c */ /* 0x000fda000c726670 */
[----:B------:R-:W0:Y:S02]  /*9da0*/  @!P1 LDC.64 R2, c[0x0][0xc80] ;  /* 0x00032000ff029b82 */ /* 0x000e240000000a00 */
[----:B0-----:R-:W-:-:S05]  /*9db0*/  @!P1 IMAD.WIDE.U32 R2, R5, 0x4, R2 ;  /* 0x0000000405029825 */ /* 0x001fca00078e0002 */
[----:B------:R-:W2:Y:S01]  /*9dc0*/  @!P1 LDG.E R0, desc[UR48][R2.64] ;  /* 0x0000003002009981 */ /* 0x000ea2000c1e1900 */
[C---:B------:R-:W-:Y:S01]  /*9dd0*/  ISETP.NE.AND P1, PT, R5.reuse, RZ, PT ;  /* 0x000000ff0500720c */ /* 0x040fe20003f25270 */
[----:B------:R-:W-:Y:S01]  /*9de0*/  UMOV UR4, URZ ;  /* 0x0000003f00047c82 */ /* 0x000fe20008000000 */
[C---:B------:R-:W-:Y:S01]  /*9df0*/  ISETP.GE.U32.AND P2, PT, R5.reuse, 0x2, PT ;  /* 0x000000020500780c */ /* 0x040fe20003f46070 */
[----:B------:R-:W-:Y:S01]  /*9e00*/  IMAD.MOV.U32 R16, RZ, RZ, RZ ;  /* 0x000000ffff107224 */ /* 0x000fe200078e00ff */
[C---:B------:R-:W-:Y:S02]  /*9e10*/  ISETP.GE.U32.AND P3, PT, R5.reuse, 0x4, PT ;  /* 0x000000040500780c */ /* 0x040fe40003f66070 */
[C---:B------:R-:W-:Y:S02]  /*9e20*/  ISETP.GE.U32.AND P4, PT, R5.reuse, 0x8, PT ;  /* 0x000000080500780c */ /* 0x040fe40003f86070 */
[----:B------:R-:W-:Y:S01]  /*9e30*/  ISETP.GE.U32.AND P5, PT, R5, 0x10, PT ;  /* 0x000000100500780c */ /* 0x000fe20003fa6070 */
[----:B--2---:R-:W0:Y:S02]  /*9e40*/  SHFL.UP PT, R4, R0, 0x1, RZ ;  /* 0x0420000000047989 */ /* 0x004e2400000e00ff */
[----:B0-----:R-:W-:-:S05]  /*9e50*/  SEL R7, R4, RZ, P1 ;  /* 0x000000ff04077207 */ /* 0x001fca0000800000 */
[----:B------:R-:W-:-:S05]  /*9e60*/  IMAD.IADD R7, R0, 0x1, R7 ;  /* 0x0000000100077824 */ /* 0x000fca00078e0207 */
[----:B------:R-:W0:Y:S02]  /*9e70*/  SHFL.UP PT, R4, R7, 0x2, RZ ;  /* 0x0440000007047989 */ /* 0x000e2400000e00ff */
[----:B0-----:R-:W-:-:S05]  /*9e80*/  SEL R4, R4, RZ, P2 ;  /* 0x000000ff04047207 */ /* 0x001fca0001000000 */
[----:B------:R-:W-:-:S05]  /*9e90*/  IMAD.IADD R4, R7, 0x1, R4 ;  /* 0x0000000107047824 */ /* 0x000fca00078e0204 */
[----:B------:R-:W0:Y:S02]  /*9ea0*/  SHFL.UP PT, R6, R4, 0x4, RZ ;  /* 0x0480000004067989 */ /* 0x000e2400000e00ff */
[----:B0-----:R-:W-:-:S05]  /*9eb0*/  SEL R3, R6, RZ, P3 ;  /* 0x000000ff06037207 */ /* 0x001fca0001800000 */
[----:B------:R-:W-:-:S05]  /*9ec0*/  IMAD.IADD R3, R4, 0x1, R3 ;  /* 0x0000000104037824 */ /* 0x000fca00078e0203 */
[----:B------:R-:W0:Y:S02]  /*9ed0*/  SHFL.UP PT, R2, R3, 0x8, RZ ;  /* 0x0500000003027989 */ /* 0x000e2400000e00ff */
[----:B0-----:R-:W-:-:S04]  /*9ee0*/  SEL R2, R2, RZ, P4 ;  /* 0x000000ff02027207 */ /* 0x001fc80002000000 */
[----:B------:R-:W-:-:S05]  /*9ef0*/  IADD3 R2, R3, R2, RZ ;  /* 0x0000000203027210 */ /* 0x000fca0007ffe0ff */
[----:B------:R-:W0:Y:S02]  /*9f00*/  SHFL.UP PT, R6, R2, 0x10, RZ ;  /* 0x0600000002067989 */ /* 0x000e2400000e00ff */
[----:B0-----:R-:W-:-:S05]  /*9f10*/  SEL R7, R6, RZ, P5 ;  /* 0x000000ff06077207 */ /* 0x001fca0002800000 */
[----:B------:R-:W-:Y:S02]  /*9f20*/  IMAD.IADD R6, R2, 0x1, R7 ;  /* 0x0000000102067824 */ /* 0x000fe400078e0207 */
[----:B------:R-:W0:Y:S03]  /*9f30*/  S2R R7, SR_CTAID.X ;  /* 0x0000000000077919 */ /* 0x000e260000002500 */
[----:B------:R-:W1:Y:S02]  /*9f40*/  SHFL.IDX PT, R4, R6, 0x1f, 0x1f ;  /* 0x03e01f0006047f89 */ /* 0x000e6400000e0000 */
[----:B-1----:R-:W-:-:S04]  /*9f50*/  IMAD R4, R4, R11, RZ ;  /* 0x0000000b04047224 */ /* 0x002fc800078e02ff */
[----:B------:R-:W-:Y:S01]  /*9f60*/  IMAD.MOV.U32 R3, RZ, RZ, R4 ;  /* 0x000000ffff037224 */ /* 0x000fe200078e0004 */
[----:B0-----:R-:W-:-:S13]  /*9f70*/  ISETP.GT.AND P6, PT, R4, R7, PT ;  /* 0x000000070400720c */ /* 0x001fda0003fc4270 */
[----:B------:R-:W-:Y:S05]  /*9f80*/  @P6 BRA `(.L_x_221) ;  /* 0x0000000000946947 */ /* 0x000fea0003800000 */
[----:B------:R-:W-:Y:S01]  /*9f90*/  IMAD.MOV.U32 R4, RZ, RZ, R3 ;  /* 0x000000ffff047224 */ /* 0x000fe200078e0003 */
[----:B------:R-:W-:Y:S01]  /*9fa0*/  UMOV UR4, URZ ;  /* 0x0000003f00047c82 */ /* 0x000fe20008000000 */
[----:B------:R-:W-:-:S05]  /*9fb0*/  ULDC UR5, c[0x0][0xc3c] ;  /* 0x00030f0000057ab9 */ /* 0x000fca0000000800 */
.L_x_225:
[----:B------:R-:W-:-:S04]  /*9fc0*/  UIADD3 UR4, UR4, 0x1f, URZ ;  /* 0x0000001f04047890 */ /* 0x000fc8000fffe03f */
[----:B------:R-:W-:-:S06]  /*9fd0*/  UISETP.GE.AND UP0, UPT, UR4, UR5, UPT ;  /* 0x000000050400728c */ /* 0x000fcc000bf06270 */
[----:B------:R-:W-:-:S13]  /*9fe0*/  PLOP3.LUT P6, PT, PT, PT, UP0, 0x40, 0x0 ;  /* 0x000000000000781c */ /* 0x000fda0003fce808 */
[----:B------:R-:W-:Y:S05]  /*9ff0*/  @!P6 BRA `(.L_x_222) ;  /* 0x000000040030e947 */ /* 0x000fea0003800000 */
[----:B------:R-:W-:Y:S01]  /*a000*/  VIADD R9, R5, UR4 ;  /* 0x0000000405097c36 */ /* 0x000fe20008000000 */
[----:B------:R-:W-:Y:S01]  /*a010*/  BSSY B0, `(.L_x_223) ;  /* 0x0000007000007945 */ /* 0x000fe20003800000 */
[----:B------:R-:W-:-:S03]  /*a020*/  MOV R0, RZ ;  /* 0x000000ff00007202 */ /* 0x000fc60000000f00 */
[----:B------:R-:W-:-:S13]  /*a030*/  ISETP.GE.OR P6, PT, R9, UR5, !P0 ;  /* 0x0000000509007c0c */ /* 0x000fda000c7c6670 */
[----:B------:R-:W-:Y:S05]  /*a040*/  @P6 BRA `(.L_x_224) ;  /* 0x00000000000c6947 */ /* 0x000fea0003800000 */
[----:B------:R-:W0:Y:S02]  /*a050*/  LDC.64 R2, c[0x0][0xc80] ;  /* 0x00032000ff027b82 */ /* 0x000e240000000a00 */
[----:B0-----:R-:W-:-:S05]  /*a060*/  IMAD.WIDE R2, R9, 0x4, R2 ;  /* 0x0000000409027825 */ /* 0x001fca00078e0202 */
[----:B------:R0:W5:Y:S02]  /*a070*/  LDG.E R0, desc[UR48][R2.64] ;  /* 0x0000003002007981 */ /* 0x000164000c1e1900 */
.L_x_224:
[----:B------:R-:W-:Y:S05]  /*a080*/  BSYNC B0 ;  /* 0x0000000000007941 */ /* 0x000fea0003800000 */
.L_x_223:
[----:B0----5:R-:W0:Y:S02]  /*a090*/  SHFL.UP PT, R2, R0, 0x1, RZ ;  /* 0x0420000000027989 */ /* 0x021e2400000e00ff */
        /* <DEDUP_REMOVED lines=13> */
[----:B------:R-:W-:Y:S02]  /*a170*/  IMAD.IADD R6, R6, 0x1, R11 ;  /* 0x0000000106067824 */ /* 0x000fe400078e020b */
[----:B------:R-:W0:Y:S03]  /*a180*/  LDC R11, c[0x0][0xc38] ;  /* 0x00030e00ff0b7b82 */ /* 0x000e260000000800 */
[----:B------:R-:W0:Y:S02]  /*a190*/  SHFL.IDX PT, R3, R6, 0x1f, 0x1f ;  /* 0x03e01f0006037f89 */ /* 0x000e2400000e0000 */
[----:B0-----:R-:W-:-:S05]  /*a1a0*/  IMAD R3, R3, R11, RZ ;  /* 0x0000000b03037224 */ /* 0x001fca00078e02ff */
[----:B------:R-:W-:-:S04]  /*a1b0*/  IADD3 R4, R3, R4, RZ ;  /* 0x0000000403047210 */ /* 0x000fc80007ffe0ff */
[----:B------:R-:W-:-:S13]  /*a1c0*/  ISETP.GT.AND P6, PT, R4, R7, PT ;  /* 0x000000070400720c */ /* 0x000fda0003fc4270 */
[----:B------:R-:W-:Y:S05]  /*a1d0*/  @!P6 BRA `(.L_x_225) ;  /* 0xfffffffc0078e947 */ /* 0x000fea000383ffff */
.L_x_221:
[----:B------:R-:W-:-:S04]  /*a1e0*/  IMAD.IADD R9, R4, 0x1, -R3 ;  /* 0x0000000104097824 */ /* 0x000fc800078e0a03 */
[----:B------:R-:W-:-:S05]  /*a1f0*/  IMAD R2, R6, R11, R9 ;  /* 0x0000000b06027224 */ /* 0x000fca00078e0209 */
[----:B------:R-:W-:-:S13]  /*a200*/  ISETP.GT.AND P0, PT, R2, R7, PT ;  /* 0x000000070200720c */ /* 0x000fda0003f04270 */
[----:B------:R-:W-:Y:S02]  /*a210*/  VOTEU.ANY UR5, UPT, !P0 ;  /* 0x0000000000057886 */ /* 0x000fe400040e0100 */
[----:B------:R-:W-:Y:S02]  /*a220*/  UPOPC UR40, UR5 ;  /* 0x00000005002872bf */ /* 0x000fe40008000000 */
[----:B------:R-:W-:-:S04]  /*a230*/  ISETP.NE.AND P0, PT, RZ, UR5, PT ;  /* 0x00000005ff007c0c */ /* 0x000fc8000bf05270 */
[----:B------:R-:W-:-:S05]  /*a240*/  IMAD.U32 R13, RZ, RZ, UR40 ;  /* 0x00000028ff0d7e24 */ /* 0x000fca000f8e00ff */
[----:B------:R-:W0:Y:S02]  /*a250*/  SHFL.IDX PT, R0, R0, R13, 0x1f ;  /* 0x00001f0d00007589 */ /* 0x000e2400000e0000 */
[----:B0-----:R-:W-:-:S04]  /*a260*/  IABS R4, R0 ;  /* 0x0000000000047213 */ /* 0x001fc80000000000 */
[----:B------:R-:W0:Y:S08]  /*a270*/  I2F.RP R8, R4 ;  /* 0x0000000400087306 */ /* 0x000e300000209400 */
[----:B0-----:R-:W0:Y:S02]  /*a280*/  MUFU.RCP R8, R8 ;  /* 0x0000000800087308 */ /* 0x001e240000001000 */
[----:B0-----:R-:W-:-:S06]  /*a290*/  VIADD R2, R8, 0xffffffe ;  /* 0x0ffffffe08027836 */ /* 0x001fcc0000000000 */
[----:B------:R0:W1:Y:S01]  /*a2a0*/  F2I.FTZ.U32.TRUNC.NTZ R3, R2 ;  /* 0x0000000200037305 */ /* 0x000062000021f000 */
[----:B------:R-:W-:Y:S05]  /*a2b0*/  @!P0 BRA `(.L_x_226) ;  /* 0x00000000000c8947 */ /* 0x000fea0003800000 */
[----:B------:R-:W-:-:S06]  /*a2c0*/  UIADD3 UR5, UR40, -0x1, URZ ;  /* 0xffffffff28057890 */ /* 0x000fcc000fffe03f */
[----:B------:R-:W-:-:S05]  /*a2d0*/  IMAD.U32 R13, RZ, RZ, UR5 ;  /* 0x00000005ff0d7e24 */ /* 0x000fca000f8e00ff */
[----:B------:R2:W3:Y:S02]  /*a2e0*/  SHFL.IDX PT, R16, R6, R13, 0x1f ;  /* 0x00001f0d06107589 */ /* 0x0004e400000e0000 */
.L_x_226:
[----:B01----:R-:W-:Y:S01]  /*a2f0*/  IMAD.MOV R2, RZ, RZ, -R3 ;  /* 0x000000ffff027224 */ /* 0x003fe200078e0a03 */
[----:B------:R-:W-:Y:S01]  /*a300*/  UIADD3 UR40, UR40, UR4, URZ ;  /* 0x0000000428287290 */ /* 0x000fe2000fffe03f */
[----:B---3--:R-:W-:-:S03]  /*a310*/  IMAD R16, R16, R11, R9 ;  /* 0x0000000b10107224 */ /* 0x008fc600078e0209 */
[----:B------:R-:W-:Y:S01]  /*a320*/  MOV R11, R2 ;  /* 0x00000002000b7202 */ /* 0x000fe20000000f00 */
[----:B------:R-:W-:Y:S01]  /*a330*/  IMAD.IADD R9, R7, 0x1, -R16 ;  /* 0x0000000107097824 */ /* 0x000fe200078e0a10 */
[----:B------:R-:W-:-:S03]  /*a340*/  IABS R2, R0 ;  /* 0x0000000000027213 */ /* 0x000fc60000000000 */
[----:B------:R-:W-:Y:S01]  /*a350*/  IMAD R7, R11, R4, RZ ;  /* 0x000000040b077224 */ /* 0x000fe200078e02ff */
[----:B--2---:R-:W-:Y:S01]  /*a360*/  IABS R6, R9 ;  /* 0x0000000900067213 */ /* 0x004fe20000000000 */
[----:B------:R-:W-:Y:S02]  /*a370*/  IMAD.MOV R8, RZ, RZ, -R2 ;  /* 0x000000ffff087224 */ /* 0x000fe400078e0a02 */
[----:B------:R-:W-:-:S04]  /*a380*/  IMAD.MOV.U32 R2, RZ, RZ, RZ ;  /* 0x000000ffff027224 */ /* 0x000fc800078e00ff */
[----:B------:R-:W-:-:S04]  /*a390*/  IMAD.HI.U32 R2, R3, R7, R2 ;  /* 0x0000000703027227 */ /* 0x000fc800078e0002 */
[----:B------:R-:W-:Y:S02]  /*a3a0*/  IMAD.MOV.U32 R3, RZ, RZ, R6 ;  /* 0x000000ffff037224 */ /* 0x000fe400078e0006 */
[----:B------:R-:W-:Y:S02]  /*a3b0*/  IMAD.MOV.U32 R6, RZ, RZ, R8 ;  /* 0x000000ffff067224 */ /* 0x000fe400078e0008 */
[----:B------:R-:W-:-:S04]  /*a3c0*/  IMAD.HI.U32 R2, R2, R3, RZ ;  /* 0x0000000302027227 */ /* 0x000fc800078e00ff */
[----:B------:R-:W-:-:S05]  /*a3d0*/  IMAD R3, R2, R6, R3 ;  /* 0x0000000602037224 */ /* 0x000fca00078e0203 */
[----:B------:R-:W-:-:S13]  /*a3e0*/  ISETP.GT.U32.AND P1, PT, R4, R3, PT ;  /* 0x000000030400720c */ /* 0x000fda0003f24070 */
[-C--:B------:R-:W-:Y:S01]  /*a3f0*/  @!P1 IADD3 R3, R3, -R4.reuse, RZ ;  /* 0x8000000403039210 */ /* 0x080fe20007ffe0ff */
[----:B------:R-:W-:Y:S01]  /*a400*/  @!P1 VIADD R2, R2, 0x1 ;  /* 0x0000000102029836 */ /* 0x000fe20000000000 */
[----:B------:R-:W-:Y:S02]  /*a410*/  ISETP.NE.AND P1, PT, R0, RZ, PT ;  /* 0x000000ff0000720c */ /* 0x000fe40003f25270 */
[----:B------:R-:W-:Y:S02]  /*a420*/  ISETP.GE.U32.AND P0, PT, R3, R4, PT ;  /* 0x000000040300720c */ /* 0x000fe40003f06070 */
[----:B------:R-:W-:-:S04]  /*a430*/  LOP3.LUT R3, R9, R0, RZ, 0x3c, !PT ;  /* 0x0000000009037212 */ /* 0x000fc800078e3cff */
[----:B------:R-:W-:-:S07]  /*a440*/  ISETP.GE.AND P2, PT, R3, RZ, PT ;  /* 0x000000ff0300720c */ /* 0x000fce0003f46270 */
[----:B------:R-:W-:-:S06]  /*a450*/  @P0 VIADD R2, R2, 0x1 ;  /* 0x0000000102020836 */ /* 0x000fcc0000000000 */
[----:B------:R-:W-:Y:S01]  /*a460*/  @!P2 IMAD.MOV R2, RZ, RZ, -R2 ;  /* 0x000000ffff02a224 */ /* 0x000fe200078e0a02 */
[----:B------:R-:W-:-:S04]  /*a470*/  @!P1 LOP3.LUT R2, RZ, R0, RZ, 0x33, !PT ;  /* 0x00000000ff029212 */ /* 0x000fc800078e33ff */
[----:B------:R-:W-:Y:S01]  /*a480*/  MOV R18, R2 ;  /* 0x0000000200127202 */ /* 0x000fe20000000f00 */
[----:B------:R-:W-:-:S04]  /*a490*/  IMAD.MOV R17, RZ, RZ, -R2 ;  /* 0x000000ffff117224 */ /* 0x000fc800078e0a02 */
[----:B------:R-:W-:Y:S01]  /*a4a0*/  IMAD R17, R0, R17, R9 ;  /* 0x0000001100117224 */ /* 0x000fe200078e0209 */
[----:B------:R-:W-:Y:S06]  /*a4b0*/  BRA `(.L_x_227) ;  /* 0x0000000000107947 */ /* 0x000fec0003800000 */
.L_x_222:
[----:B------:R-:W-:Y:S01]  /*a4c0*/  IMAD.MOV.U32 R16, RZ, RZ, R7 ;  /* 0x000000ffff107224 */ /* 0x000fe200078e0007 */
[----:B------:R-:W-:Y:S01]  /*a4d0*/  ULDC UR40, c[0x0][0xc3c] ;  /* 0x00030f0000287ab9 */ /* 0x000fe20000000800 */
[----:B------:R-:W-:Y:S02]  /*a4e0*/  IMAD.MOV.U32 R17, RZ, RZ, RZ ;  /* 0x000000ffff117224 */ /* 0x000fe400078e00ff */
[----:B------:R-:W-:-:S07]  /*a4f0*/  IMAD.MOV.U32 R18, RZ, RZ, RZ ;  /* 0x000000ffff127224 */ /* 0x000fce00078e00ff */
.L_x_227:
[----:B------:R-:W-:Y:S01]  /*a500*/  ISETP.NE.AND P0, PT, R5, RZ, PT ;  /* 0x000000ff0500720c */ /* 0x000fe20003f05270 */
[----:B------:R-:W-:-:S12]  /*a510*/  IMAD.U32 R19, RZ, RZ, UR40 ;  /* 0x00000028ff137e24 */ /* 0x000fd8000f8e00ff */
[----:B------:R-:W0:Y:S01]  /*a520*/  @!P0 S2R R3, SR_CgaCtaId ;  /* 0x0000000000038919 */ /* 0x000e220000008800 */
[----:B------:R-:W-:-:S04]  /*a530*/  @!P0 MOV R0, 0x400 ;  /* 0x0000040000008802 */ /* 0x000fc80000000f00 */
[----:B0-----:R-:W-:-:S05]  /*a540*/  @!P0 LEA R0, R3, R0, 0x18 ;  /* 0x0000000003008211 */ /* 0x001fca00078ec0ff */
[----:B------:R0:W-:Y:S01]  /*a550*/  @!P0 STS.128 [R0+0x132d0], R16 ;  /* 0x0132d01000008388 */ /* 0x0001e20000000c00 */
[----:B------:R-:W-:Y:S06]  /*a560*/  BAR.ARV 0x5, 0x200 ;  /* 0x0148000000007b1d */ /* 0x000fec0000002000 */
.L_x_220:
[----:B0-----:R-:W-:Y:S01]  /*a570*/  MOV R0, 0x1 ;  /* 0x0000000100007802 */ /* 0x001fe20000000f00 */
[----:B------:R-:W-:Y:S01]  /*a580*/  ULDC UR4, c[0x0][0xc3c] ;  /* 0x00030f0000047ab9 */ /* 0x000fe20000000800 */
[----:B------:R0:W-:Y:S01]  /*a590*/  STL [R1+0x30], RZ ;  /* 0x000030ff01007387 */ /* 0x0001e20000100800 */
[----:B------:R-:W-:Y:S01]  /*a5a0*/  UISETP.GE.AND UP0, UPT, UR40, UR4, UPT ;  /* 0x000000042800728c */ /* 0x000fe2000bf06270 */
[----:B------:R-:W-:Y:S02]  /*a5b0*/  IMAD.MOV.U32 R28, RZ, RZ, RZ ;  /* 0x000000ffff1c7224 */ /* 0x000fe400078e00ff */
[----:B------:R0:W-:Y:S03]  /*a5c0*/  STL [R1+0x4], R0 ;  /* 0x0000040001007387 */ /* 0x0001e60000100800 */
[----:B------:R-:W-:-:S13]  /*a5d0*/  PLOP3.LUT P0, PT, PT, PT, UP0, 0x80, 0x0 ;  /* 0x000000000000781c */ /* 0x000fda0003f0f008 */
[----:B0-----:R-:W-:Y:S05]  /*a5e0*/  @P0 BRA `(.L_x_228) ;  /* 0x0000005000e00947 */ /* 0x001fea0003800000 */
[----:B------:R-:W0:Y:S01]  /*a5f0*/  S2R R10, SR_TID.X ;  /* 0x00000000000a7919 */ /* 0x000e220000002100 */
[----:B------:R-:W1:Y:S01]  /*a600*/  S2UR UR4, SR_CgaCtaId ;  /* 0x00000000000479c3 */ /* 0x000e620000008800 */
[----:B------:R-:W-:Y:S01]  /*a610*/  MOV R22, 0x400 ;  /* 0x0000040000167802 */ /* 0x000fe20000000f00 */
[----:B------:R-:W-:Y:S01]  /*a620*/  ULOP3.LUT UR46, UR39, 0x2, URZ, 0xfc, !UPT ;  /* 0x00000002272e7892 */ /* 0x000fe2000f8efc3f */
[----:B------:R-:W-:Y:S01]  /*a630*/  MOV R28, RZ ;  /* 0x000000ff001c7202 */ /* 0x000fe20000000f00 */
[----:B------:R-:W-:Y:S01]  /*a640*/  ULOP3.LUT UR50, UR39, 0x1, URZ, 0xfc, !UPT ;  /* 0x0000000127327892 */ /* 0x000fe2000f8efc3f */
[----:B------:R-:W-:Y:S01]  /*a650*/  ULDC UR51, c[0x0][0xc] ;  /* 0x0000030000337ab9 */ /* 0x000fe20000000800 */
[C---:B0-----:R-:W-:Y:S01]  /*a660*/  IMAD.SHL.U32 R3, R10.reuse, 0x40, RZ ;  /* 0x000000400a037824 */ /* 0x041fe200078e00ff */
[----:B------:R-:W-:Y:S01]  /*a670*/  SHF.R.U32.HI R5, RZ, 0x1, R10 ;  /* 0x00000001ff057819 */ /* 0x000fe2000001160a */
[C---:B------:R-:W-:Y:S01]  /*a680*/  IMAD.SHL.U32 R2, R10.reuse, 0x20, RZ ;  /* 0x000000200a027824 */ /* 0x040fe200078e00ff */
[C---:B------:R-:W-:Y:S01]  /*a690*/  SHF.L.U32 R4, R10.reuse, 0x3, RZ ;  /* 0x000000030a047819 */ /* 0x040fe200000006ff */
[C---:B------:R-:W-:Y:S01]  /*a6a0*/  IMAD.SHL.U32 R9, R10.reuse, 0x4, RZ ;  /* 0x000000040a097824 */ /* 0x040fe200078e00ff */
[----:B------:R-:W-:Y:S01]  /*a6b0*/  LOP3.LUT R0, R3, 0x180, RZ, 0xc0, !PT ;  /* 0x0000018003007812 */ /* 0x000fe200078ec0ff */
[----:B------:R-:W-:Y:S01]  /*a6c0*/  IMAD.SHL.U32 R8, R10, 0x2, RZ ;  /* 0x000000020a087824 */ /* 0x000fe200078e00ff */
[----:B------:R-:W-:-:S02]  /*a6d0*/  LOP3.LUT R6, R2, 0x80, RZ, 0xc0, !PT ;  /* 0x0000008002067812 */ /* 0x000fc400078ec0ff */
[----:B------:R-:W-:Y:S01]  /*a6e0*/  LOP3.LUT R5, R0, 0x30, R5, 0xf8, !PT ;  /* 0x0000003000057812 */ /* 0x000fe200078ef805 */
[----:B------:R-:W-:Y:S01]  /*a6f0*/  IMAD.SHL.U32 R0, R10, 0x10, RZ ;  /* 0x000000100a007824 */ /* 0x000fe200078e00ff */
[----:B------:R-:W-:Y:S02]  /*a700*/  LOP3.LUT R6, R6, 0x10, R10, 0xf8, !PT ;  /* 0x0000001006067812 */ /* 0x000fe400078ef80a */
[----:B------:R-:W-:Y:S02]  /*a710*/  LOP3.LUT R4, R5, 0x30, R4, 0x78, !PT ;  /* 0x0000003005047812 */ /* 0x000fe400078e7804 */
[----:B------:R-:W-:Y:S02]  /*a720*/  LOP3.LUT R7, R0, 0x600, RZ, 0xc0, !PT ;  /* 0x0000060000077812 */ /* 0x000fe400078ec0ff */
[----:B------:R-:W-:Y:S02]  /*a730*/  LOP3.LUT R6, R6, 0x10, R9, 0x78, !PT ;  /* 0x0000001006067812 */ /* 0x000fe400078e7809 */
[----:B------:R-:W-:-:S02]  /*a740*/  LOP3.LUT R7, R7, 0x60, R2, 0xf8, !PT ;  /* 0x0000006007077812 */ /* 0x000fc400078ef802 */
[----:B------:R-:W-:Y:S02]  /*a750*/  LOP3.LUT R3, R4, 0x640, R3, 0xf8, !PT ;  /* 0x0000064004037812 */ /* 0x000fe400078ef803 */
[----:B------:R-:W-:Y:S02]  /*a760*/  LOP3.LUT R7, R7, 0x100, R2, 0xf8, !PT ;  /* 0x0000010007077812 */ /* 0x000fe400078ef802 */
[----:B------:R-:W-:Y:S01]  /*a770*/  LOP3.LUT R5, R0, 0x1b0, RZ, 0xc0, !PT ;  /* 0x000001b000057812 */ /* 0x000fe200078ec0ff */
[----:B------:R0:W-:Y:S01]  /*a780*/  STL [R1+0x20], R3 ;  /* 0x0000200301007387 */ /* 0x0001e20000100800 */
[----:B------:R-:W-:Y:S01]  /*a790*/  LOP3.LUT R4, R7, R6, RZ, 0xfc, !PT ;  /* 0x0000000607047212 */ /* 0x000fe200078efcff */
[----:B------:R-:W-:Y:S01]  /*a7a0*/  IMAD.MOV.U32 R6, RZ, RZ, 0x1 ;  /* 0x00000001ff067424 */ /* 0x000fe200078e00ff */
[----:B------:R-:W-:-:S03]  /*a7b0*/  LOP3.LUT R5, R5, 0x30, R8, 0x78, !PT ;  /* 0x0000003005057812 */ /* 0x000fc600078e7808 */
[----:B------:R1:W-:Y:S01]  /*a7c0*/  STL [R1+0x1c], R4 ;  /* 0x00001c0401007387 */ /* 0x0003e20000100800 */
[----:B0-----:R-:W-:-:S03]  /*a7d0*/  LOP3.LUT R3, R10, 0x7f, RZ, 0xc0, !PT ;  /* 0x0000007f0a037812 */ /* 0x001fc600078ec0ff */
[----:B------:R0:W-:Y:S01]  /*a7e0*/  STL [R1+0x4], R6 ;  /* 0x0000040601007387 */ /* 0x0001e20000100800 */
[----:B------:R-:W-:Y:S01]  /*a7f0*/  SHF.R.U32.HI R3, RZ, 0x2, R3 ;  /* 0x00000002ff037819 */ /* 0x000fe20000011603 */
[----:B-1----:R-:W-:-:S03]  /*a800*/  IMAD.U32 R4, RZ, RZ, UR4 ;  /* 0x00000004ff047e24 */ /* 0x002fc6000f8e00ff */
[----:B------:R-:W-:Y:S02]  /*a810*/  LOP3.LUT R3, R3, 0x60, R2, 0xf8, !PT ;  /* 0x0000006003037812 */ /* 0x000fe400078ef802 */
[----:B------:R-:W-:Y:S01]  /*a820*/  LOP3.LUT R2, R5, 0x640, R0, 0xf8, !PT ;  /* 0x0000064005027812 */ /* 0x000fe200078ef800 */
[----:B------:R0:W-:Y:S01]  /*a830*/  STL [R1+0x14], R4 ;  /* 0x0000140401007387 */ /* 0x0001e20000100800 */
[----:B------:R-:W-:Y:S02]  /*a840*/  LEA R22, R4, R22, 0x18 ;  /* 0x0000001604167211 */ /* 0x000fe400078ec0ff */
[----:B------:R-:W-:Y:S01]  /*a850*/  LOP3.LUT R3, R3, 0x80, RZ, 0xfc, !PT ;  /* 0x0000008003037812 */ /* 0x000fe200078efcff */
[----:B------:R0:W-:Y:S02]  /*a860*/  STL [R1+0x30], RZ ;  /* 0x000030ff01007387 */ /* 0x0001e40000100800 */
[----:B------:R-:W-:Y:S02]  /*a870*/  IMAD.IADD R0, R22, 0x1, R2 ;  /* 0x0000000116007824 */ /* 0x000fe400078e0202 */
[----:B------:R0:W-:Y:S04]  /*a880*/  STL [R1+0x18], R2 ;  /* 0x0000180201007387 */ /* 0x0001e80000100800 */
[----:B------:R0:W-:Y:S02]  /*a890*/  STL [R1+0x2c], R0 ;  /* 0x00002c0001007387 */ /* 0x0001e40000100800 */
.L_x_303:
[----:B------:R-:W-:Y:S01]  /*a8a0*/  ULDC.64 UR4, c[0x0][0xc88] ;  /* 0x0003220000047ab9 */ /* 0x000fe20000000a00 */
[----:B------:R-:W-:Y:S01]  /*a8b0*/  ULDC.64 UR6, c[0x0][0xa18] ;  /* 0x0002860000067ab9 */ /* 0x000fe20000000a00 */
[----:B------:R-:W-:Y:S01]  /*a8c0*/  UIMAD.WIDE UR4, UR40, 0x4, UR4 ;  /* 0x00000004280478a5 */ /* 0x000fe2000f8e0204 */
[----:B------:R-:W-:-:S05]  /*a8d0*/  ULDC.64 UR8, c[0x0][0xa00] ;  /* 0x0002800000087ab9 */ /* 0x000fca0000000a00 */
[----:B0-23--:R-:W-:Y:S02]  /*a8e0*/  IMAD.U32 R2, RZ, RZ, UR4 ;  /* 0x00000004ff027e24 */ /* 0x00dfe4000f8e00ff */
[----:B------:R-:W-:Y:S01]  /*a8f0*/  IMAD.U32 R3, RZ, RZ, UR5 ;  /* 0x00000005ff037e24 */ /* 0x000fe2000f8e00ff */
[----:B------:R-:W-:-:S04]  /*a900*/  ULDC.64 UR4, c[0x0][0xa28] ;  /* 0x00028a0000047ab9 */ /* 0x000fc80000000a00 */
[----:B------:R-:W2:Y:S01]  /*a910*/  LDG.E R2, desc[UR48][R2.64] ;  /* 0x0000003002027981 */ /* 0x000ea2000c1e1900 */
[----:B------:R-:W-:Y:S02]  /*a920*/  UISETP.NE.U32.AND UP1, UPT, UR4, URZ, UPT ;  /* 0x0000003f0400728c */ /* 0x000fe4000bf25070 */
[----:B------:R-:W-:Y:S02]  /*a930*/  UISETP.NE.U32.AND UP0, UPT, UR6, URZ, UPT ;  /* 0x0000003f0600728c */ /* 0x000fe4000bf05070 */
[----:B------:R-:W-:Y:S02]  /*a940*/  UISETP.NE.AND.EX UP1, UPT, UR5, URZ, UPT, UP1 ;  /* 0x0000003f0500728c */ /* 0x000fe4000bf25310 */
[----:B------:R-:W-:Y:S02]  /*a950*/  UISETP.NE.AND.EX UP0, UPT, UR7, URZ, UPT, UP0 ;  /* 0x0000003f0700728c */ /* 0x000fe4000bf05300 */
[----:B------:R-:W-:Y:S02]  /*a960*/  UISETP.NE.U32.AND UP2, UPT, UR8, URZ, UPT ;  /* 0x0000003f0800728c */ /* 0x000fe4000bf45070 */
[----:B------:R-:W-:-:S02]  /*a970*/  PLOP3.LUT P0, PT, PT, PT, UP1, 0x80, 0x0 ;  /* 0x000000000000781c */ /* 0x000fc40003f0f018 */
[----:B------:R-:W-:Y:S01]  /*a980*/  UISETP.NE.AND.EX UP5, UPT, UR9, URZ, UPT, UP2 ;  /* 0x0000003f0900728c */ /* 0x000fe2000bfa5320 */
[----:B------:R-:W-:Y:S02]  /*a990*/  PLOP3.LUT P1, PT, PT, PT, UP0, 0x80, 0x0 ;  /* 0x000000000000781c */ /* 0x000fe40003f2f008 */
[----:B------:R-:W-:Y:S01]  /*a9a0*/  MOV R5, RZ ;  /* 0x000000ff00057202 */ /* 0x000fe20000000f00 */
[----:B------:R-:W-:Y:S02]  /*a9b0*/  UP2UR UR47, UPR, URZ, 0x20 ;  /* 0x000000203f2f7883 */ /* 0x000fe40008000000 */
[----:B------:R-:W-:Y:S02]  /*a9c0*/  PLOP3.LUT P2, PT, PT, PT, UP5, 0x80, 0x0 ;  /* 0x000000000000781c */ /* 0x000fe40003f4f058 */
[----:B--2---:R-:W-:-:S13]  /*a9d0*/  R2UR UR44, R2 ;  /* 0x00000000022c72ca */ /* 0x004fda00000e0000 */
[----:B------:R-:W-:Y:S02]  /*a9e0*/  USHF.R.S32.HI UR45, URZ, 0x1f, UR44 ;  /* 0x0000001f3f2d7899 */ /* 0x000fe4000801142c */
[----:B------:R-:W-:Y:S02]  /*a9f0*/  @UP1 ULEA UR4, UP3, UR44, UR4, 0x2 ;  /* 0x000000042c041291 */ /* 0x000fe4000f86103f */
[----:B------:R-:W-:Y:S02]  /*aa00*/  USHF.L.U32 UR36, UR44, 0x2, URZ ;  /* 0x000000022c247899 */ /* 0x000fe4000800063f */
[----:B------:R-:W-:Y:S02]  /*aa10*/  @UP1 ULEA.HI.X UR5, UR44, UR5, UR45, 0x2, UP3 ;  /* 0x000000052c051291 */ /* 0x000fe400098f142d */
[----:B------:R-:W-:Y:S01]  /*aa20*/  USHF.L.U64.HI UR37, UR44, 0x2, UR45 ;  /* 0x000000022c257899 */ /* 0x000fe2000801022d */
[----:B------:R-:W-:Y:S01]  /*aa30*/  IMAD.U32 R2, RZ, RZ, UR4 ;  /* 0x00000004ff027e24 */ /* 0x000fe2000f8e00ff */
[----:B------:R-:W-:-:S02]  /*aa40*/  @UP0 UIADD3 UR6, UP4, UR36, UR6, URZ ;  /* 0x0000000624060290 */ /* 0x000fc4000ff9e03f */
[----:B------:R-:W-:Y:S02]  /*aa50*/  MOV R3, UR5 ;  /* 0x0000000500037c02 */ /* 0x000fe40008000f00 */
[----:B------:R-:W-:Y:S02]  /*aa60*/  @UP0 UIADD3.X UR7, UR37, UR7, URZ, UP4, !UPT ;  /* 0x0000000725070290 */ /* 0x000fe4000a7fe43f */
[----:B------:R-:W-:Y:S01]  /*aa70*/  UIADD3 UR8, UP0, UR36, UR8, URZ ;  /* 0x0000000824087290 */ /* 0x000fe2000ff1e03f */
[----:B-----5:R0:W5:Y:S03]  /*aa80*/  @P0 LDG.E R0, desc[UR48][R2.64] ;  /* 0x0000003002000981 */ /* 0x020166000c1e1900 */
[----:B------:R-:W-:Y:S01]  /*aa90*/  UIADD3.X UR4, UR37, UR9, URZ, UP0, !UPT ;  /* 0x0000000925047290 */ /* 0x000fe200087fe43f */
[----:B0-----:R-:W-:Y:S02]  /*aaa0*/  IMAD.U32 R2, RZ, RZ, UR6 ;  /* 0x00000006ff027e24 */ /* 0x001fe4000f8e00ff */
[----:B------:R-:W-:-:S05]  /*aab0*/  IMAD.U32 R3, RZ, RZ, UR7 ;  /* 0x00000007ff037e24 */ /* 0x000fca000f8e00ff */
[----:B------:R0:W2:Y:S02]  /*aac0*/  @P1 LDG.E R4, desc[UR48][R2.64] ;  /* 0x0000003002041981 */ /* 0x0000a4000c1e1900 */
[----:B0-----:R-:W-:Y:S02]  /*aad0*/  IMAD.U32 R2, RZ, RZ, UR8 ;  /* 0x00000008ff027e24 */ /* 0x001fe4000f8e00ff */
[----:B------:R-:W-:-:S05]  /*aae0*/  IMAD.U32 R3, RZ, RZ, UR4 ;  /* 0x00000004ff037e24 */ /* 0x000fca000f8e00ff */
[----:B------:R-:W3:Y:S01]  /*aaf0*/  @P2 LDG.E R5, desc[UR48][R2.64] ;  /* 0x0000003002052981 */ /* 0x000ee2000c1e1900 */
[----:B--2---:R-:W-:-:S03]  /*ab00*/  @P1 R2UR UR41, R4 ;  /* 0x00000000042912ca */ /* 0x004fc600000e0000 */
[----:B---3--:R0:W-:Y:S01]  /*ab10*/  STL [R1+0x28], R5 ;  /* 0x0000280501007387 */ /* 0x0081e20000100800 */
[----:B------:R-:W-:Y:S11]  /*ab20*/  @P1 BRA `(.L_x_229) ;  /* 0x0000000000241947 */ /* 0x000ff60003800000 */
[----:B------:R-:W-:Y:S01]  /*ab30*/  UISETP.NE.AND UP0, UPT, UR47, URZ, UPT ;  /* 0x0000003f2f00728c */ /* 0x000fe2000bf05270 */
[----:B------:R-:W-:-:S05]  /*ab40*/  ULDC UR41, c[0x0][0x288] ;  /* 0x0000a20000297ab9 */ /* 0x000fca0000000800 */
[----:B------:R-:W-:-:S13]  /*ab50*/  PLOP3.LUT P1, PT, PT, PT, UP0, 0x40, 0x0 ;  /* 0x000000000000781c */ /* 0x000fda0003f2e808 */
[----:B------:R-:W-:Y:S05]  /*ab60*/  @P1 BRA `(.L_x_229) ;  /* 0x0000000000141947 */ /* 0x000fea0003800000 */
[----:B0-----:R-:W2:Y:S04]  /*ab70*/  LDG.E R5, desc[UR48][R2.64] ;  /* 0x0000003002057981 */ /* 0x001ea8000c1e1900 */
[----:B------:R-:W3:Y:S01]  /*ab80*/  LDG.E R4, desc[UR48][R2.64+0x4] ;  /* 0x0000043002047981 */ /* 0x000ee2000c1e1900 */
[----:B--2---:R-:W-:Y:S02]  /*ab90*/  R2UR UR4, R5 ;  /* 0x00000000050472ca */ /* 0x004fe400000e0000 */
[----:B---3--:R-:W-:-:S13]  /*aba0*/  R2UR UR41, R4 ;  /* 0x00000000042972ca */ /* 0x008fda00000e0000 */
[----:B------:R-:W-:-:S12]  /*abb0*/  UIADD3 UR41, -UR4, UR41, URZ ;  /* 0x0000002904297290 */ /* 0x000fd8000fffe13f */
.L_x_229:
[----:B------:R-:W-:Y:S01]  /*abc0*/  IMAD.U32 R4, RZ, RZ, UR44 ;  /* 0x0000002cff047e24 */ /* 0x000fe2000f8e00ff */
[----:B------:R-:W-:Y:S01]  /*abd0*/  UMOV UR38, URZ ;  /* 0x0000003f00267c82 */ /* 0x000fe20008000000 */
[----:B------:R-:W-:Y:S01]  /*abe0*/  ULDC.64 UR6, c[0x0][0xa20] ;  /* 0x0002880000067ab9 */ /* 0x000fe20000000a00 */
[----:B-----5:R-:W-:Y:S01]  /*abf0*/  @P0 R2UR UR38, R0 ;  /* 0x00000000002602ca */ /* 0x020fe200000e0000 */
[----:B------:R-:W-:Y:S01]  /*ac00*/  ULDC.64 UR4, c[0x0][0x418] ;  /* 0x0001060000047ab9 */ /* 0x000fe20000000a00 */
[----:B------:R1:W-:Y:S01]  /*ac10*/  STL [R1], R4 ;  /* 0x0000000401007387 */ /* 0x0003e20000100800 */
[----:B------:R-:W-:Y:S01]  /*ac20*/  ISETP.NE.U32.AND P0, PT, RZ, UR6, PT ;  /* 0x00000006ff007c0c */ /* 0x000fe2000bf05070 */
[----:B------:R-:W-:Y:S01]  /*ac30*/  UISETP.NE.U32.AND UP0, UPT, UR4, URZ, UPT ;  /* 0x0000003f0400728c */ /* 0x000fe2000bf05070 */
[----:B------:R-:W-:Y:S02]  /*ac40*/  ULDC UR42, c[0x0][0x2f0] ;  /* 0x0000bc00002a7ab9 */ /* 0x000fe40000000800 */
[----:B------:R-:W-:Y:S01]  /*ac50*/  ISETP.NE.AND.EX P0, PT, RZ, UR7, PT, P0 ;  /* 0x00000007ff007c0c */ /* 0x000fe2000bf05300 */
[----:B------:R-:W-:Y:S01]  /*ac60*/  UISETP.NE.AND.EX UP0, UPT, UR5, URZ, UPT, UP0 ;  /* 0x0000003f0500728c */ /* 0x000fe2000bf05300 */
[----:B------:R-:W-:-:S03]  /*ac70*/  ULDC UR4, c[0x0][0x424] ;  /* 0x0001090000047ab9 */ /* 0x000fc60000000800 */
[----:B------:R-:W-:-:S04]  /*ac80*/  USEL UR4, UR4, 0x1, UP0 ;  /* 0x0000000104047887 */ /* 0x000fc80008000000 */
[----:B------:R-:W-:-:S04]  /*ac90*/  UIMAD UR42, UR4, UR42, URZ ;  /* 0x0000002a042a72a4 */ /* 0x000fc8000f8e023f */
[----:B-1----:R-:W-:Y:S08]  /*aca0*/  @!P0 BRA `(.L_x_230) ;  /* 0x00000000001c8947 */ /* 0x002ff00003800000 */
[----:B------:R-:W-:-:S04]  /*acb0*/  UIADD3 UR4, UP0, UR36, UR6, URZ ;  /* 0x0000000624047290 */ /* 0x000fc8000ff1e03f */
[----:B------:R-:W-:Y:S02]  /*acc0*/  UIADD3.X UR5, UR37, UR7, URZ, UP0, !UPT ;  /* 0x0000000725057290 */ /* 0x000fe400087fe43f */
[----:B------:R-:W-:-:S04]  /*acd0*/  IMAD.U32 R2, RZ, RZ, UR4 ;  /* 0x00000004ff027e24 */ /* 0x000fc8000f8e00ff */
[----:B------:R-:W-:-:S05]  /*ace0*/  IMAD.U32 R3, RZ, RZ, UR5 ;  /* 0x00000005ff037e24 */ /* 0x000fca000f8e00ff */
[----:B------:R-:W2:Y:S02]  /*acf0*/  LDG.E R2, desc[UR48][R2.64] ;  /* 0x0000003002027981 */ /* 0x000ea4000c1e1900 */
[----:B--2---:R-:W-:Y:S01]  /*ad00*/  R2UR UR42, R2 ;  /* 0x00000000022a72ca */ /* 0x004fe200000e0000 */
[----:B------:R-:W-:-:S14]  /*ad10*/  BRA `(.L_x_231) ;  /* 0x00000000002c7947 */ /* 0x000fdc0003800000 */
.L_x_230:
[----:B------:R-:W-:Y:S02]  /*ad20*/  ULDC.64 UR4, c[0x0][0xa08] ;  /* 0x0002820000047ab9 */ /* 0x000fe40000000a00 */
[----:B------:R-:W-:-:S04]  /*ad30*/  ISETP.NE.U32.AND P0, PT, RZ, UR4, PT ;  /* 0x00000004ff007c0c */ /* 0x000fc8000bf05070 */
[----:B------:R-:W-:-:S13]  /*ad40*/  ISETP.NE.AND.EX P0, PT, RZ, UR5, PT, P0 ;  /* 0x00000005ff007c0c */ /* 0x000fda000bf05300 */
[----:B------:R-:W-:Y:S05]  /*ad50*/  @!P0 BRA `(.L_x_231) ;  /* 0x00000000001c8947 */ /* 0x000fea0003800000 */
[----:B------:R-:W1:Y:S02]  /*ad60*/  LDC.64 R2, c[0x0][0xa08] ;  /* 0x00028200ff027b82 */ /* 0x000e640000000a00 */
[----:B-1----:R-:W-:-:S05]  /*ad70*/  IMAD.WIDE R2, R4, 0x4, R2 ;  /* 0x0000000404027825 */ /* 0x002fca00078e0202 */
[----:B------:R-:W2:Y:S04]  /*ad80*/  LDG.E R4, desc[UR48][R2.64] ;  /* 0x0000003002047981 */ /* 0x000ea8000c1e1900 */
[----:B------:R-:W3:Y:S01]  /*ad90*/  LDG.E R0, desc[UR48][R2.64+0x4] ;  /* 0x0000043002007981 */ /* 0x000ee2000c1e1900 */
[----:B--2---:R-:W-:Y:S02]  /*ada0*/  R2UR UR42, R4 ;  /* 0x00000000042a72ca */ /* 0x004fe400000e0000 */
[----:B---3--:R-:W-:-:S13]  /*adb0*/  R2UR UR4, R0 ;  /* 0x00000000000472ca */ /* 0x008fda00000e0000 */
[----:B------:R-:W-:-:S12]  /*adc0*/  UIADD3 UR42, -UR42, UR4, URZ ;  /* 0x000000042a2a7290 */ /* 0x000fd8000fffe13f */
.L_x_231:
[----:B------:R-:W-:Y:S01]  /*add0*/  UIADD3 UR42, -UR38, UR42, URZ ;  /* 0x0000002a262a7290 */ /* 0x000fe2000fffe13f */
[----:B------:R-:W-:Y:S03]  /*ade0*/  BSSY B7, `(.L_x_232) ;  /* 0x000041f000077945 */ /* 0x000fe60003800000 */
[----:B------:R-:W-:Y:S02]  /*adf0*/  UIADD3 UR4, UR42, 0x9f, URZ ;  /* 0x0000009f2a047890 */ /* 0x000fe4000fffe03f */
[----:B------:R-:W-:Y:S02]  /*ae00*/  ISETP.LT.AND P0, PT, RZ, UR42, PT ;  /* 0x0000002aff007c0c */ /* 0x000fe4000bf01270 */
[----:B------:R-:W-:-:S04]  /*ae10*/  UIMAD.WIDE UR4, UR4, 0x66666667, URZ ;  /* 0x66666667040478a5 */ /* 0x000fc8000f8e023f */
[----:B------:R-:W-:-:S04]  /*ae20*/  USHF.R.U32.HI UR43, URZ, 0x1f, UR5 ;  /* 0x0000001f3f2b7899 */ /* 0x000fc80008011605 */
[----:B------:R-:W-:-:S03]  /*ae30*/  ULEA.HI.SX32 UR43, UR5, UR43, 0x1a ;  /* 0x0000002b052b7291 */ /* 0x000fc6000f8fd23f */
[----:B------:R-:W-:Y:S09]  /*ae40*/  @P0 BRA `(.L_x_233) ;  /* 0x0000000000440947 */ /* 0x000ff20003800000 */
[----:B------:R-:W1:Y:S02]  /*ae50*/  S2R R0, SR_TID.X ;  /* 0x0000000000007919 */ /* 0x000e640000002100 */
[----:B-1----:R-:W-:-:S04]  /*ae60*/  LOP3.LUT R0, R0, 0x7f, RZ, 0xc0, !PT ;  /* 0x0000007f00007812 */ /* 0x002fc800078ec0ff */
[----:B------:R-:W-:-:S13]  /*ae70*/  ISETP.NE.AND P0, PT, R0, RZ, PT ;  /* 0x000000ff0000720c */ /* 0x000fda0003f05270 */
[----:B------:R-:W-:Y:S05]  /*ae80*/  @P0 BRA `(.L_x_234) ;  /* 0x0000004000500947 */ /* 0x000fea0003800000 */
[----:B0-----:R-:W0:Y:S01]  /*ae90*/  S2R R5, SR_LANEID ;  /* 0x0000000000057919 */ /* 0x001e220000000000 */
[----:B------:R-:W-:Y:S01]  /*aea0*/  VOTEU.ANY UR4, UPT, PT ;  /* 0x0000000000047886 */ /* 0x000fe200038e0100 */
[----:B------:R-:W1:Y:S01]  /*aeb0*/  LDC.64 R2, c[0x0][0xc60] ;  /* 0x00031800ff027b82 */ /* 0x000e620000000a00 */
[----:B------:R-:W0:Y:S02]  /*aec0*/  FLO.U32 R0, UR4 ;  /* 0x0000000400007d00 */ /* 0x000e2400080e0000 */
[----:B0-----:R-:W-:-:S06]  /*aed0*/  ISETP.EQ.U32.AND P0, PT, R0, R5, PT ;  /* 0x000000050000720c */ /* 0x001fcc0003f02070 */
[----:B------:R-:W1:Y:S07]  /*aee0*/  POPC R5, UR4 ;  /* 0x0000000400057d09 */ /* 0x000e6e0008000000 */
[----:B-1----:R-:W2:Y:S01]  /*aef0*/  @P0 ATOMG.E.ADD.STRONG.GPU PT, R3, desc[UR48][R2.64], R5 ;  /* 0x00000005020309a8 */ /* 0x002ea200081ee1f0 */
[----:B------:R-:W0:Y:S02]  /*af00*/  S2R R4, SR_LTMASK ;  /* 0x0000000000047919 */ /* 0x000e240000003900 */
[----:B0-----:R-:W-:-:S04]  /*af10*/  LOP3.LUT R4, R4, UR4, RZ, 0xc0, !PT ;  /* 0x0000000404047c12 */ /* 0x001fc8000f8ec0ff */
[----:B------:R-:W0:Y:S01]  /*af20*/  POPC R7, R4 ;  /* 0x0000000400077309 */ /* 0x000e220000000000 */
[----:B--2---:R-:W0:Y:S02]  /*af30*/  SHFL.IDX PT, R0, R3, R0, 0x1f ;  /* 0x00001f0003007589 */ /* 0x004e2400000e0000 */
[----:B0-----:R-:W-:Y:S01]  /*af40*/  IADD3 R16, R0, UR51, R7 ;  /* 0x0000003300107c10 */ /* 0x001fe2000fffe007 */
[----:B------:R-:W-:Y:S06]  /*af50*/  BRA `(.L_x_234) ;  /* 0x00000040001c7947 */ /* 0x000fec0003800000 */
.L_x_233:
[----:B------:R-:W-:Y:S01]  /*af60*/  VIADD R0, R22, 0xe000 ;  /* 0x0000e00016007836 */ /* 0x000fe20000000000 */
[----:B------:R-:W-:Y:S04]  /*af70*/  BSSY B6, `(.L_x_235) ;  /* 0x0000013000067945 */ /* 0x000fe80003800000 */
[----:B------:R-:W-:-:S13]  /*af80*/  LOP3.LUT P0, RZ, R0, 0x1bf, RZ, 0xc0, !PT ;  /* 0x000001bf00ff7812 */ /* 0x000fda000780c0ff */
[----:B------:R-:W-:Y:S05]  /*af90*/  @!P0 BRA `(.L_x_236) ;  /* 0x0000000000408947 */ /* 0x000fea0003800000 */
[----:B------:R-:W-:Y:S01]  /*afa0*/  MOV R2, 0x0 ;  /* 0x0000000000027802 */ /* 0x000fe20000000f00 */
[----:B------:R-:W-:Y:S01]  /*afb0*/  ULDC.64 UR6, c[0x4][0x98] ;  /* 0x0100260000067ab9 */ /* 0x000fe20000000a00 */
[----:B------:R-:W-:Y:S01]  /*afc0*/  ULDC.64 UR8, c[0x4][0xa0] ;  /* 0x0100280000087ab9 */ /* 0x000fe20000000a00 */
[----:B------:R-:W-:Y:S01]  /*afd0*/  ULDC.64 UR4, c[0x4][0x8] ;  /* 0x0100020000047ab9 */ /* 0x000fe20000000a00 */
[----:B------:R-:W-:Y:S01]  /*afe0*/  MOV R4, UR6 ;  /* 0x0000000600047c02 */ /* 0x000fe20008000f00 */
[----:B0-----:R-:W-:Y:S01]  /*aff0*/  IMAD.U32 R5, RZ, RZ, UR7 ;  /* 0x00000007ff057e24 */ /* 0x001fe2000f8e00ff */
        /* <DEDUP_REMOVED lines=10> */
.L_x_236:
[----:B------:R-:W-:Y:S05]  /*b0a0*/  BSYNC B6 ;  /* 0x0000000000067941 */ /* 0x000fea0003800000 */
.L_x_235:
[----:B------:R-:W2:Y:S01]  /*b0b0*/  LDL.LU R19, [R1+0xc] ;  /* 0x00000c0001137983 */ /* 0x000ea20000300800 */
[----:B------:R-:W-:Y:S01]  /*b0c0*/  VIADD R0, R22, 0x6000 ;  /* 0x0000600016007836 */ /* 0x000fe20000000000 */
[----:B------:R-:W-:Y:S04]  /*b0d0*/  BSSY B6, `(.L_x_237) ;  /* 0x0000016000067945 */ /* 0x000fe80003800000 */
[----:B------:R-:W-:Y:S02]  /*b0e0*/  LOP3.LUT P0, RZ, R0, 0x1bf, RZ, 0xc0, !PT ;  /* 0x000001bf00ff7812 */ /* 0x000fe4000780c0ff */
[----:B--2---:R-:W-:-:S11]  /*b0f0*/  LOP3.LUT R19, R19, 0xfffffffe, RZ, 0xc0, !PT ;  /* 0xfffffffe13137812 */ /* 0x004fd600078ec0ff */
[----:B------:R-:W-:-:S05]  /*b100*/  @P0 LOP3.LUT R19, R19, 0x1, RZ, 0xfc, !PT ;  /* 0x0000000113130812 */ /* 0x000fca00078efcff */
[----:B------:R1:W-:Y:S01]  /*b110*/  STL [R1+0xc], R19 ;  /* 0x00000c1301007387 */ /* 0x0003e20000100800 */
        /* <DEDUP_REMOVED lines=16> */
[----:B01----:R-:W-:Y:S05]  /*b220*/  CALL.ABS.NOINC R2 ;  /* 0x0000000002007343 */ /* 0x003fea0003c00000 */
.L_x_238:
[----:B------:R-:W-:Y:S05]  /*b230*/  BSYNC B6 ;  /* 0x0000000000067941 */ /* 0x000fea0003800000 */
.L_x_237:
        /* <DEDUP_REMOVED lines=20> */
.L_x_240:
[----:B------:R-:W-:Y:S05]  /*b380*/  BSYNC B6 ;  /* 0x0000000000067941 */ /* 0x000fea0003800000 */
.L_x_239:
[----:B------:R-:W-:Y:S01]  /*b390*/  IMAD.MOV.U32 R23, RZ, RZ, R19 ;  /* 0x000000ffff177224 */ /* 0x000fe200078e0013 */
        /* <DEDUP_REMOVED lines=19> */
.L_x_242:
[----:B------:R-:W-:Y:S05]  /*b4d0*/  BSYNC B6 ;  /* 0x0000000000067941 */ /* 0x000fea0003800000 */
.L_x_241:
[----:B------:R2:W3:Y:S01]  /*b4e0*/  LDL R20, [R1] ;  /* 0x0000000001147983 */ /* 0x0004e20000100800 */
[----:B------:R-:W-:Y:S01]  /*b4f0*/  ULDC.64 UR4, c[0x0][0x9f8] ;  /* 0x00027e0000047ab9 */ /* 0x000fe20000000a00 */
[----:B-1----:R-:W1:Y:S01]  /*b500*/  LDC R19, c[0x0][0x430] ;  /* 0x00010c00ff137b82 */ /* 0x002e620000000800 */
[----:B------:R-:W-:-:S04]  /*b510*/  UISETP.NE.U32.AND UP0, UPT, UR4, URZ, UPT ;  /* 0x0000003f0400728c */ /* 0x000fc8000bf05070 */
[----:B------:R-:W-:-:S06]  /*b520*/  UISETP.NE.AND.EX UP0, UPT, UR5, URZ, UPT, UP0 ;  /* 0x0000003f0500728c */ /* 0x000fcc000bf05300 */
[----:B------:R-:W-:-:S05]  /*b530*/  PLOP3.LUT P0, PT, PT, PT, UP0, 0x80, 0x0 ;  /* 0x000000000000781c */ /* 0x000fca0003f0f008 */
[----:B------:R-:W-:-:S04]  /*b540*/  @UP0 UIADD3 UR4, UP1, UR36, UR4, URZ ;  /* 0x0000000424040290 */ /* 0x000fc8000ff3e03f */
[----:B------:R-:W-:Y:S02]  /*b550*/  @UP0 UIADD3.X UR5, UR37, UR5, URZ, UP1, !UPT ;  /* 0x0000000525050290 */ /* 0x000fe40008ffe43f */
[----:B------:R-:W-:-:S04]  /*b560*/  IMAD.U32 R2, RZ, RZ, UR4 ;  /* 0x00000004ff027e24 */ /* 0x000fc8000f8e00ff */
[----:B------:R-:W-:-:S05]  /*b570*/  MOV R3, UR5 ;  /* 0x0000000500037c02 */ /* 0x000fca0008000f00 */
[----:B---3--:R-:W3:Y:S01]  /*b580*/  @P0 LDG.E R20, desc[UR48][R2.64] ;  /* 0x0000003002140981 */ /* 0x008ee2000c1e1900 */
[----:B-1----:R-:W-:Y:S01]  /*b590*/  ISETP.NE.AND P2, PT, R19, 0x1, PT ;  /* 0x000000011300780c */ /* 0x002fe20003f45270 */
[----:B------:R-:W-:Y:S01]  /*b5a0*/  UMOV UR4, 0xffffffff ;  /* 0xffffffff00047882 */ /* 0x000fe20000000000 */
[----:B------:R-:W-:-:S11]  /*b5b0*/  LOP3.LUT R23, R23, 0xfffffff7, RZ, 0xc0, !PT ;  /* 0xfffffff717177812 */ /* 0x000fd600078ec0ff */
[----:B------:R-:W-:Y:S01]  /*b5c0*/  @P2 LOP3.LUT R23, R23, 0x8, RZ, 0xfc, !PT ;  /* 0x0000000817172812 */ /* 0x000fe200078efcff */
[----:B---3--:R2:W-:Y:S04]  /*b5d0*/  @P0 STL [R1], R20 ;  /* 0x0000001401000387 */ /* 0x0085e80000100800 */
[----:B------:R2:W-:Y:S01]  /*b5e0*/  STL [R1+0xc], R23 ;  /* 0x00000c1701007387 */ /* 0x0005e20000100800 */
[----:B------:R-:W-:Y:S05]  /*b5f0*/  BRA.DIV UR4, `(.L_x_243) ;  /* 0x0000004a045c7947 */ /* 0x000fea000b800000 */
.L_x_323:
[----:B------:R-:W1:Y:S01]  /*b600*/  S2R R0, SR_TID.X ;  /* 0x0000000000007919 */ /* 0x000e620000002100 */
[----:B------:R-:W-:Y:S01]  /*b610*/  UMOV UR4, 0xa0 ;  /* 0x000000a000047882 */ /* 0x000fe20000000000 */
[----:B0-----:R-:W0:Y:S01]  /*b620*/  @P2 LDC R5, c[0x0][0x434] ;  /* 0x00010d00ff052b82 */ /* 0x001e220000000800 */
[----:B------:R-:W-:Y:S01]  /*b630*/  UIMAD UR4, UR43, UR4, -0xa0 ;  /* 0xffffff602b0474a4 */ /* 0x000fe2000f8e0204 */
[----:B------:R-:W3:Y:S01]  /*b640*/  S2R R9, SR_TID.X ;  /* 0x0000000000097919 */ /* 0x000ee20000002100 */
[----:B------:R-:W-:Y:S01]  /*b650*/  SHF.R.S32.HI R14, RZ, 0x1f, R20 ;  /* 0x0000001fff0e7819 */ /* 0x000fe20000011414 */
[----:B------:R-:W-:Y:S01]  /*b660*/  IMAD.MOV.U32 R13, RZ, RZ, R23 ;  /* 0x000000ffff0d7224 */ /* 0x000fe200078e0017 */
[----:B------:R-:W4:Y:S03]  /*b670*/  S2R R12, SR_TID.X ;  /* 0x00000000000c7919 */ /* 0x000f260000002100 */
[----:B------:R0:W-:Y:S01]  /*b680*/  STL [R1+0x10], R14 ;  /* 0x0000100e01007387 */ /* 0x0001e20000100800 */
[C---:B-1----:R-:W-:Y:S01]  /*b690*/  LOP3.LUT R2, R0.reuse, 0x7f, RZ, 0xc0, !PT ;  /* 0x0000007f00027812 */ /* 0x042fe200078ec0ff */
[----:B------:R-:W-:-:S03]  /*b6a0*/  IMAD.SHL.U32 R0, R0, 0x20, RZ ;  /* 0x0000002000007824 */ /* 0x000fc600078e00ff */
[----:B------:R-:W-:Y:S02]  /*b6b0*/  SHF.R.U32.HI R2, RZ, 0x2, R2 ;  /* 0x00000002ff027819 */ /* 0x000fe40000011602 */
[----:B---3--:R-:W-:Y:S02]  /*b6c0*/  LOP3.LUT R9, R9, 0x7f, RZ, 0xc0, !PT ;  /* 0x0000007f09097812 */ /* 0x008fe400078ec0ff */
[----:B------:R-:W-:Y:S01]  /*b6d0*/  LOP3.LUT R0, R2, 0x60, R0, 0xf8, !PT ;  /* 0x0000006002007812 */ /* 0x000fe200078ef800 */
[----:B----4-:R-:W-:Y:S01]  /*b6e0*/  IMAD.SHL.U32 R12, R12, 0x20, RZ ;  /* 0x000000200c0c7824 */ /* 0x010fe200078e00ff */
[----:B------:R-:W-:-:S03]  /*b6f0*/  SHF.R.U32.HI R9, RZ, 0x2, R9 ;  /* 0x00000002ff097819 */ /* 0x000fc60000011609 */
[----:B------:R-:W-:Y:S01]  /*b700*/  VIADD R8, R0, UR4 ;  /* 0x0000000400087c36 */ /* 0x000fe20008000000 */
[----:B------:R-:W-:Y:S01]  /*b710*/  LOP3.LUT R12, R9, 0x60, R12, 0xf8, !PT ;  /* 0x00000060090c7812 */ /* 0x000fe200078ef80c */
[----:B------:R-:W1:Y:S03]  /*b720*/  @P2 LDC R0, c[0x0][0x438] ;  /* 0x00010e00ff002b82 */ /* 0x000e660000000800 */
[C---:B------:R-:W-:Y:S01]  /*b730*/  ISETP.GE.AND P1, PT, R8.reuse, UR42, PT ;  /* 0x0000002a08007c0c */ /* 0x040fe2000bf26270 */
[----:B------:R-:W-:Y:S01]  /*b740*/  VIADD R8, R8, UR38 ;  /* 0x0000002608087c36 */ /* 0x000fe20008000000 */
[----:B------:R-:W-:-:S03]  /*b750*/  LOP3.LUT R12, R12, 0x80, RZ, 0xfc, !PT ;  /* 0x000000800c0c7812 */ /* 0x000fc600078efcff */
[----:B0-----:R-:W-:Y:S01]  /*b760*/  @P2 IMAD.HI.U32 R5, R8, R5, RZ ;  /* 0x0000000508052227 */ /* 0x001fe200078e00ff */
[----:B------:R-:W-:-:S07]  /*b770*/  MOV R6, R8 ;  /* 0x0000000800067202 */ /* 0x000fce0000000f00 */
[----:B------:R-:W0:Y:S01]  /*b780*/  @!P1 LDC.64 R2, c[0x0][0x428] ;  /* 0x00010a00ff029b82 */ /* 0x000e220000000a00 */
[----:B-1----:R-:W-:-:S07]  /*b790*/  @P2 SHF.R.U32.HI R6, RZ, R0, R5 ;  /* 0x00000000ff062219 */ /* 0x002fce0000011605 */
[----:B------:R-:W1:Y:S01]  /*b7a0*/  @!P1 LDC.64 R4, c[0x0][0x418] ;  /* 0x00010600ff049b82 */ /* 0x000e620000000a00 */
[----:B------:R-:W-:Y:S01]  /*b7b0*/  @!P1 SHF.R.S32.HI R7, RZ, 0x1f, R6 ;  /* 0x0000001fff079819 */ /* 0x000fe20000011406 */
[----:B0-----:R-:W-:-:S04]  /*b7c0*/  @!P1 IMAD R0, R14, R2, RZ ;  /* 0x000000020e009224 */ /* 0x001fc800078e02ff */
[C---:B------:R-:W-:Y:S02]  /*b7d0*/  @!P1 IMAD R0, R20.reuse, R3, R0 ;  /* 0x0000000314009224 */ /* 0x040fe400078e0200 */
[----:B------:R-:W-:-:S04]  /*b7e0*/  @!P1 IMAD.WIDE.U32 R2, R20, R2, R6 ;  /* 0x0000000214029225 */ /* 0x000fc800078e0006 */
[----:B------:R-:W-:Y:S01]  /*b7f0*/  @!P1 IMAD.IADD R0, R3, 0x1, R0 ;  /* 0x0000000103009824 */ /* 0x000fe200078e0200 */
[C---:B-1----:R-:W-:Y:S01]  /*b800*/  @!P1 LEA R10, P0, R2.reuse, R4, 0x2 ;  /* 0x00000004020a9211 */ /* 0x042fe200078010ff */
[----:B------:R-:W0:Y:S03]  /*b810*/  @P2 LDC R3, c[0x0][0x434] ;  /* 0x00010d00ff032b82 */ /* 0x000e260000000800 */
[----:B------:R-:W-:Y:S01]  /*b820*/  @!P1 LEA.HI.X R11, R2, R5, R0, 0x2, P0 ;  /* 0x00000005020b9211 */ /* 0x000fe200000f1400 */
[----:B------:R-:W-:Y:S02]  /*b830*/  VIADD R0, R12, UR4 ;  /* 0x000000040c007c36 */ /* 0x000fe40008000000 */
[----:B------:R-:W-:Y:S02]  /*b840*/  IMAD.MOV R6, RZ, RZ, -R6 ;  /* 0x000000ffff067224 */ /* 0x000fe400078e0a06 */
[----:B------:R-:W1:Y:S01]  /*b850*/  @P2 LDC R2, c[0x0][0x438] ;  /* 0x00010e00ff022b82 */ /* 0x000e620000000800 */
[C---:B------:R-:W-:Y:S01]  /*b860*/  ISETP.GE.AND P0, PT, R0.reuse, UR42, PT ;  /* 0x0000002a00007c0c */ /* 0x040fe2000bf06270 */
[----:B------:R-:W-:-:S02]  /*b870*/  VIADD R0, R0, UR38 ;  /* 0x0000002600007c36 */ /* 0x000fc40008000000 */
[----:B------:R-:W-:Y:S01]  /*b880*/  IMAD.MOV.U32 R5, RZ, RZ, RZ ;  /* 0x000000ffff057224 */ /* 0x000fe200078e00ff */
[----:B------:R-:W-:Y:S02]  /*b890*/  ISETP.GT.U32.OR P0, PT, R12, 0x9f, P0 ;  /* 0x0000009f0c00780c */ /* 0x000fe40000704470 */
[----:B------:R-:W-:Y:S01]  /*b8a0*/  MOV R4, R0 ;  /* 0x0000000000047202 */ /* 0x000fe20000000f00 */
[----:B------:R-:W-:Y:S02]  /*b8b0*/  IMAD R6, R19, R6, R8 ;  /* 0x0000000613067224 */ /* 0x000fe400078e0208 */
[----:B------:R-:W5:Y:S01]  /*b8c0*/  @!P1 LDG.E R5, desc[UR48][R10.64] ;  /* 0x000000300a059981 */ /* 0x000f62000c1e1900 */
[----:B0-----:R-:W-:-:S05]  /*b8d0*/  @P2 IMAD.HI.U32 R3, R0, R3, RZ ;  /* 0x0000000300032227 */ /* 0x001fca00078e00ff */
[----:B-1----:R-:W-:Y:S02]  /*b8e0*/  @P2 SHF.R.U32.HI R4, RZ, R2, R3 ;  /* 0x00000002ff042219 */ /* 0x002fe40000011603 */
[----:B------:R-:W0:Y:S02]  /*b8f0*/  @!P0 LDC.64 R2, c[0x0][0x428] ;  /* 0x00010a00ff028b82 */ /* 0x000e240000000a00 */
[--C-:B------:R-:W-:Y:S01]  /*b900*/  @!P0 SHF.R.S32.HI R9, RZ, 0x1f, R4.reuse ;  /* 0x0000001fff098819 */ /* 0x100fe20000011404 */
[----:B------:R-:W-:Y:S02]  /*b910*/  @!P0 IMAD.MOV.U32 R8, RZ, RZ, R4 ;  /* 0x000000ffff088224 */ /* 0x000fe400078e0004 */
[-C--:B0-----:R-:W-:Y:S02]  /*b920*/  @!P0 IMAD R7, R14, R2.reuse, RZ ;  /* 0x000000020e078224 */ /* 0x081fe400078e02ff */
[----:B------:R-:W-:-:S04]  /*b930*/  @!P0 IMAD.WIDE.U32 R8, R20, R2, R8 ;  /* 0x0000000214088225 */ /* 0x000fc800078e0008 */
[----:B------:R-:W-:Y:S02]  /*b940*/  @!P0 IMAD R7, R20, R3, R7 ;  /* 0x0000000314078224 */ /* 0x000fe400078e0207 */
[----:B------:R-:W0:Y:S02]  /*b950*/  @!P0 LDC.64 R2, c[0x0][0x418] ;  /* 0x00010600ff028b82 */ /* 0x000e240000000a00 */
[----:B------:R-:W-:Y:S01]  /*b960*/  @!P0 IMAD.IADD R7, R7, 0x1, R9 ;  /* 0x0000000107078824 */ /* 0x000fe200078e0209 */
[----:B------:R-:W-:Y:S02]  /*b970*/  LOP3.LUT R13, R13, 0xfffffffd, RZ, 0xc0, !PT ;  /* 0xfffffffd0d0d7812 */ /* 0x000fe400078ec0ff */
[----:B0-----:R-:W-:-:S04]  /*b980*/  @!P0 LEA R2, P1, R8, R2, 0x2 ;  /* 0x0000000208028211 */ /* 0x001fc800078210ff */
[----:B------:R-:W-:Y:S02]  /*b990*/  @!P0 LEA.HI.X R3, R8, R3, R7, 0x2, P1 ;  /* 0x0000000308038211 */ /* 0x000fe400008f1407 */
[----:B------:R-:W-:-:S06]  /*b9a0*/  MOV R8, RZ ;  /* 0x000000ff00087202 */ /* 0x000fcc0000000f00 */
[----:B------:R0:W5:Y:S01]  /*b9b0*/  @!P0 LDG.E R8, desc[UR48][R2.64] ;  /* 0x0000003002088981 */ /* 0x000162000c1e1900 */
[----:B------:R-:W-:Y:S01]  /*b9c0*/  ISETP.GT.U32.AND P0, PT, R12, 0x9f, PT ;  /* 0x0000009f0c00780c */ /* 0x000fe20003f04070 */
[----:B0-----:R-:W-:-:S05]  /*b9d0*/  IMAD.U32 R3, RZ, RZ, UR46 ;  /* 0x0000002eff037e24 */ /* 0x001fca000f8e00ff */
[----:B------:R-:W-:-:S07]  /*b9e0*/  ISETP.NE.AND P2, PT, R3, 0x3, PT ;  /* 0x000000030300780c */ /* 0x000fce0003f45270 */
[----:B------:R-:W-:Y:S01]  /*b9f0*/  @P0 LOP3.LUT R13, R13, 0x2, RZ, 0xfc, !PT ;  /* 0x000000020d0d0812 */ /* 0x000fe200078efcff */
[----:B------:R-:W-:-:S03]  /*ba00*/  IMAD.MOV R7, RZ, RZ, -R4 ;  /* 0x000000ffff077224 */ /* 0x000fc600078e0a04 */
[----:B------:R-:W-:Y:S01]  /*ba10*/  LOP3.LUT R13, R13, 0xfffffffb, RZ, 0xc0, !PT ;  /* 0xfffffffb0d0d7812 */ /* 0x000fe200078ec0ff */
[----:B------:R-:W-:Y:S01]  /*ba20*/  IMAD R2, R19, R7, R0 ;  /* 0x0000000713027224 */ /* 0x000fe200078e0200 */
[----:B------:R-:W-:Y:S02]  /*ba30*/  SHF.R.S32.HI R0, RZ, 0x1f, R18 ;  /* 0x0000001fff007819 */ /* 0x000fe40000011412 */
[----:B------:R-:W-:-:S03]  /*ba40*/  @P2 LOP3.LUT R13, R13, 0x4, RZ, 0xfc, !PT ;  /* 0x000000040d0d2812 */ /* 0x000fc600078efcff */
[----:B------:R0:W-:Y:S04]  /*ba50*/  STL [R1+0x8], R0 ;  /* 0x0000080001007387 */ /* 0x0001e80000100800 */
[----:B------:R0:W-:Y:S01]  /*ba60*/  STL [R1+0xc], R13 ;  /* 0x00000c0d01007387 */ /* 0x0001e20000100800 */
[----:B------:R-:W-:-:S04]  /*ba70*/  IMAD.U32 R12, RZ, RZ, UR43 ;  /* 0x0000002bff0c7e24 */ /* 0x000fc8000f8e00ff */
[----:B------:R-:W-:Y:S01]  /*ba80*/  VIADD R12, R12, 0xffffffff ;  /* 0xffffffff0c0c7836 */ /* 0x000fe20000000000 */
[----:B------:R-:W-:Y:S06]  /*ba90*/  @!P2 BRA `(.L_x_244) ;  /* 0x000000000004a947 */ /* 0x000fec0003800000 */
[----:B------:R-:W-:Y:S01]  /*baa0*/  BPT.TRAP 0x1 ;  /* 0x000000040000795c */ /* 0x000fe20000300000 */
.L_x_244:
[----:B0-----:R-:W3:Y:S01]  /*bab0*/  LDL R0, [R1+0x4] ;  /* 0x0000040001007983 */ /* 0x001ee20000100800 */
[----:B------:R-:W-:Y:S01]  /*bac0*/  LEA R4, R28, R22, 0x3 ;  /* 0x000000161c047211 */ /* 0x000fe200078e18ff */
[----:B------:R-:W-:Y:S01]  /*bad0*/  BSSY B0, `(.L_x_245) ;  /* 0x0000006000007945 */ /* 0x000fe20003800000 */
[----:B------:R-:W-:Y:S02]  /*bae0*/  SHF.R.S32.HI R27, RZ, 0x1f, R6 ;  /* 0x0000001fff1b7819 */ /* 0x000fe40000011406 */
[----:B---3--:R-:W-:-:S04]  /*baf0*/  SHF.L.U32 R0, R0, 0x1f, RZ ;  /* 0x0000001f00007819 */ /* 0x008fc800000006ff */
[----:B------:R-:W0:Y:S01]  /*bb00*/  SYNCS.PHASECHK.TRANS64.TRYWAIT P0, [R4+URZ+0x13280], R0 ;  /* 0x01328000040075a7 */ /* 0x000e22000800017f */
[----:B------:R1:W-:Y:S02]  /*bb10*/  STL [R1+0x24], R0 ;  /* 0x0000240001007387 */ /* 0x0003e40000100800 */
[----:B01----:R-:W-:Y:S05]  /*bb20*/  @!P0 BRA `(.L_x_246) ;  /* 0x00000044003c8947 */ /* 0x003fea0003800000 */
.L_x_324:
[----:B------:R-:W-:Y:S05]  /*bb30*/  BSYNC B0 ;  /* 0x0000000000007941 */ /* 0x000fea0003800000 */
.L_x_245:
[----:B------:R-:W3:Y:S01]  /*bb40*/  LDL.LU R7, [R1+0xc] ;  /* 0x00000c0001077983 */ /* 0x000ee20000300800 */
[----:B------:R-:W1:Y:S01]  /*bb50*/  LDC R9, c[0x0][0x2f4] ;  /* 0x0000bd00ff097b82 */ /* 0x000e620000000800 */
[----:B------:R-:W-:Y:S01]  /*bb60*/  ULDC.64 UR4, c[0x0][0x328] ;  /* 0x0000ca0000047ab9 */ /* 0x000fe20000000a00 */
[----:B------:R-:W2:Y:S01]  /*bb70*/  S2R R14, SR_TID.X ;  /* 0x00000000000e7919 */ /* 0x000ea20000002100 */
[----:B-----5:R-:W-:Y:S01]  /*bb80*/  SHF.R.S32.HI R29, RZ, 0x1f, R5 ;  /* 0x0000001fff1d7819 */ /* 0x020fe20000011405 */
[----:B------:R-:W-:Y:S01]  /*bb90*/  ULDC.64 UR6, c[0x0][0x338] ;  /* 0x0000ce0000067ab9 */ /* 0x000fe20000000a00 */
[----:B------:R-:W-:Y:S01]  /*bba0*/  ULDC.64 UR8, c[0x0][0x330] ;  /* 0x0000cc0000087ab9 */ /* 0x000fe20000000a00 */
[----:B------:R-:W4:Y:S01]  /*bbb0*/  LDL R3, [R1+0x8] ;  /* 0x0000080001037983 */ /* 0x000f220000100800 */
[----:B0-----:R-:W-:Y:S01]  /*bbc0*/  IMAD R0, R27, UR4, RZ ;  /* 0x000000041b007c24 */ /* 0x001fe2000f8e02ff */
[----:B------:R-:W-:Y:S01]  /*bbd0*/  ULDC.64 UR10, c[0x0][0x318] ;  /* 0x0000c600000a7ab9 */ /* 0x000fe20000000a00 */
[C---:B------:R-:W-:Y:S01]  /*bbe0*/  IMAD.WIDE.U32 R10, R6.reuse, UR4, RZ ;  /* 0x00000004060a7c25 */ /* 0x040fe2000f8e00ff */
[----:B------:R-:W4:Y:S03]  /*bbf0*/  LDL R13, [R1+0x18] ;  /* 0x00001800010d7983 */ /* 0x000f260000100800 */
[----:B------:R-:W-:-:S04]  /*bc00*/  IMAD R0, R6, UR5, R0 ;  /* 0x0000000506007c24 */ /* 0x000fc8000f8e0200 */
[----:B------:R-:W-:Y:S02]  /*bc10*/  IMAD.IADD R11, R11, 0x1, R0 ;  /* 0x000000010b0b7824 */ /* 0x000fe400078e0200 */
[----:B------:R-:W-:Y:S02]  /*bc20*/  IMAD R0, R29, UR6, RZ ;  /* 0x000000061d007c24 */ /* 0x000fe4000f8e02ff */
[----:B------:R-:W-:-:S04]  /*bc30*/  IMAD.WIDE.U32 R10, R5, UR6, R10 ;  /* 0x00000006050a7c25 */ /* 0x000fc8000f8e000a */
[----:B------:R-:W-:-:S04]  /*bc40*/  IMAD R0, R5, UR7, R0 ;  /* 0x0000000705007c24 */ /* 0x000fc8000f8e0200 */
[----:B------:R-:W-:Y:S02]  /*bc50*/  IMAD.IADD R11, R11, 0x1, R0 ;  /* 0x000000010b0b7824 */ /* 0x000fe400078e0200 */
[----:B--2---:R-:W-:-:S05]  /*bc60*/  IMAD.SHL.U32 R20, R14, 0x10, RZ ;  /* 0x000000100e147824 */ /* 0x004fca00078e00ff */
[----:B------:R-:W-:-:S04]  /*bc70*/  LOP3.LUT R20, R20, 0x30, RZ, 0xc0, !PT ;  /* 0x0000003014147812 */ /* 0x000fc800078ec0ff */
[-C--:B-1----:R-:W-:Y:S01]  /*bc80*/  ISETP.GE.AND P1, PT, R20, R9.reuse, PT ;  /* 0x000000091400720c */ /* 0x082fe20003f26270 */
[----:B------:R-:W-:Y:S01]  /*bc90*/  IMAD.WIDE.U32 R10, R18, UR8, R10 ;  /* 0x00000008120a7c25 */ /* 0x000fe2000f8e000a */
[----:B------:R-:W-:Y:S02]  /*bca0*/  SHF.R.S32.HI R26, RZ, 0x1f, R2 ;  /* 0x0000001fff1a7819 */ /* 0x000fe40000011402 */
[----:B------:R-:W-:-:S03]  /*bcb0*/  ISETP.GE.AND P0, PT, R20, R9, PT ;  /* 0x000000091400720c */ /* 0x000fc60003f06270 */
[----:B------:R-:W-:Y:S01]  /*bcc0*/  IMAD R9, R26, UR4, RZ ;  /* 0x000000041a097c24 */ /* 0x000fe2000f8e02ff */
[----:B------:R-:W-:-:S03]  /*bcd0*/  SHF.R.S32.HI R25, RZ, 0x1f, R8 ;  /* 0x0000001fff197819 */ /* 0x000fc60000011408 */
[----:B------:R-:W-:Y:S01]  /*bce0*/  IMAD R9, R2, UR5, R9 ;  /* 0x0000000502097c24 */ /* 0x000fe2000f8e0209 */
[----:B------:R-:W-:-:S04]  /*bcf0*/  LOP3.LUT R14, R14, 0x7f, RZ, 0xc0, !PT ;  /* 0x0000007f0e0e7812 */ /* 0x000fc800078ec0ff */
[----:B------:R-:W-:Y:S02]  /*bd00*/  SHF.R.U32.HI R14, RZ, 0x2, R14 ;  /* 0x00000002ff0e7819 */ /* 0x000fe4000001160e */
[----:B---3--:R-:W-:-:S04]  /*bd10*/  LOP3.LUT R7, R7, 0xfffffffe, RZ, 0xc0, !PT ;  /* 0xfffffffe07077812 */ /* 0x008fc800078ec0ff */
[----:B------:R-:W-:Y:S01]  /*bd20*/  @P1 LOP3.LUT R7, R7, 0x1, RZ, 0xfc, !PT ;  /* 0x0000000107071812 */ /* 0x000fe200078efcff */
[----:B----4-:R-:W-:Y:S01]  /*bd30*/  IMAD R0, R3, UR8, RZ ;  /* 0x0000000803007c24 */ /* 0x010fe2000f8e02ff */
[----:B------:R-:W-:-:S03]  /*bd40*/  IADD3 R3, P1, R10, UR10, RZ ;  /* 0x0000000a0a037c10 */ /* 0x000fc6000ff3e0ff */
[----:B------:R-:W-:Y:S01]  /*bd50*/  IMAD R0, R18, UR9, R0 ;  /* 0x0000000912007c24 */ /* 0x000fe2000f8e0200 */
[----:B------:R0:W-:Y:S04]  /*bd60*/  STL [R1+0xc], R7 ;  /* 0x00000c0701007387 */ /* 0x0001e80000100800 */
[----:B0-----:R-:W-:Y:S01]  /*bd70*/  IADD3.X R7, R11, UR11, R0, P1, !PT ;  /* 0x0000000b0b077c10 */ /* 0x001fe20008ffe400 */
[----:B------:R-:W-:-:S04]  /*bd80*/  IMAD.WIDE.U32 R10, R2, UR4, RZ ;  /* 0x00000004020a7c25 */ /* 0x000fc8000f8e00ff */
[----:B------:R-:W-:Y:S02]  /*bd90*/  IMAD.IADD R11, R11, 0x1, R9 ;  /* 0x000000010b0b7824 */ /* 0x000fe400078e0209 */
[----:B------:R-:W-:Y:S02]  /*bda0*/  IMAD R9, R25, UR6, RZ ;  /* 0x0000000619097c24 */ /* 0x000fe4000f8e02ff */
[----:B------:R-:W-:-:S04]  /*bdb0*/  IMAD.WIDE.U32 R10, R8, UR6, R10 ;  /* 0x00000006080a7c25 */ /* 0x000fc8000f8e000a */
[----:B------:R-:W-:-:S05]  /*bdc0*/  IMAD R9, R8, UR7, R9 ;  /* 0x0000000708097c24 */ /* 0x000fca000f8e0209 */
[----:B------:R-:W-:Y:S01]  /*bdd0*/  IADD3 R11, R11, R9, RZ ;  /* 0x000000090b0b7210 */ /* 0x000fe20007ffe0ff */
[----:B------:R-:W-:Y:S02]  /*bde0*/  IMAD.MOV.U32 R9, RZ, RZ, -0xa0 ;  /* 0xffffff60ff097424 */ /* 0x000fe400078e00ff */
[----:B------:R-:W-:-:S04]  /*bdf0*/  IMAD.WIDE.U32 R10, R18, UR8, R10 ;  /* 0x00000008120a7c25 */ /* 0x000fc8000f8e000a */
[----:B------:R-:W-:Y:S01]  /*be00*/  IMAD R9, R12, R9, UR42 ;  /* 0x0000002a0c097e24 */ /* 0x000fe2000f8e0209 */
[----:B------:R-:W-:Y:S01]  /*be10*/  IADD3 R24, P1, R10, UR10, RZ ;  /* 0x0000000a0a187c10 */ /* 0x000fe2000ff3e0ff */
[----:B------:R-:W-:Y:S02]  /*be20*/  UMOV UR4, 0xffffffff ;  /* 0xffffffff00047882 */ /* 0x000fe40000000000 */
[----:B------:R-:W-:Y:S01]  /*be30*/  IMAD.IADD R9, R9, 0x1, -R14 ;  /* 0x0000000109097824 */ /* 0x000fe200078e0a0e */
[----:B------:R-:W-:Y:S01]  /*be40*/  IADD3.X R23, R0, UR11, R11, P1, !PT ;  /* 0x0000000b00177c10 */ /* 0x000fe20008ffe40b */
[----:B------:R-:W-:-:S03]  /*be50*/  IMAD R19, R28, 0x2800, R13 ;  /* 0x000028001c137824 */ /* 0x000fc600078e020d */
[----:B------:R-:W-:Y:S01]  /*be60*/  ISETP.GE.AND P5, PT, R9, 0x1, PT ;  /* 0x000000010900780c */ /* 0x000fe20003fa6270 */
[----:B------:R-:W-:-:S12]  /*be70*/  BRA.DIV UR4, `(.L_x_247) ;  /* 0x0000004204807947 */ /* 0x000fd8000b800000 */
[----:B------:R-:W2:Y:S01]  /*be80*/  LDL.LU R14, [R1+0xc] ;  /* 0x00000c00010e7983 */ /* 0x000ea20000300800 */
[----:B------:R-:W0:Y:S03]  /*be90*/  S2R R11, SR_TID.X ;  /* 0x00000000000b7919 */ /* 0x000e260000002100 */
[----:B------:R-:W1:Y:S04]  /*bea0*/  SHFL.IDX PT, R10, R3, RZ, 0x1c1f ;  /* 0x001c1fff030a7589 */ /* 0x000e6800000e0000 */
[----:B------:R-:W3:Y:S01]  /*beb0*/  SHFL.IDX PT, R0, R7, RZ, 0x1c1f ;  /* 0x001c1fff07007589 */ /* 0x000ee200000e0000 */
[----:B0-----:R-:W-:-:S05]  /*bec0*/  IMAD.SHL.U32 R15, R11, 0x10, RZ ;  /* 0x000000100b0f7824 */ /* 0x001fca00078e00ff */
[----:B------:R-:W-:-:S04]  /*bed0*/  LOP3.LUT R15, R15, 0x30, RZ, 0xc0, !PT ;  /* 0x000000300f0f7812 */ /* 0x000fc800078ec0ff */
[----:B-1----:R-:W-:-:S05]  /*bee0*/  IADD3 R10, P1, R15, R10, RZ ;  /* 0x0000000a0f0a7210 */ /* 0x002fca0007f3e0ff */
[----:B---3--:R-:W-:Y:S01]  /*bef0*/  IMAD.X R11, RZ, RZ, R0, P1 ;  /* 0x000000ffff0b7224 */ /* 0x008fe200008e0600 */
[----:B------:R-:W-:Y:S01]  /*bf00*/  ISETP.LT.OR P1, PT, R9, 0x1, P0 ;  /* 0x000000010900780c */ /* 0x000fe20000721670 */
[----:B------:R-:W0:Y:S01]  /*bf10*/  SHFL.IDX PT, R12, R3, 0x1, 0x1c1f ;  /* 0x003c1f00030c7f89 */ /* 0x000e2200000e0000 */
[----:B------:R-:W-:-:S11]  /*bf20*/  IADD3 R0, R22, R19, RZ ;  /* 0x0000001316007210 */ /* 0x000fd60007ffe0ff */
[----:B------:R1:W-:Y:S04]  /*bf30*/  LDGSTS.E.BYPASS.LTC128B.128 [R0+0x6000], desc[UR48][R10.64], !P1 ;  /* 0x060000000a007fae */ /* 0x0003e8000c901d70 */
[----:B-1----:R-:W1:Y:S01]  /*bf40*/  SHFL.IDX PT, R10, R7, 0x1, 0x1c1f ;  /* 0x003c1f00070a7f89 */ /* 0x002e6200000e0000 */
[----:B0-----:R-:W-:-:S05]  /*bf50*/  IADD3 R12, P1, R15, R12, RZ ;  /* 0x0000000c0f0c7210 */ /* 0x001fca0007f3e0ff */
[----:B-1----:R-:W-:Y:S01]  /*bf60*/  IMAD.X R13, RZ, RZ, R10, P1 ;  /* 0x000000ffff0d7224 */ /* 0x002fe200008e060a */
[----:B------:R-:W-:Y:S01]  /*bf70*/  ISETP.LT.OR P1, PT, R9, 0x21, P0 ;  /* 0x000000210900780c */ /* 0x000fe20000721670 */
[----:B------:R-:W-:-:S12]  /*bf80*/  SHFL.IDX PT, R10, R7, 0x2, 0x1c1f ;  /* 0x005c1f00070a7f89 */ /* 0x000fd800000e0000 */
[----:B------:R0:W-:Y:S04]  /*bf90*/  LDGSTS.E.BYPASS.LTC128B.128 [R0+0x6800], desc[UR48][R12.64], !P1 ;  /* 0x068000000c007fae */ /* 0x0001e8000c901d70 */
[----:B0-----:R-:W0:Y:S04]  /*bfa0*/  SHFL.IDX PT, R12, R3, 0x2, 0x1c1f ;  /* 0x005c1f00030c7f89 */ /* 0x001e2800000e0000 */
[----:B------:R-:W1:Y:S04]  /*bfb0*/  SHFL.IDX PT, R3, R3, 0x3, 0x1c1f ;  /* 0x007c1f0003037f89 */ /* 0x000e6800000e0000 */
[----:B------:R-:W3:Y:S01]  /*bfc0*/  SHFL.IDX PT, R7, R7, 0x3, 0x1c1f ;  /* 0x007c1f0007077f89 */ /* 0x000ee200000e0000 */
[----:B0-----:R-:W-:-:S05]  /*bfd0*/  IADD3 R12, P1, R15, R12, RZ ;  /* 0x0000000c0f0c7210 */ /* 0x001fca0007f3e0ff */
[----:B------:R-:W-:Y:S01]  /*bfe0*/  IMAD.X R13, RZ, RZ, R10, P1 ;  /* 0x000000ffff0d7224 */ /* 0x000fe200008e060a */
[C---:B------:R-:W-:Y:S02]  /*bff0*/  ISETP.LT.OR P1, PT, R9.reuse, 0x41, P0 ;  /* 0x000000410900780c */ /* 0x040fe40000721670 */
[----:B------:R-:W-:-:S11]  /*c000*/  ISETP.GE.AND P2, PT, R9, 0x81, PT ;  /* 0x000000810900780c */ /* 0x000fd60003f46270 */
[----:B------:R-:W-:Y:S01]  /*c010*/  LDGSTS.E.BYPASS.LTC128B.128 [R0+0x7000], desc[UR48][R12.64], !P1 ;  /* 0x070000000c007fae */ /* 0x000fe2000c901d70 */
[----:B-1----:R-:W-:-:S05]  /*c020*/  IADD3 R10, P1, R15, R3, RZ ;  /* 0x000000030f0a7210 */ /* 0x002fca0007f3e0ff */
[----:B---3--:R-:W-:Y:S01]  /*c030*/  IMAD.X R11, RZ, RZ, R7, P1 ;  /* 0x000000ffff0b7224 */ /* 0x008fe200008e0607 */
[----:B------:R-:W-:Y:S01]  /*c040*/  ISETP.LT.OR P1, PT, R9, 0x61, P0 ;  /* 0x000000610900780c */ /* 0x000fe20000721670 */
[----:B------:R1:W3:-:S12]  /*c050*/  SHFL.IDX PT, R3, R23, RZ, 0x1c1f ;  /* 0x001c1fff17037589 */ /* 0x0002d800000e0000 */
[----:B------:R0:W-:Y:S04]  /*c060*/  LDGSTS.E.BYPASS.LTC128B.128 [R0+0x7800], desc[UR48][R10.64], !P1 ;  /* 0x078000000a007fae */ /* 0x0001e8000c901d70 */
[----:B0-----:R1:W4:Y:S01]  /*c070*/  SHFL.IDX PT, R10, R24, RZ, 0x1c1f ;  /* 0x001c1fff180a7589 */ /* 0x00132200000e0000 */
[C---:B------:R-:W-:Y:S02]  /*c080*/  ISETP.GE.AND P4, PT, R9.reuse, 0x21, PT ;  /* 0x000000210900780c */ /* 0x040fe40003f86270 */
[C---:B------:R-:W-:Y:S02]  /*c090*/  ISETP.GE.AND P3, PT, R9.reuse, 0x41, PT ;  /* 0x000000410900780c */ /* 0x040fe40003f66270 */
[----:B------:R-:W-:Y:S02]  /*c0a0*/  ISETP.GE.AND P1, PT, R9, 0x61, PT ;  /* 0x000000610900780c */ /* 0x000fe40003f26270 */
[----:B--2---:R-:W-:-:S04]  /*c0b0*/  LOP3.LUT R14, R14, 0xffffffef, RZ, 0xc0, !PT ;  /* 0xffffffef0e0e7812 */ /* 0x004fc800078ec0ff */
[----:B------:R-:W-:-:S05]  /*c0c0*/  @P2 LOP3.LUT R14, R14, 0x10, RZ, 0xfc, !PT ;  /* 0x000000100e0e2812 */ /* 0x000fca00078efcff */
[----:B---34-:R1:W-:Y:S02]  /*c0d0*/  STL [R1+0xc], R14 ;  /* 0x00000c0e01007387 */ /* 0x0183e40000100800 */
.L_x_336:
[----:B------:R-:W2:Y:S01]  /*c0e0*/  S2R R7, SR_TID.X ;  /* 0x0000000000077919 */ /* 0x000ea20000002100 */
[----:B------:R-:W-:Y:S01]  /*c0f0*/  ISETP.LT.OR P0, PT, R9, 0x81, P0 ;  /* 0x000000810900780c */ /* 0x000fe20000701670 */
[----:B--2---:R-:W-:-:S05]  /*c100*/  IMAD.SHL.U32 R7, R7, 0x10, RZ ;  /* 0x0000001007077824 */ /* 0x004fca00078e00ff */
[----:B------:R-:W-:-:S04]  /*c110*/  LOP3.LUT R7, R7, 0x30, RZ, 0xc0, !PT ;  /* 0x0000003007077812 */ /* 0x000fc800078ec0ff */
[----:B------:R-:W-:-:S04]  /*c120*/  IADD3 R10, P2, R7, R10, RZ ;  /* 0x0000000a070a7210 */ /* 0x000fc80007f5e0ff */
[----:B------:R-:W-:-:S05]  /*c130*/  IADD3.X R11, RZ, R3, RZ, P2, !PT ;  /* 0x00000003ff0b7210 */ /* 0x000fca00017fe4ff */
[----:B------:R-:W-:Y:S01]  /*c140*/  @!PT LDS RZ, [RZ] ;  /* 0x00000000fffff984 */ /* 0x000fe20000000800 */
[----:B------:R-:W-:Y:S01]  /*c150*/  @!PT LDS RZ, [RZ] ;  /* 0x00000000fffff984 */ /* 0x000fe20000000800 */
[----:B------:R-:W-:Y:S01]  /*c160*/  @!PT LDS RZ, [RZ] ;  /* 0x00000000fffff984 */ /* 0x000fe20000000800 */
[----:B------:R2:W-:Y:S01]  /*c170*/  LDGSTS.E.BYPASS.LTC128B.128 [R0+0x8000], desc[UR48][R10.64], !P0 ;  /* 0x080000000a007fae */ /* 0x0005e2000c101d70 */
[----:B------:R-:W-:Y:S01]  /*c180*/  PLOP3.LUT P0, PT, PT, PT, PT, 0x80, 0x0 ;  /* 0x000000000000781c */ /* 0x000fe20003f0f070 */
[----:B------:R-:W-:-:S12]  /*c190*/  NOP ;  /* 0x0000000000007918 */ /* 0x000fd80000000000 */
.L_x_248:
[----:B------:R-:W-:Y:S02]  /*c1a0*/  PLOP3.LUT P2, PT, P2, P0, PT, 0xa2, 0x0 ;  /* 0x000000000000781c */ /* 0x000fe40001741472 */
[----:B------:R-:W-:-:S08]  /*c1b0*/  @P0 R2UR P2, UR4, R4 ;  /* 0x00000000040402ca */ /* 0x000fd00000040000 */
[----:B------:R-:W-:-:S05]  /*c1c0*/  @P0 PLOP3.LUT P0, PT, P2, PT, PT, 0x80, 0x0 ;  /* 0x000000000000081c */ /* 0x000fca000170f070 */
[----:B------:R-:W-:Y:S01]  /*c1d0*/  @!P2 SYNCS.ARRIVE.TRANS64.RED.A0T1 RZ, [UR4+0x13270], RZ ;  /* 0x013270ffffffa9a7 */ /* 0x000fe20008200404 */
[----:B------:R-:W-:Y:S07]  /*c1e0*/  @!P2 ARRIVES.LDGSTSBAR.64.TRANSCNT [UR4+0x13270] ;  /* 0x01327000ff00a9b0 */ /* 0x000fee0008000a84 */
[----:B------:R-:W-:Y:S05]  /*c1f0*/  @P0 BRA.U.ANY `(.L_x_248) ;  /* 0xfffffffd00e80947 */ /* 0x000fea000393ffff */
[----:B------:R-:W-:Y:S01]  /*c200*/  NOP ;  /* 0x0000000000007918 */ /* 0x000fe20000000000 */
[----:B------:R-:W-:-:S05]  /*c210*/  IMAD.U32 R3, RZ, RZ, UR46 ;  /* 0x0000002eff037e24 */ /* 0x000fca000f8e00ff */
[----:B------:R-:W-:-:S13]  /*c220*/  ISETP.NE.AND P6, PT, R3, 0x3, PT ;  /* 0x000000030300780c */ /* 0x000fda0003fc5270 */
[----:B------:R-:W-:Y:S05]  /*c230*/  @!P6 BRA `(.L_x_249) ;  /* 0x000000000004e947 */ /* 0x000fea0003800000 */
[----:B------:R-:W-:Y:S01]  /*c240*/  BPT.TRAP 0x1 ;  /* 0x000000040000795c */ /* 0x000fe20000300000 */
.L_x_249:
[----:B------:R3:W-:Y:S01]  /*c250*/  SYNCS.ARRIVE.TRANS64.A1T0 RZ, [R4+URZ+0x13270], RZ ;  /* 0x013270ff04ff79a7 */ /* 0x0007e2000810003f */
[----:B------:R-:W-:Y:S05]  /*c260*/  @!P6 BRA `(.L_x_250) ;  /* 0x000000000004e947 */ /* 0x000fea0003800000 */
[----:B------:R-:W-:Y:S01]  /*c270*/  BPT.TRAP 0x1 ;  /* 0x000000040000795c */ /* 0x000fe20000300000 */
.L_x_250:
[----:B------:R-:W4:Y:S01]  /*c280*/  LDL R3, [R1+0x24] ;  /* 0x0000240001037983 */ /* 0x000f220000100800 */
[----:B------:R-:W-:Y:S01]  /*c290*/  BSSY B0, `(.L_x_251) ;  /* 0x0000003000007945 */ /* 0x000fe20003800000 */
[----:B----4-:R-:W4:Y:S03]  /*c2a0*/  SYNCS.PHASECHK.TRANS64.TRYWAIT P0, [R4+URZ+0x13240], R3 ;  /* 0x01324003040075a7 */ /* 0x010f26000800017f */
[----:B----4-:R-:W-:Y:S05]  /*c2b0*/  @!P0 BRA `(.L_x_252) ;  /* 0x0000004400248947 */ /* 0x010fea0003800000 */
.L_x_337:
[----:B------:R-:W-:Y:S05]  /*c2c0*/  BSYNC B0 ;  /* 0x0000000000007941 */ /* 0x000fea0003800000 */
.L_x_251:
[----:B--2---:R-:W2:Y:S01]  /*c2d0*/  LDL R10, [R1+0x8] ;  /* 0x00000800010a7983 */ /* 0x004ea20000100800 */
[----:B------:R-:W-:Y:S01]  /*c2e0*/  ULDC.64 UR4, c[0x0][0x300] ;  /* 0x0000c00000047ab9 */ /* 0x000fe20000000a00 */
[----:B------:R-:W-:Y:S01]  /*c2f0*/  ULDC.64 UR6, c[0x0][0x310] ;  /* 0x0000c40000067ab9 */ /* 0x000fe20000000a00 */
[----:B----4-:R-:W-:Y:S02]  /*c300*/  IMAD R3, R27, UR4, RZ ;  /* 0x000000041b037c24 */ /* 0x010fe4000f8e02ff */
[----:B------:R-:W-:Y:S02]  /*c310*/  IMAD R29, R29, UR6, RZ ;  /* 0x000000061d1d7c24 */ /* 0x000fe4000f8e02ff */
[C---:B------:R-:W-:Y:S02]  /*c320*/  IMAD R3, R6.reuse, UR5, R3 ;  /* 0x0000000506037c24 */ /* 0x040fe4000f8e0203 */
[----:B------:R-:W-:-:S04]  /*c330*/  IMAD.WIDE.U32 R6, R6, UR4, RZ ;  /* 0x0000000406067c25 */ /* 0x000fc8000f8e00ff */
[----:B------:R-:W-:Y:S02]  /*c340*/  IMAD.IADD R7, R7, 0x1, R3 ;  /* 0x0000000107077824 */ /* 0x000fe400078e0203 */
[C---:B------:R-:W-:Y:S02]  /*c350*/  IMAD R29, R5.reuse, UR7, R29 ;  /* 0x00000007051d7c24 */ /* 0x040fe4000f8e021d */
[----:B------:R-:W-:-:S04]  /*c360*/  IMAD.WIDE.U32 R6, R5, UR6, R6 ;  /* 0x0000000605067c25 */ /* 0x000fc8000f8e0006 */
[----:B------:R-:W-:Y:S02]  /*c370*/  IMAD R5, R26, UR4, RZ ;  /* 0x000000041a057c24 */ /* 0x000fe4000f8e02ff */
[----:B------:R-:W-:Y:S02]  /*c380*/  IMAD R9, R25, UR6, RZ ;  /* 0x0000000619097c24 */ /* 0x000fe4000f8e02ff */
[C---:B------:R-:W-:Y:S02]  /*c390*/  IMAD R5, R2.reuse, UR5, R5 ;  /* 0x0000000502057c24 */ /* 0x040fe4000f8e0205 */
[----:B------:R-:W-:Y:S01]  /*c3a0*/  IMAD.WIDE.U32 R2, R2, UR4, RZ ;  /* 0x0000000402027c25 */ /* 0x000fe2000f8e00ff */
[----:B------:R-:W-:-:S03]  /*c3b0*/  ULDC.64 UR4, c[0x0][0x308] ;  /* 0x0000c20000047ab9 */ /* 0x000fc60000000a00 */
[----:B------:R-:W-:Y:S02]  /*c3c0*/  IMAD.IADD R3, R3, 0x1, R5 ;  /* 0x0000000103037824 */ /* 0x000fe400078e0205 */
[C---:B------:R-:W-:Y:S02]  /*c3d0*/  IMAD R9, R8.reuse, UR7, R9 ;  /* 0x0000000708097c24 */ /* 0x040fe4000f8e0209 */
[----:B------:R-:W-:Y:S01]  /*c3e0*/  IMAD.WIDE.U32 R2, R8, UR6, R2 ;  /* 0x0000000608027c25 */ /* 0x000fe2000f8e0002 */
[----:B------:R-:W-:-:S03]  /*c3f0*/  ULDC.64 UR6, c[0x0][0x2e8] ;  /* 0x0000ba0000067ab9 */ /* 0x000fc60000000a00 */
[----:B------:R-:W-:Y:S01]  /*c400*/  IMAD.IADD R7, R7, 0x1, R29 ;  /* 0x0000000107077824 */ /* 0x000fe200078e021d */
[----:B------:R-:W-:Y:S01]  /*c410*/  IADD3 R3, R3, R9, RZ ;  /* 0x0000000903037210 */ /* 0x000fe20007ffe0ff */
[----:B------:R-:W-:-:S04]  /*c420*/  IMAD.WIDE.U32 R6, R18, UR4, R6 ;  /* 0x0000000412067c25 */ /* 0x000fc8000f8e0006 */
[----:B------:R-:W-:Y:S01]  /*c430*/  IMAD.WIDE.U32 R2, R18, UR4, R2 ;  /* 0x0000000412027c25 */ /* 0x000fe2000f8e0002 */
[----:B------:R-:W-:-:S03]  /*c440*/  IADD3 R6, P0, R6, UR6, RZ ;  /* 0x0000000606067c10 */ /* 0x000fc6000ff1e0ff */
[----:B--2---:R-:W-:Y:S01]  /*c450*/  IMAD R8, R10, UR4, RZ ;  /* 0x000000040a087c24 */ /* 0x004fe2000f8e02ff */
[----:B------:R-:W-:-:S03]  /*c460*/  UMOV UR4, 0xffffffff ;  /* 0xffffffff00047882 */ /* 0x000fc60000000000 */
[----:B------:R-:W-:-:S05]  /*c470*/  IMAD R8, R18, UR5, R8 ;  /* 0x0000000512087c24 */ /* 0x000fca000f8e0208 */
[----:B------:R-:W-:Y:S02]  /*c480*/  IADD3.X R5, R7, UR7, R8, P0, !PT ;  /* 0x0000000707057c10 */ /* 0x000fe400087fe408 */
[----:B------:R-:W-:-:S04]  /*c490*/  IADD3 R9, P0, R2, UR6, RZ ;  /* 0x0000000602097c10 */ /* 0x000fc8000ff1e0ff */
[----:B------:R-:W-:Y:S01]  /*c4a0*/  IADD3.X R7, R8, UR7, R3, P0, !PT ;  /* 0x0000000708077c10 */ /* 0x000fe200087fe403 */
[----:B------:R-:W-:Y:S08]  /*c4b0*/  BRA.DIV UR4, `(.L_x_253) ;  /* 0x0000004204bc7947 */ /* 0x000ff0000b800000 */
[----:B------:R-:W2:Y:S01]  /*c4c0*/  S2R R3, SR_TID.X ;  /* 0x0000000000037919 */ /* 0x000ea20000002100 */
[----:B------:R-:W4:Y:S01]  /*c4d0*/  LDC R10, c[0x0][0x2f4] ;  /* 0x0000bd00ff0a7b82 */ /* 0x000f220000000800 */
[----:B------:R-:W-:Y:S04]  /*c4e0*/  SHFL.IDX PT, R2, R5, RZ, 0x1c1f ;  /* 0x001c1fff05027589 */ /* 0x000fe800000e0000 */
[----:B------:R-:W-:Y:S01]  /*c4f0*/  SHFL.IDX PT, R7, R7, RZ, 0x1c1f ;  /* 0x001c1fff07077589 */ /* 0x000fe200000e0000 */
[----:B--2---:R-:W-:-:S03]  /*c500*/  IMAD.SHL.U32 R8, R3, 0x10, RZ ;  /* 0x0000001003087824 */ /* 0x004fc600078e00ff */
[----:B------:R-:W2:Y:S02]  /*c510*/  SHFL.IDX PT, R3, R6, RZ, 0x1c1f ;  /* 0x001c1fff06037589 */ /* 0x000ea400000e0000 */
[----:B------:R-:W-:-:S04]  /*c520*/  LOP3.LUT R8, R8, 0x30, RZ, 0xc0, !PT ;  /* 0x0000003008087812 */ /* 0x000fc800078ec0ff */
[C---:B----4-:R-:W-:Y:S02]  /*c530*/  ISETP.GE.AND P2, PT, R8.reuse, R10, PT ;  /* 0x0000000a0800720c */ /* 0x050fe40003f46270 */
[----:B--2---:R-:W-:-:S05]  /*c540*/  @P5 IADD3 R3, P0, R8, R3, RZ ;  /* 0x0000000308035210 */ /* 0x004fca0007f1e0ff */
[----:B------:R-:W-:-:S05]  /*c550*/  @P5 IMAD.X R2, RZ, RZ, R2, P0 ;  /* 0x000000ffff025224 */ /* 0x000fca00000e0602 */
[----:B------:R-:W-:-:S04]  /*c560*/  @P5 LOP3.LUT R3, R3, R2, RZ, 0x3c, !PT ;  /* 0x0000000203035212 */ /* 0x000fc800078e3cff */
[----:B------:R-:W-:-:S04]  /*c570*/  @P5 LOP3.LUT R2, R3, R2, RZ, 0x3c, !PT ;  /* 0x0000000203025212 */ /* 0x000fc800078e3cff */
[----:B------:R-:W-:-:S05]  /*c580*/  @P5 LOP3.LUT R3, R3, R2, RZ, 0x3c, !PT ;  /* 0x0000000203035212 */ /* 0x000fca00078e3cff */
[----:B------:R2:W-:Y:S04]  /*c590*/  @P5 LDGSTS.E.BYPASS.LTC128B.128 [R0+0xe000], desc[UR48][R2.64], !P2 ;  /* 0x0e00000002005fae */ /* 0x0005e8000d101d70 */
[----:B--2---:R-:W2:Y:S04]  /*c5a0*/  SHFL.IDX PT, R3, R6, 0x1, 0x1c1f ;  /* 0x003c1f0006037f89 */ /* 0x004ea800000e0000 */
[----:B------:R-:W4:Y:S01]  /*c5b0*/  SHFL.IDX PT, R2, R5, 0x1, 0x1c1f ;  /* 0x003c1f0005027f89 */ /* 0x000f2200000e0000 */
[----:B--2---:R-:W-:-:S05]  /*c5c0*/  @P4 IADD3 R3, P0, R8, R3, RZ ;  /* 0x0000000308034210 */ /* 0x004fca0007f1e0ff */
[----:B----4-:R-:W-:-:S05]  /*c5d0*/  @P4 IMAD.X R2, RZ, RZ, R2, P0 ;  /* 0x000000ffff024224 */ /* 0x010fca00000e0602 */
[----:B------:R-:W-:-:S04]  /*c5e0*/  @P4 LOP3.LUT R3, R3, R2, RZ, 0x3c, !PT ;  /* 0x0000000203034212 */ /* 0x000fc800078e3cff */
[----:B------:R-:W-:-:S04]  /*c5f0*/  @P4 LOP3.LUT R2, R3, R2, RZ, 0x3c, !PT ;  /* 0x0000000203024212 */ /* 0x000fc800078e3cff */
[----:B------:R-:W-:-:S05]  /*c600*/  @P4 LOP3.LUT R3, R3, R2, RZ, 0x3c, !PT ;  /* 0x0000000203034212 */ /* 0x000fca00078e3cff */
[----:B------:R2:W-:Y:S04]  /*c610*/  @P4 LDGSTS.E.BYPASS.LTC128B.128 [R0+0xe800], desc[UR48][R2.64], !P2 ;  /* 0x0e80000002004fae */ /* 0x0005e8000d101d70 */
[----:B--2---:R-:W2:Y:S04]  /*c620*/  SHFL.IDX PT, R3, R6, 0x2, 0x1c1f ;  /* 0x005c1f0006037f89 */ /* 0x004ea800000e0000 */
[----:B------:R-:W4:Y:S04]  /*c630*/  SHFL.IDX PT, R2, R5, 0x2, 0x1c1f ;  /* 0x005c1f0005027f89 */ /* 0x000f2800000e0000 */
[----:B------:R-:W5:Y:S04]  /*c640*/  SHFL.IDX PT, R6, R6, 0x3, 0x1c1f ;  /* 0x007c1f0006067f89 */ /* 0x000f6800000e0000 */
[----:B------:R-:W0:Y:S01]  /*c650*/  SHFL.IDX PT, R5, R5, 0x3, 0x1c1f ;  /* 0x007c1f0005057f89 */ /* 0x000e2200000e0000 */
[----:B--2---:R-:W-:-:S05]  /*c660*/  @P3 IADD3 R3, P0, R8, R3, RZ ;  /* 0x0000000308033210 */ /* 0x004fca0007f1e0ff */
[----:B----4-:R-:W-:-:S05]  /*c670*/  @P3 IMAD.X R2, RZ, RZ, R2, P0 ;  /* 0x000000ffff023224 */ /* 0x010fca00000e0602 */
[----:B------:R-:W-:-:S04]  /*c680*/  @P3 LOP3.LUT R3, R3, R2, RZ, 0x3c, !PT ;  /* 0x0000000203033212 */ /* 0x000fc800078e3cff */
[----:B------:R-:W-:-:S04]  /*c690*/  @P3 LOP3.LUT R2, R3, R2, RZ, 0x3c, !PT ;  /* 0x0000000203023212 */ /* 0x000fc800078e3cff */
[----:B------:R-:W-:-:S05]  /*c6a0*/  @P3 LOP3.LUT R3, R3, R2, RZ, 0x3c, !PT ;  /* 0x0000000203033212 */ /* 0x000fca00078e3cff */
[----:B------:R5:W-:Y:S02]  /*c6b0*/  @P3 LDGSTS.E.BYPASS.LTC128B.128 [R0+0xf000], desc[UR48][R2.64], !P2 ;  /* 0x0f00000002003fae */ /* 0x000be4000d101d70 */
[----:B-----5:R-:W-:-:S04]  /*c6c0*/  @P1 IADD3 R2, P0, R8, R6, RZ ;  /* 0x0000000608021210 */ /* 0x020fc80007f1e0ff */
[----:B0-----:R-:W-:-:S05]  /*c6d0*/  @P1 IADD3.X R3, RZ, R5, RZ, P0, !PT ;  /* 0x00000005ff031210 */ /* 0x001fca00007fe4ff */
[----:B------:R0:W-:Y:S04]  /*c6e0*/  @P1 LDGSTS.E.BYPASS.LTC128B.128 [R0+0xf800], desc[UR48][R2.64], !P2 ;  /* 0x0f80000002001fae */ /* 0x0001e8000d101d70 */
[----:B0-----:R0:W2:Y:S02]  /*c6f0*/  SHFL.IDX PT, R2, R9, RZ, 0x1c1f ;  /* 0x001c1fff09027589 */ /* 0x0010a400000e0000 */
.L_x_349:
[----:B------:R-:W4:Y:S01]  /*c700*/  LDL R3, [R1+0xc] ;  /* 0x00000c0001037983 */ /* 0x000f220000100800 */
[----:B------:R-:W-:Y:S01]  /*c710*/  BSSY B0, `(.L_x_254) ;  /* 0x000000e000007945 */ /* 0x000fe20003800000 */
[----:B----4-:R-:W-:-:S13]  /*c720*/  LOP3.LUT P0, RZ, R3, 0x10, RZ, 0xc0, !PT ;  /* 0x0000001003ff7812 */ /* 0x010fda000780c0ff */
[----:B------:R-:W-:Y:S05]  /*c730*/  @!P0 BRA `(.L_x_255) ;  /* 0x00000000002c8947 */ /* 0x000fea0003800000 */
[----:B------:R-:W4:Y:S01]  /*c740*/  S2R R3, SR_TID.X ;  /* 0x0000000000037919 */ /* 0x000f220000002100 */
[----:B------:R-:W5:Y:S01]  /*c750*/  LDC R5, c[0x0][0x2f4] ;  /* 0x0000bd00ff057b82 */ /* 0x000f620000000800 */
[----:B----4-:R-:W-:-:S05]  /*c760*/  IMAD.SHL.U32 R3, R3, 0x10, RZ ;  /* 0x0000001003037824 */ /* 0x010fca00078e00ff */
[----:B------:R-:W-:-:S04]  /*c770*/  LOP3.LUT R3, R3, 0x30, RZ, 0xc0, !PT ;  /* 0x0000003003037812 */ /* 0x000fc800078ec0ff */
[C---:B-----5:R-:W-:Y:S02]  /*c780*/  ISETP.GE.AND P1, PT, R3.reuse, R5, PT ;  /* 0x000000050300720c */ /* 0x060fe40003f26270 */
[----:B--2---:R-:W-:-:S05]  /*c790*/  IADD3 R2, P0, R3, R2, RZ ;  /* 0x0000000203027210 */ /* 0x004fca0007f1e0ff */
[----:B------:R-:W-:-:S06]  /*c7a0*/  IMAD.X R3, RZ, RZ, R7, P0 ;  /* 0x000000ffff037224 */ /* 0x000fcc00000e0607 */
[----:B------:R-:W-:Y:S01]  /*c7b0*/  @!PT LDS RZ, [RZ] ;  /* 0x00000000fffff984 */ /* 0x000fe20000000800 */
[----:B------:R-:W-:Y:S01]  /*c7c0*/  @!PT LDS RZ, [RZ] ;  /* 0x00000000fffff984 */ /* 0x000fe20000000800 */
[----:B------:R-:W-:Y:S01]  /*c7d0*/  @!PT LDS RZ, [RZ] ;  /* 0x00000000fffff984 */ /* 0x000fe20000000800 */
[----:B------:R4:W-:Y:S02]  /*c7e0*/  LDGSTS.E.BYPASS.LTC128B.128 [R0+0x10000], desc[UR48][R2.64], !P1 ;  /* 0x1000000002007fae */ /* 0x0009e4000c901d70 */
.L_x_255:
[----:B------:R-:W-:Y:S05]  /*c7f0*/  BSYNC B0 ;  /* 0x0000000000007941 */ /* 0x000fea0003800000 */
.L_x_254:
[----:B------:R-:W-:Y:S01]  /*c800*/  NOP ;  /* 0x0000000000007918 */ /* 0x000fe20000000000 */
[----:B------:R-:W-:-:S13]  /*c810*/  PLOP3.LUT P0, PT, PT, PT, PT, 0x80, 0x0 ;  /* 0x000000000000781c */ /* 0x000fda0003f0f070 */
.L_x_256:
[----:B------:R-:W-:Y:S02]  /*c820*/  PLOP3.LUT P1, PT, P1, P0, PT, 0xa2, 0x0 ;  /* 0x000000000000781c */ /* 0x000fe40000f21472 */
[----:B------:R-:W-:-:S08]  /*c830*/  @P0 R2UR P1, UR4, R4 ;  /* 0x00000000040402ca */ /* 0x000fd00000020000 */
[----:B------:R-:W-:-:S05]  /*c840*/  @P0 PLOP3.LUT P0, PT, P1, PT, PT, 0x80, 0x0 ;  /* 0x000000000000081c */ /* 0x000fca0000f0f070 */
[----:B------:R-:W-:Y:S01]  /*c850*/  @!P1 SYNCS.ARRIVE.TRANS64.RED.A0T1 RZ, [UR4+0x13230], RZ ;  /* 0x013230ffffff99a7 */ /* 0x000fe20008200404 */
[----:B------:R-:W-:Y:S07]  /*c860*/  @!P1 ARRIVES.LDGSTSBAR.64.TRANSCNT [UR4+0x13230] ;  /* 0x01323000ff0099b0 */ /* 0x000fee0008000a84 */
[----:B------:R-:W-:Y:S05]  /*c870*/  @P0 BRA.U.ANY `(.L_x_256) ;  /* 0xfffffffd00e80947 */ /* 0x000fea000393ffff */
[----:B------:R-:W-:Y:S01]  /*c880*/  NOP ;  /* 0x0000000000007918 */ /* 0x000fe20000000000 */
[----:B----4-:R-:W-:-:S05]  /*c890*/  IMAD.U32 R0, RZ, RZ, UR46 ;  /* 0x0000002eff007e24 */ /* 0x010fca000f8e00ff */
[----:B------:R-:W-:-:S13]  /*c8a0*/  ISETP.NE.AND P2, PT, R0, 0x3, PT ;  /* 0x000000030000780c */ /* 0x000fda0003f45270 */
[----:B------:R-:W-:Y:S05]  /*c8b0*/  @!P2 BRA `(.L_x_257) ;  /* 0x000000000004a947 */ /* 0x000fea0003800000 */
[----:B------:R-:W-:Y:S01]  /*c8c0*/  BPT.TRAP 0x1 ;  /* 0x000000040000795c */ /* 0x000fe20000300000 */
.L_x_257:
[----:B------:R4:W-:Y:S02]  /*c8d0*/  SYNCS.ARRIVE.TRANS64.A1T0 RZ, [R4+URZ+0x13230], RZ ;  /* 0x013230ff04ff79a7 */ /* 0x0009e4000810003f */
[----:B------:R-:W-:Y:S05]  /*c8e0*/  WARPSYNC.ALL ;  /* 0x0000000000007948 */ /* 0x000fea0003800000 */
[----:B------:R-:W5:Y:S01]  /*c8f0*/  LDL.LU R0, [R1+0x28] ;  /* 0x0000280001007983 */ /* 0x000f620000300800 */
[----:B------:R-:W-:Y:S01]  /*c900*/  ULDC.64 UR6, c[0x0][0x298] ;  /* 0x0000a60000067ab9 */ /* 0x000fe20000000a00 */
[----:B------:R-:W-:Y:S01]  /*c910*/  UISETP.NE.AND UP0, UPT, UR47, URZ, UPT ;  /* 0x0000003f2f00728c */ /* 0x000fe2000bf05270 */
[----:B------:R-:W-:Y:S03]  /*c920*/  BSSY B6, `(.L_x_258) ;  /* 0x000001e000067945 */ /* 0x000fe60003800000 */
[----:B------:R-:W-:-:S02]  /*c930*/  USEL UR44, UR44, URZ, !UP0 ;  /* 0x0000003f2c2c7287 */ /* 0x000fc4000c000000 */
[----:B------:R-:W-:Y:S01]  /*c940*/  USEL UR45, UR45, URZ, !UP0 ;  /* 0x0000003f2d2d7287 */ /* 0x000fe2000c000000 */
[----:B------:R-:W-:Y:S01]  /*c950*/  BAR.SYNC.DEFER_BLOCKING 0x8, 0x200 ;  /* 0x0208000000007b1d */ /* 0x000fe20000010000 */
[C---:B-----5:R-:W-:Y:S02]  /*c960*/  R2UR UR5, R0.reuse ;  /* 0x00000000000572ca */ /* 0x060fe400000e0000 */
[----:B------:R-:W-:Y:S01]  /*c970*/  R2UR UR36, R0 ;  /* 0x00000000002472ca */ /* 0x000fe200000e0000 */
[----:B------:R-:W-:-:S05]  /*c980*/  VIADD R0, R22, 0xb000 ;  /* 0x0000b00016007836 */ /* 0x000fca0000000000 */
[----:B------:R-:W-:-:S05]  /*c990*/  LOP3.LUT P0, RZ, R0, 0x1bf, RZ, 0xc0, !PT ;  /* 0x000001bf00ff7812 */ /* 0x000fca000780c0ff */
[----:B------:R-:W-:Y:S02]  /*c9a0*/  USHF.R.S32.HI UR4, URZ, 0x1f, UR5 ;  /* 0x0000001f3f047899 */ /* 0x000fe40008011405 */
[----:B------:R-:W-:Y:S02]  /*c9b0*/  UIMAD.WIDE.U32 UR36, UR36, UR6, URZ ;  /* 0x00000006242472a5 */ /* 0x000fe4000f8e003f */
[----:B------:R-:W-:-:S04]  /*c9c0*/  UIMAD UR4, UR4, UR6, URZ ;  /* 0x00000006040472a4 */ /* 0x000fc8000f8e023f */
[----:B------:R-:W-:-:S04]  /*c9d0*/  UIMAD UR4, UR5, UR7, UR4 ;  /* 0x00000007050472a4 */ /* 0x000fc8000f8e0204 */
[----:B------:R-:W-:Y:S01]  /*c9e0*/  UIADD3 UR47, UR37, UR4, URZ ;  /* 0x00000004252f7290 */ /* 0x000fe2000fffe03f */
[----:B------:R-:W-:Y:S11]  /*c9f0*/  @!P0 BRA `(.L_x_259) ;  /* 0x0000000000408947 */ /* 0x000ff60003800000 */
[----:B--2---:R-:W-:Y:S01]  /*ca00*/  MOV R2, 0x0 ;  /* 0x0000000000027802 */ /* 0x004fe20000000f00 */
[----:B------:R-:W-:Y:S01]  /*ca10*/  ULDC.64 UR6, c[0x4][0x98] ;  /* 0x0100260000067ab9 */ /* 0x000fe20000000a00 */
[----:B------:R-:W-:Y:S01]  /*ca20*/  ULDC.64 UR8, c[0x4][0xa0] ;  /* 0x0100280000087ab9 */ /* 0x000fe20000000a00 */
[----:B------:R-:W-:Y:S01]  /*ca30*/  ULDC.64 UR4, c[0x4][0x28] ;  /* 0x01000a0000047ab9 */ /* 0x000fe20000000a00 */
[----:B---34-:R-:W-:Y:S01]  /*ca40*/  MOV R4, UR6 ;  /* 0x0000000600047c02 */ /* 0x018fe20008000f00 */
[----:B------:R-:W-:Y:S01]  /*ca50*/  IMAD.U32 R5, RZ, RZ, UR7 ;  /* 0x00000007ff057e24 */ /* 0x000fe2000f8e00ff */
[----:B------:R-:W2:Y:S01]  /*ca60*/  LDC.64 R2, c[0x4][R2] ;  /* 0x0100000002027b82 */ /* 0x000ea20000000a00 */
        /* <DEDUP_REMOVED lines=8> */
[----:B012---:R-:W-:Y:S05]  /*caf0*/  CALL.ABS.NOINC R2 ;  /* 0x0000000002007343 */ /* 0x007fea0003c00000 */
.L_x_259:
[----:B------:R-:W-:Y:S05]  /*cb00*/  BSYNC B6 ;  /* 0x0000000000067941 */ /* 0x000fea0003800000 */
.L_x_258:
[----:B------:R-:W3:Y:S01]  /*cb10*/  LDL R19, [R1+0x8] ;  /* 0x0000080001137983 */ /* 0x000ee20000100800 */
[----:B------:R-:W0:Y:S03]  /*cb20*/  LDC R8, c[0x0][0x448] ;  /* 0x00011200ff087b82 */ /* 0x000e260000000800 */
[----:B------:R0:W5:Y:S01]  /*cb30*/  LDL R10, [R1+0x2c] ;  /* 0x00002c00010a7983 */ /* 0x0001620000100800 */
[----:B--2---:R-:W2:Y:S01]  /*cb40*/  S2R R2, SR_TID.X ;  /* 0x0000000000027919 */ /* 0x004ea20000002100 */
[----:B------:R-:W-:Y:S01]  /*cb50*/  R2UR UR7, R18 ;  /* 0x00000000120772ca */ /* 0x000fe200000e0000 */
[----:B------:R-:W-:Y:S01]  /*cb60*/  ULDC.64 UR8, c[0x0][0x2d8] ;  /* 0x0000b60000087ab9 */ /* 0x000fe20000000a00 */
[----:B0-----:R-:W-:Y:S02]  /*cb70*/  ISETP.NE.AND P0, PT, R8, 0x1, PT ;  /* 0x000000010800780c */ /* 0x001fe40003f05270 */
[----:B------:R-:W-:-:S11]  /*cb80*/  R2UR UR10, R18 ;  /* 0x00000000120a72ca */ /* 0x000fd600000e0000 */
[----:B------:R-:W0:Y:S01]  /*cb90*/  @P0 LDC R3, c[0x0][0x44c] ;  /* 0x00011300ff030b82 */ /* 0x000e220000000800 */
[C---:B--2---:R-:W-:Y:S01]  /*cba0*/  LOP3.LUT R20, R2.reuse, 0x7f, RZ, 0xc0, !PT ;  /* 0x0000007f02147812 */ /* 0x044fe200078ec0ff */
[----:B------:R-:W-:-:S06]  /*cbb0*/  IMAD.SHL.U32 R2, R2, 0x20, RZ ;  /* 0x0000002002027824 */ /* 0x000fcc00078e00ff */
[----:B------:R-:W2:Y:S01]  /*cbc0*/  @P0 LDC R0, c[0x0][0x450] ;  /* 0x00011400ff000b82 */ /* 0x000ea20000000800 */
[----:B------:R-:W-:Y:S01]  /*cbd0*/  SHF.R.U32.HI R20, RZ, 0x2, R20 ;  /* 0x00000002ff147819 */ /* 0x000fe20000011614 */
[----:B------:R-:W-:-:S03]  /*cbe0*/  UMOV UR4, UR36 ;  /* 0x0000002400047c82 */ /* 0x000fc60008000000 */
[----:B------:R-:W-:Y:S01]  /*cbf0*/  LOP3.LUT R2, R20, 0x60, R2, 0xf8, !PT ;  /* 0x0000006014027812 */ /* 0x000fe200078ef802 */
[----:B------:R-:W-:Y:S02]  /*cc00*/  UMOV UR5, UR47 ;  /* 0x0000002f00057c82 */ /* 0x000fe40008000000 */
[----:B------:R-:W-:Y:S02]  /*cc10*/  UIMAD.WIDE.U32 UR4, UR7, UR8, UR4 ;  /* 0x00000008070472a5 */ /* 0x000fe4000f8e0004 */
[----:B------:R-:W-:-:S04]  /*cc20*/  IMAD R6, R17, 0xc0, R2 ;  /* 0x000000c011067824 */ /* 0x000fc800078e0202 */
[----:B0-----:R-:W-:Y:S01]  /*cc30*/  @P0 IMAD.HI.U32 R3, R6, R3, RZ ;  /* 0x0000000306030227 */ /* 0x001fe200078e00ff */
[----:B------:R-:W-:-:S04]  /*cc40*/  MOV R2, R6 ;  /* 0x0000000600027202 */ /* 0x000fc80000000f00 */
[----:B--2---:R-:W-:-:S04]  /*cc50*/  @P0 SHF.R.U32.HI R2, RZ, R0, R3 ;  /* 0x00000000ff020219 */ /* 0x004fc80000011603 */
[--C-:B---34-:R-:W-:Y:S01]  /*cc60*/  SHF.R.S32.HI R4, RZ, 0x1f, R2.reuse ;  /* 0x0000001fff047819 */ /* 0x118fe20000011402 */
[----:B------:R-:W-:-:S04]  /*cc70*/  IMAD.MOV R0, RZ, RZ, -R2 ;  /* 0x000000ffff007224 */ /* 0x000fc800078e0a02 */
[----:B------:R-:W-:Y:S02]  /*cc80*/  IMAD R0, R8, R0, R6 ;  /* 0x0000000008007224 */ /* 0x000fe400078e0206 */
[----:B------:R-:W-:Y:S01]  /*cc90*/  VIADD R6, R6, 0x80 ;  /* 0x0000008006067836 */ /* 0x000fe20000000000 */
[----:B------:R-:W0:Y:S01]  /*cca0*/  S2R R20, SR_TID.X ;  /* 0x0000000000147919 */ /* 0x000e220000002100 */
[----:B------:R-:W-:-:S13]  /*ccb0*/  R2UR UR6, R19 ;  /* 0x00000000130672ca */ /* 0x000fda00000e0000 */
[----:B------:R-:W-:-:S04]  /*ccc0*/  UIMAD UR6, UR6, UR8, URZ ;  /* 0x00000008060672a4 */ /* 0x000fc8000f8e023f */
[----:B------:R-:W-:-:S03]  /*ccd0*/  UIMAD UR6, UR10, UR9, UR6 ;  /* 0x000000090a0672a4 */ /* 0x000fc6000f8e0206 */
[----:B------:R-:W-:Y:S01]  /*cce0*/  ULDC.64 UR8, c[0x0][0x2e0] ;  /* 0x0000b80000087ab9 */ /* 0x000fe20000000a00 */
[----:B------:R-:W-:Y:S02]  /*ccf0*/  UIADD3 UR5, UR5, UR6, URZ ;  /* 0x0000000605057290 */ /* 0x000fe4000fffe03f */
[----:B------:R-:W-:Y:S02]  /*cd00*/  UIMAD UR6, UR45, UR8, URZ ;  /* 0x000000082d0672a4 */ /* 0x000fe4000f8e023f */
[----:B------:R-:W-:Y:S02]  /*cd10*/  UIMAD.WIDE.U32 UR4, UR44, UR8, UR4 ;  /* 0x000000082c0472a5 */ /* 0x000fe4000f8e0004 */
[----:B------:R-:W-:Y:S01]  /*cd20*/  UIMAD UR6, UR44, UR9, UR6 ;  /* 0x000000092c0672a4 */ /* 0x000fe2000f8e0206 */
[----:B------:R-:W-:Y:S02]  /*cd30*/  ULDC.64 UR10, c[0x0][0x280] ;  /* 0x0000a000000a7ab9 */ /* 0x000fe40000000a00 */
[----:B------:R-:W-:Y:S01]  /*cd40*/  ULDC.64 UR8, c[0x0][0x2c8] ;  /* 0x0000b20000087ab9 */ /* 0x000fe20000000a00 */
[----:B------:R-:W-:-:S03]  /*cd50*/  UIADD3 UR5, UR5, UR6, URZ ;  /* 0x0000000605057290 */ /* 0x000fc6000fffe03f */
[----:B------:R-:W-:Y:S02]  /*cd60*/  ULDC.64 UR6, c[0x0][0x2d0] ;  /* 0x0000b40000067ab9 */ /* 0x000fe40000000a00 */
[----:B------:R-:W-:Y:S02]  /*cd70*/  IMAD R4, R4, UR6, RZ ;  /* 0x0000000604047c24 */ /* 0x000fe4000f8e02ff */
[----:B------:R-:W-:Y:S02]  /*cd80*/  IMAD.U32 R5, RZ, RZ, UR6 ;  /* 0x00000006ff057e24 */ /* 0x000fe4000f8e00ff */
[C---:B------:R-:W-:Y:S02]  /*cd90*/  IMAD R4, R2.reuse, UR7, R4 ;  /* 0x0000000702047c24 */ /* 0x040fe4000f8e0204 */
[----:B------:R-:W-:-:S04]  /*cda0*/  IMAD.WIDE.U32 R2, R2, R5, UR4 ;  /* 0x0000000402027e25 */ /* 0x000fc8000f8e0005 */
[----:B------:R-:W-:Y:S01]  /*cdb0*/  IMAD.IADD R3, R3, 0x1, R4 ;  /* 0x0000000103037824 */ /* 0x000fe200078e0204 */
[----:B------:R-:W-:Y:S01]  /*cdc0*/  SHF.R.S32.HI R4, RZ, 0x1f, R0 ;  /* 0x0000001fff047819 */ /* 0x000fe20000011400 */
[----:B------:R-:W-:-:S04]  /*cdd0*/  IMAD.WIDE.U32 R2, R0, UR8, R2 ;  /* 0x0000000800027c25 */ /* 0x000fc8000f8e0002 */
[----:B------:R-:W-:-:S04]  /*cde0*/  IMAD R4, R4, UR8, RZ ;  /* 0x0000000804047c24 */ /* 0x000fc8000f8e02ff */
[----:B------:R-:W-:Y:S01]  /*cdf0*/  IMAD R4, R0, UR9, R4 ;  /* 0x0000000900047c24 */ /* 0x000fe2000f8e0204 */
[----:B------:R-:W-:Y:S02]  /*ce00*/  IADD3 R0, P1, R2, UR10, RZ ;  /* 0x0000000a02007c10 */ /* 0x000fe4000ff3e0ff */
[----:B------:R-:W2:Y:S02]  /*ce10*/  @P0 LDC R2, c[0x0][0x44c] ;  /* 0x00011300ff020b82 */ /* 0x000ea40000000800 */
[----:B------:R-:W-:-:S06]  /*ce20*/  IADD3.X R4, R3, UR11, R4, P1, !PT ;  /* 0x0000000b03047c10 */ /* 0x000fcc0008ffe404 */
[----:B------:R-:W3:Y:S01]  /*ce30*/  @P0 LDC R3, c[0x0][0x450] ;  /* 0x00011400ff030b82 */ /* 0x000ee20000000800 */
[----:B--2---:R-:W-:Y:S01]  /*ce40*/  @P0 IMAD.HI.U32 R7, R6, R2, RZ ;  /* 0x0000000206070227 */ /* 0x004fe200078e00ff */
[----:B------:R-:W-:-:S04]  /*ce50*/  MOV R2, R6 ;  /* 0x0000000600027202 */ /* 0x000fc80000000f00 */
[----:B---3--:R-:W-:-:S05]  /*ce60*/  @P0 SHF.R.U32.HI R2, RZ, R3, R7 ;  /* 0x00000003ff020219 */ /* 0x008fca0000011607 */
[----:B------:R-:W-:-:S04]  /*ce70*/  IMAD.MOV R3, RZ, RZ, -R2 ;  /* 0x000000ffff037224 */ /* 0x000fc800078e0a02 */
[----:B------:R-:W-:Y:S01]  /*ce80*/  IMAD R6, R8, R3, R6 ;  /* 0x0000000308067224 */ /* 0x000fe200078e0206 */
[----:B------:R-:W-:-:S05]  /*ce90*/  SHF.R.S32.HI R3, RZ, 0x1f, R2 ;  /* 0x0000001fff037819 */ /* 0x000fca0000011402 */
[----:B------:R-:W-:-:S04]  /*cea0*/  IMAD R3, R3, UR6, RZ ;  /* 0x0000000603037c24 */ /* 0x000fc8000f8e02ff */
[C---:B------:R-:W-:Y:S02]  /*ceb0*/  IMAD R7, R2.reuse, UR7, R3 ;  /* 0x0000000702077c24 */ /* 0x040fe4000f8e0203 */
[----:B------:R-:W-:Y:S01]  /*cec0*/  IMAD.WIDE.U32 R2, R2, R5, UR4 ;  /* 0x0000000402027e25 */ /* 0x000fe2000f8e0005 */
[----:B------:R-:W-:Y:S01]  /*ced0*/  SHF.R.S32.HI R5, RZ, 0x1f, R6 ;  /* 0x0000001fff057819 */ /* 0x000fe20000011406 */
[----:B------:R-:W-:Y:S02]  /*cee0*/  ULDC UR4, c[0x0][0x2b8] ;  /* 0x0000ae0000047ab9 */ /* 0x000fe40000000800 */
[----:B------:R-:W-:Y:S02]  /*cef0*/  IMAD.IADD R3, R3, 0x1, R7 ;  /* 0x0000000103037824 */ /* 0x000fe400078e0207 */
[----:B------:R-:W-:Y:S02]  /*cf00*/  IMAD R5, R5, UR8, RZ ;  /* 0x0000000805057c24 */ /* 0x000fe4000f8e02ff */
[----:B------:R-:W-:-:S04]  /*cf10*/  IMAD.WIDE.U32 R2, R6, UR8, R2 ;  /* 0x0000000806027c25 */ /* 0x000fc8000f8e0002 */
[----:B0-----:R-:W-:Y:S02]  /*cf20*/  IMAD.SHL.U32 R19, R20, 0x10, RZ ;  /* 0x0000001014137824 */ /* 0x001fe400078e00ff */
[----:B------:R-:W-:Y:S01]  /*cf30*/  IMAD R7, R6, UR9, R5 ;  /* 0x0000000906077c24 */ /* 0x000fe2000f8e0205 */
[----:B------:R-:W-:Y:S02]  /*cf40*/  IADD3 R5, P0, R2, UR10, RZ ;  /* 0x0000000a02057c10 */ /* 0x000fe4000ff1e0ff */
[----:B------:R-:W-:Y:S02]  /*cf50*/  LOP3.LUT R19, R19, 0x30, RZ, 0xc0, !PT ;  /* 0x0000003013137812 */ /* 0x000fe400078ec0ff */
[----:B------:R-:W-:Y:S02]  /*cf60*/  IADD3.X R7, R3, UR11, R7, P0, !PT ;  /* 0x0000000b03077c10 */ /* 0x000fe400087fe407 */
[----:B------:R-:W-:Y:S01]  /*cf70*/  ISETP.GE.AND P0, PT, R19, UR4, PT ;  /* 0x0000000413007c0c */ /* 0x000fe2000bf06270 */
[----:B------:R-:W-:Y:S01]  /*cf80*/  UMOV UR4, 0xffffffff ;  /* 0xffffffff00047882 */ /* 0x000fe20000000000 */
[----:B------:R-:W-:-:S04]  /*cf90*/  LOP3.LUT R20, R20, 0x7f, RZ, 0xc0, !PT ;  /* 0x0000007f14147812 */ /* 0x000fc800078ec0ff */
[----:B------:R-:W-:Y:S01]  /*cfa0*/  SHF.R.U32.HI R20, RZ, 0x2, R20 ;  /* 0x00000002ff147819 */ /* 0x000fe20000011614 */
[----:B------:R-:W-:Y:S06]  /*cfb0*/  BRA.DIV UR4, `(.L_x_260) ;  /* 0x0000003e04907947 */ /* 0x000fec000b800000 */
[----:B------:R-:W0:Y:S01]  /*cfc0*/  SHFL.IDX PT, R3, R0, RZ, 0x1c1f ;  /* 0x001c1fff00037589 */ /* 0x000e2200000e0000 */
[----:B------:R-:W-:Y:S02]  /*cfd0*/  IMAD R17, R17, 0xc0, R20 ;  /* 0x000000c011117824 */ /* 0x000fe400078e0214 */
[----:B------:R-:W-:Y:S01]  /*cfe0*/  IMAD R6, R8, UR41, RZ ;  /* 0x0000002908067c24 */ /* 0x000fe2000f8e02ff */
[----:B------:R-:W2:Y:S04]  /*cff0*/  SHFL.IDX PT, R2, R4, RZ, 0x1c1f ;  /* 0x001c1fff04027589 */ /* 0x000ea800000e0000 */
[----:B------:R-:W-:Y:S01]  /*d000*/  ISETP.GE.AND P2, PT, R17, R6, PT ;  /* 0x000000061100720c */ /* 0x000fe20003f46270 */
[----:B-1----:R-:W-:-:S12]  /*d010*/  SHFL.IDX PT, R14, R5, 0x1, 0x1c1f ;  /* 0x003c1f00050e7f89 */ /* 0x002fd800000e0000 */
[----:B0-----:R-:W-:-:S05]  /*d020*/  @!P2 IADD3 R3, P1, R19, R3, RZ ;  /* 0x000000031303a210 */ /* 0x001fca0007f3e0ff */
[----:B--2---:R-:W-:-:S05]  /*d030*/  @!P2 IMAD.X R2, RZ, RZ, R2, P1 ;  /* 0x000000ffff02a224 */ /* 0x004fca00008e0602 */
[----:B------:R-:W-:-:S04]  /*d040*/  @!P2 LOP3.LUT R3, R3, R2, RZ, 0x3c, !PT ;  /* 0x000000020303a212 */ /* 0x000fc800078e3cff */
[----:B------:R-:W-:-:S04]  /*d050*/  @!P2 LOP3.LUT R2, R3, R2, RZ, 0x3c, !PT ;  /* 0x000000020302a212 */ /* 0x000fc800078e3cff */
[----:B------:R-:W-:-:S05]  /*d060*/  @!P2 LOP3.LUT R3, R3, R2, RZ, 0x3c, !PT ;  /* 0x000000020303a212 */ /* 0x000fca00078e3cff */
[----:B-----5:R0:W-:Y:S02]  /*d070*/  @!P2 LDGSTS.E.BYPASS.LTC128B.128 [R10+0xb000], desc[UR48][R2.64], !P0 ;  /* 0x0b000000020aafae */ /* 0x0201e4000c101d70 */
[----:B0-----:R-:W-:Y:S02]  /*d080*/  IADD3 R2, R17, 0x20, RZ ;  /* 0x0000002011027810 */ /* 0x001fe40007ffe0ff */
[----:B------:R-:W0:Y:S02]  /*d090*/  SHFL.IDX PT, R3, R0, 0x1, 0x1c1f ;  /* 0x003c1f0000037f89 */ /* 0x000e2400000e0000 */
[----:B------:R-:W-:Y:S02]  /*d0a0*/  ISETP.GE.AND P2, PT, R2, R6, PT ;  /* 0x000000060200720c */ /* 0x000fe40003f46270 */
[----:B------:R-:W1:Y:S11]  /*d0b0*/  SHFL.IDX PT, R2, R4, 0x1, 0x1c1f ;  /* 0x003c1f0004027f89 */ /* 0x000e7600000e0000 */
[----:B0-----:R-:W-:-:S05]  /*d0c0*/  @!P2 IADD3 R3, P1, R19, R3, RZ ;  /* 0x000000031303a210 */ /* 0x001fca0007f3e0ff */
[----:B-1----:R-:W-:-:S05]  /*d0d0*/  @!P2 IMAD.X R2, RZ, RZ, R2, P1 ;  /* 0x000000ffff02a224 */ /* 0x002fca00008e0602 */
[----:B------:R-:W-:-:S04]  /*d0e0*/  @!P2 LOP3.LUT R3, R3, R2, RZ, 0x3c, !PT ;  /* 0x000000020303a212 */ /* 0x000fc800078e3cff */
[----:B------:R-:W-:-:S04]  /*d0f0*/  @!P2 LOP3.LUT R2, R3, R2, RZ, 0x3c, !PT ;  /* 0x000000020302a212 */ /* 0x000fc800078e3cff */
[----:B------:R-:W-:-:S05]  /*d100*/  @!P2 LOP3.LUT R3, R3, R2, RZ, 0x3c, !PT ;  /* 0x000000020303a212 */ /* 0x000fca00078e3cff */
[----:B------:R0:W-:Y:S02]  /*d110*/  @!P2 LDGSTS.E.BYPASS.LTC128B.128 [R10+0xb800], desc[UR48][R2.64], !P0 ;  /* 0x0b800000020aafae */ /* 0x0001e4000c101d70 */
[----:B0-----:R-:W-:Y:S02]  /*d120*/  VIADD R2, R17, 0x40 ;  /* 0x0000004011027836 */ /* 0x001fe40000000000 */
[----:B------:R-:W0:Y:S03]  /*d130*/  SHFL.IDX PT, R3, R0, 0x2, 0x1c1f ;  /* 0x005c1f0000037f89 */ /* 0x000e2600000e0000 */
[----:B------:R-:W-:Y:S01]  /*d140*/  ISETP.GE.AND P2, PT, R2, R6, PT ;  /* 0x000000060200720c */ /* 0x000fe20003f46270 */
[----:B------:R-:W-:Y:S04]  /*d150*/  SHFL.IDX PT, R0, R0, 0x3, 0x1c1f ;  /* 0x007c1f0000007f89 */ /* 0x000fe800000e0000 */
[----:B------:R-:W1:Y:S04]  /*d160*/  SHFL.IDX PT, R2, R4, 0x2, 0x1c1f ;  /* 0x005c1f0004027f89 */ /* 0x000e6800000e0000 */
[----:B------:R-:W2:Y:S04]  /*d170*/  SHFL.IDX PT, R4, R4, 0x3, 0x1c1f ;  /* 0x007c1f0004047f89 */ /* 0x000ea800000e0000 */
[----:B0-----:R-:W-:-:S05]  /*d180*/  @!P2 IADD3 R3, P1, R19, R3, RZ ;  /* 0x000000031303a210 */ /* 0x001fca0007f3e0ff */
[----:B-1----:R-:W-:-:S05]  /*d190*/  @!P2 IMAD.X R2, RZ, RZ, R2, P1 ;  /* 0x000000ffff02a224 */ /* 0x002fca00008e0602 */
[----:B------:R-:W-:-:S04]  /*d1a0*/  @!P2 LOP3.LUT R3, R3, R2, RZ, 0x3c, !PT ;  /* 0x000000020303a212 */ /* 0x000fc800078e3cff */
[----:B------:R-:W-:-:S04]  /*d1b0*/  @!P2 LOP3.LUT R2, R3, R2, RZ, 0x3c, !PT ;  /* 0x000000020302a212 */ /* 0x000fc800078e3cff */
[----:B------:R-:W-:-:S05]  /*d1c0*/  @!P2 LOP3.LUT R3, R3, R2, RZ, 0x3c, !PT ;  /* 0x000000020303a212 */ /* 0x000fca00078e3cff */
[----:B------:R0:W-:Y:S02]  /*d1d0*/  @!P2 LDGSTS.E.BYPASS.LTC128B.128 [R10+0xc000], desc[UR48][R2.64], !P0 ;  /* 0x0c000000020aafae */ /* 0x0001e4000c101d70 */
[----:B0-----:R-:W-:-:S05]  /*d1e0*/  VIADD R2, R17, 0x60 ;  /* 0x0000006011027836 */ /* 0x001fca0000000000 */
[----:B------:R-:W-:-:S13]  /*d1f0*/  ISETP.GE.AND P2, PT, R2, R6, PT ;  /* 0x000000060200720c */ /* 0x000fda0003f46270 */
[----:B------:R-:W-:-:S04]  /*d200*/  @!P2 IADD3 R0, P1, R19, R0, RZ ;  /* 0x000000001300a210 */ /* 0x000fc80007f3e0ff */
[----:B--2---:R-:W-:-:S05]  /*d210*/  @!P2 IADD3.X R2, RZ, R4, RZ, P1, !PT ;  /* 0x00000004ff02a210 */ /* 0x004fca0000ffe4ff */
[----:B------:R-:W-:Y:S02]  /*d220*/  @!P2 IMAD.MOV.U32 R3, RZ, RZ, R2 ;  /* 0x000000ffff03a224 */ /* 0x000fe400078e0002 */
[----:B------:R-:W-:Y:S02]  /*d230*/  @!P2 IMAD.MOV.U32 R2, RZ, RZ, R0 ;  /* 0x000000ffff02a224 */ /* 0x000fe400078e0000 */
[----:B------:R-:W-:-:S03]  /*d240*/  VIADD R0, R17, 0x80 ;  /* 0x0000008011007836 */ /* 0x000fc60000000000 */
[----:B------:R0:W-:Y:S02]  /*d250*/  @!P2 LDGSTS.E.BYPASS.LTC128B.128 [R10+0xc800], desc[UR48][R2.64], !P0 ;  /* 0x0c800000020aafae */ /* 0x0001e4000c101d70 */
[----:B------:R-:W-:Y:S02]  /*d260*/  ISETP.GE.AND P2, PT, R0, R6, PT ;  /* 0x000000060000720c */ /* 0x000fe40003f46270 */
[----:B------:R-:W-:Y:S04]  /*d270*/  SHFL.IDX PT, R0, R7, RZ, 0x1c1f ;  /* 0x001c1fff07007589 */ /* 0x000fe800000e0000 */
[----:B------:R-:W-:Y:S04]  /*d280*/  SHFL.IDX PT, R7, R7, 0x1, 0x1c1f ;  /* 0x003c1f0007077f89 */ /* 0x000fe800000e0000 */
[----:B0-----:R-:W0:Y:S03]  /*d290*/  SHFL.IDX PT, R2, R5, RZ, 0x1c1f ;  /* 0x001c1fff05027589 */ /* 0x001e2600000e0000 */
[----:B0-----:R-:W-:-:S05]  /*d2a0*/  @!P2 IADD3 R2, P1, R19, R2, RZ ;  /* 0x000000021302a210 */ /* 0x001fca0007f3e0ff */
[----:B------:R-:W-:-:S05]  /*d2b0*/  @!P2 IMAD.X R0, RZ, RZ, R0, P1 ;  /* 0x000000ffff00a224 */ /* 0x000fca00008e0600 */
[----:B------:R-:W-:-:S05]  /*d2c0*/  @!P2 MOV R3, R0 ;  /* 0x000000000003a202 */ /* 0x000fca0000000f00 */
[----:B------:R0:W-:Y:S02]  /*d2d0*/  @!P2 LDGSTS.E.BYPASS.LTC128B.128 [R10+0xd000], desc[UR48][R2.64], !P0 ;  /* 0x0d000000020aafae */ /* 0x0001e4000c101d70 */
.L_x_362:
[----:B------:R-:W-:-:S05]  /*d2e0*/  VIADD R17, R17, 0xa0 ;  /* 0x000000a011117836 */ /* 0x000fca0000000000 */
[----:B------:R-:W-:-:S13]  /*d2f0*/  ISETP.GE.AND P1, PT, R17, R6, PT ;  /* 0x000000061100720c */ /* 0x000fda0003f26270 */
[----:B0-----:R-:W-:-:S05]  /*d300*/  @!P1 IADD3 R2, P2, R19, R14, RZ ;  /* 0x0000000e13029210 */ /* 0x001fca0007f5e0ff */
[----:B------:R-:W-:-:S05]  /*d310*/  @!P1 IMAD.X R3, RZ, RZ, R7, P2 ;  /* 0x000000ffff039224 */ /* 0x000fca00010e0607 */
[----:B------:R-:W-:Y:S01]  /*d320*/  @!PT LDS RZ, [RZ] ;  /* 0x00000000fffff984 */ /* 0x000fe20000000800 */
[----:B------:R-:W-:Y:S01]  /*d330*/  @!PT LDS RZ, [RZ] ;  /* 0x00000000fffff984 */ /* 0x000fe20000000800 */
[----:B------:R-:W-:Y:S01]  /*d340*/  @!PT LDS RZ, [RZ] ;  /* 0x00000000fffff984 */ /* 0x000fe20000000800 */
[----:B------:R0:W-:Y:S01]  /*d350*/  @!P1 LDGSTS.E.BYPASS.LTC128B.128 [R10+0xd800], desc[UR48][R2.64], !P0 ;  /* 0x0d800000020a9fae */ /* 0x0001e2000c101d70 */
[----:B------:R-:W-:Y:S01]  /*d360*/  PLOP3.LUT P0, PT, PT, PT, PT, 0x80, 0x0 ;  /* 0x000000000000781c */ /* 0x000fe20003f0f070 */
[----:B------:R-:W-:-:S12]  /*d370*/  NOP ;  /* 0x0000000000007918 */ /* 0x000fd80000000000 */
.L_x_261:
[----:B------:R-:W-:Y:S02]  /*d380*/  PLOP3.LUT P1, PT, P1, P0, PT, 0xa2, 0x0 ;  /* 0x000000000000781c */ /* 0x000fe40000f21472 */
[----:B------:R-:W-:-:S08]  /*d390*/  @P0 R2UR P1, UR4, R22 ;  /* 0x00000000160402ca */ /* 0x000fd00000020000 */
[----:B------:R-:W-:-:S05]  /*d3a0*/  @P0 PLOP3.LUT P0, PT, P1, PT, PT, 0x80, 0x0 ;  /* 0x000000000000081c */ /* 0x000fca0000f0f070 */
[----:B------:R-:W-:Y:S01]  /*d3b0*/  @!P1 SYNCS.ARRIVE.TRANS64.RED.A0T1 RZ, [UR4+0x13200], RZ ;  /* 0x013200ffffff99a7 */ /* 0x000fe20008200404 */
[----:B------:R-:W-:Y:S07]  /*d3c0*/  @!P1 ARRIVES.LDGSTSBAR.64.TRANSCNT [UR4+0x13200] ;  /* 0x01320000ff0099b0 */ /* 0x000fee0008000a84 */
[----:B------:R-:W-:Y:S05]  /*d3d0*/  @P0 BRA.U.ANY `(.L_x_261) ;  /* 0xfffffffd00e80947 */ /* 0x000fea000393ffff */
[----:B0-----:R-:W2:Y:S02]  /*d3e0*/  LDL.LU R2, [R1+0x30] ;  /* 0x0000300001027983 */ /* 0x001ea40000300800 */
[----:B--2---:R-:W-:-:S05]  /*d3f0*/  VIADD R2, R2, 0x1 ;  /* 0x0000000102027836 */ /* 0x004fca0000000000 */
[----:B------:R0:W-:Y:S01]  /*d400*/  STL [R1+0x30], R2 ;  /* 0x0000300201007387 */ /* 0x0001e20000100800 */
[----:B------:R-:W-:-:S04]  /*d410*/  LEA.HI R0, R2, R2, RZ, 0x1 ;  /* 0x0000000202007211 */ /* 0x000fc800078f08ff */
[----:B------:R-:W-:-:S05]  /*d420*/  LOP3.LUT R0, R0, 0xfffffffe, RZ, 0xc0, !PT ;  /* 0xfffffffe00007812 */ /* 0x000fca00078ec0ff */
[----:B------:R-:W-:-:S05]  /*d430*/  IMAD.IADD R0, R2, 0x1, -R0 ;  /* 0x0000000102007824 */ /* 0x000fca00078e0a00 */
[----:B------:R-:W-:Y:S01]  /*d440*/  SHF.L.U32 R3, R0, 0x1f, RZ ;  /* 0x0000001f00037819 */ /* 0x000fe200000006ff */
[----:B------:R-:W-:Y:S01]  /*d450*/  NOP ;  /* 0x0000000000007918 */ /* 0x000fe20000000000 */
[----:B------:R0:W-:Y:S01]  /*d460*/  SYNCS.ARRIVE.TRANS64.A1T0 RZ, [R22+URZ+0x13200], RZ ;  /* 0x013200ff16ff79a7 */ /* 0x0001e2000810003f */
[----:B------:R-:W-:Y:S01]  /*d470*/  BSSY B0, `(.L_x_262) ;  /* 0x0000003000007945 */ /* 0x000fe20003800000 */
[----:B------:R-:W1:Y:S03]  /*d480*/  SYNCS.PHASECHK.TRANS64.TRYWAIT P0, [R22+URZ+0x13220], R3 ;  /* 0x01322003160075a7 */ /* 0x000e66000800017f */
[----:B01----:R-:W-:Y:S05]  /*d490*/  @!P0 BRA `(.L_x_263) ;  /* 0x00000040003c8947 */ /* 0x003fea0003800000 */
.L_x_363:
[----:B------:R-:W-:Y:S05]  /*d4a0*/  BSYNC B0 ;  /* 0x0000000000007941 */ /* 0x000fea0003800000 */
.L_x_262:
[----:B------:R-:W-:-:S06]  /*d4b0*/  UISETP.GE.AND UP0, UPT, UR42, 0xa1, UPT ;  /* 0x000000a12a00788c */ /* 0x000fcc000bf06270 */
[----:B------:R-:W-:-:S13]  /*d4c0*/  PLOP3.LUT P0, PT, PT, PT, UP0, 0x80, 0x0 ;  /* 0x000000000000781c */ /* 0x000fda0003f0f008 */
[----:B------:R-:W-:Y:S05]  /*d4d0*/  @!P0 BRA `(.L_x_264) ;  /* 0x0000001400288947 */ /* 0x000fea0003800000 */
[----:B------:R1:W5:Y:S01]  /*d4e0*/  LDL.LU R21, [R1+0x4] ;  /* 0x0000040001157983 */ /* 0x0003620000300800 */
[----:B------:R-:W-:Y:S01]  /*d4f0*/  UIADD3 UR4, UR43, -0x2, URZ ;  /* 0xfffffffe2b047890 */ /* 0x000fe2000fffe03f */
[----:B------:R-:W-:-:S05]  /*d500*/  MOV R20, R28 ;  /* 0x0000001c00147202 */ /* 0x000fca0000000f00 */
[----:B------:R-:W-:-:S07]  /*d510*/  IMAD.U32 R29, RZ, RZ, UR4 ;  /* 0x00000004ff1d7e24 */ /* 0x000fce000f8e00ff */
.L_x_284:
[----:B0-2---:R-:W2:Y:S01]  /*d520*/  LDL R11, [R1+0x10] ;  /* 0x00001000010b7983 */ /* 0x005ea20000100800 */
[----:B------:R-:W3:Y:S03]  /*d530*/  LDC R2, c[0x0][0x430] ;  /* 0x00010c00ff027b82 */ /* 0x000ee60000000800 */
[----:B------:R-:W4:Y:S01]  /*d540*/  LDL R8, [R1] ;  /* 0x0000000001087983 */ /* 0x000f220000100800 */
[----:B------:R-:W0:Y:S01]  /*d550*/  S2R R0, SR_TID.X ;  /* 0x0000000000007919 */ /* 0x000e220000002100 */
[----:B-1----:R-:W1:Y:S01]  /*d560*/  S2R R6, SR_TID.X ;  /* 0x0000000000067919 */ /* 0x002e620000002100 */
[----:B---3--:R-:W-:Y:S01]  /*d570*/  ISETP.NE.AND P0, PT, R2, 0x1, PT ;  /* 0x000000010200780c */ /* 0x008fe20003f05270 */
[----:B------:R-:W-:-:S12]  /*d580*/  IMAD.MOV.U32 R9, RZ, RZ, 0xa0 ;  /* 0x000000a0ff097424 */ /* 0x000fd800078e00ff */
[----:B------:R-:W3:Y:S01]  /*d590*/  @P0 LDC R5, c[0x0][0x434] ;  /* 0x00010d00ff050b82 */ /* 0x000ee20000000800 */
[----:B0-----:R-:W-:-:S04]  /*d5a0*/  LOP3.LUT R0, R0, 0x7f, RZ, 0xc0, !PT ;  /* 0x0000007f00007812 */ /* 0x001fc800078ec0ff */
[----:B------:R-:W-:Y:S01]  /*d5b0*/  SHF.R.U32.HI R2, RZ, 0x2, R0 ;  /* 0x00000002ff027819 */ /* 0x000fe20000011600 */
[C---:B-1----:R-:W-:Y:S01]  /*d5c0*/  IMAD.SHL.U32 R7, R6.reuse, 0x20, RZ ;  /* 0x0000002006077824 */ /* 0x042fe200078e00ff */
[----:B------:R-:W-:Y:S01]  /*d5d0*/  LOP3.LUT R0, R6, 0x7f, RZ, 0xc0, !PT ;  /* 0x0000007f06007812 */ /* 0x000fe200078ec0ff */
[----:B------:R-:W0:Y:S03]  /*d5e0*/  @P0 LDC R3, c[0x0][0x434] ;  /* 0x00010d00ff030b82 */ /* 0x000e260000000800 */
[----:B------:R-:W-:Y:S02]  /*d5f0*/  LOP3.LUT R7, R2, 0x60, R7, 0xf8, !PT ;  /* 0x0000006002077812 */ /* 0x000fe400078ef807 */
[----:B------:R-:W-:-:S03]  /*d600*/  SHF.R.U32.HI R2, RZ, 0x2, R0 ;  /* 0x00000002ff027819 */ /* 0x000fc60000011600 */
[----:B------:R-:W1:Y:S01]  /*d610*/  @P0 LDC R4, c[0x0][0x438] ;  /* 0x00010e00ff040b82 */ /* 0x000e620000000800 */
[----:B------:R-:W-:-:S07]  /*d620*/  SHF.L.U32 R10, R6, 0x5, RZ ;  /* 0x00000005060a7819 */ /* 0x000fce00000006ff */
[----:B------:R-:W1:Y:S01]  /*d630*/  @P0 LDC R0, c[0x0][0x438] ;  /* 0x00010e00ff000b82 */ /* 0x000e620000000800 */
[----:B------:R-:W-:Y:S01]  /*d640*/  LOP3.LUT R10, R2, 0x60, R10, 0xf8, !PT ;  /* 0x00000060020a7812 */ /* 0x000fe200078ef80a */
[----:B------:R-:W-:-:S03]  /*d650*/  IMAD R9, R29, R9, UR38 ;  /* 0x000000261d097e24 */ /* 0x000fc6000f8e0209 */
[----:B------:R-:W-:Y:S01]  /*d660*/  LOP3.LUT R10, R10, 0x80, RZ, 0xfc, !PT ;  /* 0x000000800a0a7812 */ /* 0x000fe200078efcff */
[----:B------:R-:W-:-:S04]  /*d670*/  IMAD.IADD R7, R7, 0x1, R9 ;  /* 0x0000000107077824 */ /* 0x000fc800078e0209 */
[----:B------:R-:W-:Y:S02]  /*d680*/  IMAD.IADD R9, R10, 0x1, R9 ;  /* 0x000000010a097824 */ /* 0x000fe400078e0209 */
[----:B---3--:R-:W-:-:S04]  /*d690*/  @P0 IMAD.HI.U32 R5, R7, R5, RZ ;  /* 0x0000000507050227 */ /* 0x008fc800078e00ff */
[----:B0-----:R-:W-:Y:S01]  /*d6a0*/  @P0 IMAD.HI.U32 R3, R9, R3, RZ ;  /* 0x0000000309030227 */ /* 0x001fe200078e00ff */
[----:B------:R-:W-:Y:S05]  /*d6b0*/  YIELD ;  /* 0x0000000000007946 */ /* 0x000fea0003800000 */
[----:B------:R-:W-:Y:S01]  /*d6c0*/  IMAD.MOV.U32 R2, RZ, RZ, R7 ;  /* 0x000000ffff027224 */ /* 0x000fe200078e0007 */
[----:B-1----:R-:W-:Y:S01]  /*d6d0*/  @P0 SHF.R.U32.HI R2, RZ, R4, R5 ;  /* 0x00000004ff020219 */ /* 0x002fe20000011605 */
[----:B------:R-:W-:Y:S01]  /*d6e0*/  IMAD.MOV.U32 R6, RZ, RZ, R9 ;  /* 0x000000ffff067224 */ /* 0x000fe200078e0009 */
[----:B------:R-:W-:Y:S01]  /*d6f0*/  @P0 SHF.R.U32.HI R6, RZ, R0, R3 ;  /* 0x00000000ff060219 */ /* 0x000fe20000011603 */
[----:B------:R-:W-:Y:S01]  /*d700*/  ULDC.64 UR6, c[0x0][0x428] ;  /* 0x00010a0000067ab9 */ /* 0x000fe20000000a00 */
[--C-:B------:R-:W-:Y:S01]  /*d710*/  SHF.R.S32.HI R3, RZ, 0x1f, R2.reuse ;  /* 0x0000001fff037819 */ /* 0x100fe20000011402 */
[----:B------:R-:W-:Y:S01]  /*d720*/  IMAD.MOV R4, RZ, RZ, -R2 ;  /* 0x000000ffff047224 */ /* 0x000fe200078e0a02 */
[----:B------:R-:W-:Y:S01]  /*d730*/  ULDC UR4, c[0x0][0x430] ;  /* 0x00010c0000047ab9 */ /* 0x000fe20000000800 */
[----:B------:R-:W-:-:S02]  /*d740*/  ULDC.64 UR8, c[0x0][0x418] ;  /* 0x0001060000087ab9 */ /* 0x000fc40000000a00 */
[----:B------:R-:W-:Y:S02]  /*d750*/  IMAD R7, R4, UR4, R7 ;  /* 0x0000000404077c24 */ /* 0x000fe4000f8e0207 */
[----:B--2---:R-:W-:-:S04]  /*d760*/  IMAD R0, R11, UR6, RZ ;  /* 0x000000060b007c24 */ /* 0x004fc8000f8e02ff */
[C---:B----4-:R-:W-:Y:S02]  /*d770*/  IMAD R0, R8.reuse, UR7, R0 ;  /* 0x0000000708007c24 */ /* 0x050fe4000f8e0200 */
[----:B------:R-:W-:-:S05]  /*d780*/  IMAD.WIDE.U32 R2, R8, UR6, R2 ;  /* 0x0000000608027c25 */ /* 0x000fca000f8e0002 */
[----:B------:R-:W-:Y:S02]  /*d790*/  IADD3 R3, R0, R3, RZ ;  /* 0x0000000300037210 */ /* 0x000fe40007ffe0ff */
[----:B------:R-:W-:-:S04]  /*d7a0*/  LEA R4, P0, R2, UR8, 0x2 ;  /* 0x0000000802047c11 */ /* 0x000fc8000f8010ff */
[----:B------:R-:W-:-:S05]  /*d7b0*/  LEA.HI.X R5, R2, UR9, R3, 0x2, P0 ;  /* 0x0000000902057c11 */ /* 0x000fca00080f1403 */
[----:B------:R0:W2:Y:S01]  /*d7c0*/  LDG.E R4, desc[UR48][R4.64] ;  /* 0x0000003004047981 */ /* 0x0000a2000c1e1900 */
[----:B------:R-:W-:-:S13]  /*d7d0*/  ISETP.GT.U32.AND P1, PT, R10, 0x9f, PT ;  /* 0x0000009f0a00780c */ /* 0x000fda0003f24070 */
[--C-:B------:R-:W-:Y:S01]  /*d7e0*/  @!P1 SHF.R.S32.HI R3, RZ, 0x1f, R6.reuse ;  /* 0x0000001fff039819 */ /* 0x100fe20000011406 */
[----:B------:R-:W-:-:S04]  /*d7f0*/  @!P1 IMAD.MOV.U32 R2, RZ, RZ, R6 ;  /* 0x000000ffff029224 */ /* 0x000fc800078e0006 */
[----:B------:R-:W-:-:S04]  /*d800*/  @!P1 IMAD.WIDE.U32 R2, R8, UR6, R2 ;  /* 0x0000000608029c25 */ /* 0x000fc8000f8e0002 */
[----:B------:R-:W-:Y:S01]  /*d810*/  @!P1 IMAD.IADD R0, R0, 0x1, R3 ;  /* 0x0000000100009824 */ /* 0x000fe200078e0203 */
[----:B------:R-:W-:Y:S01]  /*d820*/  @!P1 LEA R10, P0, R2, UR8, 0x2 ;  /* 0x00000008020a9c11 */ /* 0x000fe2000f8010ff */
[----:B------:R-:W-:Y:S01]  /*d830*/  IMAD.MOV.U32 R8, RZ, RZ, RZ ;  /* 0x000000ffff087224 */ /* 0x000fe200078e00ff */
[----:B------:R-:W-:Y:S02]  /*d840*/  IADD3 R28, R20, 0x1, RZ ;  /* 0x00000001141c7810 */ /* 0x000fe40007ffe0ff */
[----:B------:R-:W-:Y:S01]  /*d850*/  @!P1 LEA.HI.X R11, R2, UR9, R0, 0x2, P0 ;  /* 0x00000009020b9c11 */ /* 0x000fe200080f1400 */
[----:B------:R-:W-:Y:S01]  /*d860*/  IMAD.MOV.U32 R0, RZ, RZ, R29 ;  /* 0x000000ffff007224 */ /* 0x000fe200078e001d */
[----:B------:R-:W-:-:S03]  /*d870*/  ISETP.NE.AND P0, PT, R28, 0x2, PT ;  /* 0x000000021c00780c */ /* 0x000fc60003f05270 */
[----:B-----5:R1:W5:Y:S01]  /*d880*/  @!P1 LDG.E R8, desc[UR48][R10.64] ;  /* 0x000000300a089981 */ /* 0x020362000c1e1900 */
[----:B------:R-:W-:Y:S02]  /*d890*/  ISETP.GT.AND P1, PT, R0, RZ, PT ;  /* 0x000000ff0000720c */ /* 0x000fe40003f24270 */
[----:B------:R-:W-:-:S04]  /*d8a0*/  SEL R0, RZ, 0x1, P0 ;  /* 0x00000001ff007807 */ /* 0x000fc80000000000 */
[----:B------:R-:W-:Y:S01]  /*d8b0*/  LOP3.LUT R2, R21, R0, RZ, 0x3c, !PT ;  /* 0x0000000015027212 */ /* 0x000fe200078e3cff */
[----:B------:R-:W-:-:S04]  /*d8c0*/  IMAD.U32 R12, RZ, RZ, UR46 ;  /* 0x0000002eff0c7e24 */ /* 0x000fc8000f8e00ff */
[----:B------:R1:W-:Y:S01]  /*d8d0*/  STL [R1+0x4], R2 ;  /* 0x0000040201007387 */ /* 0x0003e20000100800 */
[----:B------:R-:W-:Y:S01]  /*d8e0*/  ISETP.NE.AND P2, PT, R12, 0x3, PT ;  /* 0x000000030c00780c */ /* 0x000fe20003f45270 */
[----:B0-----:R-:W-:Y:S01]  /*d8f0*/  IMAD.MOV R5, RZ, RZ, -R6 ;  /* 0x000000ffff057224 */ /* 0x001fe200078e0a06 */
[----:B------:R-:W-:-:S03]  /*d900*/  SEL R28, R28, RZ, P0 ;  /* 0x000000ff1c1c7207 */ /* 0x000fc60000000000 */
[----:B------:R-:W-:Y:S02]  /*d910*/  IMAD R9, R5, UR4, R9 ;  /* 0x0000000405097c24 */ /* 0x000fe4000f8e0209 */
[----:B------:R-:W-:Y:S01]  /*d920*/  VIADD R29, R29, 0xffffffff ;  /* 0xffffffff1d1d7836 */ /* 0x000fe20000000000 */
[----:B--2---:R-:W-:-:S05]  /*d930*/  SHF.R.S32.HI R26, RZ, 0x1f, R4 ;  /* 0x0000001fff1a7819 */ /* 0x004fca0000011404 */
[----:B-1----:R-:W-:Y:S05]  /*d940*/  @!P2 BRA `(.L_x_265) ;  /* 0x000000000004a947 */ /* 0x002fea0003800000 */
[----:B------:R-:W-:Y:S01]  /*d950*/  BPT.TRAP 0x1 ;  /* 0x000000040000795c */ /* 0x000fe20000300000 */
.L_x_265:
[----:B------:R-:W-:Y:S01]  /*d960*/  IMAD R0, R28, 0x8, R22 ;  /* 0x000000081c007824 */ /* 0x000fe200078e0216 */
[----:B------:R-:W-:Y:S01]  /*d970*/  SHF.L.U32 R27, R2, 0x1f, RZ ;  /* 0x0000001f021b7819 */ /* 0x000fe200000006ff */
[----:B------:R-:W-:Y:S01]  /*d980*/  BSSY B0, `(.L_x_266) ;  /* 0x0000004000007945 */ /* 0x000fe20003800000 */
[----:B------:R-:W-:Y:S02]  /*d990*/  SHF.R.S32.HI R25, RZ, 0x1f, R7 ;  /* 0x0000001fff197819 */ /* 0x000fe40000011407 */
[----:B------:R-:W0:Y:S02]  /*d9a0*/  SYNCS.PHASECHK.TRANS64.TRYWAIT P0, [R0+URZ+0x13280], R27 ;  /* 0x0132801b000075a7 */ /* 0x000e24000800017f */
[----:B0-----:R-:W-:Y:S05]  /*d9b0*/  @!P0 BRA `(.L_x_267) ;  /* 0x0000003c00088947 */ /* 0x001fea0003800000 */
.L_x_364:
[----:B------:R-:W-:Y:S05]  /*d9c0*/  BSYNC B0 ;  /* 0x0000000000007941 */ /* 0x000fea0003800000 */
.L_x_266:
[----:B------:R-:W2:Y:S01]  /*d9d0*/  LDL R6, [R1+0x8] ;  /* 0x0000080001067983 */ /* 0x000ea20000100800 */
[----:B------:R-:W-:Y:S01]  /*d9e0*/  ULDC.64 UR4, c[0x0][0x328] ;  /* 0x0000ca0000047ab9 */ /* 0x000fe20000000a00 */
[----:B------:R-:W-:Y:S02]  /*d9f0*/  ULDC.64 UR6, c[0x0][0x338] ;  /* 0x0000ce0000067ab9 */ /* 0x000fe40000000a00 */
[----:B------:R-:W3:Y:S01]  /*da00*/  LDL R13, [R1+0x18] ;  /* 0x00001800010d7983 */ /* 0x000ee20000100800 */
[----:B------:R-:W-:Y:S01]  /*da10*/  IMAD R5, R25, UR4, RZ ;  /* 0x0000000419057c24 */ /* 0x000fe2000f8e02ff */
[----:B------:R-:W-:Y:S01]  /*da20*/  ULDC.64 UR8, c[0x0][0x330] ;  /* 0x0000cc0000087ab9 */ /* 0x000fe20000000a00 */
[C---:B------:R-:W-:Y:S01]  /*da30*/  IMAD.WIDE.U32 R2, R7.reuse, UR4, RZ ;  /* 0x0000000407027c25 */ /* 0x040fe2000f8e00ff */
[----:B------:R-:W1:Y:S01]  /*da40*/  S2R R11, SR_TID.X ;  /* 0x00000000000b7919 */ /* 0x000e620000002100 */
[----:B------:R-:W-:Y:S01]  /*da50*/  SHF.R.S32.HI R24, RZ, 0x1f, R9 ;  /* 0x0000001fff187819 */ /* 0x000fe20000011409 */
[----:B------:R-:W-:Y:S01]  /*da60*/  ULDC.64 UR10, c[0x0][0x318] ;  /* 0x0000c600000a7ab9 */ /* 0x000fe20000000a00 */
[----:B------:R-:W-:Y:S01]  /*da70*/  IMAD R5, R7, UR5, R5 ;  /* 0x0000000507057c24 */ /* 0x000fe2000f8e0205 */
[----:B-----5:R-:W-:Y:S01]  /*da80*/  SHF.R.S32.HI R23, RZ, 0x1f, R8 ;  /* 0x0000001fff177819 */ /* 0x020fe20000011408 */
[----:B------:R-:W4:Y:S03]  /*da90*/  LDC R12, c[0x0][0x2f4] ;  /* 0x0000bd00ff0c7b82 */ /* 0x000f260000000800 */
[----:B------:R-:W-:Y:S01]  /*daa0*/  IADD3 R3, R3, R5, RZ ;  /* 0x0000000503037210 */ /* 0x000fe20007ffe0ff */
[----:B------:R-:W-:-:S04]  /*dab0*/  IMAD R5, R26, UR6, RZ ;  /* 0x000000061a057c24 */ /* 0x000fc8000f8e02ff */
[C---:B------:R-:W-:Y:S02]  /*dac0*/  IMAD R5, R4.reuse, UR7, R5 ;  /* 0x0000000704057c24 */ /* 0x040fe4000f8e0205 */
[----:B------:R-:W-:-:S04]  /*dad0*/  IMAD.WIDE.U32 R2, R4, UR6, R2 ;  /* 0x0000000604027c25 */ /* 0x000fc8000f8e0002 */
[----:B------:R-:W-:Y:S02]  /*dae0*/  IMAD.IADD R3, R3, 0x1, R5 ;  /* 0x0000000103037824 */ /* 0x000fe400078e0205 */
[----:B------:R-:W-:-:S03]  /*daf0*/  IMAD.WIDE.U32 R2, R18, UR8, R2 ;  /* 0x0000000812027c25 */ /* 0x000fc6000f8e0002 */
[----:B------:R-:W-:Y:S01]  /*db00*/  IADD3 R5, P0, R2, UR10, RZ ;  /* 0x0000000a02057c10 */ /* 0x000fe2000ff1e0ff */
[----:B-1----:R-:W-:-:S05]  /*db10*/  IMAD.SHL.U32 R11, R11, 0x10, RZ ;  /* 0x000000100b0b7824 */ /* 0x002fca00078e00ff */
[----:B------:R-:W-:-:S04]  /*db20*/  LOP3.LUT R11, R11, 0x30, RZ, 0xc0, !PT ;  /* 0x000000300b0b7812 */ /* 0x000fc800078ec0ff */
[----:B----4-:R-:W-:Y:S01]  /*db30*/  ISETP.GE.AND P2, PT, R11, R12, PT ;  /* 0x0000000c0b00720c */ /* 0x010fe20003f46270 */
[----:B--2---:R-:W-:Y:S02]  /*db40*/  IMAD R17, R6, UR8, RZ ;  /* 0x0000000806117c24 */ /* 0x004fe4000f8e02ff */
[----:B------:R-:W-:Y:S02]  /*db50*/  IMAD R6, R24, UR4, RZ ;  /* 0x0000000418067c24 */ /* 0x000fe4000f8e02ff */
[----:B------:R-:W-:Y:S02]  /*db60*/  IMAD R17, R18, UR9, R17 ;  /* 0x0000000912117c24 */ /* 0x000fe4000f8e0211 */
[----:B------:R-:W-:-:S03]  /*db70*/  IMAD R6, R9, UR5, R6 ;  /* 0x0000000509067c24 */ /* 0x000fc6000f8e0206 */
        /* <DEDUP_REMOVED lines=14> */
[----:B------:R-:W-:Y:S01]  /*dc60*/  IMAD.IADD R6, R22, 0x1, R6 ;  /* 0x0000000116067824 */ /* 0x000fe200078e0206 */
        /* <DEDUP_REMOVED lines=16> */
[----:B-1----:R-:W-:-:S05]  /*dd70*/  IADD3 R2, P0, R11, R2, RZ ;  /* 0x000000020b027210 */ /* 0x002fca0007f1e0ff */
[----:B--2---:R-:W-:-:S05]  /*dd80*/  IMAD.X R3, RZ, RZ, R3, P0 ;  /* 0x000000ffff037224 */ /* 0x004fca00000e0603 */
[----:B------:R1:W-:Y:S04]  /*dd90*/  LDGSTS.E.BYPASS.LTC128B.128 [R6+0x7000], desc[UR48][R2.64], !P2 ;  /* 0x0700000002067fae */ /* 0x0003e8000d101d70 */
[----:B-1----:R-:W1:Y:S02]  /*dda0*/  SHFL.IDX PT, R2, R5, 0x3, 0x1c1f ;  /* 0x007c1f0005027f89 */ /* 0x002e6400000e0000 */
[----:B-1----:R-:W-:-:S04]  /*ddb0*/  IADD3 R2, P0, R11, R2, RZ ;  /* 0x000000020b027210 */ /* 0x002fc80007f1e0ff */
[----:B------:R-:W-:-:S05]  /*ddc0*/  IADD3.X R3, RZ, R10, RZ, P0, !PT ;  /* 0x0000000aff037210 */ /* 0x000fca00007fe4ff */
[----:B------:R1:W-:Y:S04]  /*ddd0*/  LDGSTS.E.BYPASS.LTC128B.128 [R6+0x7800], desc[UR48][R2.64], !P2 ;  /* 0x0780000002067fae */ /* 0x0003e8000d101d70 */
[----:B-1----:R1:W2:Y:S02]  /*dde0*/  SHFL.IDX PT, R2, R19, RZ, 0x1c1f ;  /* 0x001c1fff13027589 */ /* 0x0022a400000e0000 */
.L_x_376:
        /* <DEDUP_REMOVED lines=11> */
.L_x_269:
        /* <DEDUP_REMOVED lines=11> */
.L_x_270:
[----:B------:R2:W-:Y:S01]  /*df50*/  SYNCS.ARRIVE.TRANS64.A1T0 RZ, [R0+URZ+0x13270], RZ ;  /* 0x013270ff00ff79a7 */ /* 0x0005e2000810003f */
[----:B------:R-:W-:Y:S05]  /*df60*/  @!P3 BRA `(.L_x_271) ;  /* 0x000000000004b947 */ /* 0x000fea0003800000 */
[----:B------:R-:W-:Y:S01]  /*df70*/  BPT.TRAP 0x1 ;  /* 0x000000040000795c */ /* 0x000fe20000300000 */
.L_x_271:
[----:B------:R-:W3:Y:S01]  /*df80*/  SYNCS.PHASECHK.TRANS64.TRYWAIT P0, [R0+URZ+0x13240], R27 ;  /* 0x0132401b000075a7 */ /* 0x000ee2000800017f */
[----:B------:R-:W-:Y:S04]  /*df90*/  BSSY B0, `(.L_x_272) ;  /* 0x0000002000007945 */ /* 0x000fe80003800000 */
[----:B---3--:R-:W-:Y:S05]  /*dfa0*/  @!P0 BRA `(.L_x_273) ;  /* 0x0000003c003c8947 */ /* 0x008fea0003800000 */
.L_x_377:
[----:B------:R-:W-:Y:S05]  /*dfb0*/  BSYNC B0 ;  /* 0x0000000000007941 */ /* 0x000fea0003800000 */
.L_x_272:
[----:B------:R-:W4:Y:S01]  /*dfc0*/  LDL R10, [R1+0x8] ;  /* 0x00000800010a7983 */ /* 0x000f220000100800 */
[----:B------:R-:W-:Y:S01]  /*dfd0*/  ULDC.64 UR4, c[0x0][0x300] ;  /* 0x0000c00000047ab9 */ /* 0x000fe20000000a00 */
[----:B------:R-:W-:Y:S01]  /*dfe0*/  ULDC.64 UR6, c[0x0][0x310] ;  /* 0x0000c40000067ab9 */ /* 0x000fe20000000a00 */
[----:B------:R-:W-:Y:S01]  /*dff0*/  IMAD R5, R25, UR4, RZ ;  /* 0x0000000419057c24 */ /* 0x000fe2000f8e02ff */
[----:B------:R-:W5:Y:S01]  /*e000*/  LDC R11, c[0x0][0x2f4] ;  /* 0x0000bd00ff0b7b82 */ /* 0x000f620000000800 */
[----:B------:R-:W-:-:S04]  /*e010*/  IMAD.WIDE.U32 R2, R7, UR4, RZ ;  /* 0x0000000407027c25 */ /* 0x000fc8000f8e00ff */
[----:B------:R-:W-:Y:S02]  /*e020*/  IMAD R5, R7, UR5, R5 ;  /* 0x0000000507057c24 */ /* 0x000fe4000f8e0205 */
[----:B------:R-:W-:Y:S02]  /*e030*/  IMAD R26, R26, UR6, RZ ;  /* 0x000000061a1a7c24 */ /* 0x000fe4000f8e02ff */
[----:B------:R-:W-:Y:S02]  /*e040*/  IMAD.IADD R3, R3, 0x1, R5 ;  /* 0x0000000103037824 */ /* 0x000fe400078e0205 */
[----:B------:R-:W-:Y:S02]  /*e050*/  IMAD R7, R24, UR4, RZ ;  /* 0x0000000418077c24 */ /* 0x000fe4000f8e02ff */
[----:B------:R-:W-:-:S04]  /*e060*/  IMAD.WIDE.U32 R2, R4, UR6, R2 ;  /* 0x0000000604027c25 */ /* 0x000fc8000f8e0002 */
[----:B------:R-:W-:Y:S02]  /*e070*/  IMAD R4, R4, UR7, R26 ;  /* 0x0000000704047c24 */ /* 0x000fe4000f8e021a */
[----:B------:R-:W-:-:S03]  /*e080*/  IMAD R7, R9, UR5, R7 ;  /* 0x0000000509077c24 */ /* 0x000fc6000f8e0207 */
[----:B------:R-:W-:Y:S01]  /*e090*/  IADD3 R5, R3, R4, RZ ;  /* 0x0000000403057210 */ /* 0x000fe20007ffe0ff */
[----:B------:R-:W-:Y:S02]  /*e0a0*/  IMAD.MOV.U32 R4, RZ, RZ, R2 ;  /* 0x000000ffff047224 */ /* 0x000fe400078e0002 */
[----:B------:R-:W-:Y:S01]  /*e0b0*/  IMAD.WIDE.U32 R2, R9, UR4, RZ ;  /* 0x0000000409027c25 */ /* 0x000fe2000f8e00ff */
[----:B------:R-:W-:-:S03]  /*e0c0*/  ULDC.64 UR4, c[0x0][0x308] ;  /* 0x0000c20000047ab9 */ /* 0x000fc60000000a00 */
[----:B------:R-:W-:Y:S02]  /*e0d0*/  IMAD.IADD R3, R3, 0x1, R7 ;  /* 0x0000000103037824 */ /* 0x000fe400078e0207 */
[----:B------:R-:W-:Y:S02]  /*e0e0*/  IMAD R7, R23, UR6, RZ ;  /* 0x0000000617077c24 */ /* 0x000fe4000f8e02ff */
[----:B------:R-:W-:-:S04]  /*e0f0*/  IMAD.WIDE.U32 R2, R8, UR6, R2 ;  /* 0x0000000608027c25 */ /* 0x000fc8000f8e0002 */
[----:B------:R-:W-:Y:S01]  /*e100*/  IMAD R7, R8, UR7, R7 ;  /* 0x0000000708077c24 */ /* 0x000fe2000f8e0207 */
[----:B------:R-:W-:Y:S01]  /*e110*/  ULDC.64 UR6, c[0x0][0x2e8] ;  /* 0x0000ba0000067ab9 */ /* 0x000fe20000000a00 */
[----:B------:R-:W-:-:S04]  /*e120*/  IMAD.WIDE.U32 R4, R18, UR4, R4 ;  /* 0x0000000412047c25 */ /* 0x000fc8000f8e0004 */
[----:B------:R-:W-:Y:S01]  /*e130*/  IMAD.IADD R3, R3, 0x1, R7 ;  /* 0x0000000103037824 */ /* 0x000fe200078e0207 */
[----:B------:R-:W-:Y:S01]  /*e140*/  IADD3 R7, P0, R4, UR6, RZ ;  /* 0x0000000604077c10 */ /* 0x000fe2000ff1e0ff */
        /* <DEDUP_REMOVED lines=9> */
[----:B------:R-:W-:-:S04]  /*e1e0*/  LOP3.LUT R10, R10, 0x30, RZ, 0xc0, !PT ;  /* 0x000000300a0a7812 */ /* 0x000fc800078ec0ff */
[----:B-----5:R-:W-:Y:S01]  /*e1f0*/  ISETP.GE.AND P2, PT, R10, R11, PT ;  /* 0x0000000b0a00720c */ /* 0x020fe20003f46270 */
[----:B------:R-:W-:-:S12]  /*e200*/  BRA.DIV UR4, `(.L_x_274) ;  /* 0x0000003a04b87947 */ /* 0x000fd8000b800000 */
[----:B------:R-:W4:Y:S04]  /*e210*/  SHFL.IDX PT, R2, R7, RZ, 0x1c1f ;  /* 0x001c1fff07027589 */ /* 0x000f2800000e0000 */
[----:B------:R-:W5:Y:S04]  /*e220*/  SHFL.IDX PT, R3, R8, RZ, 0x1c1f ;  /* 0x001c1fff08037589 */ /* 0x000f6800000e0000 */
[----:B------:R-:W-:Y:S01]  /*e230*/  SHFL.IDX PT, R5, R5, RZ, 0x1c1f ;  /* 0x001c1fff05057589 */ /* 0x000fe200000e0000 */
[----:B----4-:R-:W-:-:S04]  /*e240*/  IADD3 R2, P0, R10, R2, RZ ;  /* 0x000000020a027210 */ /* 0x010fc80007f1e0ff */
[----:B-----5:R-:W-:-:S05]  /*e250*/  IADD3.X R3, RZ, R3, RZ, P0, !PT ;  /* 0x00000003ff037210 */ /* 0x020fca00007fe4ff */
[----:B------:R4:W-:Y:S04]  /*e260*/  LDGSTS.E.BYPASS.LTC128B.128 [R6+0xe000], desc[UR48][R2.64], !P2 ;  /* 0x0e00000002067fae */ /* 0x0009e8000d101d70 */
[----:B----4-:R-:W4:Y:S04]  /*e270*/  SHFL.IDX PT, R2, R7, 0x1, 0x1c1f ;  /* 0x003c1f0007027f89 */ /* 0x010f2800000e0000 */
[----:B------:R-:W5:Y:S01]  /*e280*/  SHFL.IDX PT, R3, R8, 0x1, 0x1c1f ;  /* 0x003c1f0008037f89 */ /* 0x000f6200000e0000 */
[----:B----4-:R-:W-:-:S05]  /*e290*/  IADD3 R2, P0, R10, R2, RZ ;  /* 0x000000020a027210 */ /* 0x010fca0007f1e0ff */
[----:B-----5:R-:W-:-:S05]  /*e2a0*/  IMAD.X R3, RZ, RZ, R3, P0 ;  /* 0x000000ffff037224 */ /* 0x020fca00000e0603 */
        /* <DEDUP_REMOVED lines=10> */
[----:B------:R4:W-:Y:S04]  /*e350*/  LDGSTS.E.BYPASS.LTC128B.128 [R6+0xf800], desc[UR48][R2.64], !P2 ;  /* 0x0f80000002067fae */ /* 0x0009e8000d101d70 */
[----:B----4-:R4:W0:Y:S02]  /*e360*/  SHFL.IDX PT, R2, R4, RZ, 0x1c1f ;  /* 0x001c1fff04027589 */ /* 0x01082400000e0000 */
.L_x_389:
[----:B0-----:R-:W-:-:S05]  /*e370*/  IADD3 R2, P0, R10, R2, RZ ;  /* 0x000000020a027210 */ /* 0x001fca0007f1e0ff */
[----:B------:R-:W-:Y:S01]  /*e380*/  IMAD.X R3, RZ, RZ, R5, P0 ;  /* 0x000000ffff037224 */ /* 0x000fe200000e0605 */
[----:B------:R-:W-:-:S04]  /*e390*/  PLOP3.LUT P0, PT, PT, PT, PT, 0x80, 0x0 ;  /* 0x000000000000781c */ /* 0x000fc80003f0f070 */
[----:B------:R-:W-:Y:S01]  /*e3a0*/  @!PT LDS RZ, [RZ] ;  /* 0x00000000fffff984 */ /* 0x000fe20000000800 */
[----:B------:R-:W-:Y:S01]  /*e3b0*/  @!PT LDS RZ, [RZ] ;  /* 0x00000000fffff984 */ /* 0x000fe20000000800 */
[----:B------:R-:W-:Y:S01]  /*e3c0*/  @!PT LDS RZ, [RZ] ;  /* 0x00000000fffff984 */ /* 0x000fe20000000800 */
[----:B------:R0:W-:Y:S01]  /*e3d0*/  LDGSTS.E.BYPASS.LTC128B.128 [R6+0x10000], desc[UR48][R2.64], !P2 ;  /* 0x1000000002067fae */ /* 0x0001e2000d101d70 */
[----:B------:R-:W-:-:S08]  /*e3e0*/  NOP ;  /* 0x0000000000007918 */ /* 0x000fd00000000000 */
.L_x_275:
[----:B------:R-:W-:Y:S02]  /*e3f0*/  PLOP3.LUT P2, PT, P2, P0, PT, 0xa2, 0x0 ;  /* 0x000000000000781c */ /* 0x000fe40001741472 */
[----:B------:R-:W-:-:S08]  /*e400*/  @P0 R2UR P2, UR4, R0 ;  /* 0x00000000000402ca */ /* 0x000fd00000040000 */
[----:B------:R-:W-:-:S05]  /*e410*/  @P0 PLOP3.LUT P0, PT, P2, PT, PT, 0x80, 0x0 ;  /* 0x000000000000081c */ /* 0x000fca000170f070 */
[----:B------:R-:W-:Y:S01]  /*e420*/  @!P2 SYNCS.ARRIVE.TRANS64.RED.A0T1 RZ, [UR4+0x13230], RZ ;  /* 0x013230ffffffa9a7 */ /* 0x000fe20008200404 */
[----:B------:R-:W-:Y:S07]  /*e430*/  @!P2 ARRIVES.LDGSTSBAR.64.TRANSCNT [UR4+0x13230] ;  /* 0x01323000ff00a9b0 */ /* 0x000fee0008000a84 */
[----:B------:R-:W-:Y:S05]  /*e440*/  @P0 BRA.U.ANY `(.L_x_275) ;  /* 0xfffffffd00e80947 */ /* 0x000fea000393ffff */
[----:B------:R-:W-:Y:S01]  /*e450*/  NOP ;  /* 0x0000000000007918 */ /* 0x000fe20000000000 */
[----:B0-----:R-:W-:-:S04]  /*e460*/  MOV R2, UR46 ;  /* 0x0000002e00027c02 */ /* 0x001fc80008000f00 */
[----:B------:R-:W-:-:S13]  /*e470*/  ISETP.NE.AND P3, PT, R2, 0x3, PT ;  /* 0x000000030200780c */ /* 0x000fda0003f65270 */
[----:B------:R-:W-:Y:S05]  /*e480*/  @!P3 BRA `(.L_x_276) ;  /* 0x000000000004b947 */ /* 0x000fea0003800000 */
[----:B------:R-:W-:Y:S01]  /*e490*/  BPT.TRAP 0x1 ;  /* 0x000000040000795c */ /* 0x000fe20000300000 */
.L_x_276:
[----:B------:R2:W-:Y:S02]  /*e4a0*/  SYNCS.ARRIVE.TRANS64.A1T0 RZ, [R0+URZ+0x13230], RZ ;  /* 0x013230ff00ff79a7 */ /* 0x0005e4000810003f */
[----:B--23--:R-:W-:-:S05]  /*e4b0*/  IMAD.U32 R0, RZ, RZ, UR50 ;  /* 0x00000032ff007e24 */ /* 0x00cfca000f8e00ff */
[----:B------:R-:W-:-:S13]  /*e4c0*/  ISETP.NE.AND P0, PT, R0, 0x3, PT ;  /* 0x000000030000780c */ /* 0x000fda0003f05270 */
[----:B------:R-:W-:Y:S05]  /*e4d0*/  @!P0 BRA `(.L_x_277) ;  /* 0x0000000000048947 */ /* 0x000fea0003800000 */
[----:B------:R-:W-:Y:S01]  /*e4e0*/  BPT.TRAP 0x1 ;  /* 0x000000040000795c */ /* 0x000fe20000300000 */
.L_x_277:
[----:B------:R-:W-:Y:S01]  /*e4f0*/  LOP3.LUT R0, R21, 0x1, RZ, 0x3c, !PT ;  /* 0x0000000115007812 */ /* 0x000fe200078e3cff */
[----:B------:R-:W-:Y:S01]  /*e500*/  IMAD R2, R20, 0x8, R22 ;  /* 0x0000000814027824 */ /* 0x000fe200078e0216 */
[----:B------:R-:W-:Y:S02]  /*e510*/  BSSY B0, `(.L_x_278) ;  /* 0x0000004000007945 */ /* 0x000fe40003800000 */
[----:B------:R-:W-:-:S04]  /*e520*/  SHF.L.U32 R0, R0, 0x1f, RZ ;  /* 0x0000001f00007819 */ /* 0x000fc800000006ff */
[----:B------:R-:W0:Y:S02]  /*e530*/  SYNCS.PHASECHK.TRANS64.TRYWAIT P2, [R2+URZ+0x13270], R0 ;  /* 0x01327000020075a7 */ /* 0x000e24000804017f */
[----:B0-----:R-:W-:Y:S05]  /*e540*/  @!P2 BRA `(.L_x_279) ;  /* 0x0000003c0044a947 */ /* 0x001fea0003800000 */
.L_x_390:
[----:B------:R-:W-:Y:S05]  /*e550*/  BSYNC B0 ;  /* 0x0000000000007941 */ /* 0x000fea0003800000 */
.L_x_278:
[----:B------:R-:W-:-:S05]  /*e560*/  IMAD.U32 R3, RZ, RZ, UR46 ;  /* 0x0000002eff037e24 */ /* 0x000fca000f8e00ff */
[----:B------:R-:W-:-:S13]  /*e570*/  ISETP.NE.AND P2, PT, R3, 0x3, PT ;  /* 0x000000030300780c */ /* 0x000fda0003f45270 */
[----:B------:R-:W-:Y:S05]  /*e580*/  @!P2 BRA `(.L_x_280) ;  /* 0x000000000004a947 */ /* 0x000fea0003800000 */
[----:B------:R-:W-:Y:S01]  /*e590*/  BPT.TRAP 0x1 ;  /* 0x000000040000795c */ /* 0x000fe20000300000 */
.L_x_280:
[----:B0-----:R-:W-:Y:S01]  /*e5a0*/  SHF.L.U32 R0, R21, 0x1f, RZ ;  /* 0x0000001f15007819 */ /* 0x001fe200000006ff */
[----:B------:R-:W-:-:S03]  /*e5b0*/  IMAD R3, R20, 0x2800, RZ ;  /* 0x0000280014037824 */ /* 0x000fc600078e02ff */
[----:B------:R-:W0:Y:S02]  /*e5c0*/  SYNCS.PHASECHK.TRANS64.TRYWAIT P2, [R2+URZ+0x13260], R0 ;  /* 0x01326000020075a7 */ /* 0x000e24000804017f */
[----:B0-----:R-:W-:Y:S05]  /*e5d0*/  @!P2 BRA `(.L_x_281) ;  /* 0x0000003c0034a947 */ /* 0x001fea0003800000 */
.L_x_391:
[----:B----4-:R-:W2:Y:S04]  /*e5e0*/  LDL R4, [R1+0x20] ;  /* 0x0000200001047983 */ /* 0x010ea80000100800 */
[----:B------:R-:W3:Y:S01]  /*e5f0*/  LDL R10, [R1+0x1c] ;  /* 0x00001c00010a7983 */ /* 0x000ee20000100800 */
[----:B------:R-:W-:Y:S05]  /*e600*/  WARPSYNC.ALL ;  /* 0x0000000000007948 */ /* 0x000fea0003800000 */
[----:B------:R-:W-:-:S05]  /*e610*/  IMAD.U32 R12, RZ, RZ, UR46 ;  /* 0x0000002eff0c7e24 */ /* 0x000fca000f8e00ff */
[----:B------:R-:W-:Y:S02]  /*e620*/  ISETP.NE.AND P2, PT, R12, 0x3, PT ;  /* 0x000000030c00780c */ /* 0x000fe40003f45270 */
[C---:B--2---:R-:W-:Y:S02]  /*e630*/  LOP3.LUT R5, R3.reuse, R4, RZ, 0xfc, !PT ;  /* 0x0000000403057212 */ /* 0x044fe400078efcff */
[----:B---3--:R-:W-:-:S03]  /*e640*/  LOP3.LUT R3, R3, R10, RZ, 0xfc, !PT ;  /* 0x0000000a03037212 */ /* 0x008fc600078efcff */
[C---:B0-----:R-:W-:Y:S01]  /*e650*/  IMAD.IADD R0, R22.reuse, 0x1, R5 ;  /* 0x0000000116007824 */ /* 0x041fe200078e0205 */
[----:B------:R-:W-:-:S04]  /*e660*/  IADD3 R3, R22, R3, RZ ;  /* 0x0000000316037210 */ /* 0x000fc80007ffe0ff */
[----:B------:R-:W0:Y:S02]  /*e670*/  LDSM.16.MT88.4 R4, [R0+0x6000] ;  /* 0x006000000004783b */ /* 0x000e240000004200 */
[C-C-:B0-----:R-:W-:Y:S02]  /*e680*/  PRMT R8, R4.reuse, 0x6420, R5.reuse ;  /* 0x0000642004087816 */ /* 0x141fe40000000005 */
[----:B------:R-:W-:Y:S02]  /*e690*/  PRMT R9, R4, 0x7531, R5 ;  /* 0x0000753104097816 */ /* 0x000fe40000000005 */
[C-C-:B------:R-:W-:Y:S02]  /*e6a0*/  PRMT R10, R6.reuse, 0x6420, R7.reuse ;  /* 0x00006420060a7816 */ /* 0x140fe40000000007 */
[----:B------:R-:W-:-:S05]  /*e6b0*/  PRMT R11, R6, 0x7531, R7 ;  /* 0x00007531060b7816 */ /* 0x000fca0000000007 */
[----:B------:R-:W-:Y:S04]  /*e6c0*/  STSM.16.M88.4 [R3+0x1000], R8 ;  /* 0x0010000803007844 */ /* 0x000fe80000000200 */
[----:B------:R-:W0:Y:S02]  /*e6d0*/  LDSM.16.MT88.4 R4, [R0+0x6800] ;  /* 0x006800000004783b */ /* 0x000e240000004200 */
[C-C-:B0-----:R-:W-:Y:S02]  /*e6e0*/  PRMT R8, R4.reuse, 0x6420, R5.reuse ;  /* 0x0000642004087816 */ /* 0x141fe40000000005 */
[----:B------:R-:W-:Y:S02]  /*e6f0*/  PRMT R9, R4, 0x7531, R5 ;  /* 0x0000753104097816 */ /* 0x000fe40000000005 */
[----:B------:R-:W-:-:S02]  /*e700*/  PRMT R10, R6, 0x6420, R7 ;  /* 0x00006420060a7816 */ /* 0x000fc40000000007 */
        /* <DEDUP_REMOVED lines=28> */
.L_x_282:
[----:B--2---:R2:W-:Y:S01]  /*e8d0*/  SYNCS.ARRIVE.TRANS64.A1T0 RZ, [R2+URZ+0x13250], RZ ;  /* 0x013250ff02ff79a7 */ /* 0x0045e2000810003f */
[----:B------:R-:W-:Y:S06]  /*e8e0*/  BAR.SYNC.DEFER_BLOCKING 0x2, 0x80 ;  /* 0x0082000000007b1d */ /* 0x000fec0000010000 */
[----:B------:R-:W-:Y:S05]  /*e8f0*/  @!P0 BRA `(.L_x_283) ;  /* 0x0000000000048947 */ /* 0x000fea0003800000 */
[----:B------:R-:W-:Y:S01]  /*e900*/  BPT.TRAP 0x1 ;  /* 0x000000040000795c */ /* 0x000fe20000300000 */
.L_x_283:
[----:B------:R-:W3:Y:S01]  /*e910*/  LDL R0, [R1+0x14] ;  /* 0x0000140001007983 */ /* 0x000ee20000100800 */
[----:B--2---:R-:W-:-:S03]  /*e920*/  VIADD R2, R2, 0x13280 ;  /* 0x0001328002027836 */ /* 0x004fc60000000000 */
[----:B------:R2:W5:Y:S01]  /*e930*/  LDL R21, [R1+0x4] ;  /* 0x0000040001157983 */ /* 0x0005620000100800 */
[----:B------:R-:W-:Y:S01]  /*e940*/  IMAD.MOV.U32 R20, RZ, RZ, R28 ;  /* 0x000000ffff147224 */ /* 0x000fe200078e001c */
[----:B---3--:R-:W-:-:S04]  /*e950*/  PRMT R2, R0, 0x654, R2 ;  /* 0x0000065400027816 */ /* 0x008fc80000000002 */
[----:B------:R2:W-:Y:S01]  /*e960*/  SYNCS.ARRIVE.TRANS64.RED.A1T0 RZ, [R2+URZ], RZ ;  /* 0x000000ff02ff79a7 */ /* 0x0005e2000810043f */
[----:B------:R-:W-:Y:S05]  /*e970*/  @P1 BRA `(.L_x_284) ;  /* 0xffffffe800e81947 */ /* 0x000fea000383ffff */
.L_x_264:
[----:B------:R-:W2:Y:S01]  /*e980*/  S2R R0, SR_TID.X ;  /* 0x0000000000007919 */ /* 0x000ea20000002100 */
[----:B------:R-:W-:Y:S01]  /*e990*/  BSSY B0, `(.L_x_285) ;  /* 0x0000012000007945 */ /* 0x000fe20003800000 */
[----:B--2---:R-:W-:Y:S01]  /*e9a0*/  LOP3.LUT R2, R0, 0x7f, RZ, 0xc0, !PT ;  /* 0x0000007f00027812 */ /* 0x004fe200078ec0ff */
[----:B------:R-:W-:-:S03]  /*e9b0*/  IMAD.U32 R0, RZ, RZ, UR50 ;  /* 0x00000032ff007e24 */ /* 0x000fc6000f8e00ff */
[----:B------:R-:W-:Y:S02]  /*e9c0*/  ISETP.NE.AND P1, PT, R2, RZ, PT ;  /* 0x000000ff0200720c */ /* 0x000fe40003f25270 */
[----:B------:R-:W-:-:S11]  /*e9d0*/  ISETP.NE.AND P0, PT, R0, 0x3, PT ;  /* 0x000000030000780c */ /* 0x000fd60003f05270 */
[----:B------:R-:W-:Y:S05]  /*e9e0*/  @P1 BRA `(.L_x_286) ;  /* 0x0000000000301947 */ /* 0x000fea0003800000 */
[----:B------:R-:W2:Y:S01]  /*e9f0*/  S2R R5, SR_LANEID ;  /* 0x0000000000057919 */ /* 0x000ea20000000000 */
[----:B------:R-:W-:Y:S01]  /*ea00*/  VOTEU.ANY UR4, UPT, PT ;  /* 0x0000000000047886 */ /* 0x000fe200038e0100 */
[----:B0-----:R-:W0:Y:S01]  /*ea10*/  LDC.64 R2, c[0x0][0xc60] ;  /* 0x00031800ff027b82 */ /* 0x001e220000000a00 */
[----:B------:R-:W2:Y:S02]  /*ea20*/  FLO.U32 R0, UR4 ;  /* 0x0000000400007d00 */ /* 0x000ea400080e0000 */
[----:B--2---:R-:W-:-:S06]  /*ea30*/  ISETP.EQ.U32.AND P1, PT, R0, R5, PT ;  /* 0x000000050000720c */ /* 0x004fcc0003f22070 */
[----:B------:R-:W0:Y:S07]  /*ea40*/  POPC R5, UR4 ;  /* 0x0000000400057d09 */ /* 0x000e2e0008000000 */
[----:B0-----:R-:W2:Y:S01]  /*ea50*/  @P1 ATOMG.E.ADD.STRONG.GPU PT, R3, desc[UR48][R2.64], R5 ;  /* 0x00000005020319a8 */ /* 0x001ea200081ee1f0 */
[----:B------:R-:W0:Y:S02]  /*ea60*/  S2R R4, SR_LTMASK ;  /* 0x0000000000047919 */ /* 0x000e240000003900 */
[----:B0-----:R-:W-:-:S04]  /*ea70*/  LOP3.LUT R4, R4, UR4, RZ, 0xc0, !PT ;  /* 0x0000000404047c12 */ /* 0x001fc8000f8ec0ff */
[----:B------:R-:W0:Y:S01]  /*ea80*/  POPC R7, R4 ;  /* 0x0000000400077309 */ /* 0x000e220000000000 */
[----:B--2---:R-:W0:Y:S02]  /*ea90*/  SHFL.IDX PT, R0, R3, R0, 0x1f ;  /* 0x00001f0003007589 */ /* 0x004e2400000e0000 */
[----:B0-----:R-:W-:-:S07]  /*eaa0*/  IADD3 R16, R0, UR51, R7 ;  /* 0x0000003300107c10 */ /* 0x001fce000fffe007 */
.L_x_286:
[----:B------:R-:W-:Y:S05]  /*eab0*/  BSYNC B0 ;  /* 0x0000000000007941 */ /* 0x000fea0003800000 */
.L_x_285:
[----:B------:R-:W-:Y:S05]  /*eac0*/  @!P0 BRA `(.L_x_287) ;  /* 0x0000000000048947 */ /* 0x000fea0003800000 */
[----:B------:R-:W-:Y:S01]  /*ead0*/  BPT.TRAP 0x1 ;  /* 0x000000040000795c */ /* 0x000fe20000300000 */
.L_x_287:
[----:B------:R-:W2:Y:S01]  /*eae0*/  LDL R0, [R1+0x4] ;  /* 0x0000040001007983 */ /* 0x000ea20000100800 */
[----:B0-----:R-:W-:Y:S01]  /*eaf0*/  LEA R3, R28, R22, 0x3 ;  /* 0x000000161c037211 */ /* 0x001fe200078e18ff */
[----:B------:R-:W-:Y:S01]  /*eb00*/  BSSY B0, `(.L_x_288) ;  /* 0x0000005000007945 */ /* 0x000fe20003800000 */
[----:B--2---:R-:W-:-:S04]  /*eb10*/  LOP3.LUT R0, R0, 0x1, RZ, 0x3c, !PT ;  /* 0x0000000100007812 */ /* 0x004fc800078e3cff */
[----:B------:R-:W-:-:S04]  /*eb20*/  SHF.L.U32 R0, R0, 0x1f, RZ ;  /* 0x0000001f00007819 */ /* 0x000fc800000006ff */
[----:B------:R-:W0:Y:S02]  /*eb30*/  SYNCS.PHASECHK.TRANS64.TRYWAIT P1, [R3+URZ+0x13270], R0 ;  /* 0x01327000030075a7 */ /* 0x000e24000802017f */
[----:B0-----:R-:W-:Y:S05]  /*eb40*/  @!P1 BRA `(.L_x_289) ;  /* 0x0000003400ec9947 */ /* 0x001fea0003800000 */
.L_x_392:
[----:B------:R-:W-:Y:S05]  /*eb50*/  BSYNC B0 ;  /* 0x0000000000007941 */ /* 0x000fea0003800000 */
.L_x_288:
[----:B------:R-:W-:-:S05]  /*eb60*/  IMAD.U32 R2, RZ, RZ, UR46 ;  /* 0x0000002eff027e24 */ /* 0x000fca000f8e00ff */
[----:B------:R-:W-:-:S13]  /*eb70*/  ISETP.NE.AND P1, PT, R2, 0x3, PT ;  /* 0x000000030200780c */ /* 0x000fda0003f25270 */
[----:B------:R-:W-:Y:S05]  /*eb80*/  @!P1 BRA `(.L_x_290) ;  /* 0x0000000000049947 */ /* 0x000fea0003800000 */
[----:B------:R-:W-:Y:S01]  /*eb90*/  BPT.TRAP 0x1 ;  /* 0x000000040000795c */ /* 0x000fe20000300000 */
.L_x_290:
[----:B0-----:R-:W2:Y:S02]  /*eba0*/  LDL R0, [R1+0x4] ;  /* 0x0000040001007983 */ /* 0x001ea40000100800 */
[----:B--2---:R-:W-:-:S04]  /*ebb0*/  SHF.L.U32 R0, R0, 0x1f, RZ ;  /* 0x0000001f00007819 */ /* 0x004fc800000006ff */
[----:B------:R-:W0:Y:S02]  /*ebc0*/  SYNCS.PHASECHK.TRANS64.TRYWAIT P1, [R3+URZ+0x13260], R0 ;  /* 0x01326000030075a7 */ /* 0x000e24000802017f */
[----:B0-----:R-:W-:Y:S05]  /*ebd0*/  @!P1 BRA `(.L_x_291) ;  /* 0x0000003400dc9947 */ /* 0x001fea0003800000 */
.L_x_393:
[----:B------:R-:W2:Y:S04]  /*ebe0*/  LDL R4, [R1+0x20] ;  /* 0x0000200001047983 */ /* 0x000ea80000100800 */
[----:B------:R-:W3:Y:S01]  /*ebf0*/  LDL R10, [R1+0x1c] ;  /* 0x00001c00010a7983 */ /* 0x000ee20000100800 */
[----:B------:R-:W-:Y:S01]  /*ec00*/  IMAD R2, R28, 0x2800, RZ ;  /* 0x000028001c027824 */ /* 0x000fe200078e02ff */
[----:B------:R-:W-:Y:S05]  /*ec10*/  WARPSYNC.ALL ;  /* 0x0000000000007948 */ /* 0x000fea0003800000 */
[----:B------:R-:W-:-:S05]  /*ec20*/  IMAD.U32 R12, RZ, RZ, UR46 ;  /* 0x0000002eff0c7e24 */ /* 0x000fca000f8e00ff */
[----:B------:R-:W-:Y:S02]  /*ec30*/  ISETP.NE.AND P1, PT, R12, 0x3, PT ;  /* 0x000000030c00780c */ /* 0x000fe40003f25270 */
[----:B--2---:R-:W-:-:S05]  /*ec40*/  LOP3.LUT R5, R2, R4, RZ, 0xfc, !PT ;  /* 0x0000000402057212 */ /* 0x004fca00078efcff */
[----:B0-----:R-:W-:-:S05]  /*ec50*/  IMAD.IADD R0, R22, 0x1, R5 ;  /* 0x0000000116007824 */ /* 0x001fca00078e0205 */
[----:B------:R-:W0:Y:S02]  /*ec60*/  LDSM.16.MT88.4 R4, [R0+0x6000] ;  /* 0x006000000004783b */ /* 0x000e240000004200 */
[C-C-:B0-----:R-:W-:Y:S02]  /*ec70*/  PRMT R8, R4.reuse, 0x6420, R5.reuse ;  /* 0x0000642004087816 */ /* 0x141fe40000000005 */
[----:B------:R-:W-:Y:S02]  /*ec80*/  PRMT R9, R4, 0x7531, R5 ;  /* 0x0000753104097816 */ /* 0x000fe40000000005 */
[----:B---3--:R-:W-:Y:S02]  /*ec90*/  LOP3.LUT R5, R2, R10, RZ, 0xfc, !PT ;  /* 0x0000000a02057212 */ /* 0x008fe400078efcff */
[C-C-:B------:R-:W-:Y:S02]  /*eca0*/  PRMT R10, R6.reuse, 0x6420, R7.reuse ;  /* 0x00006420060a7816 */ /* 0x140fe40000000007 */
[----:B------:R-:W-:Y:S01]  /*ecb0*/  PRMT R11, R6, 0x7531, R7 ;  /* 0x00007531060b7816 */ /* 0x000fe20000000007 */
[----:B------:R-:W-:-:S05]  /*ecc0*/  IMAD.IADD R2, R22, 0x1, R5 ;  /* 0x0000000116027824 */ /* 0x000fca00078e0205 */
        /* <DEDUP_REMOVED lines=33> */
.L_x_292:
[----:B--2---:R2:W-:Y:S01]  /*eee0*/  SYNCS.ARRIVE.TRANS64.A1T0 RZ, [R3+URZ+0x13250], RZ ;  /* 0x013250ff03ff79a7 */ /* 0x0045e2000810003f */
[----:B------:R-:W-:Y:S06]  /*eef0*/  BAR.SYNC.DEFER_BLOCKING 0x2, 0x80 ;  /* 0x0082000000007b1d */ /* 0x000fec0000010000 */
[----:B------:R-:W-:Y:S05]  /*ef00*/  @!P0 BRA `(.L_x_293) ;  /* 0x0000000000048947 */ /* 0x000fea0003800000 */
[----:B------:R-:W-:Y:S01]  /*ef10*/  BPT.TRAP 0x1 ;  /* 0x000000040000795c */ /* 0x000fe20000300000 */
.L_x_293:
[----:B------:R-:W3:Y:S04]  /*ef20*/  LDL R0, [R1+0x14] ;  /* 0x0000140001007983 */ /* 0x000ee80000100800 */
[----:B0-----:R-:W4:Y:S01]  /*ef30*/  LDL.LU R2, [R1+0x4] ;  /* 0x0000040001027983 */ /* 0x001f220000300800 */
[----:B------:R-:W-:Y:S01]  /*ef40*/  VIADD R28, R28, 0x1 ;  /* 0x000000011c1c7836 */ /* 0x000fe20000000000 */
[----:B--2---:R-:W-:-:S04]  /*ef50*/  IADD3 R3, R3, 0x13280, RZ ;  /* 0x0001328003037810 */ /* 0x004fc80007ffe0ff */
[----:B------:R-:W-:-:S04]  /*ef60*/  ISETP.NE.AND P0, PT, R28, 0x2, PT ;  /* 0x000000021c00780c */ /* 0x000fc80003f05270 */
[----:B------:R-:W-:Y:S02]  /*ef70*/  SEL R28, R28, RZ, P0 ;  /* 0x000000ff1c1c7207 */ /* 0x000fe40000000000 */
[----:B---3--:R-:W-:Y:S02]  /*ef80*/  PRMT R3, R0, 0x654, R3 ;  /* 0x0000065400037816 */ /* 0x008fe40000000003 */
[----:B------:R-:W-:Y:S02]  /*ef90*/  SEL R0, RZ, 0x1, P0 ;  /* 0x00000001ff007807 */ /* 0x000fe40000000000 */
[----:B------:R2:W-:Y:S02]  /*efa0*/  SYNCS.ARRIVE.TRANS64.RED.A1T0 RZ, [R3+URZ], RZ ;  /* 0x000000ff03ff79a7 */ /* 0x0005e4000810043f */
[----:B----4-:R-:W-:-:S05]  /*efb0*/  LOP3.LUT R2, R2, R0, RZ, 0x3c, !PT ;  /* 0x0000000002027212 */ /* 0x010fca00078e3cff */
[----:B------:R2:W-:Y:S02]  /*efc0*/  STL [R1+0x4], R2 ;  /* 0x0000040201007387 */ /* 0x0005e40000100800 */
.L_x_234:
[----:B------:R-:W-:Y:S05]  /*efd0*/  BSYNC B7 ;  /* 0x0000000000077941 */ /* 0x000fea0003800000 */
.L_x_232:
[----:B------:R-:W3:Y:S02]  /*efe0*/  LDL R0, [R1+0xc] ;  /* 0x00000c0001007983 */ /* 0x000ee40000100800 */
[----:B---3--:R-:W-:-:S13]  /*eff0*/  LOP3.LUT P0, RZ, R0, 0x20, RZ, 0xc0, !PT ;  /* 0x0000002000ff7812 */ /* 0x008fda000780c0ff */
[----:B------:R-:W-:Y:S05]  /*f000*/  @!P0 BRA `(.L_x_294) ;  /* 0x0000000000288947 */ /* 0x000fea0003800000 */
[----:B------:R-:W3:Y:S08]  /*f010*/  S2UR UR4, SR_CgaCtaId ;  /* 0x00000000000479c3 */ /* 0x000ef00000008800 */
[----:B------:R-:W-:Y:S01]  /*f020*/  BAR.SYNC.DEFER_BLOCKING 0x5, 0x200 ;  /* 0x0148000000007b1d */ /* 0x000fe20000010000 */
[----:B------:R-:W-:Y:S01]  /*f030*/  MOV R22, 0x400 ;  /* 0x0000040000167802 */ /* 0x000fe20000000f00 */
[----:B---3--:R-:W-:-:S05]  /*f040*/  IMAD.U32 R0, RZ, RZ, UR4 ;  /* 0x00000004ff007e24 */ /* 0x008fca000f8e00ff */
[----:B------:R-:W-:Y:S01]  /*f050*/  LEA R22, R0, R22, 0x18 ;  /* 0x0000001600167211 */ /* 0x000fe200078ec0ff */
[----:B------:R-:W-:Y:S04]  /*f060*/  STL [R1+0x14], R0 ;  /* 0x0000140001007387 */ /* 0x000fe80000100800 */
[----:B-1----:R-:W1:Y:S02]  /*f070*/  LDS.128 R16, [R22+0x132d0] ;  /* 0x0132d00016107984 */ /* 0x002e640000000c00 */
[----:B-1----:R-:W-:Y:S01]  /*f080*/  R2UR UR40, R19 ;  /* 0x00000000132872ca */ /* 0x002fe200000e0000 */
[----:B------:R-:W-:Y:S06]  /*f090*/  BAR.ARV 0x4, 0x200 ;  /* 0x0108000000007b1d */ /* 0x000fec0000002000 */
[----:B------:R-:W-:Y:S08]  /*f0a0*/  BRA `(.L_x_295) ;  /* 0x0000000800207947 */ /* 0x000ff00003800000 */
.L_x_294:
[----:B------:R-:W3:Y:S01]  /*f0b0*/  S2R R0, SR_TID.X ;  /* 0x0000000000007919 */ /* 0x000ee20000002100 */
[----:B------:R-:W-:Y:S01]  /*f0c0*/  ULDC UR4, c[0x0][0xc3c] ;  /* 0x00030f0000047ab9 */ /* 0x000fe20000000800 */
[----:B---3--:R-:W-:Y:S01]  /*f0d0*/  LOP3.LUT R8, R0, 0x1f, RZ, 0xc0, !PT ;  /* 0x0000001f00087812 */ /* 0x008fe200078ec0ff */
[----:B------:R-:W-:-:S03]  /*f0e0*/  IMAD.MOV.U32 R0, RZ, RZ, RZ ;  /* 0x000000ffff007224 */ /* 0x000fc600078e00ff */
[C---:B------:R-:W-:Y:S01]  /*f0f0*/  ISETP.NE.AND P0, PT, R8.reuse, 0x1f, PT ;  /* 0x0000001f0800780c */ /* 0x040fe20003f05270 */
[----:B0-----:R-:W-:-:S05]  /*f100*/  VIADD R5, R8, UR40 ;  /* 0x0000002808057c36 */ /* 0x001fca0008000000 */
[----:B------:R-:W-:Y:S01]  /*f110*/  ISETP.GE.OR P1, PT, R5, UR4, !P0 ;  /* 0x0000000405007c0c */ /* 0x000fe2000c726670 */
[----:B------:R-:W-:-:S12]  /*f120*/  ULDC UR4, c[0x0][0xc3c] ;  /* 0x00030f0000047ab9 */ /* 0x000fd80000000800 */
[----:B--2---:R-:W0:Y:S02]  /*f130*/  @!P1 LDC.64 R2, c[0x0][0xc80] ;  /* 0x00032000ff029b82 */ /* 0x004e240000000a00 */
[----:B0-----:R-:W-:-:S05]  /*f140*/  @!P1 IMAD.WIDE R2, R5, 0x4, R2 ;  /* 0x0000000405029825 */ /* 0x001fca00078e0202 */
[----:B------:R-:W2:Y:S01]  /*f150*/  @!P1 LDG.E R0, desc[UR48][R2.64] ;  /* 0x0000003002009981 */ /* 0x000ea2000c1e1900 */
[C---:B------:R-:W-:Y:S02]  /*f160*/  ISETP.NE.AND P1, PT, R8.reuse, RZ, PT ;  /* 0x000000ff0800720c */ /* 0x040fe40003f25270 */
[C---:B------:R-:W-:Y:S02]  /*f170*/  ISETP.GE.U32.AND P2, PT, R8.reuse, 0x2, PT ;  /* 0x000000020800780c */ /* 0x040fe40003f46070 */
[C---:B------:R-:W-:Y:S02]  /*f180*/  ISETP.GE.U32.AND P3, PT, R8.reuse, 0x4, PT ;  /* 0x000000040800780c */ /* 0x040fe40003f66070 */
[C---:B------:R-:W-:Y:S02]  /*f190*/  ISETP.GE.U32.AND P4, PT, R8.reuse, 0x8, PT ;  /* 0x000000080800780c */ /* 0x040fe40003f86070 */
[----:B------:R-:W-:Y:S01]  /*f1a0*/  ISETP.GE.U32.AND P5, PT, R8, 0x10, PT ;  /* 0x000000100800780c */ /* 0x000fe20003fa6070 */
[----:B--2---:R-:W0:Y:S02]  /*f1b0*/  SHFL.UP PT, R4, R0, 0x1, RZ ;  /* 0x0420000000047989 */ /* 0x004e2400000e00ff */
[----:B0-----:R-:W-:-:S04]  /*f1c0*/  SEL R5, R4, RZ, P1 ;  /* 0x000000ff04057207 */ /* 0x001fc80000800000 */
[----:B------:R-:W-:-:S05]  /*f1d0*/  IADD3 R5, R0, R5, RZ ;  /* 0x0000000500057210 */ /* 0x000fca0007ffe0ff */
[----:B------:R-:W0:Y:S02]  /*f1e0*/  SHFL.UP PT, R4, R5, 0x2, RZ ;  /* 0x0440000005047989 */ /* 0x000e2400000e00ff */
[----:B0-----:R-:W-:-:S05]  /*f1f0*/  SEL R4, R4, RZ, P2 ;  /* 0x000000ff04047207 */ /* 0x001fca0001000000 */
[----:B------:R-:W-:Y:S02]  /*f200*/  IMAD.IADD R4, R5, 0x1, R4 ;  /* 0x0000000105047824 */ /* 0x000fe400078e0204 */
[----:B------:R-:W-:Y:S04]  /*f210*/  SHFL.IDX PT, R5, R16, RZ, 0x1f ;  /* 0x00001fff10057589 */ /* 0x000fe800000e0000 */
[----:B------:R-:W0:Y:S02]  /*f220*/  SHFL.UP PT, R6, R4, 0x4, RZ ;  /* 0x0480000004067989 */ /* 0x000e2400000e00ff */
[----:B0-----:R-:W-:-:S05]  /*f230*/  SEL R3, R6, RZ, P3 ;  /* 0x000000ff06037207 */ /* 0x001fca0001800000 */
[----:B------:R-:W-:Y:S02]  /*f240*/  IMAD.IADD R6, R4, 0x1, R3 ;  /* 0x0000000104067824 */ /* 0x000fe400078e0203 */
[----:B------:R-:W-:Y:S04]  /*f250*/  SHFL.IDX PT, R4, R16, 0x1, 0x1f ;  /* 0x00201f0010047f89 */ /* 0x000fe800000e0000 */
        /* <DEDUP_REMOVED lines=11> */
[----:B------:R-:W-:Y:S05]  /*f310*/  @P6 BRA `(.L_x_296) ;  /* 0x0000000000906947 */ /* 0x000fea0003800000 */
.L_x_300:
[----:B------:R-:W-:-:S04]  /*f320*/  UIADD3 UR40, UR40, 0x1f, URZ ;  /* 0x0000001f28287890 */ /* 0x000fc8000fffe03f */
[----:B------:R-:W-:-:S06]  /*f330*/  UISETP.GE.AND UP0, UPT, UR40, UR4, UPT ;  /* 0x000000042800728c */ /* 0x000fcc000bf06270 */
[----:B------:R-:W-:-:S13]  /*f340*/  PLOP3.LUT P6, PT, PT, PT, UP0, 0x40, 0x0 ;  /* 0x000000000000781c */ /* 0x000fda0003fce808 */
[----:B------:R-:W-:Y:S05]  /*f350*/  @!P6 BRA `(.L_x_297) ;  /* 0x000000040034e947 */ /* 0x000fea0003800000 */
[----:B------:R-:W0:Y:S01]  /*f360*/  S2R R0, SR_TID.X ;  /* 0x0000000000007919 */ /* 0x000e220000002100 */
[----:B------:R-:W-:Y:S01]  /*f370*/  BSSY B0, `(.L_x_298) ;  /* 0x0000009000007945 */ /* 0x000fe20003800000 */
[----:B0-----:R-:W-:-:S05]  /*f380*/  LOP3.LUT R0, R0, 0x1f, RZ, 0xc0, !PT ;  /* 0x0000001f00007812 */ /* 0x001fca00078ec0ff */
[----:B------:R-:W-:Y:S02]  /*f390*/  VIADD R7, R0, UR40 ;  /* 0x0000002800077c36 */ /* 0x000fe40008000000 */
[----:B------:R-:W-:-:S03]  /*f3a0*/  IMAD.MOV.U32 R0, RZ, RZ, RZ ;  /* 0x000000ffff007224 */ /* 0x000fc600078e00ff */
[----:B------:R-:W-:-:S13]  /*f3b0*/  ISETP.GE.OR P6, PT, R7, UR4, !P0 ;  /* 0x0000000407007c0c */ /* 0x000fda000c7c6670 */
[----:B------:R-:W-:Y:S05]  /*f3c0*/  @P6 BRA `(.L_x_299) ;  /* 0x00000000000c6947 */ /* 0x000fea0003800000 */
[----:B------:R-:W0:Y:S02]  /*f3d0*/  LDC.64 R2, c[0x0][0xc80] ;  /* 0x00032000ff027b82 */ /* 0x000e240000000a00 */
[----:B0-----:R-:W-:-:S05]  /*f3e0*/  IMAD.WIDE R2, R7, 0x4, R2 ;  /* 0x0000000407027825 */ /* 0x001fca00078e0202 */
[----:B------:R0:W5:Y:S02]  /*f3f0*/  LDG.E R0, desc[UR48][R2.64] ;  /* 0x0000003002007981 */ /* 0x000164000c1e1900 */
.L_x_299:
[----:B------:R-:W-:Y:S05]  /*f400*/  BSYNC B0 ;  /* 0x0000000000007941 */ /* 0x000fea0003800000 */
.L_x_298:
[----:B0----5:R-:W0:Y:S02]  /*f410*/  SHFL.UP PT, R2, R0, 0x1, RZ ;  /* 0x0420000000027989 */ /* 0x021e2400000e00ff */
        /* <DEDUP_REMOVED lines=10> */
[----:B------:R-:W-:-:S05]  /*f4c0*/  IMAD.IADD R8, R7, 0x1, R2 ;  /* 0x0000000107087824 */ /* 0x000fca00078e0202 */
[----:B------:R-:W0:Y:S02]  /*f4d0*/  SHFL.UP PT, R2, R8, 0x10, RZ ;  /* 0x0600000008027989 */ /* 0x000e2400000e00ff */
[----:B0-----:R-:W-:Y:S02]  /*f4e0*/  SEL R9, R2, RZ, P5 ;  /* 0x000000ff02097207 */ /* 0x001fe40002800000 */
[----:B------:R-:W0:Y:S03]  /*f4f0*/  LDC R2, c[0x0][0xc38] ;  /* 0x00030e00ff027b82 */ /* 0x000e260000000800 */
[----:B------:R-:W-:-:S05]  /*f500*/  IMAD.IADD R3, R8, 0x1, R9 ;  /* 0x0000000108037824 */ /* 0x000fca00078e0209 */
[----:B------:R-:W0:Y:S02]  /*f510*/  SHFL.IDX PT, R9, R3, 0x1f, 0x1f ;  /* 0x03e01f0003097f89 */ /* 0x000e2400000e0000 */
[----:B0-----:R-:W-:-:S04]  /*f520*/  IMAD R9, R9, R2, RZ ;  /* 0x0000000209097224 */ /* 0x001fc800078e02ff */
[----:B------:R-:W-:-:S05]  /*f530*/  IMAD.IADD R4, R9, 0x1, R4 ;  /* 0x0000000109047824 */ /* 0x000fca00078e0204 */
[----:B------:R-:W-:-:S13]  /*f540*/  ISETP.GT.AND P6, PT, R4, R5, PT ;  /* 0x000000050400720c */ /* 0x000fda0003fc4270 */
[----:B------:R-:W-:Y:S05]  /*f550*/  @!P6 BRA `(.L_x_300) ;  /* 0xfffffffc0070e947 */ /* 0x000fea000383ffff */
.L_x_296:
[----:B------:R-:W-:Y:S02]  /*f560*/  IMAD.IADD R7, R4, 0x1, -R9 ;  /* 0x0000000104077824 */ /* 0x000fe400078e0a09 */
[----:B------:R-:W-:Y:S02]  /*f570*/  IMAD.MOV.U32 R16, RZ, RZ, RZ ;  /* 0x000000ffff107224 */ /* 0x000fe400078e00ff */
[----:B------:R-:W-:-:S05]  /*f580*/  IMAD R4, R3, R2, R7 ;  /* 0x0000000203047224 */ /* 0x000fca00078e0207 */
[----:B------:R-:W-:-:S13]  /*f590*/  ISETP.GT.AND P0, PT, R4, R5, PT ;  /* 0x000000050400720c */ /* 0x000fda0003f04270 */
[----:B------:R-:W-:Y:S02]  /*f5a0*/  VOTEU.ANY UR5, UPT, !P0 ;  /* 0x0000000000057886 */ /* 0x000fe400040e0100 */
[----:B------:R-:W-:Y:S02]  /*f5b0*/  UPOPC UR4, UR5 ;  /* 0x00000005000472bf */ /* 0x000fe40008000000 */
[----:B------:R-:W-:-:S04]  /*f5c0*/  ISETP.NE.AND P0, PT, RZ, UR5, PT ;  /* 0x00000005ff007c0c */ /* 0x000fc8000bf05270 */
[----:B------:R-:W-:-:S05]  /*f5d0*/  MOV R11, UR4 ;  /* 0x00000004000b7c02 */ /* 0x000fca0008000f00 */
[----:B------:R-:W0:Y:S02]  /*f5e0*/  SHFL.IDX PT, R0, R0, R11, 0x1f ;  /* 0x00001f0b00007589 */ /* 0x000e2400000e0000 */
[----:B0-----:R-:W-:-:S04]  /*f5f0*/  IABS R4, R0 ;  /* 0x0000000000047213 */ /* 0x001fc80000000000 */
[----:B------:R-:W0:Y:S08]  /*f600*/  I2F.RP R6, R4 ;  /* 0x0000000400067306 */ /* 0x000e300000209400 */
[----:B0-----:R-:W0:Y:S02]  /*f610*/  MUFU.RCP R6, R6 ;  /* 0x0000000600067308 */ /* 0x001e240000001000 */
[----:B0-----:R-:W-:-:S06]  /*f620*/  VIADD R9, R6, 0xffffffe ;  /* 0x0ffffffe06097836 */ /* 0x001fcc0000000000 */
[----:B------:R-:W0:Y:S01]  /*f630*/  F2I.FTZ.U32.TRUNC.NTZ R9, R9 ;  /* 0x0000000900097305 */ /* 0x000e22000021f000 */
[----:B------:R-:W-:Y:S05]  /*f640*/  @!P0 BRA `(.L_x_301) ;  /* 0x00000000000c8947 */ /* 0x000fea0003800000 */
[----:B------:R-:W-:-:S06]  /*f650*/  UIADD3 UR5, UR4, -0x1, URZ ;  /* 0xffffffff04057890 */ /* 0x000fcc000fffe03f */
[----:B------:R-:W-:-:S06]  /*f660*/  IMAD.U32 R16, RZ, RZ, UR5 ;  /* 0x00000005ff107e24 */ /* 0x000fcc000f8e00ff */
[----:B------:R2:W3:Y:S02]  /*f670*/  SHFL.IDX PT, R16, R3, R16, 0x1f ;  /* 0x00001f1003107589 */ /* 0x0004e400000e0000 */
.L_x_301:
[----:B0-2---:R-:W-:Y:S01]  /*f680*/  IMAD.MOV R3, RZ, RZ, -R9 ;  /* 0x000000ffff037224 */ /* 0x005fe200078e0a09 */
[----:B------:R-:W-:Y:S01]  /*f690*/  UIADD3 UR40, UR4, UR40, URZ ;  /* 0x0000002804287290 */ /* 0x000fe2000fffe03f */
[----:B---3--:R-:W-:Y:S01]  /*f6a0*/  IMAD R16, R16, R2, R7 ;  /* 0x0000000210107224 */ /* 0x008fe200078e0207 */
[----:B------:R-:W-:Y:S01]  /*f6b0*/  MOV R2, RZ ;  /* 0x000000ff00027202 */ /* 0x000fe20000000f00 */
[----:B------:R-:W-:Y:S02]  /*f6c0*/  IMAD R6, R3, R4, RZ ;  /* 0x0000000403067224 */ /* 0x000fe400078e02ff */
[----:B------:R-:W-:Y:S02]  /*f6d0*/  IMAD.MOV.U32 R3, RZ, RZ, R9 ;  /* 0x000000ffff037224 */ /* 0x000fe400078e0009 */
[----:B------:R-:W-:Y:S02]  /*f6e0*/  IMAD.IADD R17, R5, 0x1, -R16 ;  /* 0x0000000105117824 */ /* 0x000fe400078e0a10 */
[----:B------:R-:W-:Y:S01]  /*f6f0*/  IMAD.HI.U32 R9, R9, R6, R2 ;  /* 0x0000000609097227 */ /* 0x000fe200078e0002 */
[----:B------:R-:W-:-:S02]  /*f700*/  IABS R3, R0 ;  /* 0x0000000000037213 */ /* 0x000fc40000000000 */
[----:B------:R-:W-:-:S03]  /*f710*/  IABS R2, R17 ;  /* 0x0000001100027213 */ /* 0x000fc60000000000 */
[----:B------:R-:W-:Y:S02]  /*f720*/  IMAD.MOV R3, RZ, RZ, -R3 ;  /* 0x000000ffff037224 */ /* 0x000fe400078e0a03 */
[----:B------:R-:W-:-:S04]  /*f730*/  IMAD.HI.U32 R9, R9, R2, RZ ;  /* 0x0000000209097227 */ /* 0x000fc800078e00ff */
[----:B------:R-:W-:Y:S01]  /*f740*/  IMAD R3, R9, R3, R2 ;  /* 0x0000000309037224 */ /* 0x000fe200078e0202 */
[----:B------:R-:W-:-:S04]  /*f750*/  LOP3.LUT R2, R17, R0, RZ, 0x3c, !PT ;  /* 0x0000000011027212 */ /* 0x000fc800078e3cff */
[----:B------:R-:W-:Y:S02]  /*f760*/  ISETP.GT.U32.AND P1, PT, R4, R3, PT ;  /* 0x000000030400720c */ /* 0x000fe40003f24070 */
[----:B------:R-:W-:-:S11]  /*f770*/  ISETP.GE.AND P2, PT, R2, RZ, PT ;  /* 0x000000ff0200720c */ /* 0x000fd60003f46270 */
[----:B------:R-:W-:Y:S01]  /*f780*/  @!P1 IMAD.IADD R3, R3, 0x1, -R4 ;  /* 0x0000000103039824 */ /* 0x000fe200078e0a04 */
[----:B------:R-:W-:Y:S02]  /*f790*/  @!P1 IADD3 R9, R9, 0x1, RZ ;  /* 0x0000000109099810 */ /* 0x000fe40007ffe0ff */
[----:B------:R-:W-:Y:S02]  /*f7a0*/  ISETP.NE.AND P1, PT, R0, RZ, PT ;  /* 0x000000ff0000720c */ /* 0x000fe40003f25270 */
[----:B------:R-:W-:-:S13]  /*f7b0*/  ISETP.GE.U32.AND P0, PT, R3, R4, PT ;  /* 0x000000040300720c */ /* 0x000fda0003f06070 */
[----:B------:R-:W-:-:S04]  /*f7c0*/  @P0 VIADD R9, R9, 0x1 ;  /* 0x0000000109090836 */ /* 0x000fc80000000000 */
[----:B------:R-:W-:Y:S01]  /*f7d0*/  @!P2 IMAD.MOV R9, RZ, RZ, -R9 ;  /* 0x000000ffff09a224 */ /* 0x000fe200078e0a09 */
[----:B------:R-:W-:-:S05]  /*f7e0*/  @!P1 LOP3.LUT R9, RZ, R0, RZ, 0x33, !PT ;  /* 0x00000000ff099212 */ /* 0x000fca00078e33ff */
[--C-:B------:R-:W-:Y:S02]  /*f7f0*/  IMAD.MOV R2, RZ, RZ, -R9.reuse ;  /* 0x000000ffff027224 */ /* 0x100fe400078e0a09 */
[----:B------:R-:W-:Y:S02]  /*f800*/  IMAD.MOV.U32 R18, RZ, RZ, R9 ;  /* 0x000000ffff127224 */ /* 0x000fe400078e0009 */
[----:B------:R-:W-:Y:S01]  /*f810*/  IMAD R17, R0, R2, R17 ;  /* 0x0000000200117224 */ /* 0x000fe200078e0211 */
[----:B------:R-:W-:Y:S06]  /*f820*/  BRA `(.L_x_302) ;  /* 0x0000000000107947 */ /* 0x000fec0003800000 */
.L_x_297:
[----:B------:R-:W-:Y:S01]  /*f830*/  MOV R16, R5 ;  /* 0x0000000500107202 */ /* 0x000fe20000000f00 */
[----:B------:R-:W-:Y:S01]  /*f840*/  IMAD.MOV.U32 R17, RZ, RZ, RZ ;  /* 0x000000ffff117224 */ /* 0x000fe200078e00ff */
[----:B------:R-:W-:Y:S01]  /*f850*/  ULDC UR40, c[0x0][0xc3c] ;  /* 0x00030f0000287ab9 */ /* 0x000fe20000000800 */
[----:B------:R-:W-:-:S07]  /*f860*/  IMAD.MOV.U32 R18, RZ, RZ, RZ ;  /* 0x000000ffff127224 */ /* 0x000fce00078e00ff */
.L_x_302:
[----:B------:R3:W2:Y:S01]  /*f870*/  LDL R2, [R1+0x14] ;  /* 0x0000140001027983 */ /* 0x0006a20000100800 */
[----:B------:R-:W0:Y:S02]  /*f880*/  S2R R0, SR_TID.X ;  /* 0x0000000000007919 */ /* 0x000e240000002100 */
[----:B0-----:R-:W-:Y:S01]  /*f890*/  LOP3.LUT R0, R0, 0x1f, RZ, 0xc0, !PT ;  /* 0x0000001f00007812 */ /* 0x001fe200078ec0ff */
[----:B------:R-:W-:Y:S03]  /*f8a0*/  BAR.SYNC.DEFER_BLOCKING 0x4, 0x200 ;  /* 0x0108000000007b1d */ /* 0x000fe60000010000 */
[----:B------:R-:W-:Y:S01]  /*f8b0*/  ISETP.NE.AND P0, PT, R0, RZ, PT ;  /* 0x000000ff0000720c */ /* 0x000fe20003f05270 */
[----:B-1----:R-:W-:-:S12]  /*f8c0*/  IMAD.U32 R19, RZ, RZ, UR40 ;  /* 0x00000028ff137e24 */ /* 0x002fd8000f8e00ff */
[----:B------:R-:W-:Y:S01]  /*f8d0*/  @!P0 MOV R0, 0x400 ;  /* 0x0000040000008802 */ /* 0x000fe20000000f00 */
[----:B--2---:R-:W0:Y:S03]  /*f8e0*/  @!P0 S2R R2, SR_CgaCtaId ;  /* 0x0000000000028919 */ /* 0x004e260000008800 */
[----:B0-----:R-:W-:Y:S01]  /*f8f0*/  @!P0 LEA R22, R2, R0, 0x18 ;  /* 0x0000000002168211 */ /* 0x001fe200078ec0ff */
[----:B------:R3:W-:Y:S04]  /*f900*/  @!P0 STL [R1+0x14], R2 ;  /* 0x0000140201008387 */ /* 0x0007e80000100800 */
[----:B------:R3:W-:Y:S01]  /*f910*/  @!P0 STS.128 [R22+0x132d0], R16 ;  /* 0x0132d01016008388 */ /* 0x0007e20000000c00 */
[----:B------:R-:W-:Y:S06]  /*f920*/  BAR.ARV 0x5, 0x200 ;  /* 0x0148000000007b1d */ /* 0x000fec0000002000 */
.L_x_295:
[----:B------:R-:W-:Y:S02]  /*f930*/  ULDC UR4, c[0x0][0xc3c] ;  /* 0x00030f0000047ab9 */ /* 0x000fe40000000800 */
[----:B------:R-:W-:-:S06]  /*f940*/  UISETP.GE.AND UP0, UPT, UR40, UR4, UPT ;  /* 0x000000042800728c */ /* 0x000fcc000bf06270 */
[----:B------:R-:W-:-:S13]  /*f950*/  PLOP3.LUT P0, PT, PT, PT, UP0, 0x80, 0x0 ;  /* 0x000000000000781c */ /* 0x000fda0003f0f008 */
[----:B------:R-:W-:Y:S05]  /*f960*/  @!P0 BRA `(.L_x_303) ;  /* 0xffffffac00cc8947 */ /* 0x000fea000383ffff */
.L_x_228:
[----:B------:R-:W4:Y:S01]  /*f970*/  LDL.LU R0, [R1+0x30] ;  /* 0x0000300001007983 */ /* 0x000f220000300800 */
[----:B------:R-:W-:Y:S01]  /*f980*/  BSSY B0, `(.L_x_304) ;  /* 0x000000b000007945 */ /* 0x000fe20003800000 */
[----:B0-----:R-:W0:Y:S01]  /*f990*/  S2R R5, SR_CgaCtaId ;  /* 0x0000000000057919 */ /* 0x001e220000008800 */
[----:B----4-:R-:W-:-:S05]  /*f9a0*/  VIADD R0, R0, 0x1 ;  /* 0x0000000100007836 */ /* 0x010fca0000000000 */
[----:B--23--:R-:W-:-:S04]  /*f9b0*/  LEA.HI R2, R0, R0, RZ, 0x1 ;  /* 0x0000000000027211 */ /* 0x00cfc800078f08ff */
[----:B------:R-:W-:Y:S02]  /*f9c0*/  LOP3.LUT R3, R2, 0xfffffffe, RZ, 0xc0, !PT ;  /* 0xfffffffe02037812 */ /* 0x000fe400078ec0ff */
[----:B------:R-:W-:Y:S02]  /*f9d0*/  MOV R2, 0x400 ;  /* 0x0000040000027802 */ /* 0x000fe40000000f00 */
[----:B------:R-:W-:Y:S02]  /*f9e0*/  IADD3 R0, R0, -R3, RZ ;  /* 0x8000000300007210 */ /* 0x000fe40007ffe0ff */
[----:B0-----:R-:W-:Y:S02]  /*f9f0*/  LEA R5, R5, R2, 0x18 ;  /* 0x0000000205057211 */ /* 0x001fe400078ec0ff */
[----:B------:R-:W-:-:S04]  /*fa00*/  SHF.L.U32 R0, R0, 0x1f, RZ ;  /* 0x0000001f00007819 */ /* 0x000fc800000006ff */
[----:B------:R-:W0:Y:S02]  /*fa10*/  SYNCS.PHASECHK.TRANS64.TRYWAIT P0, [R5+URZ+0x13220], R0 ;  /* 0x01322000050075a7 */ /* 0x000e24000800017f */
[----:B0-----:R-:W-:Y:S05]  /*fa20*/  @!P0 BRA `(.L_x_305) ;  /* 0x00000028005c8947 */ /* 0x001fea0003800000 */
.L_x_394:
[----:B------:R-:W-:Y:S05]  /*fa30*/  BSYNC B0 ;  /* 0x0000000000007941 */ /* 0x000fea0003800000 */
.L_x_304:
[----:B------:R-:W-:-:S03]  /*fa40*/  UMOV UR4, 0xffffffff ;  /* 0xffffffff00047882 */ /* 0x000fc60000000000 */
[----:B------:R-:W-:Y:S05]  /*fa50*/  BRA.DIV UR4, `(.L_x_306) ;  /* 0x0000002a04647947 */ /* 0x000fea000b800000 */
[----:B0-----:R-:W0:Y:S02]  /*fa60*/  S2R R0, SR_TID.X ;  /* 0x0000000000007919 */ /* 0x001e240000002100 */
[----:B0-----:R-:W-:-:S04]  /*fa70*/  SHF.R.U32.HI R0, RZ, 0x5, R0 ;  /* 0x00000005ff007819 */ /* 0x001fc80000011600 */
[----:B------:R-:W-:-:S05]  /*fa80*/  LOP3.LUT R0, R0, 0x3, RZ, 0xc0, !PT ;  /* 0x0000000300007812 */ /* 0x000fca00078ec0ff */
[----:B------:R0:W1:Y:S02]  /*fa90*/  SHFL.IDX PT, R14, R0, RZ, 0x1f ;  /* 0x00001fff000e7589 */ /* 0x00006400000e0000 */
.L_x_397:
[----:B-1----:R-:W-:Y:S01]  /*faa0*/  ISETP.NE.AND P0, PT, R14, RZ, PT ;  /* 0x000000ff0e00720c */ /* 0x002fe20003f05270 */
[----:B------:R-:W-:-:S12]  /*fab0*/  BSSY B0, `(.L_x_307) ;  /* 0x000002e000007945 */ /* 0x000fd80003800000 */
[----:B------:R-:W-:Y:S05]  /*fac0*/  @P0 BRA `(.L_x_308) ;  /* 0x0000000000b00947 */ /* 0x000fea0003800000 */
[----:B------:R-:W-:-:S03]  /*fad0*/  UMOV UR4, 0xffffffff ;  /* 0xffffffff00047882 */ /* 0x000fc60000000000 */
[----:B------:R-:W-:Y:S05]  /*fae0*/  BRA.DIV UR4, `(.L_x_309) ;  /* 0x0000002a04747947 */ /* 0x000fea000b800000 */
[----:B------:R-:W-:-:S13]  /*faf0*/  ELECT P6, URZ, PT ;  /* 0x00000000003f782f */ /* 0x000fda00038c0000 */
.L_x_400:
[----:B------:R-:W-:Y:S05]  /*fb00*/  @!P6 BRA `(.L_x_308) ;  /* 0x0000000000a0e947 */ /* 0x000fea0003800000 */
[----:B------:R-:W-:-:S06]  /*fb10*/  ULOP3.LUT UR4, UR39, 0x2, URZ, 0xfc, !UPT ;  /* 0x0000000227047892 */ /* 0x000fcc000f8efc3f */
[----:B0-----:R-:W-:-:S05]  /*fb20*/  IMAD.U32 R0, RZ, RZ, UR4 ;  /* 0x00000004ff007e24 */ /* 0x001fca000f8e00ff */
[----:B------:R-:W-:-:S13]  /*fb30*/  ISETP.NE.AND P0, PT, R0, 0x3, PT ;  /* 0x000000030000780c */ /* 0x000fda0003f05270 */
[----:B------:R-:W-:Y:S05]  /*fb40*/  @!P0 BRA `(.L_x_310) ;  /* 0x0000000000048947 */ /* 0x000fea0003800000 */
[----:B------:R-:W-:Y:S01]  /*fb50*/  BPT.TRAP 0x1 ;  /* 0x000000040000795c */ /* 0x000fe20000300000 */
.L_x_310:
[----:B------:R-:W2:Y:S01]  /*fb60*/  LDL R0, [R1+0x4] ;  /* 0x0000040001007983 */ /* 0x000ea20000100800 */
[C---:B------:R-:W-:Y:S02]  /*fb70*/  IMAD R3, R28.reuse, 0x8, R5 ;  /* 0x000000081c037824 */ /* 0x040fe400078e0205 */
[----:B------:R-:W-:-:S05]  /*fb80*/  VIADD R28, R28, 0x1 ;  /* 0x000000011c1c7836 */ /* 0x000fca0000000000 */
[----:B------:R-:W-:Y:S02]  /*fb90*/  ISETP.NE.AND P2, PT, R28, 0x2, PT ;  /* 0x000000021c00780c */ /* 0x000fe40003f45270 */
[----:B--2---:R-:W-:Y:S02]  /*fba0*/  SHF.L.U32 R2, R0, 0x1f, RZ ;  /* 0x0000001f00027819 */ /* 0x004fe400000006ff */
[----:B------:R-:W-:Y:S02]  /*fbb0*/  SEL R0, RZ, 0x1, P2 ;  /* 0x00000001ff007807 */ /* 0x000fe40001000000 */
[----:B------:R-:W0:Y:S02]  /*fbc0*/  SYNCS.PHASECHK.TRANS64.TRYWAIT P1, [R3+URZ+0x13240], R2 ;  /* 0x01324002030075a7 */ /* 0x000e24000802017f */
[----:B0-----:R-:W-:Y:S05]  /*fbd0*/  @!P1 BRA `(.L_x_311) ;  /* 0x0000002800589947 */ /* 0x001fea0003800000 */
.L_x_401:
[----:B------:R-:W2:Y:S01]  /*fbe0*/  LDL.LU R4, [R1+0x4] ;  /* 0x0000040001047983 */ /* 0x000ea20000300800 */
[----:B------:R-:W-:Y:S02]  /*fbf0*/  SEL R28, R28, RZ, P2 ;  /* 0x000000ff1c1c7207 */ /* 0x000fe40001000000 */
[----:B--2---:R-:W-:Y:S01]  /*fc00*/  LOP3.LUT R0, R4, R0, RZ, 0x3c, !PT ;  /* 0x0000000004007212 */ /* 0x004fe200078e3cff */
[----:B------:R-:W-:Y:S06]  /*fc10*/  @!P0 BRA `(.L_x_312) ;  /* 0x0000000000048947 */ /* 0x000fec0003800000 */
[----:B------:R-:W-:Y:S01]  /*fc20*/  BPT.TRAP 0x1 ;  /* 0x000000040000795c */ /* 0x000fe20000300000 */
.L_x_312:
[----:B------:R-:W-:Y:S01]  /*fc30*/  IMAD R5, R28, 0x8, R5 ;  /* 0x000000081c057824 */ /* 0x000fe200078e0205 */
[----:B------:R-:W-:-:S04]  /*fc40*/  SHF.L.U32 R0, R0, 0x1f, RZ ;  /* 0x0000001f00007819 */ /* 0x000fc800000006ff */
[----:B------:R-:W1:Y:S02]  /*fc50*/  SYNCS.PHASECHK.TRANS64.TRYWAIT P1, [R5+URZ+0x13240], R0 ;  /* 0x01324000050075a7 */ /* 0x000e64000802017f */
[----:B-1----:R-:W-:Y:S05]  /*fc60*/  @!P1 BRA `(.L_x_313) ;  /* 0x0000002800489947 */ /* 0x002fea0003800000 */
.L_x_402:
[----:B------:R-:W-:Y:S05]  /*fc70*/  @!P0 BRA `(.L_x_314) ;  /* 0x0000000000048947 */ /* 0x000fea0003800000 */
[----:B------:R-:W-:Y:S01]  /*fc80*/  BPT.TRAP 0x1 ;  /* 0x000000040000795c */ /* 0x000fe20000300000 */
.L_x_314:
[----:B------:R-:W2:Y:S02]  /*fc90*/  SYNCS.PHASECHK.TRANS64.TRYWAIT P1, [R3+URZ+0x13260], R2 ;  /* 0x01326002030075a7 */ /* 0x000ea4000802017f */
[----:B--2---:R-:W-:Y:S05]  /*fca0*/  @!P1 BRA `(.L_x_315) ;  /* 0x00000028004c9947 */ /* 0x004fea0003800000 */
.L_x_403:
[----:B------:R-:W-:Y:S05]  /*fcb0*/  @!P0 BRA `(.L_x_316) ;  /* 0x0000000000048947 */ /* 0x000fea0003800000 */
[----:B------:R-:W-:Y:S01]  /*fcc0*/  BPT.TRAP 0x1 ;  /* 0x000000040000795c */ /* 0x000fe20000300000 */
.L_x_316:
[----:B------:R-:W3:Y:S02]  /*fcd0*/  SYNCS.PHASECHK.TRANS64.TRYWAIT P1, [R5+URZ+0x13260], R0 ;  /* 0x01326000050075a7 */ /* 0x000ee4000802017f */
[----:B---3--:R-:W-:Y:S05]  /*fce0*/  @!P1 BRA `(.L_x_317) ;  /* 0x0000002800509947 */ /* 0x008fea0003800000 */
.L_x_404:
[----:B------:R-:W-:Y:S05]  /*fcf0*/  @!P0 BRA `(.L_x_318) ;  /* 0x0000000000048947 */ /* 0x000fea0003800000 */
[----:B------:R-:W-:Y:S01]  /*fd00*/  BPT.TRAP 0x1 ;  /* 0x000000040000795c */ /* 0x000fe20000300000 */
.L_x_318:
[----:B------:R-:W4:Y:S02]  /*fd10*/  SYNCS.PHASECHK.TRANS64.TRYWAIT P1, [R3+URZ+0x13280], R2 ;  /* 0x01328002030075a7 */ /* 0x000f24000802017f */
[----:B----4-:R-:W-:Y:S05]  /*fd20*/  @!P1 BRA `(.L_x_319) ;  /* 0x0000002800549947 */ /* 0x010fea0003800000 */
.L_x_405:
[----:B------:R-:W-:Y:S05]  /*fd30*/  @!P0 BRA `(.L_x_320) ;  /* 0x0000000000048947 */ /* 0x000fea0003800000 */
[----:B------:R-:W-:Y:S01]  /*fd40*/  BPT.TRAP 0x1 ;  /* 0x000000040000795c */ /* 0x000fe20000300000 */
.L_x_320:
[----:B------:R0:W0:Y:S02]  /*fd50*/  SYNCS.PHASECHK.TRANS64.TRYWAIT P0, [R5+URZ+0x13280], R0 ;  /* 0x01328000050075a7 */ /* 0x000024000800017f */
[----:B0-----:R-:W-:Y:S05]  /*fd60*/  @!P0 NANOSLEEP.SYNCS 0x989680 ;  /* 0x009896800000895d */ /* 0x001fea0003900000 */
[----:B------:R-:W0:Y:S02]  /*fd70*/  @!P0 SYNCS.PHASECHK.TRANS64 P0, [R5+URZ+0x13280], R0 ;  /* 0x01328000050085a7 */ /* 0x000e24000800007f */
[----:B0-----:R-:W-:Y:S05]  /*fd80*/  @!P0 BRA `(.L_x_320) ;  /* 0xfffffffc00f08947 */ /* 0x001fea000383ffff */
.L_x_308:
[----:B------:R-:W-:Y:S05]  /*fd90*/  BSYNC B0 ;  /* 0x0000000000007941 */ /* 0x000fea0003800000 */
.L_x_307:
[----:B------:R-:W-:Y:S05]  /*fda0*/  EXIT ;  /* 0x000000000000794d */ /* 0x000fea0003800000 */
.L_x_189:
[----:B0-----:R0:W1:Y:S02]  /*fdb0*/  SYNCS.PHASECHK.TRANS64.TRYWAIT P1, [R25+URZ+0x13200], R6 ;  /* 0x01320006190075a7 */ /* 0x001064000802017f */
[----:B-1----:R-:W-:Y:S05]  /*fdc0*/  @!P1 NANOSLEEP.SYNCS 0x989680 ;  /* 0x009896800000995d */ /* 0x002fea0003900000 */
[----:B------:R-:W1:Y:S02]  /*fdd0*/  @!P1 SYNCS.PHASECHK.TRANS64 P1, [R25+URZ+0x13200], R6 ;  /* 0x01320006190095a7 */ /* 0x000e64000802007f */
[----:B-1----:R-:W-:Y:S05]  /*fde0*/  @!P1 BRA `(.L_x_189) ;  /* 0xfffffffc00f09947 */ /* 0x002fea000383ffff */
[----:B------:R-:W-:Y:S05]  /*fdf0*/  BRA `(.L_x_321) ;  /* 0xffffff1800487947 */ /* 0x000fea000383ffff */
.L_x_193:
[----:B--2---:R2:W3:Y:S02]  /*fe00*/  SYNCS.PHASECHK.TRANS64.TRYWAIT P1, [R3+URZ+0x13230], R4 ;  /* 0x01323004030075a7 */ /* 0x0044e4000802017f */
[----:B---3--:R-:W-:Y:S05]  /*fe10*/  @!P1 NANOSLEEP.SYNCS 0x989680 ;  /* 0x009896800000995d */ /* 0x008fea0003900000 */
[----:B------:R-:W3:Y:S02]  /*fe20*/  @!P1 SYNCS.PHASECHK.TRANS64 P1, [R3+URZ+0x13230], R4 ;  /* 0x01323004030095a7 */ /* 0x000ee4000802007f */
[----:B---3--:R-:W-:Y:S05]  /*fe30*/  @!P1 BRA `(.L_x_193) ;  /* 0xfffffffc00f09947 */ /* 0x008fea000383ffff */
[----:B------:R-:W-:Y:S05]  /*fe40*/  BRA `(.L_x_192) ;  /* 0xffffff1800747947 */ /* 0x000fea000383ffff */
.L_x_199:
[----:B-1----:R-:W-:-:S04]  /*fe50*/  MOV R8, UR22 ;  /* 0x0000001600087c02 */ /* 0x002fc80008000f00 */
[----:B------:R1:W2:Y:S03]  /*fe60*/  SYNCS.PHASECHK.TRANS64.TRYWAIT P1, [R8+URZ+0x13230], R7 ;  /* 0x01323007080075a7 */ /* 0x0002a6000802017f */
[----:B--2---:R-:W-:Y:S05]  /*fe70*/  @!P1 NANOSLEEP.SYNCS 0x989680 ;  /* 0x009896800000995d */ /* 0x004fea0003900000 */
[----:B------:R-:W2:Y:S02]  /*fe80*/  @!P1 SYNCS.PHASECHK.TRANS64 P1, [R8+URZ+0x13230], R7 ;  /* 0x01323007080095a7 */ /* 0x000ea4000802007f */
[----:B--2---:R-:W-:Y:S05]  /*fe90*/  @!P1 BRA `(.L_x_199) ;  /* 0xfffffffc00ec9947 */ /* 0x004fea000383ffff */
[----:B------:R-:W-:Y:S05]  /*fea0*/  BRA `(.L_x_198) ;  /* 0xffffff4800f87947 */ /* 0x000fea000383ffff */
.L_x_203:
[----:B-1----:R-:W-:-:S04]  /*feb0*/  IMAD.U32 R8, RZ, RZ, UR11 ;  /* 0x0000000bff087e24 */ /* 0x002fc8000f8e00ff */
[----:B------:R1:W2:Y:S03]  /*fec0*/  SYNCS.PHASECHK.TRANS64.TRYWAIT P1, [R8+URZ+0x13250], R7 ;  /* 0x01325007080075a7 */ /* 0x0002a6000802017f */
[----:B--2---:R-:W-:Y:S05]  /*fed0*/  @!P1 NANOSLEEP.SYNCS 0x989680 ;  /* 0x009896800000995d */ /* 0x004fea0003900000 */
[----:B------:R-:W2:Y:S02]  /*fee0*/  @!P1 SYNCS.PHASECHK.TRANS64 P1, [R8+URZ+0x13250], R7 ;  /* 0x01325007080095a7 */ /* 0x000ea4000802007f */
[----:B--2---:R-:W-:Y:S05]  /*fef0*/  @!P1 BRA `(.L_x_203) ;  /* 0xfffffffc00ec9947 */ /* 0x004fea000383ffff */
[----:B------:R-:W-:Y:S05]  /*ff00*/  BRA `(.L_x_202) ;  /* 0xffffff5000047947 */ /* 0x000fea000383ffff */
.L_x_210:
[----:B-1----:R-:W-:-:S04]  /*ff10*/  IMAD.U32 R3, RZ, RZ, UR14 ;  /* 0x0000000eff037e24 */ /* 0x002fc8000f8e00ff */
[----:B------:R1:W2:Y:S03]  /*ff20*/  SYNCS.PHASECHK.TRANS64.TRYWAIT P1, [R3+URZ+0x13250], R0 ;  /* 0x01325000030075a7 */ /* 0x0002a6000802017f */
[----:B--2---:R-:W-:Y:S05]  /*ff30*/  @!P1 NANOSLEEP.SYNCS 0x989680 ;  /* 0x009896800000995d */ /* 0x004fea0003900000 */
[----:B------:R-:W2:Y:S02]  /*ff40*/  @!P1 SYNCS.PHASECHK.TRANS64 P1, [R3+URZ+0x13250], R0 ;  /* 0x01325000030095a7 */ /* 0x000ea4000802007f */
[----:B--2---:R-:W-:Y:S05]  /*ff50*/  @!P1 BRA `(.L_x_210) ;  /* 0xfffffffc00ec9947 */ /* 0x004fea000383ffff */
[----:B------:R-:W-:Y:S05]  /*ff60*/  BRA `(.L_x_209) ;  /* 0xffffff7400d07947 */ /* 0x000fea000383ffff */
.L_x_243:
[----:B------:R-:W1:Y:S01]  /*ff70*/  S2R R21, SR_TID.X ;  /* 0x0000000000157919 */ /* 0x000e620000002100 */
[----:B------:R-:W-:Y:S01]  /*ff80*/  IMAD.MOV.U32 R12, RZ, RZ, RZ ;  /* 0x000000ffff0c7224 */ /* 0x000fe200078e00ff */
[----:B------:R-:W-:Y:S01]  /*ff90*/  MOV R11, 0x1f ;  /* 0x0000001f000b7802 */ /* 0x000fe20000000f00 */
[----:B------:R-:W-:Y:S01]  /*ffa0*/  IMAD.MOV.U32 R15, RZ, RZ, -0x1 ;  /* 0xffffffffff0f7424 */ /* 0x000fe200078e00ff */
[----:B-1----:R-:W-:-:S04]  /*ffb0*/  SHF.R.U32.HI R21, RZ, 0x5, R21 ;  /* 0x00000005ff157819 */ /* 0x002fc80000011615 */
[----:B------:R-:W-:-:S05]  /*ffc0*/  LOP3.LUT R21, R21, 0x3, RZ, 0xc0, !PT ;  /* 0x0000000315157812 */ /* 0x000fca00078ec0ff */
[----:B------:R-:W-:-:S07]  /*ffd0*/  IMAD.MOV.U32 R13, RZ, RZ, R21 ;  /* 0x000000ffff0d7224 */ /* 0x000fce00078e0015 */
[----:B0-2---:R-:W-:Y:S05]  /*ffe0*/  WARPSYNC.COLLECTIVE R15, `(.L_x_322) ;  /* 0x000000000f087348 */ /* 0x005fea0003c00000 */
[----:B------:R1:W3:Y:S02]  /*fff0*/  SHFL.IDX P6, R14, R13, R12, R11 ;  /* 0x0000000c0d0e7389 */ /* 0x0002e400000c000b */
[----:B0123--:R-:W-:Y:S01]  /*10000*/  ENDCOLLECTIVE ;  /* 0x000000000000791b */ /* 0x00ffe20003800000 */
.L_x_322:
[----:B------:R-:W-:Y:S05]  /*10010*/  BRA `(.L_x_323) ;  /* 0xffffffb400787947 */ /* 0x000fea000383ffff */
.L_x_246:
[----:B0-----:R-:W3:Y:S02]  /*10020*/  LDL R0, [R1+0x24] ;  /* 0x0000240001007983 */ /* 0x001ee40000100800 */
[----:B---3--:R0:W1:Y:S02]  /*10030*/  SYNCS.PHASECHK.TRANS64.TRYWAIT P0, [R4+URZ+0x13280], R0 ;  /* 0x01328000040075a7 */ /* 0x008064000800017f */
[----:B-1----:R-:W-:Y:S05]  /*10040*/  @!P0 NANOSLEEP.SYNCS 0x989680 ;  /* 0x009896800000895d */ /* 0x002fea0003900000 */
[----:B------:R-:W1:Y:S02]  /*10050*/  @!P0 SYNCS.PHASECHK.TRANS64 P0, [R4+URZ+0x13280], R0 ;  /* 0x01328000040085a7 */ /* 0x000e64000800007f */
[----:B-1----:R-:W-:Y:S05]  /*10060*/  @!P0 BRA `(.L_x_246) ;  /* 0xfffffffc00ec8947 */ /* 0x002fea000383ffff */
[----:B------:R-:W-:Y:S05]  /*10070*/  BRA `(.L_x_324) ;  /* 0xffffffb800ac7947 */ /* 0x000fea000383ffff */
.L_x_247:
[----:B------:R-:W-:Y:S01]  /*10080*/  BSSY B0, `(.L_x_325) ;  /* 0x0000008000007945 */ /* 0x000fe20003800000 */
[----:B------:R-:W-:Y:S01]  /*10090*/  IMAD.MOV.U32 R13, RZ, RZ, R7 ;  /* 0x000000ffff0d7224 */ /* 0x000fe200078e0007 */
[----:B------:R-:W-:Y:S01]  /*100a0*/  MOV R15, 0xffffffff ;  /* 0xffffffff000f7802 */ /* 0x000fe20000000f00 */
[----:B------:R-:W-:Y:S02]  /*100b0*/  IMAD.MOV.U32 R12, RZ, RZ, RZ ;  /* 0x000000ffff0c7224 */ /* 0x000fe400078e00ff */
[----:B------:R-:W-:-:S07]  /*100c0*/  IMAD.MOV.U32 R11, RZ, RZ, 0x1c1f ;  /* 0x00001c1fff0b7424 */ /* 0x000fce00078e00ff */
[----:B------:R-:W-:Y:S05]  /*100d0*/  WARPSYNC.COLLECTIVE R15, `(.L_x_326) ;  /* 0x000000000f087348 */ /* 0x000fea0003c00000 */
[----:B------:R0:W1:Y:S02]  /*100e0*/  SHFL.IDX P6, R14, R13, R12, R11 ;  /* 0x0000000c0d0e7389 */ /* 0x00006400000c000b */
[----:B01----:R-:W-:Y:S01]  /*100f0*/  ENDCOLLECTIVE ;  /* 0x000000000000791b */ /* 0x003fe20003800000 */
.L_x_326:
[----:B------:R-:W-:Y:S05]  /*10100*/  BSYNC B0 ;  /* 0x0000000000007941 */ /* 0x000fea0003800000 */
.L_x_325:
[----:B------:R-:W-:Y:S01]  /*10110*/  IMAD.MOV.U32 R13, RZ, RZ, R3 ;  /* 0x000000ffff0d7224 */ /* 0x000fe200078e0003 */
[----:B------:R-:W-:Y:S01]  /*10120*/  MOV R15, 0xffffffff ;  /* 0xffffffff000f7802 */ /* 0x000fe20000000f00 */
[----:B------:R-:W-:Y:S02]  /*10130*/  IMAD.MOV.U32 R12, RZ, RZ, RZ ;  /* 0x000000ffff0c7224 */ /* 0x000fe400078e00ff */
[----:B------:R-:W-:Y:S02]  /*10140*/  IMAD.MOV.U32 R11, RZ, RZ, 0x1c1f ;  /* 0x00001c1fff0b7424 */ /* 0x000fe400078e00ff */
[----:B------:R-:W-:-:S07]  /*10150*/  IMAD.MOV.U32 R0, RZ, RZ, R14 ;  /* 0x000000ffff007224 */ /* 0x000fce00078e000e */
[----:B------:R-:W-:Y:S05]  /*10160*/  WARPSYNC.COLLECTIVE R15, `(.L_x_327) ;  /* 0x000000000f087348 */ /* 0x000fea0003c00000 */
[----:B------:R0:W1:Y:S02]  /*10170*/  SHFL.IDX P6, R14, R13, R12, R11 ;  /* 0x0000000c0d0e7389 */ /* 0x00006400000c000b */
[----:B01----:R-:W-:Y:S01]  /*10180*/  ENDCOLLECTIVE ;  /* 0x000000000000791b */ /* 0x003fe20003800000 */
.L_x_327:
[----:B------:R-:W-:-:S05]  /*10190*/  IMAD.MOV.U32 R10, RZ, RZ, R14 ;  /* 0x000000ffff0a7224 */ /* 0x000fca00078e000e */
[----:B------:R-:W-:-:S05]  /*101a0*/  IADD3 R20, P1, R20, R10, RZ ;  /* 0x0000000a14147210 */ /* 0x000fca0007f3e0ff */
[----:B------:R-:W-:Y:S02]  /*101b0*/  IMAD.X R21, RZ, RZ, R0, P1 ;  /* 0x000000ffff157224 */ /* 0x000fe400008e0600 */
[----:B------:R-:W-:Y:S02]  /*101c0*/  IMAD.IADD R0, R22, 0x1, R19 ;  /* 0x0000000116007824 */ /* 0x000fe400078e0213 */
[----:B------:R0:W5:Y:S01]  /*101d0*/  LDL.LU R19, [R1+0xc] ;  /* 0x00000c0001137983 */ /* 0x0001620000300800 */
[----:B------:R-:W-:Y:S01]  /*101e0*/  IMAD.MOV.U32 R13, RZ, RZ, R7 ;  /* 0x000000ffff0d7224 */ /* 0x000fe200078e0007 */
[----:B------:R-:W-:Y:S02]  /*101f0*/  MOV R12, 0x1 ;  /* 0x00000001000c7802 */ /* 0x000fe40000000f00 */
[C---:B------:R-:W-:Y:S02]  /*10200*/  ISETP.LT.OR P1, PT, R9.reuse, 0x1, P0 ;  /* 0x000000010900780c */ /* 0x040fe40000721670 */
[----:B------:R-:W-:-:S13]  /*10210*/  ISETP.GE.AND P2, PT, R9, 0x81, PT ;  /* 0x000000810900780c */ /* 0x000fda0003f46270 */
[----:B0----5:R-:W-:Y:S05]  /*10220*/  WARPSYNC.COLLECTIVE R15, `(.L_x_328) ;  /* 0x000000000f087348 */ /* 0x021fea0003c00000 */
[----:B------:R1:W2:Y:S02]  /*10230*/  SHFL.IDX P6, R14, R13, R12, R11 ;  /* 0x0000000c0d0e7389 */ /* 0x0002a400000c000b */
[----:B012--5:R-:W-:Y:S01]  /*10240*/  ENDCOLLECTIVE ;  /* 0x000000000000791b */ /* 0x027fe20003800000 */
.L_x_328:
[C---:B------:R-:W-:Y:S02]  /*10250*/  ISETP.GE.AND P4, PT, R9.reuse, 0x21, PT ;  /* 0x000000210900780c */ /* 0x040fe40003f86270 */
[----:B------:R-:W-:Y:S01]  /*10260*/  ISETP.GE.AND P3, PT, R9, 0x41, PT ;  /* 0x000000410900780c */ /* 0x000fe20003f66270 */
[----:B------:R-:W-:Y:S01]  /*10270*/  @!PT LDS RZ, [RZ] ;  /* 0x00000000fffff984 */ /* 0x000fe20000000800 */
[----:B------:R-:W-:Y:S01]  /*10280*/  @!PT LDS RZ, [RZ] ;  /* 0x00000000fffff984 */ /* 0x000fe20000000800 */
[----:B------:R-:W-:Y:S01]  /*10290*/  @!PT LDS RZ, [RZ] ;  /* 0x00000000fffff984 */ /* 0x000fe20000000800 */
[----:B------:R0:W-:Y:S01]  /*102a0*/  LDGSTS.E.BYPASS.LTC128B.128 [R0+0x6000], desc[UR48][R20.64], !P1 ;  /* 0x0600000014007fae */ /* 0x0001e2000c901d70 */
[----:B------:R-:W-:Y:S01]  /*102b0*/  IMAD.MOV.U32 R13, RZ, RZ, R3 ;  /* 0x000000ffff0d7224 */ /* 0x000fe200078e0003 */
[----:B0-----:R-:W0:Y:S01]  /*102c0*/  S2R R21, SR_TID.X ;  /* 0x0000000000157919 */ /* 0x001e220000002100 */
[----:B------:R-:W-:-:S09]  /*102d0*/  IMAD.MOV.U32 R10, RZ, RZ, R14 ;  /* 0x000000ffff0a7224 */ /* 0x000fd200078e000e */
[----:B0-----:R-:W-:Y:S05]  /*102e0*/  WARPSYNC.COLLECTIVE R15, `(.L_x_329) ;  /* 0x000000000f087348 */ /* 0x001fea0003c00000 */
[----:B------:R1:W2:Y:S02]  /*102f0*/  SHFL.IDX P6, R14, R13, R12, R11 ;  /* 0x0000000c0d0e7389 */ /* 0x0002a400000c000b */
[----:B012---:R-:W-:Y:S01]  /*10300*/  ENDCOLLECTIVE ;  /* 0x000000000000791b */ /* 0x007fe20003800000 */
.L_x_329:
[----:B------:R-:W-:Y:S02]  /*10310*/  IMAD.MOV.U32 R13, RZ, RZ, R7 ;  /* 0x000000ffff0d7224 */ /* 0x000fe400078e0007 */
[----:B------:R-:W-:Y:S02]  /*10320*/  IMAD.MOV.U32 R12, RZ, RZ, R14 ;  /* 0x000000ffff0c7224 */ /* 0x000fe400078e000e */
[----:B------:R-:W-:-:S05]  /*10330*/  IMAD.SHL.U32 R21, R21, 0x10, RZ ;  /* 0x0000001015157824 */ /* 0x000fca00078e00ff */
[----:B------:R-:W-:-:S04]  /*10340*/  LOP3.LUT R21, R21, 0x30, RZ, 0xc0, !PT ;  /* 0x0000003015157812 */ /* 0x000fc800078ec0ff */
[----:B------:R-:W-:Y:S01]  /*10350*/  IADD3 R20, P1, R21, R12, RZ ;  /* 0x0000000c15147210 */ /* 0x000fe20007f3e0ff */
[----:B------:R-:W-:-:S03]  /*10360*/  IMAD.MOV.U32 R12, RZ, RZ, 0x2 ;  /* 0x00000002ff0c7424 */ /* 0x000fc600078e00ff */
[----:B------:R-:W-:Y:S02]  /*10370*/  IADD3.X R21, RZ, R10, RZ, P1, !PT ;  /* 0x0000000aff157210 */ /* 0x000fe40000ffe4ff */
[----:B------:R-:W-:-:S13]  /*10380*/  ISETP.LT.OR P1, PT, R9, 0x21, P0 ;  /* 0x000000210900780c */ /* 0x000fda0000721670 */
[----:B------:R-:W-:Y:S05]  /*10390*/  WARPSYNC.COLLECTIVE R15, `(.L_x_330) ;  /* 0x000000000f087348 */ /* 0x000fea0003c00000 */
[----:B------:R0:W1:Y:S02]  /*103a0*/  SHFL.IDX P6, R14, R13, R12, R11 ;  /* 0x0000000c0d0e7389 */ /* 0x00006400000c000b */
[----:B01----:R-:W-:Y:S01]  /*103b0*/  ENDCOLLECTIVE ;  /* 0x000000000000791b */ /* 0x003fe20003800000 */
.L_x_330:
        /* <DEDUP_REMOVED lines=10> */
.L_x_331:
[----:B------:R-:W-:Y:S02]  /*10460*/  IMAD.MOV.U32 R13, RZ, RZ, R7 ;  /* 0x000000ffff0d7224 */ /* 0x000fe400078e0007 */
[----:B------:R-:W-:Y:S01]  /*10470*/  IMAD.MOV.U32 R12, RZ, RZ, R14 ;  /* 0x000000ffff0c7224 */ /* 0x000fe200078e000e */
[----:B------:R-:W-:-:S04]  /*10480*/  SHF.L.U32 R21, R21, 0x4, RZ ;  /* 0x0000000415157819 */ /* 0x000fc800000006ff */
[----:B------:R-:W-:-:S04]  /*10490*/  LOP3.LUT R21, R21, 0x30, RZ, 0xc0, !PT ;  /* 0x0000003015157812 */ /* 0x000fc800078ec0ff */
[----:B------:R-:W-:Y:S01]  /*104a0*/  IADD3 R20, P1, R21, R12, RZ ;  /* 0x0000000c15147210 */ /* 0x000fe20007f3e0ff */
[----:B------:R-:W-:-:S04]  /*104b0*/  IMAD.MOV.U32 R12, RZ, RZ, 0x3 ;  /* 0x00000003ff0c7424 */ /* 0x000fc800078e00ff */
[----:B------:R-:W-:-:S08]  /*104c0*/  IMAD.X R21, RZ, RZ, R10, P1 ;  /* 0x000000ffff157224 */ /* 0x000fd000008e060a */
[----:B------:R-:W-:Y:S05]  /*104d0*/  WARPSYNC.COLLECTIVE R15, `(.L_x_332) ;  /* 0x000000000f087348 */ /* 0x000fea0003c00000 */
[----:B------:R0:W1:Y:S02]  /*104e0*/  SHFL.IDX P6, R14, R13, R12, R11 ;  /* 0x0000000c0d0e7389 */ /* 0x00006400000c000b */
[----:B01----:R-:W-:Y:S01]  /*104f0*/  ENDCOLLECTIVE ;  /* 0x000000000000791b */ /* 0x003fe20003800000 */
.L_x_332:
[----:B------:R-:W-:Y:S01]  /*10500*/  ISETP.LT.OR P1, PT, R9, 0x41, P0 ;  /* 0x000000410900780c */ /* 0x000fe20000721670 */
[----:B------:R-:W0:Y:S01]  /*10510*/  S2R R10, SR_TID.X ;  /* 0x00000000000a7919 */ /* 0x000e220000002100 */
[----:B------:R-:W-:-:S11]  /*10520*/  IMAD.MOV.U32 R13, RZ, RZ, R3 ;  /* 0x000000ffff0d7224 */ /* 0x000fd600078e0003 */
[----:B------:R-:W-:Y:S01]  /*10530*/  @!PT LDS RZ, [RZ] ;  /* 0x00000000fffff984 */ /* 0x000fe20000000800 */
[----:B------:R-:W-:Y:S01]  /*10540*/  @!PT LDS RZ, [RZ] ;  /* 0x00000000fffff984 */ /* 0x000fe20000000800 */
[----:B------:R-:W-:Y:S01]  /*10550*/  @!PT LDS RZ, [RZ] ;  /* 0x00000000fffff984 */ /* 0x000fe20000000800 */
[----:B------:R1:W-:Y:S01]  /*10560*/  LDGSTS.E.BYPASS.LTC128B.128 [R0+0x7000], desc[UR48][R20.64], !P1 ;  /* 0x0700000014007fae */ /* 0x0003e2000c901d70 */
[----:B------:R-:W-:-:S07]  /*10570*/  MOV R7, R14 ;  /* 0x0000000e00077202 */ /* 0x000fce0000000f00 */
[----:B01----:R-:W-:Y:S05]  /*10580*/  WARPSYNC.COLLECTIVE R15, `(.L_x_333) ;  /* 0x000000000f087348 */ /* 0x003fea0003c00000 */
[----:B------:R2:W3:Y:S02]  /*10590*/  SHFL.IDX P6, R14, R13, R12, R11 ;  /* 0x0000000c0d0e7389 */ /* 0x0004e400000c000b */
[----:B0123--:R-:W-:Y:S01]  /*105a0*/  ENDCOLLECTIVE ;  /* 0x000000000000791b */ /* 0x00ffe20003800000 */
.L_x_333:
[----:B------:R-:W-:Y:S01]  /*105b0*/  IMAD.SHL.U32 R10, R10, 0x10, RZ ;  /* 0x000000100a0a7824 */ /* 0x000fe200078e00ff */
[----:B------:R-:W-:Y:S01]  /*105c0*/  MOV R13, R23 ;  /* 0x00000017000d7202 */ /* 0x000fe20000000f00 */
[----:B------:R-:W-:-:S03]  /*105d0*/  IMAD.MOV.U32 R12, RZ, RZ, RZ ;  /* 0x000000ffff0c7224 */ /* 0x000fc600078e00ff */
[----:B------:R-:W-:Y:S01]  /*105e0*/  LOP3.LUT R10, R10, 0x30, RZ, 0xc0, !PT ;  /* 0x000000300a0a7812 */ /* 0x000fe200078ec0ff */
[----:B------:R-:W-:-:S07]  /*105f0*/  IMAD.MOV.U32 R3, RZ, RZ, R14 ;  /* 0x000000ffff037224 */ /* 0x000fce00078e000e */
[----:B------:R-:W-:Y:S05]  /*10600*/  WARPSYNC.COLLECTIVE R15, `(.L_x_334) ;  /* 0x000000000f087348 */ /* 0x000fea0003c00000 */
[----:B------:R0:W1:Y:S02]  /*10610*/  SHFL.IDX P6, R14, R13, R12, R11 ;  /* 0x0000000c0d0e7389 */ /* 0x00006400000c000b */
[----:B01----:R-:W-:Y:S01]  /*10620*/  ENDCOLLECTIVE ;  /* 0x000000000000791b */ /* 0x003fe20003800000 */
.L_x_334:
[----:B------:R-:W-:-:S05]  /*10630*/  IADD3 R20, P1, R10, R3, RZ ;  /* 0x000000030a147210 */ /* 0x000fca0007f3e0ff */
[----:B------:R-:W-:Y:S01]  /*10640*/  IMAD.X R21, RZ, RZ, R7, P1 ;  /* 0x000000ffff157224 */ /* 0x000fe200008e0607 */
[----:B------:R-:W-:Y:S01]  /*10650*/  ISETP.LT.OR P1, PT, R9, 0x61, P0 ;  /* 0x000000610900780c */ /* 0x000fe20000721670 */
[----:B------:R-:W-:-:S12]  /*10660*/  IMAD.MOV.U32 R13, RZ, RZ, R24 ;  /* 0x000000ffff0d7224 */ /* 0x000fd800078e0018 */
[----:B------:R-:W-:Y:S01]  /*10670*/  @!PT LDS RZ, [RZ] ;  /* 0x00000000fffff984 */ /* 0x000fe20000000800 */
[----:B------:R-:W-:Y:S01]  /*10680*/  @!PT LDS RZ, [RZ] ;  /* 0x00000000fffff984 */ /* 0x000fe20000000800 */
[----:B------:R-:W-:Y:S01]  /*10690*/  @!PT LDS RZ, [RZ] ;  /* 0x00000000fffff984 */ /* 0x000fe20000000800 */
[----:B------:R0:W-:Y:S01]  /*106a0*/  LDGSTS.E.BYPASS.LTC128B.128 [R0+0x7800], desc[UR48][R20.64], !P1 ;  /* 0x0780000014007fae */ /* 0x0001e2000c901d70 */
[----:B------:R-:W-:Y:S01]  /*106b0*/  ISETP.GE.AND P1, PT, R9, 0x61, PT ;  /* 0x000000610900780c */ /* 0x000fe20003f26270 */
[----:B------:R-:W-:-:S12]  /*106c0*/  IMAD.MOV.U32 R3, RZ, RZ, R14 ;  /* 0x000000ffff037224 */ /* 0x000fd800078e000e */
[----:B0-----:R-:W-:Y:S05]  /*106d0*/  WARPSYNC.COLLECTIVE R15, `(.L_x_335) ;  /* 0x000000000f087348 */ /* 0x001fea0003c00000 */
[----:B------:R1:W2:Y:S02]  /*106e0*/  SHFL.IDX P6, R14, R13, R12, R11 ;  /* 0x0000000c0d0e7389 */ /* 0x0002a400000c000b */
[----:B012---:R-:W-:Y:S01]  /*106f0*/  ENDCOLLECTIVE ;  /* 0x000000000000791b */ /* 0x007fe20003800000 */
.L_x_335:
[----:B------:R-:W-:Y:S01]  /*10700*/  IMAD.MOV.U32 R10, RZ, RZ, R14 ;  /* 0x000000ffff0a7224 */ /* 0x000fe200078e000e */
[----:B------:R-:W-:-:S04]  /*10710*/  LOP3.LUT R19, R19, 0xffffffef, RZ, 0xc0, !PT ;  /* 0xffffffef13137812 */ /* 0x000fc800078ec0ff */
[----:B------:R-:W-:-:S05]  /*10720*/  @P2 LOP3.LUT R19, R19, 0x10, RZ, 0xfc, !PT ;  /* 0x0000001013132812 */ /* 0x000fca00078efcff */
[----:B------:R0:W-:Y:S01]  /*10730*/  STL [R1+0xc], R19 ;  /* 0x00000c1301007387 */ /* 0x0001e20000100800 */
[----:B------:R-:W-:Y:S05]  /*10740*/  BRA `(.L_x_336) ;  /* 0xffffffb800647947 */ /* 0x000fea000383ffff */
.L_x_252:
[----:B----4-:R-:W4:Y:S02]  /*10750*/  LDL R3, [R1+0x24] ;  /* 0x0000240001037983 */ /* 0x010f240000100800 */
[----:B----4-:R4:W0:Y:S02]  /*10760*/  SYNCS.PHASECHK.TRANS64.TRYWAIT P0, [R4+URZ+0x13240], R3 ;  /* 0x01324003040075a7 */ /* 0x010824000800017f */
[----:B0-----:R-:W-:Y:S05]  /*10770*/  @!P0 NANOSLEEP.SYNCS 0x989680 ;  /* 0x009896800000895d */ /* 0x001fea0003900000 */
[----:B------:R-:W0:Y:S02]  /*10780*/  @!P0 SYNCS.PHASECHK.TRANS64 P0, [R4+URZ+0x13240], R3 ;  /* 0x01324003040085a7 */ /* 0x000e24000800007f */
[----:B0-----:R-:W-:Y:S05]  /*10790*/  @!P0 BRA `(.L_x_252) ;  /* 0xfffffffc00ec8947 */ /* 0x001fea000383ffff */
[----:B------:R-:W-:Y:S05]  /*107a0*/  BRA `(.L_x_337) ;  /* 0xffffffb800c47947 */ /* 0x000fea000383ffff */
.L_x_253:
[----:B------:R-:W-:Y:S01]  /*107b0*/  BSSY B0, `(.L_x_338) ;  /* 0x0000008000007945 */ /* 0x000fe20003800000 */
[----:B------:R-:W-:Y:S01]  /*107c0*/  MOV R13, R5 ;  /* 0x00000005000d7202 */ /* 0x000fe20000000f00 */
[----:B------:R-:W-:Y:S02]  /*107d0*/  IMAD.MOV.U32 R12, RZ, RZ, RZ ;  /* 0x000000ffff0c7224 */ /* 0x000fe400078e00ff */
[----:B------:R-:W-:Y:S02]  /*107e0*/  IMAD.MOV.U32 R11, RZ, RZ, 0x1c1f ;  /* 0x00001c1fff0b7424 */ /* 0x000fe400078e00ff */
[----:B------:R-:W-:-:S07]  /*107f0*/  IMAD.MOV.U32 R15, RZ, RZ, -0x1 ;  /* 0xffffffffff0f7424 */ /* 0x000fce00078e00ff */
[----:B01-3--:R-:W-:Y:S05]  /*10800*/  WARPSYNC.COLLECTIVE R15, `(.L_x_339) ;  /* 0x000000000f087348 */ /* 0x00bfea0003c00000 */
[----:B-1----:R1:W2:Y:S02]  /*10810*/  SHFL.IDX P6, R14, R13, R12, R11 ;  /* 0x0000000c0d0e7389 */ /* 0x0022a400000c000b */
[----:B0123--:R-:W-:Y:S01]  /*10820*/  ENDCOLLECTIVE ;  /* 0x000000000000791b */ /* 0x00ffe20003800000 */
.L_x_339:
[----:B------:R-:W-:Y:S05]  /*10830*/  BSYNC B0 ;  /* 0x0000000000007941 */ /* 0x000fea0003800000 */
.L_x_338:
[----:B------:R-:W0:Y:S01]  /*10840*/  S2R R10, SR_TID.X ;  /* 0x00000000000a7919 */ /* 0x000e220000002100 */
[----:B------:R-:W-:Y:S01]  /*10850*/  MOV R13, R6 ;  /* 0x00000006000d7202 */ /* 0x000fe20000000f00 */
[----:B------:R-:W-:Y:S01]  /*10860*/  IMAD.MOV.U32 R12, RZ, RZ, RZ ;  /* 0x000000ffff0c7224 */ /* 0x000fe200078e00ff */
[----:B------:R-:W1:Y:S01]  /*10870*/  LDC R19, c[0x0][0x2f4] ;  /* 0x0000bd00ff137b82 */ /* 0x000e620000000800 */
[----:B------:R-:W-:Y:S02]  /*10880*/  IMAD.MOV.U32 R11, RZ, RZ, 0x1c1f ;  /* 0x00001c1fff0b7424 */ /* 0x000fe400078e00ff */
[----:B------:R-:W-:Y:S02]  /*10890*/  IMAD.MOV.U32 R15, RZ, RZ, -0x1 ;  /* 0xffffffffff0f7424 */ /* 0x000fe400078e00ff */
[----:B------:R-:W-:-:S07]  /*108a0*/  IMAD.MOV.U32 R2, RZ, RZ, R14 ;  /* 0x000000ffff027224 */ /* 0x000fce00078e000e */
[----:B01----:R-:W-:Y:S05]  /*108b0*/  WARPSYNC.COLLECTIVE R15, `(.L_x_340) ;  /* 0x000000000f087348 */ /* 0x003fea0003c00000 */
[----:B------:R2:W3:Y:S02]  /*108c0*/  SHFL.IDX P6, R14, R13, R12, R11 ;  /* 0x0000000c0d0e7389 */ /* 0x0004e400000c000b */
[----:B0123--:R-:W-:Y:S01]  /*108d0*/  ENDCOLLECTIVE ;  /* 0x000000000000791b */ /* 0x00ffe20003800000 */
.L_x_340:
[----:B------:R-:W-:Y:S02]  /*108e0*/  IMAD.MOV.U32 R13, RZ, RZ, R5 ;  /* 0x000000ffff0d7224 */ /* 0x000fe400078e0005 */
[----:B------:R-:W-:Y:S02]  /*108f0*/  IMAD.MOV.U32 R12, RZ, RZ, 0x1 ;  /* 0x00000001ff0c7424 */ /* 0x000fe400078e00ff */
[----:B------:R-:W-:Y:S01]  /*10900*/  IMAD.SHL.U32 R10, R10, 0x10, RZ ;  /* 0x000000100a0a7824 */ /* 0x000fe200078e00ff */
[----:B------:R-:W-:-:S04]  /*10910*/  MOV R3, R14 ;  /* 0x0000000e00037202 */ /* 0x000fc80000000f00 */
[----:B------:R-:W-:-:S07]  /*10920*/  LOP3.LUT R10, R10, 0x30, RZ, 0xc0, !PT ;  /* 0x000000300a0a7812 */ /* 0x000fce00078ec0ff */
[----:B------:R-:W-:Y:S05]  /*10930*/  WARPSYNC.COLLECTIVE R15, `(.L_x_341) ;  /* 0x000000000f087348 */ /* 0x000fea0003c00000 */
[----:B------:R0:W1:Y:S02]  /*10940*/  SHFL.IDX P6, R14, R13, R12, R11 ;  /* 0x0000000c0d0e7389 */ /* 0x00006400000c000b */
[----:B01----:R-:W-:Y:S01]  /*10950*/  ENDCOLLECTIVE ;  /* 0x000000000000791b */ /* 0x003fe20003800000 */
.L_x_341:
[C---:B------:R-:W-:Y:S02]  /*10960*/  @P5 IADD3 R3, P0, R10.reuse, R3, RZ ;  /* 0x000000030a035210 */ /* 0x040fe40007f1e0ff */
[----:B------:R-:W-:-:S03]  /*10970*/  ISETP.GE.AND P2, PT, R10, R19, PT ;  /* 0x000000130a00720c */ /* 0x000fc60003f46270 */
[----:B------:R-:W-:-:S05]  /*10980*/  @P5 IMAD.X R2, RZ, RZ, R2, P0 ;  /* 0x000000ffff025224 */ /* 0x000fca00000e0602 */
[----:B------:R-:W-:Y:S02]  /*10990*/  @P5 LOP3.LUT R3, R3, R2, RZ, 0x3c, !PT ;  /* 0x0000000203035212 */ /* 0x000fe400078e3cff */
[----:B------:R-:W-:Y:S02]  /*109a0*/  MOV R13, R6 ;  /* 0x00000006000d7202 */ /* 0x000fe40000000f00 */
[----:B------:R-:W-:-:S04]  /*109b0*/  @P5 LOP3.LUT R2, R3, R2, RZ, 0x3c, !PT ;  /* 0x0000000203025212 */ /* 0x000fc800078e3cff */
[----:B------:R-:W-:-:S05]  /*109c0*/  @P5 LOP3.LUT R3, R3, R2, RZ, 0x3c, !PT ;  /* 0x0000000203035212 */ /* 0x000fca00078e3cff */
[----:B------:R-:W-:Y:S01]  /*109d0*/  @!PT LDS RZ, [RZ] ;  /* 0x00000000fffff984 */ /* 0x000fe20000000800 */
[----:B------:R-:W-:Y:S01]  /*109e0*/  @!PT LDS RZ, [RZ] ;  /* 0x00000000fffff984 */ /* 0x000fe20000000800 */
[----:B------:R-:W-:Y:S01]  /*109f0*/  @!PT LDS RZ, [RZ] ;  /* 0x00000000fffff984 */ /* 0x000fe20000000800 */
[----:B------:R0:W-:Y:S02]  /*10a00*/  @P5 LDGSTS.E.BYPASS.LTC128B.128 [R0+0xe000], desc[UR48][R2.64], !P2 ;  /* 0x0e00000002005fae */ /* 0x0001e4000d101d70 */
[----:B0-----:R-:W-:-:S07]  /*10a10*/  IMAD.MOV.U32 R2, RZ, RZ, R14 ;  /* 0x000000ffff027224 */ /* 0x001fce00078e000e */
[----:B------:R-:W-:Y:S05]  /*10a20*/  WARPSYNC.COLLECTIVE R15, `(.L_x_342) ;  /* 0x000000000f087348 */ /* 0x000fea0003c00000 */
[----:B------:R0:W1:Y:S02]  /*10a30*/  SHFL.IDX P6, R14, R13, R12, R11 ;  /* 0x0000000c0d0e7389 */ /* 0x00006400000c000b */
[----:B01----:R-:W-:Y:S01]  /*10a40*/  ENDCOLLECTIVE ;  /* 0x000000000000791b */ /* 0x003fe20003800000 */
.L_x_342:
[----:B------:R-:W-:Y:S02]  /*10a50*/  IMAD.MOV.U32 R13, RZ, RZ, R5 ;  /* 0x000000ffff0d7224 */ /* 0x000fe400078e0005 */
[----:B------:R-:W-:Y:S02]  /*10a60*/  IMAD.MOV.U32 R12, RZ, RZ, 0x2 ;  /* 0x00000002ff0c7424 */ /* 0x000fe400078e00ff */
[----:B------:R-:W-:-:S07]  /*10a70*/  IMAD.MOV.U32 R3, RZ, RZ, R14 ;  /* 0x000000ffff037224 */ /* 0x000fce00078e000e */
[----:B------:R-:W-:Y:S05]  /*10a80*/  WARPSYNC.COLLECTIVE R15, `(.L_x_343) ;  /* 0x000000000f087348 */ /* 0x000fea0003c00000 */
[----:B------:R0:W1:Y:S02]  /*10a90*/  SHFL.IDX P6, R14, R13, R12, R11 ;  /* 0x0000000c0d0e7389 */ /* 0x00006400000c000b */
[----:B01----:R-:W-:Y:S01]  /*10aa0*/  ENDCOLLECTIVE ;  /* 0x000000000000791b */ /* 0x003fe20003800000 */
.L_x_343:
[----:B------:R-:W-:-:S05]  /*10ab0*/  @P4 IADD3 R3, P0, R10, R3, RZ ;  /* 0x000000030a034210 */ /* 0x000fca0007f1e0ff */
[----:B------:R-:W-:-:S05]  /*10ac0*/  @P4 IMAD.X R2, RZ, RZ, R2, P0 ;  /* 0x000000ffff024224 */ /* 0x000fca00000e0602 */
[----:B------:R-:W-:Y:S01]  /*10ad0*/  @P4 LOP3.LUT R3, R3, R2, RZ, 0x3c, !PT ;  /* 0x0000000203034212 */ /* 0x000fe200078e3cff */
[----:B------:R-:W-:-:S03]  /*10ae0*/  IMAD.MOV.U32 R13, RZ, RZ, R6 ;  /* 0x000000ffff0d7224 */ /* 0x000fc600078e0006 */
[----:B------:R-:W-:-:S04]  /*10af0*/  @P4 LOP3.LUT R2, R3, R2, RZ, 0x3c, !PT ;  /* 0x0000000203024212 */ /* 0x000fc800078e3cff */
[----:B------:R-:W-:-:S05]  /*10b00*/  @P4 LOP3.LUT R3, R3, R2, RZ, 0x3c, !PT ;  /* 0x0000000203034212 */ /* 0x000fca00078e3cff */
[----:B------:R-:W-:Y:S01]  /*10b10*/  @!PT LDS RZ, [RZ] ;  /* 0x00000000fffff984 */ /* 0x000fe20000000800 */
[----:B------:R-:W-:Y:S01]  /*10b20*/  @!PT LDS RZ, [RZ] ;  /* 0x00000000fffff984 */ /* 0x000fe20000000800 */
[----:B------:R-:W-:Y:S01]  /*10b30*/  @!PT LDS RZ, [RZ] ;  /* 0x00000000fffff984 */ /* 0x000fe20000000800 */
[----:B------:R0:W-:Y:S02]  /*10b40*/  @P4 LDGSTS.E.BYPASS.LTC128B.128 [R0+0xe800], desc[UR48][R2.64], !P2 ;  /* 0x0e80000002004fae */ /* 0x0001e4000d101d70 */
[----:B0-----:R-:W-:-:S07]  /*10b50*/  MOV R2, R14 ;  /* 0x0000000e00027202 */ /* 0x001fce0000000f00 */
[----:B------:R-:W-:Y:S05]  /*10b60*/  WARPSYNC.COLLECTIVE R15, `(.L_x_344) ;  /* 0x000000000f087348 */ /* 0x000fea0003c00000 */
[----:B------:R0:W1:Y:S02]  /*10b70*/  SHFL.IDX P6, R14, R13, R12, R11 ;  /* 0x0000000c0d0e7389 */ /* 0x00006400000c000b */
[----:B01----:R-:W-:Y:S01]  /*10b80*/  ENDCOLLECTIVE ;  /* 0x000000000000791b */ /* 0x003fe20003800000 */
.L_x_344:
[----:B------:R-:W-:Y:S01]  /*10b90*/  IMAD.MOV.U32 R13, RZ, RZ, R5 ;  /* 0x000000ffff0d7224 */ /* 0x000fe200078e0005 */
[----:B------:R-:W-:Y:S01]  /*10ba0*/  MOV R12, 0x3 ;  /* 0x00000003000c7802 */ /* 0x000fe20000000f00 */
[----:B------:R-:W-:-:S07]  /*10bb0*/  IMAD.MOV.U32 R3, RZ, RZ, R14 ;  /* 0x000000ffff037224 */ /* 0x000fce00078e000e */
[----:B------:R-:W-:Y:S05]  /*10bc0*/  WARPSYNC.COLLECTIVE R15, `(.L_x_345) ;  /* 0x000000000f087348 */ /* 0x000fea0003c00000 */
[----:B------:R0:W1:Y:S02]  /*10bd0*/  SHFL.IDX P6, R14, R13, R12, R11 ;  /* 0x0000000c0d0e7389 */ /* 0x00006400000c000b */
[----:B01----:R-:W-:Y:S01]  /*10be0*/  ENDCOLLECTIVE ;  /* 0x000000000000791b */ /* 0x003fe20003800000 */
.L_x_345:
[----:B------:R-:W-:-:S05]  /*10bf0*/  @P3 IADD3 R3, P0, R10, R3, RZ ;  /* 0x000000030a033210 */ /* 0x000fca0007f1e0ff */
[----:B------:R-:W-:-:S05]  /*10c00*/  @P3 IMAD.X R2, RZ, RZ, R2, P0 ;  /* 0x000000ffff023224 */ /* 0x000fca00000e0602 */
[----:B------:R-:W-:Y:S01]  /*10c10*/  @P3 LOP3.LUT R3, R3, R2, RZ, 0x3c, !PT ;  /* 0x0000000203033212 */ /* 0x000fe200078e3cff */
[----:B------:R-:W-:-:S03]  /*10c20*/  IMAD.MOV.U32 R13, RZ, RZ, R6 ;  /* 0x000000ffff0d7224 */ /* 0x000fc600078e0006 */
[----:B------:R-:W-:-:S04]  /*10c30*/  @P3 LOP3.LUT R2, R3, R2, RZ, 0x3c, !PT ;  /* 0x0000000203023212 */ /* 0x000fc800078e3cff */
[----:B------:R-:W-:Y:S01]  /*10c40*/  @P3 LOP3.LUT R3, R3, R2, RZ, 0x3c, !PT ;  /* 0x0000000203033212 */ /* 0x000fe200078e3cff */
[----:B------:R-:W-:-:S07]  /*10c50*/  IMAD.MOV.U32 R5, RZ, RZ, R14 ;  /* 0x000000ffff057224 */ /* 0x000fce00078e000e */
[----:B------:R-:W-:Y:S05]  /*10c60*/  WARPSYNC.COLLECTIVE R15, `(.L_x_346) ;  /* 0x000000000f087348 */ /* 0x000fea0003c00000 */
[----:B------:R0:W1:Y:S02]  /*10c70*/  SHFL.IDX P6, R14, R13, R12, R11 ;  /* 0x0000000c0d0e7389 */ /* 0x00006400000c000b */
[----:B01----:R-:W-:Y:S01]  /*10c80*/  ENDCOLLECTIVE ;  /* 0x000000000000791b */ /* 0x003fe20003800000 */
.L_x_346:
[----:B------:R-:W-:Y:S01]  /*10c90*/  @!PT LDS RZ, [RZ] ;  /* 0x00000000fffff984 */ /* 0x000fe20000000800 */
[----:B------:R-:W-:Y:S01]  /*10ca0*/  @!PT LDS RZ, [RZ] ;  /* 0x00000000fffff984 */ /* 0x000fe20000000800 */
[----:B------:R-:W-:Y:S01]  /*10cb0*/  @!PT LDS RZ, [RZ] ;  /* 0x00000000fffff984 */ /* 0x000fe20000000800 */
[----:B------:R0:W-:Y:S01]  /*10cc0*/  @P3 LDGSTS.E.BYPASS.LTC128B.128 [R0+0xf000], desc[UR48][R2.64], !P2 ;  /* 0x0f00000002003fae */ /* 0x0001e2000d101d70 */
[----:B------:R-:W-:Y:S01]  /*10cd0*/  MOV R13, R7 ;  /* 0x00000007000d7202 */ /* 0x000fe20000000f00 */
[----:B------:R-:W-:Y:S02]  /*10ce0*/  IMAD.MOV.U32 R12, RZ, RZ, RZ ;  /* 0x000000ffff0c7224 */ /* 0x000fe400078e00ff */
[----:B------:R-:W-:-:S07]  /*10cf0*/  IMAD.MOV.U32 R6, RZ, RZ, R14 ;  /* 0x000000ffff067224 */ /* 0x000fce00078e000e */
[----:B0-----:R-:W-:Y:S05]  /*10d00*/  WARPSYNC.COLLECTIVE R15, `(.L_x_347) ;  /* 0x000000000f087348 */ /* 0x001fea0003c00000 */
[----:B------:R1:W2:Y:S02]  /*10d10*/  SHFL.IDX P6, R14, R13, R12, R11 ;  /* 0x0000000c0d0e7389 */ /* 0x0002a400000c000b */
[----:B012---:R-:W-:Y:S01]  /*10d20*/  ENDCOLLECTIVE ;  /* 0x000000000000791b */ /* 0x007fe20003800000 */
.L_x_347:
[----:B------:R-:W-:-:S05]  /*10d30*/  @P1 IADD3 R2, P0, R10, R6, RZ ;  /* 0x000000060a021210 */ /* 0x000fca0007f1e0ff */
[----:B------:R-:W-:-:S05]  /*10d40*/  @P1 IMAD.X R3, RZ, RZ, R5, P0 ;  /* 0x000000ffff031224 */ /* 0x000fca00000e0605 */
[----:B------:R-:W-:Y:S01]  /*10d50*/  @!PT LDS RZ, [RZ] ;  /* 0x00000000fffff984 */ /* 0x000fe20000000800 */
[----:B------:R-:W-:Y:S01]  /*10d60*/  @!PT LDS RZ, [RZ] ;  /* 0x00000000fffff984 */ /* 0x000fe20000000800 */
[----:B------:R-:W-:Y:S01]  /*10d70*/  @!PT LDS RZ, [RZ] ;  /* 0x00000000fffff984 */ /* 0x000fe20000000800 */
[----:B------:R0:W-:Y:S01]  /*10d80*/  @P1 LDGSTS.E.BYPASS.LTC128B.128 [R0+0xf800], desc[UR48][R2.64], !P2 ;  /* 0x0f80000002001fae */ /* 0x0001e2000d101d70 */
[----:B------:R-:W-:Y:S02]  /*10d90*/  IMAD.MOV.U32 R13, RZ, RZ, R9 ;  /* 0x000000ffff0d7224 */ /* 0x000fe400078e0009 */
[----:B------:R-:W-:-:S07]  /*10da0*/  IMAD.MOV.U32 R7, RZ, RZ, R14 ;  /* 0x000000ffff077224 */ /* 0x000fce00078e000e */
[----:B0-----:R-:W-:Y:S05]  /*10db0*/  WARPSYNC.COLLECTIVE R15, `(.L_x_348) ;  /* 0x000000000f087348 */ /* 0x001fea0003c00000 */
[----:B------:R1:W2:Y:S02]  /*10dc0*/  SHFL.IDX P6, R14, R13, R12, R11 ;  /* 0x0000000c0d0e7389 */ /* 0x0002a400000c000b */
[----:B012---:R-:W-:Y:S01]  /*10dd0*/  ENDCOLLECTIVE ;  /* 0x000000000000791b */ /* 0x007fe20003800000 */
.L_x_348:
[----:B------:R-:W-:Y:S01]  /*10de0*/  IMAD.MOV.U32 R2, RZ, RZ, R14 ;  /* 0x000000ffff027224 */ /* 0x000fe200078e000e */
[----:B------:R-:W-:Y:S06]  /*10df0*/  BRA `(.L_x_349) ;  /* 0xffffffb800407947 */ /* 0x000fec000383ffff */
.L_x_260:
[----:B------:R-:W-:Y:S01]  /*10e00*/  MOV R13, R4 ;  /* 0x00000004000d7202 */ /* 0x000fe20000000f00 */
[----:B------:R-:W-:Y:S02]  /*10e10*/  IMAD.MOV.U32 R12, RZ, RZ, RZ ;  /* 0x000000ffff0c7224 */ /* 0x000fe400078e00ff */
[----:B------:R-:W-:Y:S02]  /*10e20*/  IMAD.MOV.U32 R11, RZ, RZ, 0x1c1f ;  /* 0x00001c1fff0b7424 */ /* 0x000fe400078e00ff */
[----:B------:R-:W-:Y:S02]  /*10e30*/  IMAD.MOV.U32 R15, RZ, RZ, -0x1 ;  /* 0xffffffffff0f7424 */ /* 0x000fe400078e00ff */
[----:B------:R-:W-:Y:S02]  /*10e40*/  IMAD R17, R17, 0xc0, R20 ;  /* 0x000000c011117824 */ /* 0x000fe400078e0214 */
[----:B------:R-:W-:-:S07]  /*10e50*/  IMAD R6, R8, UR41, RZ ;  /* 0x0000002908067c24 */ /* 0x000fce000f8e02ff */
[----:B-1---5:R-:W-:Y:S05]  /*10e60*/  WARPSYNC.COLLECTIVE R15, `(.L_x_350) ;  /* 0x000000000f087348 */ /* 0x022fea0003c00000 */
[----:B-1----:R0:W1:Y:S02]  /*10e70*/  SHFL.IDX P6, R14, R13, R12, R11 ;  /* 0x0000000c0d0e7389 */ /* 0x00206400000c000b */
[----:B01---5:R-:W-:Y:S01]  /*10e80*/  ENDCOLLECTIVE ;  /* 0x000000000000791b */ /* 0x023fe20003800000 */
.L_x_350:
[C---:B------:R-:W-:Y:S01]  /*10e90*/  VIADD R9, R17.reuse, 0x20 ;  /* 0x0000002011097836 */ /* 0x040fe20000000000 */
[----:B------:R-:W-:Y:S02]  /*10ea0*/  ISETP.GE.AND P2, PT, R17, R6, PT ;  /* 0x000000061100720c */ /* 0x000fe40003f46270 */
[----:B------:R-:W-:Y:S01]  /*10eb0*/  MOV R13, R0 ;  /* 0x00000000000d7202 */ /* 0x000fe20000000f00 */
[----:B------:R-:W-:-:S10]  /*10ec0*/  IMAD.MOV.U32 R2, RZ, RZ, R14 ;  /* 0x000000ffff027224 */ /* 0x000fd400078e000e */
[----:B------:R-:W-:Y:S05]  /*10ed0*/  WARPSYNC.COLLECTIVE R15, `(.L_x_351) ;  /* 0x000000000f087348 */ /* 0x000fea0003c00000 */
[----:B------:R0:W1:Y:S02]  /*10ee0*/  SHFL.IDX P6, R14, R13, R12, R11 ;  /* 0x0000000c0d0e7389 */ /* 0x00006400000c000b */
[----:B01----:R-:W-:Y:S01]  /*10ef0*/  ENDCOLLECTIVE ;  /* 0x000000000000791b */ /* 0x003fe20003800000 */
.L_x_351:
[----:B------:R-:W-:Y:S01]  /*10f00*/  IMAD.MOV.U32 R13, RZ, RZ, R4 ;  /* 0x000000ffff0d7224 */ /* 0x000fe200078e0004 */
[----:B------:R-:W-:Y:S01]  /*10f10*/  MOV R12, 0x1 ;  /* 0x00000001000c7802 */ /* 0x000fe20000000f00 */
[----:B------:R-:W-:-:S07]  /*10f20*/  IMAD.MOV.U32 R3, RZ, RZ, R14 ;  /* 0x000000ffff037224 */ /* 0x000fce00078e000e */
[----:B------:R-:W-:Y:S05]  /*10f30*/  WARPSYNC.COLLECTIVE R15, `(.L_x_352) ;  /* 0x000000000f087348 */ /* 0x000fea0003c00000 */
[----:B------:R0:W1:Y:S02]  /*10f40*/  SHFL.IDX P6, R14, R13, R12, R11 ;  /* 0x0000000c0d0e7389 */ /* 0x00006400000c000b */
[----:B01----:R-:W-:Y:S01]  /*10f50*/  ENDCOLLECTIVE ;  /* 0x000000000000791b */ /* 0x003fe20003800000 */
.L_x_352:
[----:B------:R-:W-:-:S05]  /*10f60*/  @!P2 IADD3 R3, P1, R19, R3, RZ ;  /* 0x000000031303a210 */ /* 0x000fca0007f3e0ff */
[----:B------:R-:W-:-:S05]  /*10f70*/  @!P2 IMAD.X R2, RZ, RZ, R2, P1 ;  /* 0x000000ffff02a224 */ /* 0x000fca00008e0602 */
[----:B------:R-:W-:Y:S01]  /*10f80*/  @!P2 LOP3.LUT R3, R3, R2, RZ, 0x3c, !PT ;  /* 0x000000020303a212 */ /* 0x000fe200078e3cff */
[----:B------:R-:W-:-:S03]  /*10f90*/  IMAD.MOV.U32 R13, RZ, RZ, R0 ;  /* 0x000000ffff0d7224 */ /* 0x000fc600078e0000 */
[----:B------:R-:W-:-:S04]  /*10fa0*/  @!P2 LOP3.LUT R2, R3, R2, RZ, 0x3c, !PT ;  /* 0x000000020302a212 */ /* 0x000fc800078e3cff */
[----:B------:R-:W-:-:S05]  /*10fb0*/  @!P2 LOP3.LUT R3, R3, R2, RZ, 0x3c, !PT ;  /* 0x000000020303a212 */ /* 0x000fca00078e3cff */
[----:B------:R-:W-:Y:S01]  /*10fc0*/  @!PT LDS RZ, [RZ] ;  /* 0x00000000fffff984 */ /* 0x000fe20000000800 */
[----:B------:R-:W-:Y:S01]  /*10fd0*/  @!PT LDS RZ, [RZ] ;  /* 0x00000000fffff984 */ /* 0x000fe20000000800 */
[----:B------:R-:W-:Y:S01]  /*10fe0*/  @!PT LDS RZ, [RZ] ;  /* 0x00000000fffff984 */ /* 0x000fe20000000800 */
[----:B------:R0:W-:Y:S01]  /*10ff0*/  @!P2 LDGSTS.E.BYPASS.LTC128B.128 [R10+0xb000], desc[UR48][R2.64], !P0 ;  /* 0x0b000000020aafae */ /* 0x0001e2000c101d70 */
[----:B------:R-:W-:Y:S01]  /*11000*/  ISETP.GE.AND P2, PT, R9, R6, PT ;  /* 0x000000060900720c */ /* 0x000fe20003f46270 */
[----:B0-----:R-:W-:-:S12]  /*11010*/  IMAD.MOV.U32 R2, RZ, RZ, R14 ;  /* 0x000000ffff027224 */ /* 0x001fd800078e000e */
[----:B------:R-:W-:Y:S05]  /*11020*/  WARPSYNC.COLLECTIVE R15, `(.L_x_353) ;  /* 0x000000000f087348 */ /* 0x000fea0003c00000 */
[----:B------:R0:W1:Y:S02]  /*11030*/  SHFL.IDX P6, R14, R13, R12, R11 ;  /* 0x0000000c0d0e7389 */ /* 0x00006400000c000b */
[----:B01----:R-:W-:Y:S01]  /*11040*/  ENDCOLLECTIVE ;  /* 0x000000000000791b */ /* 0x003fe20003800000 */
.L_x_353:
[----:B------:R-:W-:Y:S02]  /*11050*/  IMAD.MOV.U32 R13, RZ, RZ, R4 ;  /* 0x000000ffff0d7224 */ /* 0x000fe400078e0004 */
[----:B------:R-:W-:Y:S02]  /*11060*/  IMAD.MOV.U32 R12, RZ, RZ, 0x2 ;  /* 0x00000002ff0c7424 */ /* 0x000fe400078e00ff */
[----:B------:R-:W-:-:S07]  /*11070*/  IMAD.MOV.U32 R3, RZ, RZ, R14 ;  /* 0x000000ffff037224 */ /* 0x000fce00078e000e */
[----:B------:R-:W-:Y:S05]  /*11080*/  WARPSYNC.COLLECTIVE R15, `(.L_x_354) ;  /* 0x000000000f087348 */ /* 0x000fea0003c00000 */
[----:B------:R0:W1:Y:S02]  /*11090*/  SHFL.IDX P6, R14, R13, R12, R11 ;  /* 0x0000000c0d0e7389 */ /* 0x00006400000c000b */
[----:B01----:R-:W-:Y:S01]  /*110a0*/  ENDCOLLECTIVE ;  /* 0x000000000000791b */ /* 0x003fe20003800000 */
.L_x_354:
        /* <DEDUP_REMOVED lines=9> */
[----:B------:R0:W-:Y:S02]  /*11140*/  @!P2 LDGSTS.E.BYPASS.LTC128B.128 [R10+0xb800], desc[UR48][R2.64], !P0 ;  /* 0x0b800000020aafae */ /* 0x0001e4000c101d70 */
[----:B0-----:R-:W-:-:S04]  /*11150*/  IADD3 R2, R17, 0x40, RZ ;  /* 0x0000004011027810 */ /* 0x001fc80007ffe0ff */
[----:B------:R-:W-:Y:S01]  /*11160*/  ISETP.GE.AND P2, PT, R2, R6, PT ;  /* 0x000000060200720c */ /* 0x000fe20003f46270 */
[----:B------:R-:W-:-:S12]  /*11170*/  IMAD.MOV.U32 R2, RZ, RZ, R14 ;  /* 0x000000ffff027224 */ /* 0x000fd800078e000e */
[----:B------:R-:W-:Y:S05]  /*11180*/  WARPSYNC.COLLECTIVE R15, `(.L_x_355) ;  /* 0x000000000f087348 */ /* 0x000fea0003c00000 */
[----:B------:R0:W1:Y:S02]  /*11190*/  SHFL.IDX P6, R14, R13, R12, R11 ;  /* 0x0000000c0d0e7389 */ /* 0x00006400000c000b */
[----:B01----:R-:W-:Y:S01]  /*111a0*/  ENDCOLLECTIVE ;  /* 0x000000000000791b */ /* 0x003fe20003800000 */
.L_x_355:
[----:B------:R-:W-:Y:S02]  /*111b0*/  IMAD.MOV.U32 R13, RZ, RZ, R4 ;  /* 0x000000ffff0d7224 */ /* 0x000fe400078e0004 */
[----:B------:R-:W-:Y:S01]  /*111c0*/  IMAD.MOV.U32 R12, RZ, RZ, 0x3 ;  /* 0x00000003ff0c7424 */ /* 0x000fe200078e00ff */
[----:B------:R-:W-:-:S07]  /*111d0*/  MOV R3, R14 ;  /* 0x0000000e00037202 */ /* 0x000fce0000000f00 */
[----:B------:R-:W-:Y:S05]  /*111e0*/  WARPSYNC.COLLECTIVE R15, `(.L_x_356) ;  /* 0x000000000f087348 */ /* 0x000fea0003c00000 */
[----:B------:R0:W1:Y:S02]  /*111f0*/  SHFL.IDX P6, R14, R13, R12, R11 ;  /* 0x0000000c0d0e7389 */ /* 0x00006400000c000b */
[----:B01----:R-:W-:Y:S01]  /*11200*/  ENDCOLLECTIVE ;  /* 0x000000000000791b */ /* 0x003fe20003800000 */
.L_x_356:
[----:B------:R-:W-:-:S05]  /*11210*/  @!P2 IADD3 R3, P1, R19, R3, RZ ;  /* 0x000000031303a210 */ /* 0x000fca0007f3e0ff */
[----:B------:R-:W-:-:S05]  /*11220*/  @!P2 IMAD.X R2, RZ, RZ, R2, P1 ;  /* 0x000000ffff02a224 */ /* 0x000fca00008e0602 */
[----:B------:R-:W-:Y:S02]  /*11230*/  @!P2 LOP3.LUT R3, R3, R2, RZ, 0x3c, !PT ;  /* 0x000000020303a212 */ /* 0x000fe400078e3cff */
[----:B------:R-:W-:Y:S02]  /*11240*/  MOV R13, R0 ;  /* 0x00000000000d7202 */ /* 0x000fe40000000f00 */
[----:B------:R-:W-:-:S04]  /*11250*/  @!P2 LOP3.LUT R2, R3, R2, RZ, 0x3c, !PT ;  /* 0x000000020302a212 */ /* 0x000fc800078e3cff */
[----:B------:R-:W-:Y:S01]  /*11260*/  @!P2 LOP3.LUT R3, R3, R2, RZ, 0x3c, !PT ;  /* 0x000000020303a212 */ /* 0x000fe200078e3cff */
[----:B------:R-:W-:-:S04]  /*11270*/  IMAD.MOV.U32 R4, RZ, RZ, R14 ;  /* 0x000000ffff047224 */ /* 0x000fc800078e000e */
[----:B------:R-:W-:Y:S01]  /*11280*/  @!PT LDS RZ, [RZ] ;  /* 0x00000000fffff984 */ /* 0x000fe20000000800 */
[----:B------:R-:W-:Y:S01]  /*11290*/  @!PT LDS RZ, [RZ] ;  /* 0x00000000fffff984 */ /* 0x000fe20000000800 */
[----:B------:R-:W-:Y:S01]  /*112a0*/  @!PT LDS RZ, [RZ] ;  /* 0x00000000fffff984 */ /* 0x000fe20000000800 */
[----:B------:R0:W-:Y:S03]  /*112b0*/  @!P2 LDGSTS.E.BYPASS.LTC128B.128 [R10+0xc000], desc[UR48][R2.64], !P0 ;  /* 0x0c000000020aafae */ /* 0x0001e6000c101d70 */
[----:B0-----:R-:W-:Y:S05]  /*112c0*/  WARPSYNC.COLLECTIVE R15, `(.L_x_357) ;  /* 0x000000000f087348 */ /* 0x001fea0003c00000 */
[----:B------:R1:W2:Y:S02]  /*112d0*/  SHFL.IDX P6, R14, R13, R12, R11 ;  /* 0x0000000c0d0e7389 */ /* 0x0002a400000c000b */
[----:B012---:R-:W-:Y:S01]  /*112e0*/  ENDCOLLECTIVE ;  /* 0x000000000000791b */ /* 0x007fe20003800000 */
.L_x_357:
[----:B------:R-:W-:-:S05]  /*112f0*/  VIADD R2, R17, 0x60 ;  /* 0x0000006011027836 */ /* 0x000fca0000000000 */
[----:B------:R-:W-:Y:S01]  /*11300*/  ISETP.GE.AND P2, PT, R2, R6, PT ;  /* 0x000000060200720c */ /* 0x000fe20003f46270 */
[----:B------:R-:W-:Y:S02]  /*11310*/  IMAD.MOV.U32 R13, RZ, RZ, R7 ;  /* 0x000000ffff0d7224 */ /* 0x000fe400078e0007 */
[----:B------:R-:W-:Y:S02]  /*11320*/  IMAD.MOV.U32 R12, RZ, RZ, RZ ;  /* 0x000000ffff0c7224 */ /* 0x000fe400078e00ff */
[----:B------:R-:W-:-:S08]  /*11330*/  IMAD.MOV.U32 R0, RZ, RZ, R14 ;  /* 0x000000ffff007224 */ /* 0x000fd000078e000e */
[----:B------:R-:W-:Y:S05]  /*11340*/  WARPSYNC.COLLECTIVE R15, `(.L_x_358) ;  /* 0x000000000f087348 */ /* 0x000fea0003c00000 */
[----:B------:R0:W1:Y:S02]  /*11350*/  SHFL.IDX P6, R14, R13, R12, R11 ;  /* 0x0000000c0d0e7389 */ /* 0x00006400000c000b */
[----:B01----:R-:W-:Y:S01]  /*11360*/  ENDCOLLECTIVE ;  /* 0x000000000000791b */ /* 0x003fe20003800000 */
.L_x_358:
[----:B------:R-:W-:-:S05]  /*11370*/  @!P2 IADD3 R0, P1, R19, R0, RZ ;  /* 0x000000001300a210 */ /* 0x000fca0007f3e0ff */
[----:B------:R-:W-:-:S04]  /*11380*/  @!P2 IMAD.X R2, RZ, RZ, R4, P1 ;  /* 0x000000ffff02a224 */ /* 0x000fc800008e0604 */
[----:B------:R-:W-:Y:S01]  /*11390*/  @!P2 IMAD.MOV.U32 R3, RZ, RZ, R2 ;  /* 0x000000ffff03a224 */ /* 0x000fe200078e0002 */
[----:B------:R-:W-:Y:S01]  /*113a0*/  @!P2 MOV R2, R0 ;  /* 0x000000000002a202 */ /* 0x000fe20000000f00 */
[----:B------:R-:W-:-:S04]  /*113b0*/  IMAD.MOV.U32 R13, RZ, RZ, R5 ;  /* 0x000000ffff0d7224 */ /* 0x000fc800078e0005 */
[----:B------:R-:W-:Y:S01]  /*113c0*/  @!PT LDS RZ, [RZ] ;  /* 0x00000000fffff984 */ /* 0x000fe20000000800 */
[----:B------:R-:W-:Y:S01]  /*113d0*/  @!PT LDS RZ, [RZ] ;  /* 0x00000000fffff984 */ /* 0x000fe20000000800 */
[----:B------:R-:W-:Y:S01]  /*113e0*/  @!PT LDS RZ, [RZ] ;  /* 0x00000000fffff984 */ /* 0x000fe20000000800 */
[----:B------:R0:W-:Y:S01]  /*113f0*/  @!P2 LDGSTS.E.BYPASS.LTC128B.128 [R10+0xc800], desc[UR48][R2.64], !P0 ;  /* 0x0c800000020aafae */ /* 0x0001e2000c101d70 */
[----:B------:R-:W-:-:S07]  /*11400*/  IMAD.MOV.U32 R0, RZ, RZ, R14 ;  /* 0x000000ffff007224 */ /* 0x000fce00078e000e */
[----:B0-----:R-:W-:Y:S05]  /*11410*/  WARPSYNC.COLLECTIVE R15, `(.L_x_359) ;  /* 0x000000000f087348 */ /* 0x001fea0003c00000 */
[----:B------:R1:W2:Y:S02]  /*11420*/  SHFL.IDX P6, R14, R13, R12, R11 ;  /* 0x0000000c0d0e7389 */ /* 0x0002a400000c000b */
[----:B012---:R-:W-:Y:S01]  /*11430*/  ENDCOLLECTIVE ;  /* 0x000000000000791b */ /* 0x007fe20003800000 */
.L_x_359:
[----:B------:R-:W-:-:S05]  /*11440*/  VIADD R3, R17, 0x80 ;  /* 0x0000008011037836 */ /* 0x000fca0000000000 */
[----:B------:R-:W-:Y:S01]  /*11450*/  ISETP.GE.AND P2, PT, R3, R6, PT ;  /* 0x000000060300720c */ /* 0x000fe20003f46270 */
[----:B------:R-:W-:Y:S01]  /*11460*/  IMAD.MOV.U32 R13, RZ, RZ, R7 ;  /* 0x000000ffff0d7224 */ /* 0x000fe200078e0007 */
[----:B------:R-:W-:Y:S02]  /*11470*/  MOV R12, 0x1 ;  /* 0x00000001000c7802 */ /* 0x000fe40000000f00 */
[----:B------:R-:W-:-:S09]  /*11480*/  MOV R2, R14 ;  /* 0x0000000e00027202 */ /* 0x000fd20000000f00 */
[----:B------:R-:W-:Y:S05]  /*11490*/  WARPSYNC.COLLECTIVE R15, `(.L_x_360) ;  /* 0x000000000f087348 */ /* 0x000fea0003c00000 */
[----:B------:R0:W1:Y:S02]  /*114a0*/  SHFL.IDX P6, R14, R13, R12, R11 ;  /* 0x0000000c0d0e7389 */ /* 0x00006400000c000b */
[----:B01----:R-:W-:Y:S01]  /*114b0*/  ENDCOLLECTIVE ;  /* 0x000000000000791b */ /* 0x003fe20003800000 */
.L_x_360:
[----:B------:R-:W-:-:S05]  /*114c0*/  @!P2 IADD3 R2, P1, R19, R2, RZ ;  /* 0x000000021302a210 */ /* 0x000fca0007f3e0ff */
[----:B------:R-:W-:-:S04]  /*114d0*/  @!P2 IMAD.X R0, RZ, RZ, R0, P1 ;  /* 0x000000ffff00a224 */ /* 0x000fc800008e0600 */
[----:B------:R-:W-:Y:S02]  /*114e0*/  @!P2 IMAD.MOV.U32 R3, RZ, RZ, R0 ;  /* 0x000000ffff03a224 */ /* 0x000fe400078e0000 */
[----:B------:R-:W-:-:S03]  /*114f0*/  IMAD.MOV.U32 R13, RZ, RZ, R5 ;  /* 0x000000ffff0d7224 */ /* 0x000fc600078e0005 */
        /* <DEDUP_REMOVED lines=8> */
.L_x_361:
[----:B------:R-:W-:Y:S05]  /*11580*/  BRA `(.L_x_362) ;  /* 0xffffffbc00547947 */ /* 0x000fea000383ffff */
.L_x_263:
[----:B0-----:R0:W1:Y:S02]  /*11590*/  SYNCS.PHASECHK.TRANS64.TRYWAIT P0, [R22+URZ+0x13220], R3 ;  /* 0x01322003160075a7 */ /* 0x001064000800017f */
[----:B-1----:R-:W-:Y:S05]  /*115a0*/  @!P0 NANOSLEEP.SYNCS 0x989680 ;  /* 0x009896800000895d */ /* 0x002fea0003900000 */
[----:B------:R-:W1:Y:S02]  /*115b0*/  @!P0 SYNCS.PHASECHK.TRANS64 P0, [R22+URZ+0x13220], R3 ;  /* 0x01322003160085a7 */ /* 0x000e64000800007f */
[----:B-1----:R-:W-:Y:S05]  /*115c0*/  @!P0 BRA `(.L_x_263) ;  /* 0xfffffffc00f08947 */ /* 0x002fea000383ffff */
[----:B------:R-:W-:Y:S05]  /*115d0*/  BRA `(.L_x_363) ;  /* 0xffffffbc00b07947 */ /* 0x000fea000383ffff */
.L_x_267:
[----:B0-----:R0:W1:Y:S02]  /*115e0*/  SYNCS.PHASECHK.TRANS64.TRYWAIT P0, [R0+URZ+0x13280], R27 ;  /* 0x0132801b000075a7 */ /* 0x001064000800017f */
[----:B-1----:R-:W-:Y:S05]  /*115f0*/  @!P0 NANOSLEEP.SYNCS 0x989680 ;  /* 0x009896800000895d */ /* 0x002fea0003900000 */
[----:B------:R-:W1:Y:S02]  /*11600*/  @!P0 SYNCS.PHASECHK.TRANS64 P0, [R0+URZ+0x13280], R27 ;  /* 0x0132801b000085a7 */ /* 0x000e64000800007f */
[----:B-1----:R-:W-:Y:S05]  /*11610*/  @!P0 BRA `(.L_x_267) ;  /* 0xfffffffc00f08947 */ /* 0x002fea000383ffff */
[----:B------:R-:W-:Y:S05]  /*11620*/  BRA `(.L_x_364) ;  /* 0xffffffc000e47947 */ /* 0x000fea000383ffff */
.L_x_268:
[----:B------:R-:W-:Y:S01]  /*11630*/  BSSY B0, `(.L_x_365) ;  /* 0x0000008000007945 */ /* 0x000fe20003800000 */
[----:B------:R-:W-:Y:S01]  /*11640*/  IMAD.MOV.U32 R13, RZ, RZ, R10 ;  /* 0x000000ffff0d7224 */ /* 0x000fe200078e000a */
[----:B------:R-:W-:Y:S01]  /*11650*/  MOV R11, 0x1c1f ;  /* 0x00001c1f000b7802 */ /* 0x000fe20000000f00 */
[----:B------:R-:W-:Y:S02]  /*11660*/  IMAD.MOV.U32 R12, RZ, RZ, RZ ;  /* 0x000000ffff0c7224 */ /* 0x000fe400078e00ff */
[----:B------:R-:W-:-:S07]  /*11670*/  IMAD.MOV.U32 R15, RZ, RZ, -0x1 ;  /* 0xffffffffff0f7424 */ /* 0x000fce00078e00ff */
[----:B0-----:R-:W-:Y:S05]  /*11680*/  WARPSYNC.COLLECTIVE R15, `(.L_x_366) ;  /* 0x000000000f087348 */ /* 0x001fea0003c00000 */
[----:B------:R1:W2:Y:S02]  /*11690*/  SHFL.IDX P6, R14, R13, R12, R11 ;  /* 0x0000000c0d0e7389 */ /* 0x0002a400000c000b */
[----:B012---:R-:W-:Y:S01]  /*116a0*/  ENDCOLLECTIVE ;  /* 0x000000000000791b */ /* 0x007fe20003800000 */
.L_x_366:
[----:B------:R-:W-:Y:S05]  /*116b0*/  BSYNC B0 ;  /* 0x0000000000007941 */ /* 0x000fea0003800000 */
.L_x_365:
[----:B------:R-:W0:Y:S01]  /*116c0*/  S2R R2, SR_TID.X ;  /* 0x0000000000027919 */ /* 0x000e220000002100 */
[----:B------:R-:W-:Y:S01]  /*116d0*/  IMAD.MOV.U32 R13, RZ, RZ, R5 ;  /* 0x000000ffff0d7224 */ /* 0x000fe200078e0005 */
[----:B------:R-:W-:Y:S01]  /*116e0*/  MOV R11, 0x1c1f ;  /* 0x00001c1f000b7802 */ /* 0x000fe20000000f00 */
[----:B------:R-:W-:Y:S01]  /*116f0*/  IMAD.MOV.U32 R12, RZ, RZ, RZ ;  /* 0x000000ffff0c7224 */ /* 0x000fe200078e00ff */
[----:B------:R-:W-:Y:S01]  /*11700*/  IADD3 R6, R22, R6, RZ ;  /* 0x0000000616067210 */ /* 0x000fe20007ffe0ff */
[----:B------:R-:W-:Y:S02]  /*11710*/  IMAD.MOV.U32 R15, RZ, RZ, -0x1 ;  /* 0xffffffffff0f7424 */ /* 0x000fe400078e00ff */
[----:B------:R-:W-:-:S07]  /*11720*/  IMAD.MOV.U32 R3, RZ, RZ, R14 ;  /* 0x000000ffff037224 */ /* 0x000fce00078e000e */
[----:B0-----:R-:W-:Y:S05]  /*11730*/  WARPSYNC.COLLECTIVE R15, `(.L_x_367) ;  /* 0x000000000f087348 */ /* 0x001fea0003c00000 */
[----:B------:R1:W2:Y:S02]  /*11740*/  SHFL.IDX P6, R14, R13, R12, R11 ;  /* 0x0000000c0d0e7389 */ /* 0x0002a400000c000b */
[----:B012---:R-:W-:Y:S01]  /*11750*/  ENDCOLLECTIVE ;  /* 0x000000000000791b */ /* 0x007fe20003800000 */
.L_x_367:
[----:B------:R-:W-:Y:S02]  /*11760*/  IMAD.MOV.U32 R13, RZ, RZ, R10 ;  /* 0x000000ffff0d7224 */ /* 0x000fe400078e000a */
[----:B------:R-:W-:Y:S02]  /*11770*/  IMAD.MOV.U32 R12, RZ, RZ, 0x1 ;  /* 0x00000001ff0c7424 */ /* 0x000fe400078e00ff */
[----:B------:R-:W-:Y:S02]  /*11780*/  IMAD.SHL.U32 R15, R2, 0x10, RZ ;  /* 0x00000010020f7824 */ /* 0x000fe400078e00ff */
[----:B------:R-:W-:-:S03]  /*11790*/  IMAD.MOV.U32 R2, RZ, RZ, R14 ;  /* 0x000000ffff027224 */ /* 0x000fc600078e000e */
[----:B------:R-:W-:-:S04]  /*117a0*/  LOP3.LUT R15, R15, 0x30, RZ, 0xc0, !PT ;  /* 0x000000300f0f7812 */ /* 0x000fc800078ec0ff */
[----:B------:R-:W-:Y:S01]  /*117b0*/  IADD3 R2, P0, R15, R2, RZ ;  /* 0x000000020f027210 */ /* 0x000fe20007f1e0ff */
[----:B------:R-:W-:-:S04]  /*117c0*/  IMAD.MOV.U32 R15, RZ, RZ, -0x1 ;  /* 0xffffffffff0f7424 */ /* 0x000fc800078e00ff */
[----:B------:R-:W-:-:S08]  /*117d0*/  IMAD.X R3, RZ, RZ, R3, P0 ;  /* 0x000000ffff037224 */ /* 0x000fd000000e0603 */
[----:B------:R-:W-:Y:S05]  /*117e0*/  WARPSYNC.COLLECTIVE R15, `(.L_x_368) ;  /* 0x000000000f087348 */ /* 0x000fea0003c00000 */
[----:B------:R0:W1:Y:S02]  /*117f0*/  SHFL.IDX P6, R14, R13, R12, R11 ;  /* 0x0000000c0d0e7389 */ /* 0x00006400000c000b */
[----:B01----:R-:W-:Y:S01]  /*11800*/  ENDCOLLECTIVE ;  /* 0x000000000000791b */ /* 0x003fe20003800000 */
.L_x_368:
        /* <DEDUP_REMOVED lines=10> */
.L_x_369:
[----:B------:R-:W-:Y:S01]  /*118b0*/  IMAD.MOV.U32 R13, RZ, RZ, R10 ;  /* 0x000000ffff0d7224 */ /* 0x000fe200078e000a */
[----:B------:R-:W-:Y:S01]  /*118c0*/  MOV R12, 0x2 ;  /* 0x00000002000c7802 */ /* 0x000fe20000000f00 */
        /* <DEDUP_REMOVED lines=9> */
.L_x_370:
        /* <DEDUP_REMOVED lines=10> */
.L_x_371:
[----:B------:R-:W-:Y:S02]  /*11a00*/  IMAD.MOV.U32 R13, RZ, RZ, R10 ;  /* 0x000000ffff0d7224 */ /* 0x000fe400078e000a */
        /* <DEDUP_REMOVED lines=10> */
.L_x_372:
        /* <DEDUP_REMOVED lines=10> */
.L_x_373:
[----:B------:R-:W-:Y:S01]  /*11b50*/  MOV R13, R17 ;  /* 0x00000011000d7202 */ /* 0x000fe20000000f00 */
[----:B------:R-:W-:Y:S02]  /*11b60*/  IMAD.MOV.U32 R12, RZ, RZ, RZ ;  /* 0x000000ffff0c7224 */ /* 0x000fe400078e00ff */
[----:B------:R-:W-:Y:S02]  /*11b70*/  IMAD.SHL.U32 R3, R3, 0x10, RZ ;  /* 0x0000001003037824 */ /* 0x000fe400078e00ff */
[----:B------:R-:W-:-:S07]  /*11b80*/  IMAD.MOV.U32 R2, RZ, RZ, R14 ;  /* 0x000000ffff027224 */ /* 0x000fce00078e000e */
[----:B------:R-:W-:Y:S05]  /*11b90*/  WARPSYNC.COLLECTIVE R15, `(.L_x_374) ;  /* 0x000000000f087348 */ /* 0x000fea0003c00000 */
[----:B------:R0:W1:Y:S02]  /*11ba0*/  SHFL.IDX P6, R14, R13, R12, R11 ;  /* 0x0000000c0d0e7389 */ /* 0x00006400000c000b */
[----:B01----:R-:W-:Y:S01]  /*11bb0*/  ENDCOLLECTIVE ;  /* 0x000000000000791b */ /* 0x003fe20003800000 */
.L_x_374:
[----:B------:R-:W-:-:S04]  /*11bc0*/  LOP3.LUT R3, R3, 0x30, RZ, 0xc0, !PT ;  /* 0x0000003003037812 */ /* 0x000fc800078ec0ff */
[----:B------:R-:W-:-:S05]  /*11bd0*/  IADD3 R2, P0, R3, R2, RZ ;  /* 0x0000000203027210 */ /* 0x000fca0007f1e0ff */
[----:B------:R-:W-:Y:S02]  /*11be0*/  IMAD.X R3, RZ, RZ, R10, P0 ;  /* 0x000000ffff037224 */ /* 0x000fe400000e060a */
[----:B------:R-:W-:-:S03]  /*11bf0*/  IMAD.MOV.U32 R13, RZ, RZ, R19 ;  /* 0x000000ffff0d7224 */ /* 0x000fc600078e0013 */
        /* <DEDUP_REMOVED lines=8> */
.L_x_375:
[----:B------:R-:W-:Y:S01]  /*11c80*/  IMAD.MOV.U32 R2, RZ, RZ, R14 ;  /* 0x000000ffff027224 */ /* 0x000fe200078e000e */
[----:B------:R-:W-:Y:S06]  /*11c90*/  BRA `(.L_x_376) ;  /* 0xffffffc000547947 */ /* 0x000fec000383ffff */
.L_x_273:
[----:B---3--:R3:W4:Y:S02]  /*11ca0*/  SYNCS.PHASECHK.TRANS64.TRYWAIT P0, [R0+URZ+0x13240], R27 ;  /* 0x0132401b000075a7 */ /* 0x008724000800017f */
[----:B----4-:R-:W-:Y:S05]  /*11cb0*/  @!P0 NANOSLEEP.SYNCS 0x989680 ;  /* 0x009896800000895d */ /* 0x010fea0003900000 */
[----:B------:R-:W4:Y:S02]  /*11cc0*/  @!P0 SYNCS.PHASECHK.TRANS64 P0, [R0+URZ+0x13240], R27 ;  /* 0x0132401b000085a7 */ /* 0x000f24000800007f */
[----:B----4-:R-:W-:Y:S05]  /*11cd0*/  @!P0 BRA `(.L_x_273) ;  /* 0xfffffffc00f08947 */ /* 0x010fea000383ffff */
[----:B------:R-:W-:Y:S05]  /*11ce0*/  BRA `(.L_x_377) ;  /* 0xffffffc000b07947 */ /* 0x000fea000383ffff */
.L_x_274:
[----:B------:R-:W-:Y:S01]  /*11cf0*/  BSSY B0, `(.L_x_378) ;  /* 0x0000008000007945 */ /* 0x000fe20003800000 */
[----:B------:R-:W-:Y:S01]  /*11d00*/  MOV R13, R8 ;  /* 0x00000008000d7202 */ /* 0x000fe20000000f00 */
[----:B------:R-:W-:Y:S02]  /*11d10*/  IMAD.MOV.U32 R12, RZ, RZ, RZ ;  /* 0x000000ffff0c7224 */ /* 0x000fe400078e00ff */
[----:B------:R-:W-:Y:S02]  /*11d20*/  IMAD.MOV.U32 R11, RZ, RZ, 0x1c1f ;  /* 0x00001c1fff0b7424 */ /* 0x000fe400078e00ff */
[----:B------:R-:W-:-:S07]  /*11d30*/  IMAD.MOV.U32 R15, RZ, RZ, -0x1 ;  /* 0xffffffffff0f7424 */ /* 0x000fce00078e00ff */
[----:B0123--:R-:W-:Y:S05]  /*11d40*/  WARPSYNC.COLLECTIVE R15, `(.L_x_379) ;  /* 0x000000000f087348 */ /* 0x00ffea0003c00000 */
[----:B------:R4:W0:Y:S02]  /*11d50*/  SHFL.IDX P6, R14, R13, R12, R11 ;  /* 0x0000000c0d0e7389 */ /* 0x00082400000c000b */
[----:B01234-:R-:W-:Y:S01]  /*11d60*/  ENDCOLLECTIVE ;  /* 0x000000000000791b */ /* 0x01ffe20003800000 */
.L_x_379:
[----:B------:R-:W-:Y:S05]  /*11d70*/  BSYNC B0 ;  /* 0x0000000000007941 */ /* 0x000fea0003800000 */
.L_x_378:
[----:B------:R-:W-:Y:S01]  /*11d80*/  MOV R13, R7 ;  /* 0x00000007000d7202 */ /* 0x000fe20000000f00 */
[----:B------:R-:W-:Y:S02]  /*11d90*/  IMAD.MOV.U32 R12, RZ, RZ, RZ ;  /* 0x000000ffff0c7224 */ /* 0x000fe400078e00ff */
[----:B------:R-:W-:Y:S02]  /*11da0*/  IMAD.MOV.U32 R11, RZ, RZ, 0x1c1f ;  /* 0x00001c1fff0b7424 */ /* 0x000fe400078e00ff */
[----:B------:R-:W-:Y:S02]  /*11db0*/  IMAD.MOV.U32 R15, RZ, RZ, -0x1 ;  /* 0xffffffffff0f7424 */ /* 0x000fe400078e00ff */
[----:B------:R-:W-:-:S07]  /*11dc0*/  IMAD.MOV.U32 R3, RZ, RZ, R14 ;  /* 0x000000ffff037224 */ /* 0x000fce00078e000e */
[----:B------:R-:W-:Y:S05]  /*11dd0*/  WARPSYNC.COLLECTIVE R15, `(.L_x_380) ;  /* 0x000000000f087348 */ /* 0x000fea0003c00000 */
[----:B------:R0:W1:Y:S02]  /*11de0*/  SHFL.IDX P6, R14, R13, R12, R11 ;  /* 0x0000000c0d0e7389 */ /* 0x00006400000c000b */
[----:B01----:R-:W-:Y:S01]  /*11df0*/  ENDCOLLECTIVE ;  /* 0x000000000000791b */ /* 0x003fe20003800000 */
.L_x_380:
[----:B------:R-:W-:Y:S02]  /*11e00*/  IMAD.MOV.U32 R13, RZ, RZ, R8 ;  /* 0x000000ffff0d7224 */ /* 0x000fe400078e0008 */
[----:B------:R-:W-:Y:S02]  /*11e10*/  IMAD.MOV.U32 R12, RZ, RZ, 0x1 ;  /* 0x00000001ff0c7424 */ /* 0x000fe400078e00ff */
[----:B------:R-:W-:-:S07]  /*11e20*/  IMAD.MOV.U32 R2, RZ, RZ, R14 ;  /* 0x000000ffff027224 */ /* 0x000fce00078e000e */
[----:B------:R-:W-:Y:S05]  /*11e30*/  WARPSYNC.COLLECTIVE R15, `(.L_x_381) ;  /* 0x000000000f087348 */ /* 0x000fea0003c00000 */
[----:B------:R0:W1:Y:S02]  /*11e40*/  SHFL.IDX P6, R14, R13, R12, R11 ;  /* 0x0000000c0d0e7389 */ /* 0x00006400000c000b */
[----:B01----:R-:W-:Y:S01]  /*11e50*/  ENDCOLLECTIVE ;  /* 0x000000000000791b */ /* 0x003fe20003800000 */
.L_x_381:
[----:B------:R-:W-:-:S04]  /*11e60*/  IADD3 R2, P0, R10, R2, RZ ;  /* 0x000000020a027210 */ /* 0x000fc80007f1e0ff */
[----:B------:R-:W-:-:S05]  /*11e70*/  IADD3.X R3, RZ, R3, RZ, P0, !PT ;  /* 0x00000003ff037210 */ /* 0x000fca00007fe4ff */
[----:B------:R-:W-:Y:S01]  /*11e80*/  @!PT LDS RZ, [RZ] ;  /* 0x00000000fffff984 */ /* 0x000fe20000000800 */
[----:B------:R-:W-:Y:S01]  /*11e90*/  @!PT LDS RZ, [RZ] ;  /* 0x00000000fffff984 */ /* 0x000fe20000000800 */
[----:B------:R-:W-:Y:S01]  /*11ea0*/  @!PT LDS RZ, [RZ] ;  /* 0x00000000fffff984 */ /* 0x000fe20000000800 */
[----:B------:R0:W-:Y:S01]  /*11eb0*/  LDGSTS.E.BYPASS.LTC128B.128 [R6+0xe000], desc[UR48][R2.64], !P2 ;  /* 0x0e00000002067fae */ /* 0x0001e2000d101d70 */
[----:B------:R-:W-:Y:S02]  /*11ec0*/  IMAD.MOV.U32 R13, RZ, RZ, R7 ;  /* 0x000000ffff0d7224 */ /* 0x000fe400078e0007 */
[----:B0-----:R-:W-:-:S07]  /*11ed0*/  IMAD.MOV.U32 R3, RZ, RZ, R14 ;  /* 0x000000ffff037224 */ /* 0x001fce00078e000e */
[----:B------:R-:W-:Y:S05]  /*11ee0*/  WARPSYNC.COLLECTIVE R15, `(.L_x_382) ;  /* 0x000000000f087348 */ /* 0x000fea0003c00000 */
[----:B------:R0:W1:Y:S02]  /*11ef0*/  SHFL.IDX P6, R14, R13, R12, R11 ;  /* 0x0000000c0d0e7389 */ /* 0x00006400000c000b */
[----:B01----:R-:W-:Y:S01]  /*11f00*/  ENDCOLLECTIVE ;  /* 0x000000000000791b */ /* 0x003fe20003800000 */
.L_x_382:
[----:B------:R-:W-:Y:S02]  /*11f10*/  IMAD.MOV.U32 R13, RZ, RZ, R8 ;  /* 0x000000ffff0d7224 */ /* 0x000fe400078e0008 */
[----:B------:R-:W-:Y:S01]  /*11f20*/  IMAD.MOV.U32 R12, RZ, RZ, 0x2 ;  /* 0x00000002ff0c7424 */ /* 0x000fe200078e00ff */
[----:B------:R-:W-:-:S07]  /*11f30*/  MOV R2, R14 ;  /* 0x0000000e00027202 */ /* 0x000fce0000000f00 */
[----:B------:R-:W-:Y:S05]  /*11f40*/  WARPSYNC.COLLECTIVE R15, `(.L_x_383) ;  /* 0x000000000f087348 */ /* 0x000fea0003c00000 */
[----:B------:R0:W1:Y:S02]  /*11f50*/  SHFL.IDX P6, R14, R13, R12, R11 ;  /* 0x0000000c0d0e7389 */ /* 0x00006400000c000b */
[----:B01----:R-:W-:Y:S01]  /*11f60*/  ENDCOLLECTIVE ;  /* 0x000000000000791b */ /* 0x003fe20003800000 */
.L_x_383:
[----:B------:R-:W-:-:S05]  /*11f70*/  IADD3 R2, P0, R10, R2, RZ ;  /* 0x000000020a027210 */ /* 0x000fca0007f1e0ff */
[----:B------:R-:W-:-:S05]  /*11f80*/  IMAD.X R3, RZ, RZ, R3, P0 ;  /* 0x000000ffff037224 */ /* 0x000fca00000e0603 */
[----:B------:R-:W-:Y:S01]  /*11f90*/  @!PT LDS RZ, [RZ] ;  /* 0x00000000fffff984 */ /* 0x000fe20000000800 */
[----:B------:R-:W-:Y:S01]  /*11fa0*/  @!PT LDS RZ, [RZ] ;  /* 0x00000000fffff984 */ /* 0x000fe20000000800 */
[----:B------:R-:W-:Y:S01]  /*11fb0*/  @!PT LDS RZ, [RZ] ;  /* 0x00000000fffff984 */ /* 0x000fe20000000800 */
[----:B------:R0:W-:Y:S01]  /*11fc0*/  LDGSTS.E.BYPASS.LTC128B.128 [R6+0xe800], desc[UR48][R2.64], !P2 ;  /* 0x0e80000002067fae */ /* 0x0001e2000d101d70 */
[----:B------:R-:W-:Y:S01]  /*11fd0*/  MOV R13, R7 ;  /* 0x00000007000d7202 */ /* 0x000fe20000000f00 */
[----:B0-----:R-:W-:-:S07]  /*11fe0*/  IMAD.MOV.U32 R3, RZ, RZ, R14 ;  /* 0x000000ffff037224 */ /* 0x001fce00078e000e */
[----:B------:R-:W-:Y:S05]  /*11ff0*/  WARPSYNC.COLLECTIVE R15, `(.L_x_384) ;  /* 0x000000000f087348 */ /* 0x000fea0003c00000 */
[----:B------:R0:W1:Y:S02]  /*12000*/  SHFL.IDX P6, R14, R13, R12, R11 ;  /* 0x0000000c0d0e7389 */ /* 0x00006400000c000b */
[----:B01----:R-:W-:Y:S01]  /*12010*/  ENDCOLLECTIVE ;  /* 0x000000000000791b */ /* 0x003fe20003800000 */
.L_x_384:
[----:B------:R-:W-:Y:S02]  /*12020*/  IMAD.MOV.U32 R13, RZ, RZ, R8 ;  /* 0x000000ffff0d7224 */ /* 0x000fe400078e0008 */
[----:B------:R-:W-:Y:S02]  /*12030*/  IMAD.MOV.U32 R12, RZ, RZ, 0x3 ;  /* 0x00000003ff0c7424 */ /* 0x000fe400078e00ff */
[----:B------:R-:W-:-:S07]  /*12040*/  IMAD.MOV.U32 R2, RZ, RZ, R14 ;  /* 0x000000ffff027224 */ /* 0x000fce00078e000e */
[----:B------:R-:W-:Y:S05]  /*12050*/  WARPSYNC.COLLECTIVE R15, `(.L_x_385) ;  /* 0x000000000f087348 */ /* 0x000fea0003c00000 */
[----:B------:R0:W1:Y:S02]  /*12060*/  SHFL.IDX P6, R14, R13, R12, R11 ;  /* 0x0000000c0d0e7389 */ /* 0x00006400000c000b */
[----:B01----:R-:W-:Y:S01]  /*12070*/  ENDCOLLECTIVE ;  /* 0x000000000000791b */ /* 0x003fe20003800000 */
.L_x_385:
        /* <DEDUP_REMOVED lines=11> */
.L_x_386:
[----:B------:R-:W-:Y:S01]  /*12130*/  IMAD.MOV.U32 R13, RZ, RZ, R5 ;  /* 0x000000ffff0d7224 */ /* 0x000fe200078e0005 */
[----:B------:R-:W-:Y:S01]  /*12140*/  MOV R12, RZ ;  /* 0x000000ff000c7202 */ /* 0x000fe20000000f00 */
[----:B------:R-:W-:-:S07]  /*12150*/  IMAD.MOV.U32 R2, RZ, RZ, R14 ;  /* 0x000000ffff027224 */ /* 0x000fce00078e000e */
[----:B------:R-:W-:Y:S05]  /*12160*/  WARPSYNC.COLLECTIVE R15, `(.L_x_387) ;  /* 0x000000000f087348 */ /* 0x000fea0003c00000 */
[----:B------:R0:W1:Y:S02]  /*12170*/  SHFL.IDX P6, R14, R13, R12, R11 ;  /* 0x0000000c0d0e7389 */ /* 0x00006400000c000b */
[----:B01----:R-:W-:Y:S01]  /*12180*/  ENDCOLLECTIVE ;  /* 0x000000000000791b */ /* 0x003fe20003800000 */
.L_x_387:
        /* <DEDUP_REMOVED lines=11> */
.L_x_388:
[----:B------:R-:W-:Y:S01]  /*12240*/  IMAD.MOV.U32 R2, RZ, RZ, R14 ;  /* 0x000000ffff027224 */ /* 0x000fe200078e000e */
[----:B------:R-:W-:Y:S06]  /*12250*/  BRA `(.L_x_389) ;  /* 0xffffffc000447947 */ /* 0x000fec000383ffff */
.L_x_279:
[----:B0-----:R0:W2:Y:S02]  /*12260*/  SYNCS.PHASECHK.TRANS64.TRYWAIT P2, [R2+URZ+0x13270], R0 ;  /* 0x01327000020075a7 */ /* 0x0010a4000804017f */
[----:B--2---:R-:W-:Y:S05]  /*12270*/  @!P2 NANOSLEEP.SYNCS 0x989680 ;  /* 0x009896800000a95d */ /* 0x004fea0003900000 */
[----:B------:R-:W2:Y:S02]  /*12280*/  @!P2 SYNCS.PHASECHK.TRANS64 P2, [R2+URZ+0x13270], R0 ;  /* 0x013270000200a5a7 */ /* 0x000ea4000804007f */
[----:B--2---:R-:W-:Y:S05]  /*12290*/  @!P2 BRA `(.L_x_279) ;  /* 0xfffffffc00f0a947 */ /* 0x004fea000383ffff */
[----:B------:R-:W-:Y:S05]  /*122a0*/  BRA `(.L_x_390) ;  /* 0xffffffc000a87947 */ /* 0x000fea000383ffff */
.L_x_281:
[----:B0-----:R0:W2:Y:S02]  /*122b0*/  SYNCS.PHASECHK.TRANS64.TRYWAIT P2, [R2+URZ+0x13260], R0 ;  /* 0x01326000020075a7 */ /* 0x0010a4000804017f */
[----:B--2---:R-:W-:Y:S05]  /*122c0*/  @!P2 NANOSLEEP.SYNCS 0x989680 ;  /* 0x009896800000a95d */ /* 0x004fea0003900000 */
[----:B------:R-:W2:Y:S02]  /*122d0*/  @!P2 SYNCS.PHASECHK.TRANS64 P2, [R2+URZ+0x13260], R0 ;  /* 0x013260000200a5a7 */ /* 0x000ea4000804007f */
[----:B--2---:R-:W-:Y:S05]  /*122e0*/  @!P2 BRA `(.L_x_281) ;  /* 0xfffffffc00f0a947 */ /* 0x004fea000383ffff */
[----:B------:R-:W-:Y:S05]  /*122f0*/  BRA `(.L_x_391) ;  /* 0xffffffc000b87947 */ /* 0x000fea000383ffff */
.L_x_289:
[----:B0-----:R0:W2:Y:S02]  /*12300*/  SYNCS.PHASECHK.TRANS64.TRYWAIT P1, [R3+URZ+0x13270], R0 ;  /* 0x01327000030075a7 */ /* 0x0010a4000802017f */
[----:B--2---:R-:W-:Y:S05]  /*12310*/  @!P1 NANOSLEEP.SYNCS 0x989680 ;  /* 0x009896800000995d */ /* 0x004fea0003900000 */
[----:B------:R-:W2:Y:S02]  /*12320*/  @!P1 SYNCS.PHASECHK.TRANS64 P1, [R3+URZ+0x13270], R0 ;  /* 0x01327000030095a7 */ /* 0x000ea4000802007f */
[----:B--2---:R-:W-:Y:S05]  /*12330*/  @!P1 BRA `(.L_x_289) ;  /* 0xfffffffc00f09947 */ /* 0x004fea000383ffff */
[----:B------:R-:W-:Y:S05]  /*12340*/  BRA `(.L_x_392) ;  /* 0xffffffc800007947 */ /* 0x000fea000383ffff */
.L_x_291:
[----:B0-----:R0:W2:Y:S02]  /*12350*/  SYNCS.PHASECHK.TRANS64.TRYWAIT P1, [R3+URZ+0x13260], R0 ;  /* 0x01326000030075a7 */ /* 0x0010a4000802017f */
[----:B--2---:R-:W-:Y:S05]  /*12360*/  @!P1 NANOSLEEP.SYNCS 0x989680 ;  /* 0x009896800000995d */ /* 0x004fea0003900000 */
[----:B------:R-:W2:Y:S02]  /*12370*/  @!P1 SYNCS.PHASECHK.TRANS64 P1, [R3+URZ+0x13260], R0 ;  /* 0x01326000030095a7 */ /* 0x000ea4000802007f */
[----:B--2---:R-:W-:Y:S05]  /*12380*/  @!P1 BRA `(.L_x_291) ;  /* 0xfffffffc00f09947 */ /* 0x004fea000383ffff */
[----:B------:R-:W-:Y:S05]  /*12390*/  BRA `(.L_x_393) ;  /* 0xffffffc800107947 */ /* 0x000fea000383ffff */
.L_x_305:
[----:B0-----:R0:W1:Y:S02]  /*123a0*/  SYNCS.PHASECHK.TRANS64.TRYWAIT P0, [R5+URZ+0x13220], R0 ;  /* 0x01322000050075a7 */ /* 0x001064000800017f */
[----:B-1----:R-:W-:Y:S05]  /*123b0*/  @!P0 NANOSLEEP.SYNCS 0x989680 ;  /* 0x009896800000895d */ /* 0x002fea0003900000 */
[----:B------:R-:W1:Y:S02]  /*123c0*/  @!P0 SYNCS.PHASECHK.TRANS64 P0, [R5+URZ+0x13220], R0 ;  /* 0x01322000050085a7 */ /* 0x000e64000800007f */
[----:B-1----:R-:W-:Y:S05]  /*123d0*/  @!P0 BRA `(.L_x_305) ;  /* 0xfffffffc00f08947 */ /* 0x002fea000383ffff */
[----:B------:R-:W-:Y:S05]  /*123e0*/  BRA `(.L_x_394) ;  /* 0xffffffd400907947 */ /* 0x000fea000383ffff */
.L_x_306:
[----:B------:R-:W1:Y:S01]  /*123f0*/  S2R R2, SR_TID.X ;  /* 0x0000000000027919 */ /* 0x000e620000002100 */
[----:B------:R-:W-:Y:S01]  /*12400*/  BSSY B0, `(.L_x_395) ;  /* 0x000000a000007945 */ /* 0x000fe20003800000 */
[----:B------:R-:W-:Y:S01]  /*12410*/  MOV R12, RZ ;  /* 0x000000ff000c7202 */ /* 0x000fe20000000f00 */
[----:B------:R-:W-:Y:S02]  /*12420*/  IMAD.MOV.U32 R11, RZ, RZ, 0x1f ;  /* 0x0000001fff0b7424 */ /* 0x000fe400078e00ff */
[----:B------:R-:W-:Y:S01]  /*12430*/  IMAD.MOV.U32 R15, RZ, RZ, -0x1 ;  /* 0xffffffffff0f7424 */ /* 0x000fe200078e00ff */
[----:B-1----:R-:W-:-:S04]  /*12440*/  SHF.R.U32.HI R2, RZ, 0x5, R2 ;  /* 0x00000005ff027819 */ /* 0x002fc80000011602 */
[----:B------:R-:W-:-:S05]  /*12450*/  LOP3.LUT R2, R2, 0x3, RZ, 0xc0, !PT ;  /* 0x0000000302027812 */ /* 0x000fca00078ec0ff */
[----:B------:R-:W-:-:S07]  /*12460*/  IMAD.MOV.U32 R13, RZ, RZ, R2 ;  /* 0x000000ffff0d7224 */ /* 0x000fce00078e0002 */
[----:B0----5:R-:W-:Y:S05]  /*12470*/  WARPSYNC.COLLECTIVE R15, `(.L_x_396) ;  /* 0x000000000f087348 */ /* 0x021fea0003c00000 */
[----:B------:R1:W2:Y:S02]  /*12480*/  SHFL.IDX P6, R14, R13, R12, R11 ;  /* 0x0000000c0d0e7389 */ /* 0x0002a400000c000b */
[----:B012--5:R-:W-:Y:S01]  /*12490*/  ENDCOLLECTIVE ;  /* 0x000000000000791b */ /* 0x027fe20003800000 */
.L_x_396:
[----:B------:R-:W-:Y:S05]  /*124a0*/  BSYNC B0 ;  /* 0x0000000000007941 */ /* 0x000fea0003800000 */
.L_x_395:
[----:B------:R-:W-:Y:S05]  /*124b0*/  BRA `(.L_x_397) ;  /* 0xffffffd400787947 */ /* 0x000fea000383ffff */
.L_x_309:
[----:B------:R-:W-:Y:S01]  /*124c0*/  BSSY B1, `(.L_x_398) ;  /* 0x0000006000017945 */ /* 0x000fe20003800000 */
[----:B------:R-:W-:-:S07]  /*124d0*/  IMAD.MOV.U32 R15, RZ, RZ, -0x1 ;  /* 0xffffffffff0f7424 */ /* 0x000fce00078e00ff */
[----:B0----5:R-:W-:Y:S05]  /*124e0*/  WARPSYNC.COLLECTIVE R15, `(.L_x_399) ;  /* 0x000000000f0c7348 */ /* 0x021fea0003c00000 */
[----:B------:R-:W-:Y:S02]  /*124f0*/  ELECT P6, UR62, PT ;  /* 0x00000000003e782f */ /* 0x000fe400038c0000 */
[----:B------:R-:W-:Y:S01]  /*12500*/  MOV R14, UR62 ;  /* 0x0000003e000e7c02 */ /* 0x000fe20008000f00 */
[----:B0----5:R-:W-:Y:S10]  /*12510*/  ENDCOLLECTIVE ;  /* 0x000000000000791b */ /* 0x021ff40003800000 */
.L_x_399:
[----:B------:R-:W-:Y:S05]  /*12520*/  BSYNC B1 ;  /* 0x0000000000017941 */ /* 0x000fea0003800000 */
.L_x_398:
[----:B------:R-:W-:Y:S05]  /*12530*/  BRA `(.L_x_400) ;  /* 0xffffffd400707947 */ /* 0x000fea000383ffff */
.L_x_311:
[----:B0-----:R0:W1:Y:S02]  /*12540*/  SYNCS.PHASECHK.TRANS64.TRYWAIT P1, [R3+URZ+0x13240], R2 ;  /* 0x01324002030075a7 */ /* 0x001064000802017f */
[----:B-1----:R-:W-:Y:S05]  /*12550*/  @!P1 NANOSLEEP.SYNCS 0x989680 ;  /* 0x009896800000995d */ /* 0x002fea0003900000 */
[----:B------:R-:W1:Y:S02]  /*12560*/  @!P1 SYNCS.PHASECHK.TRANS64 P1, [R3+URZ+0x13240], R2 ;  /* 0x01324002030095a7 */ /* 0x000e64000802007f */
[----:B-1----:R-:W-:Y:S05]  /*12570*/  @!P1 BRA `(.L_x_311) ;  /* 0xfffffffc00f09947 */ /* 0x002fea000383ffff */
[----:B------:R-:W-:Y:S05]  /*12580*/  BRA `(.L_x_401) ;  /* 0xffffffd400947947 */ /* 0x000fea000383ffff */
.L_x_313:
[----:B-1----:R1:W2:Y:S02]  /*12590*/  SYNCS.PHASECHK.TRANS64.TRYWAIT P1, [R5+URZ+0x13240], R0 ;  /* 0x01324000050075a7 */ /* 0x0022a4000802017f */
[----:B--2---:R-:W-:Y:S05]  /*125a0*/  @!P1 NANOSLEEP.SYNCS 0x989680 ;  /* 0x009896800000995d */ /* 0x004fea0003900000 */
[----:B------:R-:W2:Y:S02]  /*125b0*/  @!P1 SYNCS.PHASECHK.TRANS64 P1, [R5+URZ+0x13240], R0 ;  /* 0x01324000050095a7 */ /* 0x000ea4000802007f */
[----:B--2---:R-:W-:Y:S05]  /*125c0*/  @!P1 BRA `(.L_x_313) ;  /* 0xfffffffc00f09947 */ /* 0x004fea000383ffff */
[----:B------:R-:W-:Y:S05]  /*125d0*/  BRA `(.L_x_402) ;  /* 0xffffffd400a47947 */ /* 0x000fea000383ffff */
.L_x_315:
[----:B--2---:R2:W3:Y:S02]  /*125e0*/  SYNCS.PHASECHK.TRANS64.TRYWAIT P1, [R3+URZ+0x13260], R2 ;  /* 0x01326002030075a7 */ /* 0x0044e4000802017f */
[----:B---3--:R-:W-:Y:S05]  /*125f0*/  @!P1 NANOSLEEP.SYNCS 0x989680 ;  /* 0x009896800000995d */ /* 0x008fea0003900000 */
[----:B------:R-:W3:Y:S02]  /*12600*/  @!P1 SYNCS.PHASECHK.TRANS64 P1, [R3+URZ+0x13260], R2 ;  /* 0x01326002030095a7 */ /* 0x000ee4000802007f */
[----:B---3--:R-:W-:Y:S05]  /*12610*/  @!P1 BRA `(.L_x_315) ;  /* 0xfffffffc00f09947 */ /* 0x008fea000383ffff */
[----:B------:R-:W-:Y:S05]  /*12620*/  BRA `(.L_x_403) ;  /* 0xffffffd400a07947 */ /* 0x000fea000383ffff */
.L_x_317:
[----:B---3--:R3:W4:Y:S02]  /*12630*/  SYNCS.PHASECHK.TRANS64.TRYWAIT P1, [R5+URZ+0x13260], R0 ;  /* 0x01326000050075a7 */ /* 0x008724000802017f */
[----:B----4-:R-:W-:Y:S05]  /*12640*/  @!P1 NANOSLEEP.SYNCS 0x989680 ;  /* 0x009896800000995d */ /* 0x010fea0003900000 */
[----:B------:R-:W4:Y:S02]  /*12650*/  @!P1 SYNCS.PHASECHK.TRANS64 P1, [R5+URZ+0x13260], R0 ;  /* 0x01326000050095a7 */ /* 0x000f24000802007f */
[----:B----4-:R-:W-:Y:S05]  /*12660*/  @!P1 BRA `(.L_x_317) ;  /* 0xfffffffc00f09947 */ /* 0x010fea000383ffff */
[----:B------:R-:W-:Y:S05]  /*12670*/  BRA `(.L_x_404) ;  /* 0xffffffd4009c7947 */ /* 0x000fea000383ffff */
.L_x_319:
[----:B----4-:R4:W0:Y:S02]  /*12680*/  SYNCS.PHASECHK.TRANS64.TRYWAIT P1, [R3+URZ+0x13280], R2 ;  /* 0x01328002030075a7 */ /* 0x010824000802017f */
[----:B0-----:R-:W-:Y:S05]  /*12690*/  @!P1 NANOSLEEP.SYNCS 0x989680 ;  /* 0x009896800000995d */ /* 0x001fea0003900000 */
[----:B------:R-:W0:Y:S02]  /*126a0*/  @!P1 SYNCS.PHASECHK.TRANS64 P1, [R3+URZ+0x13280], R2 ;  /* 0x01328002030095a7 */ /* 0x000e24000802007f */
[----:B0-----:R-:W-:Y:S05]  /*126b0*/  @!P1 BRA `(.L_x_319) ;  /* 0xfffffffc00f09947 */ /* 0x001fea000383ffff */
[----:B------:R-:W-:Y:S05]  /*126c0*/  BRA `(.L_x_405) ;  /* 0xffffffd400987947 */ /* 0x000fea000383ffff */
.L_x_406:
        /* <DEDUP_REMOVED lines=11> */
.L_x_2748:


//--------------------- .text._ZN7cutlass13device_kernelIN5flash11enable_sm90INS1_16FlashAttnFwdSm90INS1_25CollectiveMainloopFwdSm90ILi2EN4cute5tupleIJNS5_1CILi1EEES8_S8_EEENS6_IJNS7_ILi192EEENS7_ILi160EEENS7_ILi64EEEEEELi64ENS_12float_e4m3_tEfNS_4arch4Sm90ELb0ELb0ELb1ELb1ELb1ELb1ELb0ELb1ELb1ELb1ELb0ELb0EEENS1_21CollectiveEpilogueFwdINS6_IJSA_SC_SB_EEES9_NS_10bfloat16_tESG_Li384ELb1ELb1ELb0ELb1EEENS1_36VarlenDynamicPersistentTileSchedulerILi192ELi160ELi384ELi128ELb0ELb1ELb1ELb0ELb1ELb1EEEEEEEEEvNT_6ParamsE --------------------------
	.section	.text._ZN7cutlass13device_kernelIN5flash11enable_sm90INS1_16FlashAttnFwdSm90INS1_25CollectiveMainloopFwdSm90ILi2EN4cute5tupleIJNS5_1CILi1EEES8_S8_EEENS6_IJNS7_ILi192EEENS7_ILi160EEENS7_ILi64EEEEEELi64ENS_12float_e4m3_tEfNS_4arch4Sm90ELb0ELb0ELb1ELb1ELb1ELb1ELb0ELb1ELb1ELb1ELb0ELb0EEENS1_21CollectiveEpilogueFwdINS6_IJSA_SC_SB_EEES9_NS_10bfloat16_tESG_Li384ELb1ELb1ELb0ELb1EEENS1_36VarlenDynamicPersistentTileSchedulerILi192ELi160ELi384ELi128ELb0ELb1ELb1ELb0ELb1ELb1EEEEEEEEEvNT_6ParamsE,"ax",@progbits
	.align	128
.text._ZN7cutlass13device_kernelIN5flash11enable_sm90INS1_16FlashAttnFwdSm90INS1_25CollectiveMainloopFwdSm90ILi2EN4cute5tupleIJNS5_1CILi1EEES8_S8_EEENS6_IJNS7_ILi192EEENS7_ILi160EEENS7_ILi64EEEEEELi64ENS_12float_e4m3_tEfNS_4arch4Sm90ELb0ELb0ELb1ELb1ELb1ELb1ELb0ELb1ELb1ELb1ELb0ELb0EEENS1_21CollectiveEpilogueFwdINS6_IJSA_SC_SB_EEES9_NS_10bfloat16_tESG_Li384ELb1ELb1ELb0ELb1EEENS1_36VarlenDynamicPersistentTileSchedulerILi192ELi160ELi384ELi128ELb0ELb1ELb1ELb0ELb1ELb1EEEEEEEEEvNT_6ParamsE:
        .type           _ZN7cutlass13device_kernelIN5flash11enable_sm90INS1_16FlashAttnFwdSm90INS1_25CollectiveMainloopFwdSm90ILi2EN4cute5tupleIJNS5_1CILi1EEES8_S8_EEENS6_IJNS7_ILi192EEENS7_ILi160EEENS7_ILi64EEEEEELi64ENS_12float_e4m3_tEfNS_4arch4Sm90ELb0ELb0ELb1ELb1ELb1ELb1ELb0ELb1ELb1ELb1ELb0ELb0EEENS1_21CollectiveEpilogueFwdINS6_IJSA_SC_SB_EEES9_NS_10bfloat16_tESG_Li384ELb1ELb1ELb0ELb1EEENS1_36VarlenDynamicPersistentTileSchedulerILi192ELi160ELi384ELi128ELb0ELb1ELb1ELb0ELb1ELb1EEEEEEEEEvNT_6ParamsE,@function
        .size           _ZN7cutlass13device_kernelIN5flash11enable_sm90INS1_16FlashAttnFwdSm90INS1_25CollectiveMainloopFwdSm90ILi2EN4cute5tupleIJNS5_1CILi1EEES8_S8_EEENS6_IJNS7_ILi192EEENS7_ILi160EEENS7_ILi64EEEEEELi64ENS_12float_e4m3_tEfNS_4arch4Sm90ELb0ELb0ELb1ELb1ELb1ELb1ELb0ELb1ELb1ELb1ELb0ELb0EEENS1_21CollectiveEpilogueFwdINS6_IJSA_SC_SB_EEES9_NS_10bfloat16_tESG_Li384ELb1ELb1ELb0ELb1EEENS1_36VarlenDynamicPersistentTileSchedulerILi192ELi160ELi384ELi128ELb0ELb1ELb1ELb0ELb1ELb1EEEEEEEEEvNT_6ParamsE,(.L_x_2749 - _ZN7cutlass13device_kernelIN5flash11enable_sm90INS1_16FlashAttnFwdSm90INS1_25CollectiveMainloopFwdSm90ILi2EN4cute5tupleIJNS5_1CILi1EEES8_S8_EEENS6_IJNS7_ILi192EEENS7_ILi160EEENS7_ILi64EEEEEELi64ENS_12float_e4m3_tEfNS_4arch4Sm90ELb0ELb0ELb1ELb1ELb1ELb1ELb0ELb1ELb1ELb1ELb0ELb0EEENS1_21CollectiveEpilogueFwdINS6_IJSA_SC_SB_EEES9_NS_10bfloat16_tESG_Li384ELb1ELb1ELb0ELb1EEENS1_36VarlenDynamicPersistentTileSchedulerILi192ELi160ELi384ELi128ELb0ELb1ELb1ELb0ELb1ELb1EEEEEEEEEvNT_6ParamsE)
        .other          _ZN7cutlass13device_kernelIN5flash11enable_sm90INS1_16FlashAttnFwdSm90INS1_25CollectiveMainloopFwdSm90ILi2EN4cute5tupleIJNS5_1CILi1EEES8_S8_EEENS6_IJNS7_ILi192EEENS7_ILi160EEENS7_ILi64EEEEEELi64ENS_12float_e4m3_tEfNS_4arch4Sm90ELb0ELb0ELb1ELb1ELb1ELb1ELb0ELb1ELb1ELb1ELb0ELb0EEENS1_21CollectiveEpilogueFwdINS6_IJSA_SC_SB_EEES9_NS_10bfloat16_tESG_Li384ELb1ELb1ELb0ELb1EEENS1_36VarlenDynamicPersistentTileSchedulerILi192ELi160ELi384ELi128ELb0ELb1ELb1ELb0ELb1ELb1EEEEEEEEEvNT_6ParamsE,@"STO_CUDA_ENTRY STV_DEFAULT"
_ZN7cutlass13device_kernelIN5flash11enable_sm90INS1_16FlashAttnFwdSm90INS1_25CollectiveMainloopFwdSm90ILi2EN4cute5tupleIJNS5_1CILi1EEES8_S8_EEENS6_IJNS7_ILi192EEENS7_ILi160EEENS7_ILi64EEEEEELi64ENS_12float_e4m3_tEfNS_4arch4Sm90ELb0ELb0ELb1ELb1ELb1ELb1ELb0ELb1ELb1ELb1ELb0ELb0EEENS1_21CollectiveEpilogueFwdINS6_IJSA_SC_SB_EEES9_NS_10bfloat16_tESG_Li384ELb1ELb1ELb0ELb1EEENS1_36VarlenDynamicPersistentTileSchedulerILi192ELi160ELi384ELi128ELb0ELb1ELb1ELb0ELb1ELb1EEEEEEEEEvNT_6ParamsE:
[----:B------:R-:W0:Y:S02]  /*0000*/  LDC R1, c[0x0][0x28] ;  /* 0x00000a00ff017b82 */ /* 0x000e240000000800 */
[----:B0-----:R-:W-:Y:S01]  /*0010*/  VIADD R1, R1, 0xffffff70 ;  /* 0xffffff7001017836 */ /* 0x001fe20000000000 */
[----:B------:R-:W0:Y:S01]  /*0020*/  S2R R3, SR_TID.X ;  /* 0x0000000000037919 */ /* 0x000e220000002100 */
[----:B------:R-:W-:Y:S01]  /*0030*/  ELECT P0, URZ, PT ;  /* 0x00000000003f782f */ /* 0x000fe20003800000 */
[----:B------:R-:W-:Y:S01]  /*0040*/  BSSY B0, `(.L_x_407) ;  /* 0x000000d000007945 */ /* 0x000fe20003800000 */
[----:B0-----:R-:W-:-:S05]  /*0050*/  SHF.R.U32.HI R0, RZ, 0x5, R3 ;  /* 0x00000005ff007819 */ /* 0x001fca0000011603 */
[----:B------:R-:W0:Y:S02]  /*0060*/  SHFL.IDX PT, R2, R0, RZ, 0x1f ;  /* 0x00001fff00027589 */ /* 0x000e2400000e0000 */
[----:B0-----:R-:W-:-:S13]  /*0070*/  ISETP.EQ.AND P0, PT, R2, RZ, P0 ;  /* 0x000000ff0200720c */ /* 0x001fda0000702270 */
[----:B------:R-:W-:Y:S05]  /*0080*/  @!P0 BRA `(.L_x_408) ;  /* 0x0000000000208947 */ /* 0x000fea0003800000 */
[----:B------:R-:W-:Y:S02]  /*0090*/  ULDC.64 UR4, c[0x0][0x198] ;  /* 0x0000660000047ab9 */ /* 0x000fe40000000a00 */
[----:B------:R-:W-:Y:S02]  /*00a0*/  UIADD3 UR6, UP0, UR4, 0x570, URZ ;  /* 0x0000057004067890 */ /* 0x000fe4000ff1e03f */
[----:B------:R-:W-:Y:S02]  /*00b0*/  UIADD3 UR4, UP1, UR4, 0x670, URZ ;  /* 0x0000067004047890 */ /* 0x000fe4000ff3e03f */
[----:B------:R-:W-:Y:S02]  /*00c0*/  UIADD3.X UR7, URZ, UR5, URZ, UP0, !UPT ;  /* 0x000000053f077290 */ /* 0x000fe400087fe43f */
[----:B------:R-:W-:-:S07]  /*00d0*/  UIADD3.X UR5, URZ, UR5, URZ, UP1, !UPT ;  /* 0x000000053f057290 */ /* 0x000fce0008ffe43f */
[----:B------:R0:W-:Y:S02]  /*00e0*/  UTMACCTL.PF [UR6] ;  /* 0x00000000060079b9 */ /* 0x0001e40008040000 */
[----:B------:R0:W-:Y:S02]  /*00f0*/  UTMACCTL.PF [UR4] ;  /* 0x00000000040079b9 */ /* 0x0001e40008040000 */
[----:B0-----:R-:W-:Y:S01]  /*0100*/  NOP ;  /* 0x0000000000007918 */ /* 0x001fe20000000000 */
.L_x_408:
[----:B------:R-:W-:Y:S05]  /*0110*/  BSYNC B0 ;  /* 0x0000000000007941 */ /* 0x000fea0003800000 */
.L_x_407:
[----:B------:R-:W-:Y:S01]  /*0120*/  VOTEU.ANY UP0, P0 ;  /* 0x00000000003f7886 */ /* 0x000fe20000000100 */
[----:B------:R-:W0:Y:S01]  /*0130*/  SHFL.IDX PT, R2, R0, RZ, 0x1f ;  /* 0x00001fff00027589 */ /* 0x000e2200000e0000 */
[----:B------:R-:W-:Y:S01]  /*0140*/  UMOV UR4, 0x80 ;  /* 0x0000008000047882 */ /* 0x000fe20000000000 */
[----:B------:R-:W-:Y:S01]  /*0150*/  UMOV UR7, 0x180 ;  /* 0x0000018000077882 */ /* 0x000fe20000000000 */
[----:B------:R-:W-:Y:S01]  /*0160*/  SHF.R.U32.HI R3, RZ, 0x7, R3 ;  /* 0x00000007ff037819 */ /* 0x000fe20000011603 */
[----:B------:R-:W1:Y:S01]  /*0170*/  @UP0 S2UR UR8, SR_CgaCtaId ;  /* 0x00000000000809c3 */ /* 0x000e620000008800 */
[----:B------:R-:W-:Y:S01]  /*0180*/  @UP0 UMOV UR6, 0x400 ;  /* 0x0000040000060882 */ /* 0x000fe20000000000 */
[----:B------:R-:W-:-:S04]  /*0190*/  @UP0 UIADD3 UR4, -UR4, 0x100000, URZ ;  /* 0x0010000004040890 */ /* 0x000fc8000fffe13f */
[----:B------:R-:W-:Y:S02]  /*01a0*/  @UP0 USHF.L.U32 UR5, UR4, 0xb, URZ ;  /* 0x0000000b04050899 */ /* 0x000fe4000800063f */
[----:B------:R-:W-:Y:S01]  /*01b0*/  @UP0 USHF.L.U32 UR4, UR4, 0x1, URZ ;  /* 0x0000000104040899 */ /* 0x000fe2000800063f */
[----:B------:R-:W-:Y:S01]  /*01c0*/  VOTEU.ANY UP1, P0 ;  /* 0x00000000003f7886 */ /* 0x000fe20000020100 */
[----:B0-----:R-:W-:Y:S02]  /*01d0*/  ISETP.NE.AND P1, PT, R2, RZ, PT ;  /* 0x000000ff0200720c */ /* 0x001fe40003f25270 */
[----:B------:R0:W2:Y:S01]  /*01e0*/  SHFL.IDX PT, R2, R3, RZ, 0x1f ;  /* 0x00001fff03027589 */ /* 0x0000a200000e0000 */
[----:B-1----:R-:W-:Y:S02]  /*01f0*/  @UP0 ULEA UR8, UR8, UR6, 0x18 ;  /* 0x0000000608080291 */ /* 0x002fe4000f8ec03f */
[----:B------:R-:W-:-:S04]  /*0200*/  @UP0 UIADD3 UR6, -UR7, 0x100000, URZ ;  /* 0x0010000007060890 */ /* 0x000fc8000fffe13f */
[----:B------:R-:W-:Y:S02]  /*0210*/  @UP0 USHF.L.U32 UR7, UR6, 0xb, URZ ;  /* 0x0000000b06070899 */ /* 0x000fe4000800063f */
[----:B------:R-:W-:Y:S01]  /*0220*/  @UP0 USHF.L.U32 UR6, UR6, 0x1, URZ ;  /* 0x0000000106060899 */ /* 0x000fe2000800063f */
[----:B------:R-:W-:Y:S01]  /*0230*/  VOTEU.ANY UP0, P0 ;  /* 0x00000000003f7886 */ /* 0x000fe20000000100 */
[----:B------:R-:W1:Y:S04]  /*0240*/  FENCE.VIEW.ASYNC.S ;  /* 0x00000000000073c6 */ /* 0x000e680000000000 */
[----:B-1----:R0:W1:Y:S06]  /*0250*/  @UP0 SYNCS.EXCH.64 URZ, [UR8+0x13200], UR4 ;  /* 0x01320004083f05b2 */ /* 0x00206c0008000100 */
[----:B------:R0:W3:Y:S02]  /*0260*/  @UP1 SYNCS.EXCH.64 URZ, [UR8+0x13220], UR6 ;  /* 0x01322006083f15b2 */ /* 0x0000e40008000100 */
        /* <DEDUP_REMOVED lines=14> */
[----:B0-----:R0:W4:Y:S08]  /*0350*/  SYNCS.EXCH.64 URZ, [UR8+0x13230], UR4 ;  /* 0x01323004083f75b2 */ /* 0x0011300008000100 */
[----:B------:R0:W0:Y:S01]  /*0360*/  SYNCS.EXCH.64 URZ, [UR8+0x13240], UR6 ;  /* 0x01324006083f75b2 */ /* 0x0000220008000100 */
[----:B------:R0:W0:Y:S01]  /*0370*/  SYNCS.EXCH.64 URZ, [UR8+0x13238], UR4 ;  /* 0x01323804083f75b2 */ /* 0x0000220008000100 */
[----:B------:R0:W0:Y:S01]  /*0380*/  SYNCS.EXCH.64 URZ, [UR8+0x13248], UR6 ;  /* 0x01324806083f75b2 */ /* 0x0000220008000100 */
[----:B------:R-:W-:Y:S01]  /*0390*/  NOP ;  /* 0x0000000000007918 */ /* 0x000fe20000000000 */
.L_x_409:
        /* <DEDUP_REMOVED lines=22> */
.L_x_410:
        /* <DEDUP_REMOVED lines=18> */
.L_x_411:
        /* <DEDUP_REMOVED lines=22> */
.L_x_412:
[----:B------:R-:W5:Y:S01]  /*0780*/  SHFL.IDX PT, R4, R0, RZ, 0x1f ;  /* 0x00001fff00047589 */ /* 0x000f6200000e0000 */
        /* <DEDUP_REMOVED lines=22> */
.L_x_413:
[----:B--2---:R-:W-:Y:S01]  /*08f0*/  ISETP.NE.AND P0, PT, R2, RZ, PT ;  /* 0x000000ff0200720c */ /* 0x004fe20003f05270 */
[----:B------:R-:W-:Y:S01]  /*0900*/  IMAD.MOV.U32 R2, RZ, RZ, 0x1 ;  /* 0x00000001ff027424 */ /* 0x000fe200078e00ff */
[----:B------:R-:W-:Y:S01]  /*0910*/  NOP ;  /* 0x0000000000007918 */ /* 0x000fe20000000000 */
[----:B------:R-:W-:Y:S01]  /*0920*/  ULDC.64 UR40, c[0x0][0x208] ;  /* 0x0000820000287ab9 */ /* 0x000fe20000000a00 */
[----:B------:R-:W-:Y:S02]  /*0930*/  BSSY B8, `(.L_x_414) ;  /* 0x0001716000087945 */ /* 0x000fe40003800000 */
[----:B------:R-:W-:-:S05]  /*0940*/  SEL R2, R2, 0x2, !P0 ;  /* 0x0000000202027807 */ /* 0x000fca0004000000 */
[----:B------:R2:W-:Y:S01]  /*0950*/  STL [R1+0x34], R2 ;  /* 0x0000340201007387 */ /* 0x0005e20000100800 */
[----:B01-34-:R-:W-:Y:S06]  /*0960*/  BAR.SYNC.DEFER_BLOCKING 0x0 ;  /* 0x0000000000007b1d */ /* 0x01bfec0000010000 */
[----:B------:R-:W-:Y:S05]  /*0970*/  @!P0 BRA `(.L_x_415) ;  /* 0x0000010000308947 */ /* 0x000fea0003800000 */
.L_x_416:
[----:B------:R-:W-:-:S08]  /*0980*/  NOP ;  /* 0x0000000000007918 */ /* 0x000fd00000000000 */
[----:B------:R-:W0:Y:S02]  /*0990*/  USETMAXREG.TRY_ALLOC.CTAPOOL UP0, 0xa0 ;  /* 0x000000a0000079c8 */ /* 0x000e240008000600 */
[----:B0-----:R-:W-:-:S13]  /*09a0*/  PLOP3.LUT P0, PT, PT, PT, UP0, 0x80, 0x0 ;  /* 0x000000000000781c */ /* 0x001fda0003f0f008 */
[----:B------:R-:W-:Y:S05]  /*09b0*/  @!P0 BRA `(.L_x_416) ;  /* 0xfffffffc00f08947 */ /* 0x000fea000383ffff */
[----:B------:R-:W0:Y:S08]  /*09c0*/  S2UR UR4, SR_CgaCtaId ;  /* 0x00000000000479c3 */ /* 0x000e300000008800 */
[----:B------:R-:W-:Y:S06]  /*09d0*/  BAR.ARV 0x8, 0x200 ;  /* 0x0208000000007b1d */ /* 0x000fec0000002000 */
[----:B------:R-:W-:-:S02]  /*09e0*/  MOV R18, 0x400 ;  /* 0x0000040000127802 */ /* 0x000fc40000000f00 */
[----:B------:R-:W-:Y:S01]  /*09f0*/  BAR.SYNC.DEFER_BLOCKING 0x5, 0x200 ;  /* 0x0148000000007b1d */ /* 0x000fe20000010000 */
[----:B0-----:R-:W-:-:S05]  /*0a00*/  IMAD.U32 R0, RZ, RZ, UR4 ;  /* 0x00000004ff007e24 */ /* 0x001fca000f8e00ff */
[----:B------:R-:W-:Y:S01]  /*0a10*/  ULDC UR4, c[0x0][0xc3c] ;  /* 0x00030f0000047ab9 */ /* 0x000fe20000000800 */
[----:B------:R-:W-:Y:S01]  /*0a20*/  LEA R18, R0, R18, 0x18 ;  /* 0x0000001200127211 */ /* 0x000fe200078ec0ff */
[----:B------:R-:W-:Y:S04]  /*0a30*/  STL [R1+0x2c], R0 ;  /* 0x00002c0001007387 */ /* 0x000fe80000100800 */
[----:B------:R-:W0:Y:S01]  /*0a40*/  LDS.128 R12, [R18+0x132d0] ;  /* 0x0132d000120c7984 */ /* 0x000e220000000c00 */
[----:B------:R-:W-:Y:S06]  /*0a50*/  BAR.ARV 0x4, 0x200 ;  /* 0x0108000000007b1d */ /* 0x000fec0000002000 */
[----:B0-----:R-:W-:-:S13]  /*0a60*/  ISETP.GE.AND P0, PT, R15, UR4, PT ;  /* 0x000000040f007c0c */ /* 0x001fda000bf06270 */
[----:B------:R-:W-:Y:S05]  /*0a70*/  @P0 BRA `(.L_x_417) ;  /* 0x0000017000040947 */ /* 0x000fea0003800000 */
[----:B------:R-:W3:Y:S01]  /*0a80*/  LDL.LU R19, [R1+0x34] ;  /* 0x0000340001137983 */ /* 0x000ee20000300800 */
[----:B------:R-:W0:Y:S02]  /*0a90*/  S2R R0, SR_TID.X ;  /* 0x0000000000007919 */ /* 0x000e240000002100 */
[----:B0-----:R-:W-:-:S05]  /*0aa0*/  VIADD R21, R0, 0xffffff80 ;  /* 0xffffff8000157836 */ /* 0x001fca0000000000 */
[----:B------:R-:W-:-:S04]  /*0ab0*/  SHF.R.S32.HI R0, RZ, 0x1f, R21 ;  /* 0x0000001fff007819 */ /* 0x000fc80000011415 */
[----:B--2---:R-:W-:-:S04]  /*0ac0*/  LEA.HI R2, R0, R21, RZ, 0x5 ;  /* 0x0000001500027211 */ /* 0x004fc800078f28ff */
[----:B------:R-:W-:Y:S02]  /*0ad0*/  SHF.L.U32 R4, R2, 0x5, RZ ;  /* 0x0000000502047819 */ /* 0x000fe400000006ff */
[CC--:B------:R-:W-:Y:S02]  /*0ae0*/  LEA.HI R2, R0.reuse, R21.reuse, RZ, 0x7 ;  /* 0x0000001500027211 */ /* 0x0c0fe400078f38ff */
[----:B------:R-:W-:Y:S02]  /*0af0*/  LEA.HI R7, R0, R21, RZ, 0x4 ;  /* 0x0000001500077211 */ /* 0x000fe400078f20ff */
[----:B------:R-:W-:Y:S02]  /*0b00*/  LOP3.LUT R6, R2, 0xffffff80, RZ, 0xc0, !PT ;  /* 0xffffff8002067812 */ /* 0x000fe400078ec0ff */
[----:B------:R-:W-:Y:S02]  /*0b10*/  LOP3.LUT R3, R7, 0x3fffff0, RZ, 0xc0, !PT ;  /* 0x03fffff007037812 */ /* 0x000fe400078ec0ff */
[----:B------:R-:W-:Y:S01]  /*0b20*/  LOP3.LUT R5, R4, 0xfffffc00, RZ, 0xc0, !PT ;  /* 0xfffffc0004057812 */ /* 0x000fe200078ec0ff */
[----:B------:R-:W-:-:S02]  /*0b30*/  IMAD.IADD R24, R21, 0x1, -R6 ;  /* 0x0000000115187824 */ /* 0x000fc400078e0a06 */
[C---:B------:R-:W-:Y:S01]  /*0b40*/  IMAD.IADD R4, R21.reuse, 0x1, -R3 ;  /* 0x0000000115047824 */ /* 0x040fe200078e0a03 */
[-C--:B------:R-:W-:Y:S02]  /*0b50*/  LEA.HI R3, R21, R21.reuse, RZ, 0x1 ;  /* 0x0000001515037211 */ /* 0x080fe400078f08ff */
[----:B------:R-:W-:Y:S01]  /*0b60*/  SHF.R.S32.HI R9, RZ, 0x1f, R24 ;  /* 0x0000001fff097819 */ /* 0x000fe20000011418 */
[----:B------:R-:W-:Y:S01]  /*0b70*/  IMAD R10, R4, 0x40, R5 ;  /* 0x00000040040a7824 */ /* 0x000fe200078e0205 */
[----:B------:R-:W-:Y:S02]  /*0b80*/  SHF.R.S32.HI R20, RZ, 0x1, R3 ;  /* 0x00000001ff147819 */ /* 0x000fe40000011403 */
[----:B------:R-:W-:Y:S02]  /*0b90*/  LEA.HI R4, R0, R21, RZ, 0x2 ;  /* 0x0000001500047211 */ /* 0x000fe400078f10ff */
[----:B------:R-:W-:Y:S02]  /*0ba0*/  LEA.HI R11, R9, R24, RZ, 0x2 ;  /* 0x00000018090b7211 */ /* 0x000fe400078f10ff */
[----:B------:R-:W-:-:S02]  /*0bb0*/  SHF.R.S32.HI R22, RZ, 0x7, R2 ;  /* 0x00000007ff167819 */ /* 0x000fc40000011402 */
[----:B------:R-:W-:Y:S02]  /*0bc0*/  LEA.HI R6, R3, R20, RZ, 0x1 ;  /* 0x0000001403067211 */ /* 0x000fe400078f08ff */
[----:B------:R-:W-:Y:S02]  /*0bd0*/  SHF.R.S32.HI R8, RZ, 0x4, R7 ;  /* 0x00000004ff087819 */ /* 0x000fe40000011407 */
[--C-:B------:R-:W-:Y:S02]  /*0be0*/  SHF.R.S32.HI R2, RZ, 0x2, R4.reuse ;  /* 0x00000002ff027819 */ /* 0x100fe40000011404 */
[----:B------:R-:W-:Y:S02]  /*0bf0*/  SHF.R.S32.HI R5, RZ, 0x1f, R4 ;  /* 0x0000001fff057819 */ /* 0x000fe40000011404 */
[--C-:B------:R-:W-:Y:S02]  /*0c00*/  SHF.R.S32.HI R12, RZ, 0x2, R11.reuse ;  /* 0x00000002ff0c7819 */ /* 0x100fe4000001140b */
[----:B------:R-:W-:-:S02]  /*0c10*/  SHF.R.S32.HI R17, RZ, 0x1f, R11 ;  /* 0x0000001fff117819 */ /* 0x000fc4000001140b */
[----:B------:R-:W-:Y:S02]  /*0c20*/  LOP3.LUT R6, R6, 0x3fffffe, RZ, 0xc0, !PT ;  /* 0x03fffffe06067812 */ /* 0x000fe400078ec0ff */
[----:B------:R-:W-:Y:S02]  /*0c30*/  LOP3.LUT R16, R4, 0xfffffffc, RZ, 0xc0, !PT ;  /* 0xfffffffc04107812 */ /* 0x000fe400078ec0ff */
[----:B------:R-:W-:Y:S02]  /*0c40*/  LEA.HI R7, R7, R8, RZ, 0x1 ;  /* 0x0000000807077211 */ /* 0x000fe400078f08ff */
[----:B------:R-:W-:Y:S02]  /*0c50*/  LEA.HI R5, R5, R2, RZ, 0x2 ;  /* 0x0000000205057211 */ /* 0x000fe400078f10ff */
[----:B------:R-:W-:Y:S01]  /*0c60*/  LEA.HI R17, R17, R12, RZ, 0x3 ;  /* 0x0000000c11117211 */ /* 0x000fe200078f18ff */
[----:B------:R-:W-:Y:S01]  /*0c70*/  IMAD.HI R4, R22, 0x55555556, RZ ;  /* 0x5555555616047827 */ /* 0x000fe200078e02ff */
[----:B------:R-:W-:-:S02]  /*0c80*/  LOP3.LUT R7, R7, 0x1ffffffe, RZ, 0xc0, !PT ;  /* 0x1ffffffe07077812 */ /* 0x000fc400078ec0ff */
[----:B------:R-:W-:Y:S01]  /*0c90*/  LOP3.LUT R5, R5, 0xfffffffc, RZ, 0xc0, !PT ;  /* 0xfffffffc05057812 */ /* 0x000fe200078ec0ff */
[----:B------:R-:W-:Y:S01]  /*0ca0*/  IMAD.IADD R6, R20, 0x1, -R6 ;  /* 0x0000000114067824 */ /* 0x000fe200078e0a06 */
[----:B------:R-:W-:Y:S01]  /*0cb0*/  LOP3.LUT R17, R17, 0xfffffff8, RZ, 0xc0, !PT ;  /* 0xfffffff811117812 */ /* 0x000fe200078ec0ff */
[----:B------:R-:W-:Y:S01]  /*0cc0*/  IMAD.IADD R16, R21, 0x1, -R16 ;  /* 0x0000000115107824 */ /* 0x000fe200078e0a10 */
[----:B------:R-:W-:Y:S02]  /*0cd0*/  LEA.HI R9, R9, R24, RZ, 0x5 ;  /* 0x0000001809097211 */ /* 0x000fe400078f28ff */
[----:B------:R-:W-:Y:S01]  /*0ce0*/  LOP3.LUT R11, R11, 0x7ffffffc, RZ, 0xc0, !PT ;  /* 0x7ffffffc0b0b7812 */ /* 0x000fe200078ec0ff */
[C---:B------:R-:W-:Y:S01]  /*0cf0*/  IMAD.IADD R7, R8.reuse, 0x1, -R7 ;  /* 0x0000000108077824 */ /* 0x040fe200078e0a07 */
[----:B------:R-:W-:Y:S01]  /*0d00*/  LEA R6, R8, R6, 0x3 ;  /* 0x0000000608067211 */ /* 0x000fe200078e18ff */
[----:B------:R-:W-:Y:S01]  /*0d10*/  IMAD.IADD R20, R2, 0x1, -R5 ;  /* 0x0000000102147824 */ /* 0x000fe200078e0a05 */
[----:B------:R-:W-:Y:S01]  /*0d20*/  LEA.HI R4, R4, R4, RZ, 0x1 ;  /* 0x0000000404047211 */ /* 0x000fe200078f08ff */
[----:B------:R-:W-:Y:S01]  /*0d30*/  IMAD.IADD R12, R12, 0x1, -R17 ;  /* 0x000000010c0c7824 */ /* 0x000fe200078e0a11 */
[----:B------:R-:W-:Y:S01]  /*0d40*/  SHF.R.S32.HI R9, RZ, 0x5, R9 ;  /* 0x00000005ff097819 */ /* 0x000fe20000011409 */
[----:B------:R-:W-:Y:S01]  /*0d50*/  IMAD.IADD R11, R24, 0x1, -R11 ;  /* 0x00000001180b7824 */ /* 0x000fe200078e0a0b */
[----:B------:R-:W-:-:S02]  /*0d60*/  LEA.HI R2, R16, R16, RZ, 0x1 ;  /* 0x0000001010027211 */ /* 0x000fc400078f08ff */
[----:B------:R-:W-:Y:S01]  /*0d70*/  MOV R8, 0xfffffffe ;  /* 0xfffffffe00087802 */ /* 0x000fe20000000f00 */
[----:B------:R-:W-:Y:S01]  /*0d80*/  IMAD R4, R4, -0x3, R22 ;  /* 0xfffffffd04047824 */ /* 0x000fe200078e0216 */
[----:B------:R-:W-:Y:S01]  /*0d90*/  LOP3.LUT R5, R2, 0x1ffffffe, RZ, 0xc0, !PT ;  /* 0x1ffffffe02057812 */ /* 0x000fe200078ec0ff */
[----:B------:R-:W-:Y:S02]  /*0da0*/  IMAD R9, R9, 0x10, R12 ;  /* 0x0000001009097824 */ /* 0x000fe400078e020c */
[----:B------:R-:W-:Y:S02]  /*0db0*/  IMAD R7, R7, 0x8, R10 ;  /* 0x0000000807077824 */ /* 0x000fe400078e020a */
[----:B------:R-:W-:Y:S01]  /*0dc0*/  IMAD R2, R11, R8, 0xa0 ;  /* 0x000000a00b027424 */ /* 0x000fe200078e0208 */
[----:B------:R-:W-:Y:S01]  /*0dd0*/  STL [R1+0x68], R20 ;  /* 0x0000681401007387 */ /* 0x000fe20000100800 */
[----:B------:R-:W-:-:S03]  /*0de0*/  LEA R4, R4, R9, 0x6 ;  /* 0x0000000904047211 */ /* 0x000fc600078e30ff */
[----:B------:R0:W-:Y:S01]  /*0df0*/  STL [R1+0x84], R7 ;  /* 0x0000840701007387 */ /* 0x0001e20000100800 */
[----:B------:R-:W-:-:S03]  /*0e00*/  LEA.HI R0, R0, R21, RZ, 0x3 ;  /* 0x0000001500007211 */ /* 0x000fc600078f18ff */
[----:B------:R3:W-:Y:S04]  /*0e10*/  STL [R1+0x80], R2 ;  /* 0x0000800201007387 */ /* 0x0007e80000100800 */
[----:B------:R-:W-:Y:S04]  /*0e20*/  STL [R1+0x4], R13 ;  /* 0x0000040d01007387 */ /* 0x000fe80000100800 */
[----:B------:R-:W-:Y:S01]  /*0e30*/  STL [R1+0x8], R14 ;  /* 0x0000080e01007387 */ /* 0x000fe20000100800 */
[----:B------:R-:W-:-:S03]  /*0e40*/  LOP3.LUT R3, R3, 0xfffffffe, RZ, 0xc0, !PT ;  /* 0xfffffffe03037812 */ /* 0x000fc600078ec0ff */
[----:B------:R-:W-:Y:S04]  /*0e50*/  STL [R1+0xc], R15 ;  /* 0x00000c0f01007387 */ /* 0x000fe80000100800 */
[----:B------:R-:W-:Y:S04]  /*0e60*/  STL [R1+0x78], R4 ;  /* 0x0000780401007387 */ /* 0x000fe80000100800 */
[----:B------:R-:W-:Y:S01]  /*0e70*/  STL [R1+0x54], RZ ;  /* 0x000054ff01007387 */ /* 0x000fe20000100800 */
[----:B0-----:R-:W-:Y:S01]  /*0e80*/  IMAD.IADD R7, R21, 0x1, -R3 ;  /* 0x0000000115077824 */ /* 0x001fe200078e0a03 */
[----:B------:R-:W-:Y:S01]  /*0e90*/  SHF.R.S32.HI R3, RZ, 0x3, R0 ;  /* 0x00000003ff037819 */ /* 0x000fe20000011400 */
[----:B------:R-:W-:-:S02]  /*0ea0*/  IMAD.IADD R5, R16, 0x1, -R5 ;  /* 0x0000000110057824 */ /* 0x000fc400078e0a05 */
[C---:B------:R-:W-:Y:S02]  /*0eb0*/  IMAD.SHL.U32 R22, R7.reuse, 0x8, RZ ;  /* 0x0000000807167824 */ /* 0x040fe400078e00ff */
[----:B------:R-:W-:-:S03]  /*0ec0*/  IMAD.SHL.U32 R16, R7, 0x10, RZ ;  /* 0x0000001007107824 */ /* 0x000fc600078e00ff */
[----:B------:R-:W-:Y:S01]  /*0ed0*/  IADD3 R7, R22, 0x10, RZ ;  /* 0x0000001016077810 */ /* 0x000fe20007ffe0ff */
[----:B------:R-:W-:Y:S02]  /*0ee0*/  VIADD R156, R16, 0x20 ;  /* 0x00000020109c7836 */ /* 0x000fe40000000000 */
[----:B------:R-:W-:Y:S01]  /*0ef0*/  IMAD.SHL.U32 R6, R6, 0x40, RZ ;  /* 0x0000004006067824 */ /* 0x000fe200078e00ff */
[----:B------:R-:W-:Y:S01]  /*0f00*/  SHF.R.S32.HI R17, RZ, 0x1f, R16 ;  /* 0x0000001fff117819 */ /* 0x000fe20000011410 */
[----:B------:R-:W-:Y:S01]  /*0f10*/  IMAD.MOV.U32 R157, RZ, RZ, RZ ;  /* 0x000000ffff9d7224 */ /* 0x000fe200078e00ff */
[----:B---3--:R-:W-:-:S05]  /*0f20*/  LOP3.LUT R2, R19, 0x1, RZ, 0xfc, !PT ;  /* 0x0000000113027812 */ /* 0x008fca00078efcff */
[----:B------:R0:W-:Y:S02]  /*0f30*/  STL [R1+0x18], R2 ;  /* 0x0000180201007387 */ /* 0x0001e40000100800 */
[----:B0-----:R-:W-:Y:S02]  /*0f40*/  LOP3.LUT R2, R0, 0xfffffff8, RZ, 0xc0, !PT ;  /* 0xfffffff800027812 */ /* 0x001fe400078ec0ff */
[----:B------:R-:W-:-:S03]  /*0f50*/  SHF.L.U32 R0, R20, 0x7, RZ ;  /* 0x0000000714007819 */ /* 0x000fc600000006ff */
[----:B------:R-:W-:Y:S01]  /*0f60*/  IMAD.IADD R2, R21, 0x1, -R2 ;  /* 0x0000000115027824 */ /* 0x000fe200078e0a02 */
[----:B------:R-:W-:Y:S03]  /*0f70*/  STL [R1+0x1c], RZ ;  /* 0x00001cff01007387 */ /* 0x000fe60000100800 */
[----:B------:R-:W-:Y:S01]  /*0f80*/  IMAD.SHL.U32 R8, R2, 0x8, RZ ;  /* 0x0000000802087824 */ /* 0x000fe200078e00ff */
[----:B------:R-:W-:Y:S01]  /*0f90*/  LOP3.LUT R2, R0, 0x180, RZ, 0xc0, !PT ;  /* 0x0000018000027812 */ /* 0x000fe200078ec0ff */
[----:B------:R-:W-:Y:S03]  /*0fa0*/  STL [R1+0x14], RZ ;  /* 0x000014ff01007387 */ /* 0x000fe60000100800 */
[----:B------:R-:W-:Y:S01]  /*0fb0*/  SHF.R.U32.HI R3, RZ, 0x3, R2 ;  /* 0x00000003ff037819 */ /* 0x000fe20000011602 */
[----:B------:R0:W-:Y:S01]  /*0fc0*/  STL [R1+0x60], R8 ;  /* 0x0000600801007387 */ /* 0x0001e20000100800 */
[----:B------:R-:W-:-:S03]  /*0fd0*/  LOP3.LUT R0, R2, 0x10, R16, 0xf8, !PT ;  /* 0x0000001002007812 */ /* 0x000fc600078ef810 */
[----:B------:R1:W-:Y:S01]  /*0fe0*/  STL [R1+0x34], R2 ;  /* 0x0000340201007387 */ /* 0x0003e20000100800 */
[----:B------:R-:W-:-:S03]  /*0ff0*/  LOP3.LUT R0, R0, R3, RZ, 0x3c, !PT ;  /* 0x0000000300007212 */ /* 0x000fc600078e3cff */
[----:B------:R-:W-:Y:S01]  /*1000*/  STL [R1+0x24], R7 ;  /* 0x0000240701007387 */ /* 0x000fe20000100800 */
[----:B0-----:R-:W-:Y:S02]  /*1010*/  SHF.R.S32.HI R8, RZ, 0x1f, R8 ;  /* 0x0000001fff087819 */ /* 0x001fe40000011408 */
[----:B-1----:R-:W-:Y:S01]  /*1020*/  LOP3.LUT R2, R2, 0x30, R16, 0xf8, !PT ;  /* 0x0000003002027812 */ /* 0x002fe200078ef810 */
[----:B------:R0:W-:Y:S04]  /*1030*/  STL [R1+0x38], R3 ;  /* 0x0000380301007387 */ /* 0x0001e80000100800 */
[----:B------:R1:W-:Y:S01]  /*1040*/  STL [R1+0x88], R8 ;  /* 0x0000880801007387 */ /* 0x0003e20000100800 */
[----:B0-----:R-:W-:Y:S02]  /*1050*/  LOP3.LUT R3, R2, R3, RZ, 0x3c, !PT ;  /* 0x0000000302037212 */ /* 0x001fe400078e3cff */
[----:B------:R-:W-:Y:S01]  /*1060*/  SHF.R.S32.HI R2, RZ, 0x1f, R156 ;  /* 0x0000001fff027819 */ /* 0x000fe2000001149c */
[----:B------:R-:W-:Y:S01]  /*1070*/  STL [R1+0x3c], R6 ;  /* 0x00003c0601007387 */ /* 0x000fe20000100800 */
[----:B-1----:R-:W-:Y:S01]  /*1080*/  SHF.R.S32.HI R8, RZ, 0x1f, R7 ;  /* 0x0000001fff087819 */ /* 0x002fe20000011407 */
[----:B------:R-:W-:-:S02]  /*1090*/  IMAD.IADD R7, R6, 0x1, R0 ;  /* 0x0000000106077824 */ /* 0x000fc400078e0200 */
[----:B------:R0:W-:Y:S01]  /*10a0*/  STL [R1+0x20], R2 ;  /* 0x0000200201007387 */ /* 0x0001e20000100800 */
[----:B------:R-:W-:-:S03]  /*10b0*/  IMAD R0, R5, 0x8, R4 ;  /* 0x0000000805007824 */ /* 0x000fc600078e0204 */
[----:B------:R1:W-:Y:S01]  /*10c0*/  STL [R1+0x6c], R8 ;  /* 0x00006c0801007387 */ /* 0x0003e20000100800 */
[----:B0-----:R-:W-:-:S03]  /*10d0*/  IADD3 R2, R18, R6, R3 ;  /* 0x0000000612027210 */ /* 0x001fc60007ffe003 */
[----:B------:R1:W-:Y:S04]  /*10e0*/  STL [R1+0x28], R7 ;  /* 0x0000280701007387 */ /* 0x0003e80000100800 */
[----:B------:R1:W-:Y:S04]  /*10f0*/  STL [R1+0x7c], R0 ;  /* 0x00007c0001007387 */ /* 0x0003e80000100800 */
[----:B------:R1:W-:Y:S01]  /*1100*/  STL [R1+0x70], R2 ;  /* 0x0000700201007387 */ /* 0x0003e20000100800 */
[----:B------:R-:W-:-:S07]  /*1110*/  IMAD.MOV.U32 R19, RZ, RZ, RZ ;  /* 0x000000ffff137224 */ /* 0x000fce00078e00ff */
.L_x_519:
[----:B-12---:R-:W2:Y:S01]  /*1120*/  LDL.LU R0, [R1+0xc] ;  /* 0x00000c0001007983 */ /* 0x006ea20000300800 */
[----:B0-----:R-:W2:Y:S01]  /*1130*/  LDC.64 R2, c[0x0][0xc88] ;  /* 0x00032200ff027b82 */ /* 0x001ea20000000a00 */
[----:B------:R-:W-:Y:S01]  /*1140*/  ULDC.64 UR4, c[0x0][0xa28] ;  /* 0x00028a0000047ab9 */ /* 0x000fe20000000a00 */
[----:B------:R-:W-:Y:S01]  /*1150*/  ULDC.64 UR8, c[0x0][0xa18] ;  /* 0x0002860000087ab9 */ /* 0x000fe20000000a00 */
[----:B------:R-:W-:Y:S01]  /*1160*/  ISETP.NE.U32.AND P2, PT, RZ, UR4, PT ;  /* 0x00000004ff007c0c */ /* 0x000fe2000bf45070 */
[----:B------:R-:W3:Y:S01]  /*1170*/  LDL R44, [R1+0x8] ;  /* 0x00000800012c7983 */ /* 0x000ee20000100800 */
[----:B------:R-:W-:Y:S02]  /*1180*/  ULDC.64 UR6, c[0x0][0xa08] ;  /* 0x0002820000067ab9 */ /* 0x000fe40000000a00 */
[----:B------:R-:W-:Y:S01]  /*1190*/  ISETP.NE.AND.EX P2, PT, RZ, UR5, PT, P2 ;  /* 0x00000005ff007c0c */ /* 0x000fe2000bf45320 */
[----:B--2---:R-:W-:-:S05]  /*11a0*/  IMAD.WIDE R2, R0, 0x4, R2 ;  /* 0x0000000400027825 */ /* 0x004fca00078e0202 */
[----:B------:R-:W2:Y:S01]  /*11b0*/  LDG.E R0, desc[UR40][R2.64] ;  /* 0x0000002802007981 */ /* 0x000ea2000c1e1900 */
[----:B------:R-:W-:Y:S01]  /*11c0*/  MOV R9, RZ ;  /* 0x000000ff00097202 */ /* 0x000fe20000000f00 */
[----:B------:R-:W-:Y:S01]  /*11d0*/  IMAD.MOV.U32 R25, RZ, RZ, RZ ;  /* 0x000000ffff197224 */ /* 0x000fe200078e00ff */
[----:B------:R-:W-:Y:S02]  /*11e0*/  ISETP.NE.U32.AND P1, PT, RZ, UR8, PT ;  /* 0x00000008ff007c0c */ /* 0x000fe4000bf25070 */
[----:B------:R-:W-:Y:S02]  /*11f0*/  ISETP.NE.U32.AND P0, PT, RZ, UR6, PT ;  /* 0x00000006ff007c0c */ /* 0x000fe4000bf05070 */
[----:B------:R-:W-:Y:S02]  /*1200*/  ISETP.NE.AND.EX P1, PT, RZ, UR9, PT, P1 ;  /* 0x00000009ff007c0c */ /* 0x000fe4000bf25310 */
[----:B------:R-:W-:Y:S02]  /*1210*/  ISETP.NE.AND.EX P0, PT, RZ, UR7, PT, P0 ;  /* 0x00000007ff007c0c */ /* 0x000fe4000bf05300 */
[----:B--2--5:R-:W-:Y:S01]  /*1220*/  SHF.R.S32.HI R4, RZ, 0x1f, R0 ;  /* 0x0000001fff047819 */ /* 0x024fe20000011400 */
[C---:B------:R-:W-:Y:S01]  /*1230*/  IMAD.SHL.U32 R27, R0.reuse, 0x4, RZ ;  /* 0x00000004001b7824 */ /* 0x040fe200078e00ff */
[C---:B------:R-:W-:Y:S01]  /*1240*/  @P2 LEA R2, P3, R0.reuse, UR4, 0x2 ;  /* 0x0000000400022c11 */ /* 0x040fe2000f8610ff */
[----:B------:R-:W-:Y:S01]  /*1250*/  STL [R1+0x40], R0 ;  /* 0x0000400001007387 */ /* 0x000fe20000100800 */
[----:B------:R-:W-:-:S02]  /*1260*/  SHF.L.U64.HI R26, R0, 0x2, R4 ;  /* 0x00000002001a7819 */ /* 0x000fc40000010204 */
[----:B------:R-:W-:Y:S01]  /*1270*/  @P2 LEA.HI.X R3, R0, UR5, R4, 0x2, P3 ;  /* 0x0000000500032c11 */ /* 0x000fe200098f1404 */
[----:B------:R0:W-:Y:S01]  /*1280*/  STL [R1+0x5c], R4 ;  /* 0x00005c0401007387 */ /* 0x0001e20000100800 */
[----:B------:R-:W-:-:S03]  /*1290*/  IADD3 R6, P4, R27, UR6, RZ ;  /* 0x000000061b067c10 */ /* 0x000fc6000ff9e0ff */
[----:B------:R1:W-:Y:S01]  /*12a0*/  STL [R1+0x48], R27 ;  /* 0x0000481b01007387 */ /* 0x0003e20000100800 */
[----:B------:R-:W-:Y:S01]  /*12b0*/  ULDC UR4, c[0x0][0x288] ;  /* 0x0000a20000047ab9 */ /* 0x000fe20000000800 */
[C---:B------:R-:W-:Y:S02]  /*12c0*/  IADD3.X R7, R26.reuse, UR7, RZ, P4, !PT ;  /* 0x000000071a077c10 */ /* 0x040fe4000a7fe4ff */
[----:B------:R1:W-:Y:S04]  /*12d0*/  STL [R1+0x4c], R26 ;  /* 0x00004c1a01007387 */ /* 0x0003e80000100800 */
[----:B------:R1:W5:Y:S01]  /*12e0*/  @P2 LDG.E R9, desc[UR40][R2.64] ;  /* 0x0000002802092981 */ /* 0x000362000c1e1900 */
[----:B0-----:R-:W-:Y:S01]  /*12f0*/  @P1 IADD3 R4, P2, R27, UR8, RZ ;  /* 0x000000081b041c10 */ /* 0x001fe2000ff5e0ff */
[----:B------:R-:W-:Y:S01]  /*1300*/  IMAD.U32 R29, RZ, RZ, UR4 ;  /* 0x00000004ff1d7e24 */ /* 0x000fe2000f8e00ff */
[----:B------:R-:W-:Y:S01]  /*1310*/  ULDC.64 UR4, c[0x0][0x418] ;  /* 0x0001060000047ab9 */ /* 0x000fe20000000a00 */
[----:B------:R1:W5:Y:S01]  /*1320*/  @P0 LDG.E R25, desc[UR40][R6.64] ;  /* 0x0000002806190981 */ /* 0x000362000c1e1900 */
[----:B------:R-:W-:-:S03]  /*1330*/  @P1 IADD3.X R5, R26, UR9, RZ, P2, !PT ;  /* 0x000000091a051c10 */ /* 0x000fc600097fe4ff */
[----:B------:R-:W2:Y:S01]  /*1340*/  LDL R2, [R1+0x4] ;  /* 0x0000040001027983 */ /* 0x000ea20000100800 */
[----:B------:R-:W-:Y:S01]  /*1350*/  UISETP.NE.U32.AND UP0, UPT, UR4, URZ, UPT ;  /* 0x0000003f0400728c */ /* 0x000fe2000bf05070 */
[----:B------:R-:W-:Y:S02]  /*1360*/  ULDC.64 UR8, c[0x0][0xa20] ;  /* 0x0002880000087ab9 */ /* 0x000fe40000000a00 */
[----:B------:R1:W5:Y:S01]  /*1370*/  @P1 LDG.E R29, desc[UR40][R4.64] ;  /* 0x00000028041d1981 */ /* 0x000362000c1e1900 */
[----:B------:R-:W-:Y:S01]  /*1380*/  UISETP.NE.AND.EX UP0, UPT, UR5, URZ, UPT, UP0 ;  /* 0x0000003f0500728c */ /* 0x000fe2000bf05300 */
[----:B------:R-:W-:Y:S01]  /*1390*/  ISETP.NE.U32.AND P2, PT, RZ, UR8, PT ;  /* 0x00000008ff007c0c */ /* 0x000fe2000bf45070 */
[----:B------:R-:W-:Y:S01]  /*13a0*/  ULDC UR4, c[0x0][0x424] ;  /* 0x0001090000047ab9 */ /* 0x000fe20000000800 */
[----:B---3--:R1:W-:Y:S01]  /*13b0*/  STL [R1+0x44], R44 ;  /* 0x0000442c01007387 */ /* 0x0083e20000100800 */
[----:B------:R-:W-:Y:S01]  /*13c0*/  USEL UR4, UR4, 0x1, UP0 ;  /* 0x0000000104047887 */ /* 0x000fe20008000000 */
[----:B------:R-:W-:Y:S01]  /*13d0*/  ISETP.NE.AND.EX P2, PT, RZ, UR9, PT, P2 ;  /* 0x00000009ff007c0c */ /* 0x000fe2000bf45320 */
[----:B------:R-:W-:-:S02]  /*13e0*/  ULDC UR5, c[0x0][0x2f0] ;  /* 0x0000bc0000057ab9 */ /* 0x000fc40000000800 */
[----:B------:R-:W-:-:S03]  /*13f0*/  UIMAD UR4, UR4, UR5, URZ ;  /* 0x00000005040472a4 */ /* 0x000fc6000f8e023f */
[----:B------:R-:W-:Y:S01]  /*1400*/  ULDC UR5, c[0x0][0x348] ;  /* 0x0000d20000057ab9 */ /* 0x000fe20000000800 */
[----:B------:R-:W-:Y:S01]  /*1410*/  IMAD.MOV.U32 R41, RZ, RZ, R0 ;  /* 0x000000ffff297224 */ /* 0x000fe200078e0000 */
[----:B--2---:R1:W-:Y:S01]  /*1420*/  STL [R1+0x58], R2 ;  /* 0x0000580201007387 */ /* 0x0043e20000100800 */
[----:B------:R-:W-:Y:S06]  /*1430*/  @P1 BRA `(.L_x_418) ;  /* 0x0000000000241947 */ /* 0x000fec0003800000 */
[----:B------:R-:W-:Y:S02]  /*1440*/  ULDC.64 UR6, c[0x0][0xa00] ;  /* 0x0002800000067ab9 */ /* 0x000fe40000000a00 */
[----:B------:R-:W-:-:S04]  /*1450*/  ISETP.NE.U32.AND P1, PT, RZ, UR6, PT ;  /* 0x00000006ff007c0c */ /* 0x000fc8000bf25070 */
[----:B------:R-:W-:-:S13]  /*1460*/  ISETP.NE.AND.EX P1, PT, RZ, UR7, PT, P1 ;  /* 0x00000007ff007c0c */ /* 0x000fda000bf25310 */
[----:B------:R-:W-:Y:S05]  /*1470*/  @!P1 BRA `(.L_x_418) ;  /* 0x0000000000149947 */ /* 0x000fea0003800000 */
[----:B-1----:R-:W0:Y:S02]  /*1480*/  LDC.64 R2, c[0x0][0xa00] ;  /* 0x00028000ff027b82 */ /* 0x002e240000000a00 */
[----:B0-----:R-:W-:-:S05]  /*1490*/  IMAD.WIDE R2, R41, 0x4, R2 ;  /* 0x0000000429027825 */ /* 0x001fca00078e0202 */
[----:B-----5:R-:W2:Y:S04]  /*14a0*/  LDG.E R29, desc[UR40][R2.64] ;  /* 0x00000028021d7981 */ /* 0x020ea8000c1e1900 */
[----:B------:R-:W2:Y:S02]  /*14b0*/  LDG.E R0, desc[UR40][R2.64+0x4] ;  /* 0x0000042802007981 */ /* 0x000ea4000c1e1900 */
[----:B--2---:R-:W-:-:S07]  /*14c0*/  IMAD.IADD R29, R0, 0x1, -R29 ;  /* 0x00000001001d7824 */ /* 0x004fce00078e0a1d */
.L_x_418:
[----:B------:R-:W-:Y:S01]  /*14d0*/  MOV R31, UR5 ;  /* 0x00000005001f7c02 */ /* 0x000fe20008000f00 */
[----:B------:R-:W-:Y:S01]  /*14e0*/  IMAD.U32 R24, RZ, RZ, UR4 ;  /* 0x00000004ff187e24 */ /* 0x000fe2000f8e00ff */
[----:B------:R-:W-:Y:S06]  /*14f0*/  @!P2 BRA `(.L_x_419) ;  /* 0x000000000010a947 */ /* 0x000fec0003800000 */
[----:B-1----:R-:W-:-:S04]  /*1500*/  IADD3 R2, P0, R27, UR8, RZ ;  /* 0x000000081b027c10 */ /* 0x002fc8000ff1e0ff */
[----:B------:R-:W-:-:S05]  /*1510*/  IADD3.X R3, R26, UR9, RZ, P0, !PT ;  /* 0x000000091a037c10 */ /* 0x000fca00087fe4ff */
[----:B------:R0:W5:Y:S01]  /*1520*/  LDG.E R24, desc[UR40][R2.64] ;  /* 0x0000002802187981 */ /* 0x000162000c1e1900 */
[----:B------:R-:W-:Y:S05]  /*1530*/  BRA `(.L_x_420) ;  /* 0x0000000000107947 */ /* 0x000fea0003800000 */
.L_x_419:
[----:B------:R-:W-:Y:S05]  /*1540*/  @!P0 BRA `(.L_x_420) ;  /* 0x00000000000c8947 */ /* 0x000fea0003800000 */
[----:B-1----:R-:W2:Y:S04]  /*1550*/  LDG.E R3, desc[UR40][R6.64] ;  /* 0x0000002806037981 */ /* 0x002ea8000c1e1900 */
[----:B------:R-:W2:Y:S02]  /*1560*/  LDG.E R24, desc[UR40][R6.64+0x4] ;  /* 0x0000042806187981 */ /* 0x000ea4000c1e1900 */
[----:B--2---:R-:W-:-:S07]  /*1570*/  IMAD.IADD R24, R24, 0x1, -R3 ;  /* 0x0000000118187824 */ /* 0x004fce00078e0a03 */
.L_x_420:
[----:B------:R-:W-:Y:S02]  /*1580*/  ULDC.64 UR4, c[0x0][0xa10] ;  /* 0x0002840000047ab9 */ /* 0x000fe40000000a00 */
[----:B------:R-:W-:-:S04]  /*1590*/  ISETP.NE.U32.AND P0, PT, RZ, UR4, PT ;  /* 0x00000004ff007c0c */ /* 0x000fc8000bf05070 */
[----:B------:R-:W-:Y:S01]  /*15a0*/  ISETP.NE.AND.EX P0, PT, RZ, UR5, PT, P0 ;  /* 0x00000005ff007c0c */ /* 0x000fe2000bf05300 */
[----:B-----5:R-:W-:Y:S01]  /*15b0*/  IMAD.IADD R9, R24, 0x1, -R9 ;  /* 0x0000000118097824 */ /* 0x020fe200078e0a09 */
[----:B------:R-:W-:-:S11]  /*15c0*/  ULDC.64 UR4, c[0x0][0xa30] ;  /* 0x00028c0000047ab9 */ /* 0x000fd60000000a00 */
[----:B01----:R-:W0:Y:S02]  /*15d0*/  @P0 LDC.64 R2, c[0x0][0xa10] ;  /* 0x00028400ff020b82 */ /* 0x003e240000000a00 */
[----:B0-----:R-:W-:-:S05]  /*15e0*/  @P0 IMAD.WIDE R2, R41, 0x4, R2 ;  /* 0x0000000429020825 */ /* 0x001fca00078e0202 */
[----:B------:R-:W2:Y:S04]  /*15f0*/  @P0 LDG.E R0, desc[UR40][R2.64] ;  /* 0x0000002802000981 */ /* 0x000ea8000c1e1900 */
[----:B------:R0:W2:Y:S01]  /*1600*/  @P0 LDG.E R7, desc[UR40][R2.64+0x4] ;  /* 0x0000042802070981 */ /* 0x0000a2000c1e1900 */
[----:B------:R-:W-:Y:S01]  /*1610*/  ISETP.NE.U32.AND P1, PT, RZ, UR4, PT ;  /* 0x00000004ff007c0c */ /* 0x000fe2000bf25070 */
[----:B------:R-:W-:-:S03]  /*1620*/  IMAD.MOV.U32 R28, RZ, RZ, R24 ;  /* 0x000000ffff1c7224 */ /* 0x000fc600078e0018 */
[----:B------:R-:W-:Y:S01]  /*1630*/  ISETP.NE.AND.EX P1, PT, RZ, UR5, PT, P1 ;  /* 0x00000005ff007c0c */ /* 0x000fe2000bf25310 */
[----:B0-----:R-:W-:-:S12]  /*1640*/  IMAD.MOV R2, RZ, RZ, -R9 ;  /* 0x000000ffff027224 */ /* 0x001fd800078e0a09 */
[----:B------:R-:W-:-:S04]  /*1650*/  @P1 IADD3 R4, P2, R27, UR4, RZ ;  /* 0x000000041b041c10 */ /* 0x000fc8000ff5e0ff */
[----:B------:R-:W-:Y:S02]  /*1660*/  @P1 IADD3.X R5, R26, UR5, RZ, P2, !PT ;  /* 0x000000051a051c10 */ /* 0x000fe400097fe4ff */
[----:B------:R-:W-:-:S03]  /*1670*/  VIMNMX R2, RZ, R2, !PT ;  /* 0x00000002ff027248 */ /* 0x000fc60007fe0100 */
[----:B------:R0:W5:Y:S01]  /*1680*/  @P1 LDG.E R28, desc[UR40][R4.64] ;  /* 0x00000028041c1981 */ /* 0x000162000c1e1900 */
[----:B------:R-:W-:Y:S02]  /*1690*/  PLOP3.LUT P3, PT, PT, PT, PT, 0x80, 0x0 ;  /* 0x000000000000781c */ /* 0x000fe40003f6f070 */
[----:B--2---:R-:W-:-:S05]  /*16a0*/  @P0 IADD3 R31, -R0, R7, RZ ;  /* 0x00000007001f0210 */ /* 0x004fca0007ffe1ff */
[----:B------:R-:W-:-:S04]  /*16b0*/  IMAD.IADD R40, R9, 0x1, R31 ;  /* 0x0000000109287824 */ /* 0x000fc800078e021f */
[----:B------:R-:W-:-:S04]  /*16c0*/  VIADD R0, R40, 0x9f ;  /* 0x0000009f28007836 */ /* 0x000fc80000000000 */
[----:B------:R-:W-:-:S05]  /*16d0*/  IMAD.HI R0, R0, 0x66666667, RZ ;  /* 0x6666666700007827 */ /* 0x000fca00078e02ff */
[----:B------:R-:W-:-:S04]  /*16e0*/  SHF.R.U32.HI R3, RZ, 0x1f, R0 ;  /* 0x0000001fff037819 */ /* 0x000fc80000011600 */
[----:B------:R-:W-:-:S05]  /*16f0*/  LEA.HI.SX32 R120, R0, R3, 0x1a ;  /* 0x0000000300787211 */ /* 0x000fca00078fd2ff */
[----:B------:R-:W-:-:S05]  /*1700*/  IMAD R0, R120, 0xa0, -R9 ;  /* 0x000000a078007824 */ /* 0x000fca00078e0a09 */
[----:B0-----:R-:W-:-:S04]  /*1710*/  VIMNMX R5, R0, R31, PT ;  /* 0x0000001f00057248 */ /* 0x001fc80003fe0100 */
[----:B------:R-:W-:Y:S01]  /*1720*/  ISETP.GT.AND P0, PT, R5, R2, PT ;  /* 0x000000020500720c */ /* 0x000fe20003f04270 */
[----:B------:R-:W-:-:S05]  /*1730*/  IMAD.WIDE.U32 R2, R2, -0x33333333, RZ ;  /* 0xcccccccd02027825 */ /* 0x000fca00078e00ff */
[----:B------:R-:W-:-:S04]  /*1740*/  SHF.R.U32.HI R30, RZ, 0x7, R3 ;  /* 0x00000007ff1e7819 */ /* 0x000fc80000011603 */
[----:B------:R-:W-:-:S03]  /*1750*/  MOV R2, R30 ;  /* 0x0000001e00027202 */ /* 0x000fc60000000f00 */
[----:B------:R-:W-:-:S04]  /*1760*/  @P0 VIADD R0, R5, 0x9f ;  /* 0x0000009f05000836 */ /* 0x000fc80000000000 */
[----:B------:R-:W-:-:S05]  /*1770*/  @P0 IMAD.HI R0, R0, 0x66666667, RZ ;  /* 0x6666666700000827 */ /* 0x000fca00078e02ff */
[----:B------:R-:W-:-:S04]  /*1780*/  @P0 SHF.R.U32.HI R3, RZ, 0x1f, R0 ;  /* 0x0000001fff030819 */ /* 0x000fc80000011600 */
[----:B------:R-:W-:-:S04]  /*1790*/  @P0 LEA.HI.SX32 R2, R0, R3, 0x1a ;  /* 0x0000000300020211 */ /* 0x000fc800078fd2ff */
[----:B------:R-:W-:-:S13]  /*17a0*/  ISETP.GT.AND P0, PT, R2, R30, PT ;  /* 0x0000001e0200720c */ /* 0x000fda0003f04270 */
[----:B------:R-:W-:Y:S05]  /*17b0*/  @!P0 BRA `(.L_x_421) ;  /* 0x0000003400e08947 */ /* 0x000fea0003800000 */
[----:B------:R-:W-:Y:S01]  /*17c0*/  VIADD R0, R18, 0xe000 ;  /* 0x0000e00012007836 */ /* 0x000fe20000000000 */
[----:B------:R-:W-:Y:S04]  /*17d0*/  BSSY B6, `(.L_x_422) ;  /* 0x0000013000067945 */ /* 0x000fe80003800000 */
[----:B------:R-:W-:-:S13]  /*17e0*/  LOP3.LUT P0, RZ, R0, 0x1bf, RZ, 0xc0, !PT ;  /* 0x000001bf00ff7812 */ /* 0x000fda000780c0ff */
        /* <DEDUP_REMOVED lines=10> */
[----:B------:R-:W-:Y:S01]  /*1890*/  IMAD.U32 R6, RZ, RZ, UR4 ;  /* 0x00000004ff067e24 */ /* 0x000fe2000f8e00ff */
[----:B------:R-:W-:Y:S01]  /*18a0*/  MOV R13, RZ ;  /* 0x000000ff000d7202 */ /* 0x000fe20000000f00 */
[----:B------:R-:W-:-:S02]  /*18b0*/  IMAD.U32 R11, RZ, RZ, UR7 ;  /* 0x00000007ff0b7e24 */ /* 0x000fc4000f8e00ff */
[----:B------:R-:W-:Y:S02]  /*18c0*/  IMAD.MOV.U32 R8, RZ, RZ, 0x70 ;  /* 0x00000070ff087424 */ /* 0x000fe400078e00ff */
[----:B0-----:R-:W-:-:S07]  /*18d0*/  IMAD.MOV.U32 R12, RZ, RZ, 0x1 ;  /* 0x00000001ff0c7424 */ /* 0x001fce00078e00ff */
[----:B------:R-:W-:-:S07]  /*18e0*/  LEPC R20, `(.L_x_423) ;  /* 0x000000001014794e */ /* 0x000fce0000000000 */
[----:B-1---5:R-:W-:Y:S05]  /*18f0*/  CALL.ABS.NOINC R14 ;  /* 0x000000000e007343 */ /* 0x022fea0003c00000 */
.L_x_423:
[----:B------:R-:W-:Y:S05]  /*1900*/  BSYNC B6 ;  /* 0x0000000000067941 */ /* 0x000fea0003800000 */
.L_x_422:
        /* <DEDUP_REMOVED lines=20> */
.L_x_425:
[----:B------:R-:W-:Y:S05]  /*1a50*/  BSYNC B6 ;  /* 0x0000000000067941 */ /* 0x000fea0003800000 */
.L_x_424:
[----:B------:R-:W-:Y:S01]  /*1a60*/  ULDC.64 UR4, c[0x0][0x9f8] ;  /* 0x00027e0000047ab9 */ /* 0x000fe20000000a00 */
[----:B------:R-:W2:Y:S01]  /*1a70*/  LDL R53, [R1+0x68] ;  /* 0x0000680001357983 */ /* 0x000ea20000100800 */
[----:B------:R-:W-:Y:S01]  /*1a80*/  ISETP.NE.U32.AND P0, PT, RZ, UR4, PT ;  /* 0x00000004ff007c0c */ /* 0x000fe2000bf05070 */
[----:B------:R-:W0:Y:S02]  /*1a90*/  LDC R47, c[0x0][0x3f4] ;  /* 0x0000fd00ff2f7b82 */ /* 0x000e240000000800 */
[----:B------:R-:W3:Y:S01]  /*1aa0*/  LDL.LU R52, [R1+0x30] ;  /* 0x0000300001347983 */ /* 0x000ee20000300800 */
[----:B------:R-:W-:-:S03]  /*1ab0*/  ISETP.NE.AND.EX P0, PT, RZ, UR5, PT, P0 ;  /* 0x00000005ff007c0c */ /* 0x000fc6000bf05300 */
[----:B------:R-:W4:Y:S02]  /*1ac0*/  LDL R50, [R1+0x34] ;  /* 0x0000340001327983 */ /* 0x000f240000100800 */
[----:B------:R-:W1:Y:S01]  /*1ad0*/  LDC.64 R34, c[0x0][0x3f8] ;  /* 0x0000fe00ff227b82 */ /* 0x000e620000000a00 */
[----:B------:R-:W0:Y:S07]  /*1ae0*/  S2R R45, SR_TID.X ;  /* 0x00000000002d7919 */ /* 0x000e2e0000002100 */
[----:B------:R-:W-:Y:S01]  /*1af0*/  @P0 IADD3 R4, P1, R27, UR4, RZ ;  /* 0x000000041b040c10 */ /* 0x000fe2000ff3e0ff */
[----:B------:R-:W1:Y:S01]  /*1b00*/  LDC.64 R42, c[0x0][0x408] ;  /* 0x00010200ff2a7b82 */ /* 0x000e620000000a00 */
[----:B------:R-:W2:Y:S01]  /*1b10*/  LDL R27, [R1+0x38] ;  /* 0x00003800011b7983 */ /* 0x000ea20000100800 */
[----:B------:R-:W-:Y:S01]  /*1b20*/  ULDC UR4, c[0x0][0x2f4] ;  /* 0x0000bd0000047ab9 */ /* 0x000fe20000000800 */
[----:B------:R-:W-:-:S02]  /*1b30*/  @P0 IADD3.X R5, R26, UR5, RZ, P1, !PT ;  /* 0x000000051a050c10 */ /* 0x000fc40008ffe4ff */
[----:B------:R-:W2:Y:S04]  /*1b40*/  LDL R26, [R1+0x3c] ;  /* 0x00003c00011a7983 */ /* 0x000ea80000100800 */
[----:B------:R1:W2:Y:S01]  /*1b50*/  @P0 LDG.E R41, desc[UR40][R4.64] ;  /* 0x0000002804290981 */ /* 0x0002a2000c1e1900 */
[----:B0-----:R-:W-:Y:S01]  /*1b60*/  ISETP.GE.AND P0, PT, R16, R47, PT ;  /* 0x0000002f1000720c */ /* 0x001fe20003f06270 */
[----:B------:R-:W-:-:S05]  /*1b70*/  VIADD R54, R45, 0xffffff80 ;  /* 0xffffff802d367836 */ /* 0x000fca0000000000 */
[----:B------:R-:W-:-:S04]  /*1b80*/  LEA.HI R48, R54, R54, RZ, 0x1 ;  /* 0x0000003636307211 */ /* 0x000fc800078f08ff */
[----:B------:R-:W-:-:S04]  /*1b90*/  SHF.R.S32.HI R48, RZ, 0x1, R48 ;  /* 0x00000001ff307819 */ /* 0x000fc80000011430 */
[----:B------:R-:W-:Y:S02]  /*1ba0*/  SHF.R.S32.HI R3, RZ, 0x1f, R48 ;  /* 0x0000001fff037819 */ /* 0x000fe40000011430 */
[----:B------:R-:W-:Y:S02]  /*1bb0*/  ISETP.GE.AND P3, PT, R16, UR4, PT ;  /* 0x0000000410007c0c */ /* 0x000fe4000bf66270 */
[----:B------:R-:W-:Y:S01]  /*1bc0*/  SHF.R.S32.HI R23, RZ, 0x1f, R22 ;  /* 0x0000001fff177819 */ /* 0x000fe20000011416 */
[C---:B-1----:R-:W-:Y:S02]  /*1bd0*/  IMAD R0, R3.reuse, R34, RZ ;  /* 0x0000002203007224 */ /* 0x042fe400078e02ff */
[----:B------:R-:W-:Y:S01]  /*1be0*/  IMAD R4, R3, R42, RZ ;  /* 0x0000002a03047224 */ /* 0x000fe200078e02ff */
[----:B------:R-:W-:Y:S01]  /*1bf0*/  SEL R3, R47, RZ, P0 ;  /* 0x000000ff2f037207 */ /* 0x000fe20000000000 */
[----:B------:R-:W-:Y:S01]  /*1c00*/  IMAD R13, R48, R35, R0 ;  /* 0x00000023300d7224 */ /* 0x000fe200078e0200 */
[----:B------:R-:W-:Y:S01]  /*1c10*/  ISETP.GE.AND P2, PT, R156, UR4, PT ;  /* 0x000000049c007c0c */ /* 0x000fe2000bf46270 */
[----:B------:R-:W-:Y:S01]  /*1c20*/  IMAD.WIDE.U32 R6, R48, R34, R22 ;  /* 0x0000002230067225 */ /* 0x000fe200078e0016 */
[----:B------:R-:W-:-:S03]  /*1c30*/  IADD3 R3, R16, R3, RZ ;  /* 0x0000000310037210 */ /* 0x000fc60007ffe0ff */
[----:B------:R-:W-:Y:S01]  /*1c40*/  IMAD.WIDE.U32 R8, R48, R34, R16 ;  /* 0x0000002230087225 */ /* 0x000fe200078e0010 */
[----:B------:R-:W-:-:S03]  /*1c50*/  SHF.R.S32.HI R12, RZ, 0x1f, R3 ;  /* 0x0000001fff0c7819 */ /* 0x000fc60000011403 */
[C---:B------:R-:W-:Y:S02]  /*1c60*/  IMAD R15, R48.reuse, R43, R4 ;  /* 0x0000002b300f7224 */ /* 0x040fe400078e0204 */
[----:B------:R-:W-:Y:S01]  /*1c70*/  IMAD.WIDE.U32 R4, R48, R42, R22 ;  /* 0x0000002a30047225 */ /* 0x000fe200078e0016 */
[----:B------:R-:W-:-:S03]  /*1c80*/  LEA.HI R46, R54, R54, RZ, 0x1 ;  /* 0x00000036362e7211 */ /* 0x000fc600078f08ff */
[----:B------:R-:W-:Y:S02]  /*1c90*/  IMAD.IADD R7, R7, 0x1, R13 ;  /* 0x0000000107077824 */ /* 0x000fe400078e020d */
[----:B------:R-:W-:Y:S01]  /*1ca0*/  IMAD.IADD R9, R13, 0x1, R9 ;  /* 0x000000010d097824 */ /* 0x000fe200078e0209 */
[----:B-----5:R-:W-:Y:S01]  /*1cb0*/  SHF.R.S32.HI R13, RZ, 0x1f, R28 ;  /* 0x0000001fff0d7819 */ /* 0x020fe2000001141c */
[----:B------:R-:W-:Y:S01]  /*1cc0*/  IMAD.IADD R5, R5, 0x1, R15 ;  /* 0x0000000105057824 */ /* 0x000fe200078e020f */
[----:B------:R-:W-:Y:S01]  /*1cd0*/  LEA.HI R3, R12, R3, RZ, 0x4 ;  /* 0x000000030c037211 */ /* 0x000fe200078f20ff */
[----:B------:R-:W-:Y:S01]  /*1ce0*/  IMAD.WIDE.U32 R10, R48, R42, R16 ;  /* 0x0000002a300a7225 */ /* 0x000fe200078e0010 */
[----:B------:R-:W-:-:S03]  /*1cf0*/  LOP3.LUT R46, R46, 0xfffffffe, RZ, 0xc0, !PT ;  /* 0xfffffffe2e2e7812 */ /* 0x000fc600078ec0ff */
[----:B------:R-:W-:Y:S02]  /*1d00*/  IMAD R14, R13, R34, RZ ;  /* 0x000000220d0e7224 */ /* 0x000fe400078e02ff */
[----:B------:R-:W-:-:S04]  /*1d10*/  IMAD.WIDE.U32 R36, R28, R42, R4 ;  /* 0x0000002a1c247225 */ /* 0x000fc800078e0004 */
[----:B------:R-:W-:Y:S02]  /*1d20*/  IMAD.IADD R11, R15, 0x1, R11 ;  /* 0x000000010f0b7824 */ /* 0x000fe400078e020b */
[----:B------:R-:W-:Y:S01]  /*1d30*/  IMAD R13, R13, R42, RZ ;  /* 0x0000002a0d0d7224 */ /* 0x000fe200078e02ff */
[----:B------:R-:W-:Y:S01]  /*1d40*/  SHF.R.U32.HI R45, RZ, 0x7, R45 ;  /* 0x00000007ff2d7819 */ /* 0x000fe2000001162d */
[C---:B------:R-:W-:Y:S02]  /*1d50*/  IMAD R51, R28.reuse, R35, R14 ;  /* 0x000000231c337224 */ /* 0x040fe400078e020e */
[----:B------:R-:W-:Y:S02]  /*1d60*/  IMAD R15, R35, 0xa0, RZ ;  /* 0x000000a0230f7824 */ /* 0x000fe400078e02ff */
[----:B------:R-:W-:-:S04]  /*1d70*/  IMAD.WIDE.U32 R20, R28, R34, R6 ;  /* 0x000000221c147225 */ /* 0x000fc800078e0006 */
[----:B------:R-:W-:-:S04]  /*1d80*/  IMAD.WIDE.U32 R32, R28, R34, R8 ;  /* 0x000000221c207225 */ /* 0x000fc800078e0008 */
[C---:B------:R-:W-:Y:S02]  /*1d90*/  IMAD R13, R28.reuse, R43, R13 ;  /* 0x0000002b1c0d7224 */ /* 0x040fe400078e020d */
[----:B------:R-:W-:Y:S02]  /*1da0*/  IMAD R49, R43, 0xa0, RZ ;  /* 0x000000a02b317824 */ /* 0x000fe400078e02ff */
[----:B------:R-:W-:-:S04]  /*1db0*/  IMAD.WIDE.U32 R38, R28, R42, R10 ;  /* 0x0000002a1c267225 */ /* 0x000fc800078e000a */
[----:B------:R-:W-:Y:S02]  /*1dc0*/  IMAD.IADD R46, R54, 0x1, -R46 ;  /* 0x00000001362e7824 */ /* 0x000fe400078e0a2e */
[----:B------:R-:W-:-:S04]  /*1dd0*/  IMAD.WIDE.U32 R34, R34, 0xa0, RZ ;  /* 0x000000a022227825 */ /* 0x000fc800078e00ff */
[----:B------:R-:W-:Y:S01]  /*1de0*/  IMAD.WIDE.U32 R42, R42, 0xa0, RZ ;  /* 0x000000a02a2a7825 */ /* 0x000fe200078e00ff */
[----:B------:R-:W-:Y:S02]  /*1df0*/  SHF.R.S32.HI R44, RZ, 0x1f, R44 ;  /* 0x0000001fff2c7819 */ /* 0x000fe4000001142c */
[----:B------:R-:W-:Y:S01]  /*1e00*/  SHF.L.U32 R47, R47, 0x1, RZ ;  /* 0x000000012f2f7819 */ /* 0x000fe200000006ff */
[----:B------:R-:W-:Y:S01]  /*1e10*/  IMAD R46, R46, 0xc0, R48 ;  /* 0x000000c02e2e7824 */ /* 0x000fe200078e0230 */
[----:B------:R-:W-:Y:S01]  /*1e20*/  LOP3.LUT R54, R3, 0xfffffff0, RZ, 0xc0, !PT ;  /* 0xfffffff003367812 */ /* 0x000fe200078ec0ff */
[----:B------:R-:W-:Y:S02]  /*1e30*/  IMAD.IADD R0, R25, 0x1, R24 ;  /* 0x0000000119007824 */ /* 0x000fe400078e0218 */
[----:B------:R-:W-:Y:S02]  /*1e40*/  VIADD R45, R45, 0x8 ;  /* 0x000000082d2d7836 */ /* 0x000fe40000000000 */
[----:B------:R-:W-:-:S02]  /*1e50*/  IMAD.IADD R48, R35, 0x1, R15 ;  /* 0x0000000123307824 */ /* 0x000fc400078e020f */
[----:B------:R-:W-:Y:S01]  /*1e60*/  IMAD.IADD R49, R43, 0x1, R49 ;  /* 0x000000012b317824 */ /* 0x000fe200078e0231 */
[----:B---3--:R-:W-:-:S04]  /*1e70*/  LOP3.LUT R52, R52, 0xfffffffd, RZ, 0xc0, !PT ;  /* 0xfffffffd34347812 */ /* 0x008fc800078ec0ff */
[----:B------:R-:W-:Y:S02]  /*1e80*/  @P3 LOP3.LUT R52, R52, 0x2, RZ, 0xfc, !PT ;  /* 0x0000000234343812 */ /* 0x000fe400078efcff */
[----:B----4-:R-:W-:Y:S02]  /*1e90*/  LOP3.LUT R4, R50, 0x30, R3, 0xf8, !PT ;  /* 0x0000003032047812 */ /* 0x010fe400078ef803 */
[----:B------:R-:W-:-:S04]  /*1ea0*/  LOP3.LUT R52, R52, 0xfffffffe, RZ, 0xc0, !PT ;  /* 0xfffffffe34347812 */ /* 0x000fc800078ec0ff */
[----:B------:R-:W-:Y:S02]  /*1eb0*/  @P2 LOP3.LUT R52, R52, 0x1, RZ, 0xfc, !PT ;  /* 0x0000000134342812 */ /* 0x000fe400078efcff */
[----:B--2---:R-:W-:Y:S01]  /*1ec0*/  LOP3.LUT R4, R4, R27, RZ, 0x3c, !PT ;  /* 0x0000001b04047212 */ /* 0x004fe200078e3cff */
[----:B------:R-:W-:Y:S01]  /*1ed0*/  IMAD.IADD R50, R21, 0x1, R51 ;  /* 0x0000000115327824 */ /* 0x000fe200078e0233 */
[----:B------:R-:W-:Y:S01]  /*1ee0*/  LOP3.LUT P1, RZ, R53, 0x2, RZ, 0xc0, !PT ;  /* 0x0000000235ff7812 */ /* 0x000fe2000782c0ff */
[----:B------:R0:W-:Y:S01]  /*1ef0*/  STL [R1+0x30], R52 ;  /* 0x0000303401007387 */ /* 0x0001e20000100800 */
[----:B------:R-:W-:Y:S02]  /*1f00*/  IMAD.IADD R51, R51, 0x1, R33 ;  /* 0x0000000133337824 */ /* 0x000fe400078e0221 */
[----:B------:R-:W-:Y:S01]  /*1f10*/  IMAD.IADD R53, R13, 0x1, R39 ;  /* 0x000000010d357824 */ /* 0x000fe200078e0227 */
[----:B------:R-:W-:Y:S01]  /*1f20*/  SHF.R.S32.HI R55, RZ, 0x1f, R41 ;  /* 0x0000001fff377819 */ /* 0x000fe20000011429 */
[----:B------:R-:W-:Y:S01]  /*1f30*/  IMAD.IADD R58, R26, 0x1, R4 ;  /* 0x000000011a3a7824 */ /* 0x000fe200078e0204 */
[----:B0-----:R-:W-:-:S07]  /*1f40*/  IADD3 R52, R37, R13, RZ ;  /* 0x0000000d25347210 */ /* 0x001fce0007ffe0ff */
.L_x_458:
[----:B------:R-:W2:Y:S01]  /*1f50*/  LDL R13, [R1+0x28] ;  /* 0x00002800010d7983 */ /* 0x000ea20000100800 */
[----:B0-----:R-:W0:Y:S01]  /*1f60*/  LDC R61, c[0x0][0x430] ;  /* 0x00010c00ff3d7b82 */ /* 0x001e220000000800 */
[----:B------:R-:W-:Y:S02]  /*1f70*/  VIADD R2, R2, 0xffffffff ;  /* 0xffffffff02027836 */ /* 0x000fe40000000000 */
[----:B------:R-:W-:Y:S02]  /*1f80*/  IMAD.MOV.U32 R60, RZ, RZ, RZ ;  /* 0x000000ffff3c7224 */ /* 0x000fe400078e00ff */
[----:B------:R-:W-:-:S03]  /*1f90*/  IMAD R4, R2, 0xa0, R46 ;  /* 0x000000a002047824 */ /* 0x000fc600078e022e */
[----:B------:R-:W1:Y:S01]  /*1fa0*/  LDC R73, c[0x0][0x3f4] ;  /* 0x0000fd00ff497b82 */ /* 0x000e620000000800 */
[----:B------:R-:W-:Y:S01]  /*1fb0*/  IMAD.IADD R12, R0, 0x1, R4 ;  /* 0x00000001000c7824 */ /* 0x000fe200078e0204 */
[----:B------:R-:W-:-:S04]  /*1fc0*/  ISETP.GE.AND P2, PT, R4, R31, PT ;  /* 0x0000001f0400720c */ /* 0x000fc80003f46270 */
[----:B------:R-:W-:Y:S02]  /*1fd0*/  ISETP.GT.OR P2, PT, R46, 0x9f, P2 ;  /* 0x0000009f2e00780c */ /* 0x000fe40001744670 */
[----:B------:R-:W-:Y:S02]  /*1fe0*/  MOV R8, R12 ;  /* 0x0000000c00087202 */ /* 0x000fe40000000f00 */
[----:B0-----:R-:W-:-:S09]  /*1ff0*/  ISETP.NE.AND P3, PT, R61, 0x1, PT ;  /* 0x000000013d00780c */ /* 0x001fd20003f65270 */
[----:B------:R-:W0:Y:S08]  /*2000*/  @!P2 LDC.64 R6, c[0x0][0x428] ;  /* 0x00010a00ff06ab82 */ /* 0x000e300000000a00 */
[----:B---3--:R-:W3:Y:S08]  /*2010*/  @!P2 LDC.64 R4, c[0x0][0x418] ;  /* 0x00010600ff04ab82 */ /* 0x008ef00000000a00 */
[----:B----4-:R-:W4:Y:S08]  /*2020*/  @P3 LDC R9, c[0x0][0x434] ;  /* 0x00010d00ff093b82 */ /* 0x010f300000000800 */
[----:B------:R-:W1:Y:S01]  /*2030*/  @P3 LDC R10, c[0x0][0x438] ;  /* 0x00010e00ff0a3b82 */ /* 0x000e620000000800 */
[----:B----4-:R-:W-:-:S05]  /*2040*/  @P3 IMAD.HI.U32 R9, R12, R9, RZ ;  /* 0x000000090c093227 */ /* 0x010fca00078e00ff */
[----:B-1----:R-:W-:Y:S01]  /*2050*/  @P3 SHF.R.U32.HI R8, RZ, R10, R9 ;  /* 0x0000000aff083219 */ /* 0x002fe20000011609 */
[----:B0-----:R-:W-:-:S03]  /*2060*/  @!P2 IMAD R10, R55, R6, RZ ;  /* 0x00000006370aa224 */ /* 0x001fc600078e02ff */
[----:B------:R-:W-:Y:S01]  /*2070*/  @!P2 SHF.R.S32.HI R9, RZ, 0x1f, R8 ;  /* 0x0000001fff09a819 */ /* 0x000fe20000011408 */
[C---:B------:R-:W-:Y:S02]  /*2080*/  @!P2 IMAD R11, R41.reuse, R7, R10 ;  /* 0x00000007290ba224 */ /* 0x040fe400078e020a */
[----:B------:R-:W-:-:S04]  /*2090*/  @!P2 IMAD.WIDE.U32 R6, R41, R6, R8 ;  /* 0x000000062906a225 */ /* 0x000fc800078e0008 */
[----:B------:R-:W-:Y:S01]  /*20a0*/  @!P2 IMAD.IADD R7, R7, 0x1, R11 ;  /* 0x000000010707a824 */ /* 0x000fe200078e020b */
[----:B---3--:R-:W-:-:S04]  /*20b0*/  @!P2 LEA R4, P3, R6, R4, 0x2 ;  /* 0x000000040604a211 */ /* 0x008fc800078610ff */
[----:B------:R-:W-:Y:S02]  /*20c0*/  @!P2 LEA.HI.X R5, R6, R5, R7, 0x2, P3 ;  /* 0x000000050605a211 */ /* 0x000fe400018f1407 */
[----:B------:R-:W-:Y:S01]  /*20d0*/  ISETP.GE.AND P3, PT, R73, 0x1, PT ;  /* 0x000000014900780c */ /* 0x000fe20003f66270 */
[----:B------:R-:W-:Y:S01]  /*20e0*/  IMAD.MOV R6, RZ, RZ, -R8 ;  /* 0x000000ffff067224 */ /* 0x000fe200078e0a08 */
[----:B------:R-:W-:Y:S05]  /*20f0*/  YIELD ;  /* 0x0000000000007946 */ /* 0x000fea0003800000 */
[----:B------:R-:W-:Y:S01]  /*2100*/  BSSY B0, `(.L_x_426) ;  /* 0x0000295000007945 */ /* 0x000fe20003800000 */
[----:B------:R0:W5:Y:S01]  /*2110*/  @!P2 LDG.E R60, desc[UR40][R4.64] ;  /* 0x00000028043ca981 */ /* 0x000162000c1e1900 */
[----:B------:R-:W-:Y:S01]  /*2120*/  IMAD R61, R61, R6, R12 ;  /* 0x000000063d3d7224 */ /* 0x000fe200078e020c */
[----:B------:R-:W-:Y:S01]  /*2130*/  ISETP.GT.AND P2, PT, R2, R30, PT ;  /* 0x0000001e0200720c */ /* 0x000fe20003f44270 */
[----:B--2---:R-:W-:-:S04]  /*2140*/  IMAD R7, R19, 0x2800, R13 ;  /* 0x0000280013077824 */ /* 0x004fc800078e020d */
[C---:B------:R-:W-:Y:S01]  /*2150*/  VIADD R59, R7.reuse, 0x20 ;  /* 0x00000020073b7836 */ /* 0x040fe20000000000 */
[----:B------:R-:W-:Y:S01]  /*2160*/  @P1 IADD3 R59, R7, -0x20, RZ ;  /* 0xffffffe0073b1810 */ /* 0x000fe20007ffe0ff */
[----:B------:R-:W-:-:S04]  /*2170*/  IMAD.IADD R62, R18, 0x1, R7 ;  /* 0x00000001123e7824 */ /* 0x000fc800078e0207 */
[----:B------:R-:W-:Y:S01]  /*2180*/  IMAD.IADD R59, R18, 0x1, R59 ;  /* 0x00000001123b7824 */ /* 0x000fe200078e023b */
[----:B0-----:R-:W-:Y:S06]  /*2190*/  @!P3 BRA `(.L_x_427) ;  /* 0x000000240054b947 */ /* 0x001fec0003800000 */
[----:B------:R-:W2:Y:S01]  /*21a0*/  LDL R14, [R1+0x8] ;  /* 0x00000800010e7983 */ /* 0x000ea20000100800 */
[----:B------:R-:W-:Y:S01]  /*21b0*/  SHF.R.S32.HI R63, RZ, 0x1f, R61 ;  /* 0x0000001fff3f7819 */ /* 0x000fe2000001143d */
[----:B------:R-:W-:Y:S01]  /*21c0*/  ULDC.64 UR4, c[0x0][0x300] ;  /* 0x0000c00000047ab9 */ /* 0x000fe20000000a00 */
[----:B-----5:R-:W-:Y:S01]  /*21d0*/  SHF.R.S32.HI R64, RZ, 0x1f, R60 ;  /* 0x0000001fff407819 */ /* 0x020fe2000001143c */
[----:B------:R-:W-:Y:S01]  /*21e0*/  IMAD.WIDE.U32 R4, R61, UR4, RZ ;  /* 0x000000043d047c25 */ /* 0x000fe2000f8e00ff */
[----:B------:R-:W-:Y:S02]  /*21f0*/  ULDC.U8 UR6, c[0x0][0x410] ;  /* 0x0001040000067ab9 */ /* 0x000fe40000000000 */
[----:B------:R-:W-:Y:S01]  /*2200*/  ISETP.NE.AND P3, PT, RZ, UR6, PT ;  /* 0x00000006ff007c0c */ /* 0x000fe2000bf65270 */
[----:B------:R-:W-:Y:S02]  /*2210*/  IMAD R6, R63, UR4, RZ ;  /* 0x000000043f067c24 */ /* 0x000fe4000f8e02ff */
[----:B------:R-:W-:-:S02]  /*2220*/  IMAD R8, R48, R2, RZ ;  /* 0x0000000230087224 */ /* 0x000fc400078e02ff */
[----:B------:R-:W-:Y:S01]  /*2230*/  IMAD R7, R61, UR5, R6 ;  /* 0x000000053d077c24 */ /* 0x000fe2000f8e0206 */
[----:B------:R-:W-:Y:S01]  /*2240*/  ULDC.64 UR4, c[0x0][0x310] ;  /* 0x0000c40000047ab9 */ /* 0x000fe20000000a00 */
[----:B------:R-:W-:Y:S02]  /*2250*/  IMAD R10, R49, R2, RZ ;  /* 0x00000002310a7224 */ /* 0x000fe400078e02ff */
[----:B------:R-:W-:Y:S02]  /*2260*/  IMAD R9, R64, UR4, RZ ;  /* 0x0000000440097c24 */ /* 0x000fe4000f8e02ff */
[----:B------:R-:W-:Y:S01]  /*2270*/  IMAD.IADD R5, R5, 0x1, R7 ;  /* 0x0000000105057824 */ /* 0x000fe200078e0207 */
[----:B------:R-:W-:Y:S01]  /*2280*/  SHF.R.S32.HI R7, RZ, 0x1f, R2 ;  /* 0x0000001fff077819 */ /* 0x000fe20000011402 */
[C---:B------:R-:W-:Y:S02]  /*2290*/  IMAD R9, R60.reuse, UR5, R9 ;  /* 0x000000053c097c24 */ /* 0x040fe4000f8e0209 */
[----:B------:R-:W-:Y:S01]  /*22a0*/  IMAD.WIDE.U32 R4, R60, UR4, R4 ;  /* 0x000000043c047c25 */ /* 0x000fe2000f8e0004 */
[----:B------:R-:W-:-:S03]  /*22b0*/  ULDC.64 UR4, c[0x0][0x308] ;  /* 0x0000c20000047ab9 */ /* 0x000fc60000000a00 */
[----:B------:R-:W-:Y:S02]  /*22c0*/  IMAD.IADD R5, R5, 0x1, R9 ;  /* 0x0000000105057824 */ /* 0x000fe400078e0209 */
[----:B------:R-:W-:Y:S02]  /*22d0*/  IMAD R6, R44, UR4, RZ ;  /* 0x000000042c067c24 */ /* 0x000fe4000f8e02ff */
[C---:B------:R-:W-:Y:S02]  /*22e0*/  IMAD R11, R7.reuse, R34, R8 ;  /* 0x00000022070b7224 */ /* 0x040fe400078e0208 */
[----:B------:R-:W-:Y:S02]  /*22f0*/  IMAD R15, R7, R42, R10 ;  /* 0x0000002a070f7224 */ /* 0x000fe400078e020a */
[----:B--2---:R-:W-:-:S04]  /*2300*/  IMAD.WIDE.U32 R8, R14, UR4, R4 ;  /* 0x000000040e087c25 */ /* 0x004fc8000f8e0004 */
[----:B------:R-:W-:Y:S01]  /*2310*/  IMAD R13, R14, UR5, R6 ;  /* 0x000000050e0d7c24 */ /* 0x000fe2000f8e0206 */
[----:B------:R-:W-:Y:S01]  /*2320*/  ULDC.64 UR4, c[0x0][0x2e8] ;  /* 0x0000ba0000047ab9 */ /* 0x000fe20000000a00 */
[----:B------:R-:W-:Y:S01]  /*2330*/  IMAD.WIDE.U32 R6, R34, R2, RZ ;  /* 0x0000000222067225 */ /* 0x000fe200078e00ff */
[----:B------:R-:W-:-:S03]  /*2340*/  IADD3 R71, P4, R8, UR4, RZ ;  /* 0x0000000408477c10 */ /* 0x000fc6000ff9e0ff */
[----:B------:R-:W-:Y:S01]  /*2350*/  IMAD.WIDE.U32 R4, R42, R2, RZ ;  /* 0x000000022a047225 */ /* 0x000fe200078e00ff */
[----:B------:R-:W-:Y:S02]  /*2360*/  IADD3.X R13, R9, UR5, R13, P4, !PT ;  /* 0x00000005090d7c10 */ /* 0x000fe4000a7fe40d */
[----:B------:R-:W-:Y:S01]  /*2370*/  IADD3 R10, R7, R11, RZ ;  /* 0x0000000b070a7210 */ /* 0x000fe20007ffe0ff */
[----:B------:R-:W-:Y:S01]  /*2380*/  IMAD.IADD R12, R5, 0x1, R15 ;  /* 0x00000001050c7824 */ /* 0x000fe200078e020f */
[----:B------:R-:W-:Y:S06]  /*2390*/  @!P3 BRA `(.L_x_428) ;  /* 0x000000100078b947 */ /* 0x000fec0003800000 */
[----:B------:R-:W0:Y:S01]  /*23a0*/  S2R R14, SR_TID.X ;  /* 0x00000000000e7919 */ /* 0x000e220000002100 */
[----:B------:R-:W-:Y:S01]  /*23b0*/  IMAD R65, R2, -0xa0, R31 ;  /* 0xffffff6002417824 */ /* 0x000fe200078e021f */
[----:B------:R-:W-:Y:S01]  /*23c0*/  BSSY B1, `(.L_x_429) ;  /* 0x000001a000017945 */ /* 0x000fe20003800000 */
[----:B------:R-:W-:Y:S02]  /*23d0*/  CS2R R8, SRZ ;  /* 0x0000000000087805 */ /* 0x000fe4000001ff00 */
[----:B------:R-:W-:Y:S02]  /*23e0*/  CS2R R26, SRZ ;  /* 0x00000000001a7805 */ /* 0x000fe4000001ff00 */
[----:B------:R-:W-:Y:S02]  /*23f0*/  CS2R R24, SRZ ;  /* 0x0000000000187805 */ /* 0x000fe4000001ff00 */
[----:B------:R-:W-:Y:S02]  /*2400*/  VIMNMX R65, R65, 0xa0, PT ;  /* 0x000000a041417848 */ /* 0x000fe40003fe0100 */
[----:B------:R-:W-:Y:S01]  /*2410*/  CS2R R56, SRZ ;  /* 0x0000000000387805 */ /* 0x000fe2000001ff00 */
[----:B0-----:R-:W-:-:S05]  /*2420*/  VIADD R14, R14, 0xffffff80 ;  /* 0xffffff800e0e7836 */ /* 0x001fca0000000000 */
[----:B------:R-:W-:-:S04]  /*2430*/  LEA.HI R14, R14, R14, RZ, 0x1 ;  /* 0x0000000e0e0e7211 */ /* 0x000fc800078f08ff */
[----:B------:R-:W-:-:S04]  /*2440*/  SHF.R.S32.HI R14, RZ, 0x1, R14 ;  /* 0x00000001ff0e7819 */ /* 0x000fc8000001140e */
[----:B------:R-:W-:-:S13]  /*2450*/  ISETP.GE.AND P3, PT, R14, R65, PT ;  /* 0x000000410e00720c */ /* 0x000fda0003f66270 */
[----:B------:R-:W-:Y:S05]  /*2460*/  @P3 BRA `(.L_x_430) ;  /* 0x00000000003c3947 */ /* 0x000fea0003800000 */
[----:B------:R-:W2:Y:S01]  /*2470*/  LDL R14, [R1+0x24] ;  /* 0x00002400010e7983 */ /* 0x000ea20000100800 */
[----:B------:R-:W-:Y:S02]  /*2480*/  ULDC.64 UR4, c[0x0][0x3e8] ;  /* 0x0000fa0000047ab9 */ /* 0x000fe40000000a00 */
[----:B------:R-:W-:-:S04]  /*2490*/  IADD3 R6, P4, P5, R20, UR4, R6 ;  /* 0x0000000414067c10 */ /* 0x000fc8000fd9e006 */
[----:B------:R-:W-:Y:S01]  /*24a0*/  IADD3.X R7, R50, UR5, R10, P4, P5 ;  /* 0x0000000532077c10 */ /* 0x000fe2000a7ea40a */
[----:B------:R-:W-:Y:S02]  /*24b0*/  ULDC.64 UR4, c[0x0][0x400] ;  /* 0x0001000000047ab9 */ /* 0x000fe40000000a00 */
[----:B------:R-:W-:-:S04]  /*24c0*/  IADD3 R4, P4, P5, R36, UR4, R4 ;  /* 0x0000000424047c10 */ /* 0x000fc8000fd9e004 */
[----:B------:R-:W-:Y:S02]  /*24d0*/  IADD3.X R5, R52, UR5, R12, P4, P5 ;  /* 0x0000000534057c10 */ /* 0x000fe4000a7ea40c */
[----:B------:R-:W-:Y:S02]  /*24e0*/  ISETP.GE.AND P4, PT, R22, R73, PT ;  /* 0x000000491600720c */ /* 0x000fe40003f86270 */
[----:B------:R-:W-:Y:S02]  /*24f0*/  CS2R R8, SRZ ;  /* 0x0000000000087805 */ /* 0x000fe4000001ff00 */
[----:B------:R-:W-:-:S09]  /*2500*/  CS2R R24, SRZ ;  /* 0x0000000000187805 */ /* 0x000fd2000001ff00 */
[----:B------:R0:W5:Y:S04]  /*2510*/  @!P4 LDG.E.64 R26, desc[UR40][R6.64] ;  /* 0x00000028061ac981 */ /* 0x000168000c1e1b00 */
[----:B------:R0:W5:Y:S01]  /*2520*/  @!P4 LDG.E.64 R56, desc[UR40][R4.64] ;  /* 0x000000280438c981 */ /* 0x000162000c1e1b00 */
[----:B--2---:R-:W-:-:S13]  /*2530*/  ISETP.GE.AND P4, PT, R14, R73, PT ;  /* 0x000000490e00720c */ /* 0x004fda0003f86270 */
[----:B------:R0:W5:Y:S04]  /*2540*/  @!P4 LDG.E.64 R8, desc[UR40][R6.64+0x10] ;  /* 0x000010280608c981 */ /* 0x000168000c1e1b00 */
[----:B------:R0:W5:Y:S02]  /*2550*/  @!P4 LDG.E.64 R24, desc[UR40][R4.64+0x10] ;  /* 0x000010280418c981 */ /* 0x000164000c1e1b00 */
.L_x_430:
[----:B------:R-:W-:Y:S05]  /*2560*/  BSYNC B1 ;  /* 0x0000000000017941 */ /* 0x000fea0003800000 */
.L_x_429:
[----:B0-----:R-:W2:Y:S01]  /*2570*/  LDL R4, [R1+0x18] ;  /* 0x0000180001047983 */ /* 0x001ea20000100800 */
[----:B-----5:R-:W-:Y:S01]  /*2580*/  IMAD.MOV.U32 R68, RZ, RZ, R8 ;  /* 0x000000ffff447224 */ /* 0x020fe200078e0008 */
[----:B------:R-:W-:Y:S01]  /*2590*/  MOV R70, R24 ;  /* 0x0000001800467202 */ /* 0x000fe20000000f00 */
[----:B------:R-:W-:Y:S02]  /*25a0*/  IMAD.MOV.U32 R72, RZ, RZ, R26 ;  /* 0x000000ffff487224 */ /* 0x000fe400078e001a */
[----:B------:R-:W-:Y:S01]  /*25b0*/  IMAD.MOV.U32 R78, RZ, RZ, R56 ;  /* 0x000000ffff4e7224 */ /* 0x000fe200078e0038 */
[----:B--2---:R-:W-:-:S13]  /*25c0*/  ISETP.NE.AND P4, PT, R4, 0x3, PT ;  /* 0x000000030400780c */ /* 0x004fda0003f85270 */
[----:B------:R-:W-:Y:S05]  /*25d0*/  @!P4 BRA `(.L_x_431) ;  /* 0x000000000004c947 */ /* 0x000fea0003800000 */
[----:B------:R-:W-:Y:S01]  /*25e0*/  BPT.TRAP 0x1 ;  /* 0x000000040000795c */ /* 0x000fe20000300000 */
.L_x_431:
[----:B------:R-:W-:Y:S01]  /*25f0*/  IMAD R66, R19, 0x8, R18 ;  /* 0x0000000813427824 */ /* 0x000fe200078e0212 */
[----:B------:R-:W-:Y:S01]  /*2600*/  SHF.L.U32 R67, R157, 0x1f, RZ ;  /* 0x0000001f9d437819 */ /* 0x000fe200000006ff */
[----:B------:R-:W-:Y:S03]  /*2610*/  BSSY B1, `(.L_x_432) ;  /* 0x0000003000017945 */ /* 0x000fe60003800000 */
[----:B------:R-:W0:Y:S02]  /*2620*/  SYNCS.PHASECHK.TRANS64.TRYWAIT P5, [R66+URZ+0x13290], R67 ;  /* 0x01329043420075a7 */ /* 0x000e2400080a017f */
[----:B0-----:R-:W-:Y:S05]  /*2630*/  @!P5 BRA `(.L_x_433) ;  /* 0x00000154001cd947 */ /* 0x001fea0003800000 */
.L_x_654:
[----:B------:R-:W-:Y:S05]  /*2640*/  BSYNC B1 ;  /* 0x0000000000017941 */ /* 0x000fea0003800000 */
.L_x_432:
[----:B------:R-:W-:-:S03]  /*2650*/  UMOV UR4, 0xffffffff ;  /* 0xffffffff00047882 */ /* 0x000fc60000000000 */
[----:B------:R-:W-:Y:S05]  /*2660*/  BRA.DIV UR4, `(.L_x_434) ;  /* 0x0000015604247947 */ /* 0x000fea000b800000 */
[----:B------:R1:W2:Y:S04]  /*2670*/  SHFL.IDX PT, R69, R13, RZ, 0x1e1f ;  /* 0x001e1fff0d457589 */ /* 0x0002a800000e0000 */
[----:B------:R1:W3:Y:S02]  /*2680*/  SHFL.IDX PT, R14, R71, RZ, 0x1e1f ;  /* 0x001e1fff470e7589 */ /* 0x0002e400000e0000 */
.L_x_658:
[----:B------:R-:W-:Y:S05]  /*2690*/  @P3 BRA `(.L_x_435) ;  /* 0x0000002000ec3947 */ /* 0x000fea0003800000 */
[----:B------:R-:W4:Y:S01]  /*26a0*/  LDL R83, [R1+0x30] ;  /* 0x0000300001537983 */ /* 0x000f220000100800 */
[----:B------:R-:W-:Y:S01]  /*26b0*/  BSSY B1, `(.L_x_436) ;  /* 0x0000072000017945 */ /* 0x000fe20003800000 */
[----:B----4-:R-:W-:-:S13]  /*26c0*/  LOP3.LUT P5, RZ, R83, 0x2, RZ, 0xc0, !PT ;  /* 0x0000000253ff7812 */ /* 0x010fda00078ac0ff */
[----:B------:R-:W-:Y:S05]  /*26d0*/  @P5 BRA `(.L_x_437) ;  /* 0x0000000400bc5947 */ /* 0x000fea0003800000 */
[----:B------:R4:W0:Y:S01]  /*26e0*/  LDS.128 R4, [R62+0xe000] ;  /* 0x00e000003e047984 */ /* 0x0008220000000c00 */
[----:B---3--:R-:W-:Y:S01]  /*26f0*/  IADD3 R10, P3, R16, R14, RZ ;  /* 0x0000000e100a7210 */ /* 0x008fe20007f7e0ff */
[----:B------:R-:W-:Y:S04]  /*2700*/  BSSY B2, `(.L_x_438) ;  /* 0x000006b000027945 */ /* 0x000fe80003800000 */
[----:B--2---:R-:W-:Y:S01]  /*2710*/  IMAD.X R11, R69, 0x1, R17, P3 ;  /* 0x00000001450b7824 */ /* 0x004fe200018e0611 */
[----:B------:R-:W-:-:S13]  /*2720*/  ISETP.GE.AND P3, PT, R22, R73, PT ;  /* 0x000000491600720c */ /* 0x000fda0003f66270 */
[----:B----4-:R-:W-:Y:S05]  /*2730*/  @P3 BRA `(.L_x_439) ;  /* 0x00000004009c3947 */ /* 0x010fea0003800000 */
[----:B------:R-:W-:Y:S01]  /*2740*/  SHF.R.U32.HI R12, RZ, 0x8, R27 ;  /* 0x00000008ff0c7819 */ /* 0x000fe2000001161b */
[----:B01----:R-:W-:Y:S01]  /*2750*/  IMAD.MOV.U32 R13, RZ, RZ, R4 ;  /* 0x000000ffff0d7224 */ /* 0x003fe200078e0004 */
[----:B------:R-:W-:Y:S02]  /*2760*/  SHF.R.U32.HI R26, RZ, 0x8, R57 ;  /* 0x00000008ff1a7819 */ /* 0x000fe40000011639 */
[----:B------:R-:W-:Y:S01]  /*2770*/  SHF.R.U32.HI R71, RZ, 0x10, R27 ;  /* 0x00000010ff477819 */ /* 0x000fe2000001161b */
[----:B------:R-:W-:Y:S01]  /*2780*/  IMAD.SHL.U32 R12, R12, 0x100, RZ ;  /* 0x000001000c0c7824 */ /* 0x000fe200078e00ff */
[----:B------:R-:W-:Y:S02]  /*2790*/  LOP3.LUT R15, R27, 0xff0000ff, RZ, 0xc0, !PT ;  /* 0xff0000ff1b0f7812 */ /* 0x000fe400078ec0ff */
[----:B------:R-:W-:Y:S02]  /*27a0*/  SHF.R.U32.HI R56, RZ, 0x10, R57 ;  /* 0x00000010ff387819 */ /* 0x000fe40000011639 */
[----:B------:R-:W-:-:S02]  /*27b0*/  LOP3.LUT R27, R57, 0xff0000ff, RZ, 0xc0, !PT ;  /* 0xff0000ff391b7812 */ /* 0x000fc400078ec0ff */
[----:B------:R-:W-:Y:S02]  /*27c0*/  SHF.L.U32 R26, R26, 0x8, RZ ;  /* 0x000000081a1a7819 */ /* 0x000fe400000006ff */
[----:B------:R-:W-:Y:S01]  /*27d0*/  LOP3.LUT R15, R15, 0xff00, R12, 0xf8, !PT ;  /* 0x0000ff000f0f7812 */ /* 0x000fe200078ef80c */
[----:B------:R-:W-:Y:S01]  /*27e0*/  IMAD.U32 R12, R71, 0x10000, RZ ;  /* 0x00010000470c7824 */ /* 0x000fe200078e00ff */
[----:B------:R-:W-:Y:S01]  /*27f0*/  LOP3.LUT R57, R27, 0xff00, R26, 0xf8, !PT ;  /* 0x0000ff001b397812 */ /* 0x000fe200078ef81a */
[----:B------:R-:W-:Y:S01]  /*2800*/  IMAD.U32 R26, R56, 0x10000, RZ ;  /* 0x00010000381a7824 */ /* 0x000fe200078e00ff */
[----:B------:R-:W-:Y:S02]  /*2810*/  F2FP.F16.E4M3.UNPACK_B R4, R5 ;  /* 0x00000005ff04723e */ /* 0x000fe400020006ff */
[----:B------:R-:W-:Y:S02]  /*2820*/  F2FP.F16.E4M3.UNPACK_B R27, R78.H1 ;  /* 0x0000004eff1b723e */ /* 0x000fe400030006ff */
[----:B------:R-:W-:-:S02]  /*2830*/  LOP3.LUT R12, R15, 0xff0000, R12, 0xf8, !PT ;  /* 0x00ff00000f0c7812 */ /* 0x000fc400078ef80c */
[----:B------:R-:W-:Y:S01]  /*2840*/  LOP3.LUT R15, R57, 0xff0000, R26, 0xf8, !PT ;  /* 0x00ff0000390f7812 */ /* 0x000fe200078ef81a */
[--C-:B------:R-:W-:Y:S01]  /*2850*/  HADD2.F32 R26, -RZ, R4.reuse.H1_H1 ;  /* 0x30000004ff1a7230 */ /* 0x100fe20000004100 */
[-C--:B------:R-:W-:Y:S01]  /*2860*/  F2FP.F16.E4M3.UNPACK_B R57, R72.reuse.H1 ;  /* 0x00000048ff39723e */ /* 0x080fe200030006ff */
[--C-:B------:R-:W-:Y:S01]  /*2870*/  HADD2.F32 R75, -RZ, R27.reuse.H0_H0 ;  /* 0x2000001bff4b7230 */ /* 0x100fe20000004100 */
[----:B------:R-:W-:Y:S01]  /*2880*/  F2FP.F16.E4M3.UNPACK_B R5, R5.H1 ;  /* 0x00000005ff05723e */ /* 0x000fe200030006ff */
[----:B------:R-:W-:Y:S01]  /*2890*/  HADD2.F32 R4, -RZ, R4.H0_H0 ;  /* 0x20000004ff047230 */ /* 0x000fe20000004100 */
[----:B------:R-:W-:Y:S01]  /*28a0*/  F2FP.F16.E4M3.UNPACK_B R72, R72 ;  /* 0x00000048ff48723e */ /* 0x000fe200020006ff */
[----:B------:R-:W-:Y:S02]  /*28b0*/  HADD2.F32 R74, -RZ, R27.H1_H1 ;  /* 0x3000001bff4a7230 */ /* 0x000fe40000004100 */
[----:B------:R-:W-:Y:S01]  /*28c0*/  FMUL.FTZ R77, R26, R75 ;  /* 0x0000004b1a4d7220 */ /* 0x000fe20000410000 */
[----:B------:R-:W-:-:S02]  /*28d0*/  HADD2.F32 R71, -RZ, R57.H0_H0 ;  /* 0x20000039ff477230 */ /* 0x000fc40000004100 */
[--C-:B------:R-:W-:Y:S02]  /*28e0*/  HADD2.F32 R56, -RZ, R5.reuse.H1_H1 ;  /* 0x30000005ff387230 */ /* 0x100fe40000004100 */
[----:B------:R-:W-:Y:S02]  /*28f0*/  HADD2.F32 R27, -RZ, R5.H0_H0 ;  /* 0x20000005ff1b7230 */ /* 0x000fe40000004100 */
[----:B------:R-:W-:Y:S01]  /*2900*/  FMUL.FTZ R5, R4, R75 ;  /* 0x0000004b04057220 */ /* 0x000fe20000410000 */
[----:B------:R-:W-:Y:S02]  /*2910*/  HADD2.F32 R57, -RZ, R57.H1_H1 ;  /* 0x30000039ff397230 */ /* 0x000fe40000004100 */
[-C--:B------:R-:W-:Y:S01]  /*2920*/  FMUL.FTZ R76, R56, R74.reuse ;  /* 0x0000004a384c7220 */ /* 0x080fe20000410000 */
[-C--:B------:R-:W-:Y:S01]  /*2930*/  FFMA.FTZ R4, R4, R71.reuse, -R77 ;  /* 0x0000004704047223 */ /* 0x080fe2000001084d */
[C---:B------:R-:W-:Y:S01]  /*2940*/  FMUL.FTZ R75, R27.reuse, R74 ;  /* 0x0000004a1b4b7220 */ /* 0x040fe20000410000 */
[----:B------:R-:W-:Y:S01]  /*2950*/  FFMA.FTZ R5, R26, R71, R5 ;  /* 0x000000471a057223 */ /* 0x000fe20000010005 */
[----:B------:R-:W-:Y:S01]  /*2960*/  F2FP.F16.E4M3.UNPACK_B R74, R78 ;  /* 0x0000004eff4a723e */ /* 0x000fe200020006ff */
[----:B------:R-:W-:Y:S01]  /*2970*/  FFMA.FTZ R77, R27, R57, -R76 ;  /* 0x000000391b4d7223 */ /* 0x000fe2000001084c */
[----:B------:R-:W-:Y:S01]  /*2980*/  F2FP.F16.E4M3.UNPACK_B R26, R13.H1 ;  /* 0x0000000dff1a723e */ /* 0x000fe200030006ff */
[----:B------:R-:W-:Y:S01]  /*2990*/  FFMA.FTZ R78, R56, R57, R75 ;  /* 0x00000039384e7223 */ /* 0x000fe2000001004b */
[----:B------:R-:W-:Y:S01]  /*29a0*/  F2FP.F16.E4M3.UNPACK_B R13, R13 ;  /* 0x0000000dff0d723e */ /* 0x000fe200020006ff */
[----:B------:R-:W-:-:S02]  /*29b0*/  HADD2.F32 R71, -RZ, R74.H1_H1 ;  /* 0x3000004aff477230 */ /* 0x000fc40000004100 */
[--C-:B------:R-:W-:Y:S01]  /*29c0*/  HADD2.F32 R56, -RZ, R26.reuse.H0_H0 ;  /* 0x2000001aff387230 */ /* 0x100fe20000004100 */
[----:B------:R-:W-:Y:S01]  /*29d0*/  F2FP.SATFINITE.E4M3.F32.PACK_AB_MERGE_C R82, R78, R77, RZ ;  /* 0x0000004d4e52723e */ /* 0x000fe200048070ff */
[----:B------:R-:W-:Y:S02]  /*29e0*/  HADD2.F32 R57, -RZ, R26.H1_H1 ;  /* 0x3000001aff397230 */ /* 0x000fe40000004100 */
[--C-:B------:R-:W-:Y:S02]  /*29f0*/  HADD2.F32 R26, -RZ, R13.reuse.H0_H0 ;  /* 0x2000000dff1a7230 */ /* 0x100fe40000004100 */
[-C--:B------:R-:W-:Y:S01]  /*2a00*/  FMUL.FTZ R76, R56, R71.reuse ;  /* 0x00000047384c7220 */ /* 0x080fe20000410000 */
[----:B------:R-:W-:Y:S02]  /*2a10*/  HADD2.F32 R27, -RZ, R13.H1_H1 ;  /* 0x3000000dff1b7230 */ /* 0x000fe40000004100 */
[----:B------:R-:W-:Y:S01]  /*2a20*/  FMUL.FTZ R75, R57, R71 ;  /* 0x00000047394b7220 */ /* 0x000fe20000410000 */
[----:B------:R-:W-:Y:S01]  /*2a30*/  HADD2.F32 R13, -RZ, R72.H1_H1 ;  /* 0x30000048ff0d7230 */ /* 0x000fe20000004100 */
[----:B------:R-:W-:Y:S01]  /*2a40*/  F2FP.SATFINITE.E4M3.F32.PACK_AB_MERGE_C R5, R5, R4, R82 ;  /* 0x000000040505723e */ /* 0x000fe20004807052 */
[----:B------:R-:W-:-:S02]  /*2a50*/  HADD2.F32 R74, -RZ, R74.H0_H0 ;  /* 0x2000004aff4a7230 */ /* 0x000fc40000004100 */
[----:B------:R-:W-:Y:S02]  /*2a60*/  HADD2.F32 R72, -RZ, R72.H0_H0 ;  /* 0x20000048ff487230 */ /* 0x000fe40000004100 */
[-C--:B------:R-:W-:Y:S01]  /*2a70*/  FFMA.FTZ R75, R56, R13.reuse, -R75 ;  /* 0x0000000d384b7223 */ /* 0x080fe2000001084b */
[----:B------:R-:W-:Y:S01]  /*2a80*/  FFMA.FTZ R76, R57, R13, R76 ;  /* 0x0000000d394c7223 */ /* 0x000fe2000001004c */
[CC--:B------:R-:W-:Y:S01]  /*2a90*/  FMUL.FTZ R71, R27.reuse, R74.reuse ;  /* 0x0000004a1b477220 */ /* 0x0c0fe20000410000 */
[----:B------:R-:W-:Y:S01]  /*2aa0*/  FMUL.FTZ R74, R26, R74 ;  /* 0x0000004a1a4a7220 */ /* 0x000fe20000410000 */
[----:B------:R-:W-:Y:S02]  /*2ab0*/  F2FP.F16.E4M3.UNPACK_B R56, R7.H1 ;  /* 0x00000007ff38723e */ /* 0x000fe400030006ff */
[----:B------:R-:W-:Y:S01]  /*2ac0*/  F2FP.SATFINITE.E4M3.F32.PACK_AB_MERGE_C R81, R76, R75, RZ ;  /* 0x0000004b4c51723e */ /* 0x000fe200048070ff */
[-C--:B------:R-:W-:Y:S01]  /*2ad0*/  FFMA.FTZ R13, R26, R72.reuse, -R71 ;  /* 0x000000481a0d7223 */ /* 0x080fe20000010847 */
[-C--:B------:R-:W-:Y:S01]  /*2ae0*/  F2FP.F16.E4M3.UNPACK_B R76, R15.reuse.H1 ;  /* 0x0000000fff4c723e */ /* 0x080fe200030006ff */
[----:B------:R-:W-:Y:S01]  /*2af0*/  FFMA.FTZ R26, R27, R72, R74 ;  /* 0x000000481b1a7223 */ /* 0x000fe2000001004a */
[--C-:B------:R-:W-:Y:S01]  /*2b00*/  HADD2.F32 R57, -RZ, R56.reuse.H0_H0 ;  /* 0x20000038ff397230 */ /* 0x100fe20000004100 */
[----:B------:R-:W-:Y:S01]  /*2b10*/  F2FP.F16.E4M3.UNPACK_B R72, R12.H1 ;  /* 0x0000000cff48723e */ /* 0x000fe200030006ff */
[----:B------:R-:W-:Y:S01]  /*2b20*/  HADD2.F32 R56, -RZ, R56.H1_H1 ;  /* 0x30000038ff387230 */ /* 0x000fe20000004100 */
[----:B------:R-:W-:Y:S01]  /*2b30*/  F2FP.F16.E4M3.UNPACK_B R27, R6.H1 ;  /* 0x00000006ff1b723e */ /* 0x000fe200030006ff */
[----:B------:R-:W-:Y:S01]  /*2b40*/  HADD2.F32 R77, -RZ, R76.H1_H1 ;  /* 0x3000004cff4d7230 */ /* 0x000fe20000004100 */
[----:B------:R-:W-:Y:S01]  /*2b50*/  F2FP.F16.E4M3.UNPACK_B R75, R15 ;  /* 0x0000000fff4b723e */ /* 0x000fe200020006ff */
[----:B------:R-:W-:Y:S01]  /*2b60*/  HADD2.F32 R74, -RZ, R72.H1_H1 ;  /* 0x30000048ff4a7230 */ /* 0x000fe20000004100 */
[----:B------:R-:W-:Y:S01]  /*2b70*/  F2FP.F16.E4M3.UNPACK_B R71, R12 ;  /* 0x0000000cff47723e */ /* 0x000fe200020006ff */
[----:B------:R-:W-:-:S02]  /*2b80*/  HADD2.F32 R15, -RZ, R27.H1_H1 ;  /* 0x3000001bff0f7230 */ /* 0x000fc40000004100 */
[-C--:B------:R-:W-:Y:S01]  /*2b90*/  FMUL.FTZ R12, R56, R77.reuse ;  /* 0x0000004d380c7220 */ /* 0x080fe20000410000 */
[----:B------:R-:W-:Y:S02]  /*2ba0*/  HADD2.F32 R78, -RZ, R75.H1_H1 ;  /* 0x3000004bff4e7230 */ /* 0x000fe40000004100 */
[C---:B------:R-:W-:Y:S01]  /*2bb0*/  FMUL.FTZ R79, R57.reuse, R77 ;  /* 0x0000004d394f7220 */ /* 0x040fe20000410000 */
[----:B------:R-:W-:Y:S02]  /*2bc0*/  HADD2.F32 R27, -RZ, R27.H0_H0 ;  /* 0x2000001bff1b7230 */ /* 0x000fe40000004100 */
[----:B------:R-:W-:Y:S01]  /*2bd0*/  FFMA.FTZ R77, R57, R74, -R12 ;  /* 0x0000004a394d7223 */ /* 0x000fe2000001080c */
[----:B------:R-:W-:Y:S02]  /*2be0*/  HADD2.F32 R12, -RZ, R71.H1_H1 ;  /* 0x30000047ff0c7230 */ /* 0x000fe40000004100 */
[-C--:B------:R-:W-:Y:S01]  /*2bf0*/  FMUL.FTZ R80, R15, R78.reuse ;  /* 0x0000004e0f507220 */ /* 0x080fe20000410000 */
[----:B------:R-:W-:Y:S01]  /*2c00*/  F2FP.F16.E4M3.UNPACK_B R7, R7 ;  /* 0x00000007ff07723e */ /* 0x000fe200020006ff */
[C---:B------:R-:W-:Y:S01]  /*2c10*/  FMUL.FTZ R78, R27.reuse, R78 ;  /* 0x0000004e1b4e7220 */ /* 0x040fe20000410000 */
[----:B------:R-:W-:Y:S01]  /*2c20*/  F2FP.F16.E4M3.UNPACK_B R6, R6 ;  /* 0x00000006ff06723e */ /* 0x000fe200020006ff */
[----:B------:R-:W-:Y:S01]  /*2c30*/  FFMA.FTZ R80, R27, R12, -R80 ;  /* 0x0000000c1b507223 */ /* 0x000fe20000010850 */
[----:B------:R-:W-:-:S02]  /*2c40*/  HADD2.F32 R76, -RZ, R76.H0_H0 ;  /* 0x2000004cff4c7230 */ /* 0x000fc40000004100 */
[----:B------:R-:W-:Y:S01]  /*2c50*/  FFMA.FTZ R27, R15, R12, R78 ;  /* 0x0000000c0f1b7223 */ /* 0x000fe2000001004e */
[--C-:B------:R-:W-:Y:S02]  /*2c60*/  HADD2.F32 R12, -RZ, R7.reuse.H0_H0 ;  /* 0x20000007ff0c7230 */ /* 0x100fe40000004100 */
[----:B------:R-:W-:Y:S01]  /*2c70*/  FFMA.FTZ R74, R56, R74, R79 ;  /* 0x0000004a384a7223 */ /* 0x000fe2000001004f */
[----:B------:R-:W-:Y:S01]  /*2c80*/  HADD2.F32 R15, -RZ, R7.H1_H1 ;  /* 0x30000007ff0f7230 */ /* 0x000fe20000004100 */
[----:B------:R-:W-:Y:S01]  /*2c90*/  F2FP.SATFINITE.E4M3.F32.PACK_AB_MERGE_C R4, R26, R13, R81 ;  /* 0x0000000d1a04723e */ /* 0x000fe20004807051 */
[--C-:B------:R-:W-:Y:S01]  /*2ca0*/  HADD2.F32 R7, -RZ, R6.reuse.H0_H0 ;  /* 0x20000006ff077230 */ /* 0x100fe20000004100 */
[----:B------:R-:W-:Y:S01]  /*2cb0*/  F2FP.SATFINITE.E4M3.F32.PACK_AB_MERGE_C R27, R27, R80, RZ ;  /* 0x000000501b1b723e */ /* 0x000fe200048070ff */
[----:B------:R-:W-:Y:S02]  /*2cc0*/  HADD2.F32 R6, -RZ, R6.H1_H1 ;  /* 0x30000006ff067230 */ /* 0x000fe40000004100 */
[----:B------:R-:W-:Y:S01]  /*2cd0*/  FMUL.FTZ R57, R15, R76 ;  /* 0x0000004c0f397220 */ /* 0x000fe20000410000 */
[----:B------:R-:W-:-:S02]  /*2ce0*/  HADD2.F32 R75, -RZ, R75.H0_H0 ;  /* 0x2000004bff4b7230 */ /* 0x000fc40000004100 */
[----:B------:R-:W-:Y:S01]  /*2cf0*/  FMUL.FTZ R76, R12, R76 ;  /* 0x0000004c0c4c7220 */ /* 0x000fe20000410000 */
[----:B------:R-:W-:Y:S01]  /*2d00*/  HADD2.F32 R72, -RZ, R72.H0_H0 ;  /* 0x20000048ff487230 */ /* 0x000fe20000004100 */
[----:B------:R-:W-:Y:S01]  /*2d10*/  F2FP.SATFINITE.E4M3.F32.PACK_AB_MERGE_C R74, R74, R77, RZ ;  /* 0x0000004d4a4a723e */ /* 0x000fe200048070ff */
[----:B------:R-:W-:Y:S02]  /*2d20*/  HADD2.F32 R71, -RZ, R71.H0_H0 ;  /* 0x20000047ff477230 */ /* 0x000fe40000004100 */
[-C--:B------:R-:W-:Y:S01]  /*2d30*/  FMUL.FTZ R56, R6, R75.reuse ;  /* 0x0000004b06387220 */ /* 0x080fe20000410000 */
[----:B------:R-:W-:Y:S01]  /*2d40*/  FMUL.FTZ R75, R7, R75 ;  /* 0x0000004b074b7220 */ /* 0x000fe20000410000 */
[-C--:B------:R-:W-:Y:S01]  /*2d50*/  FFMA.FTZ R57, R12, R72.reuse, -R57 ;  /* 0x000000480c397223 */ /* 0x080fe20000010839 */
[----:B------:R-:W-:Y:S01]  /*2d60*/  FFMA.FTZ R76, R15, R72, R76 ;  /* 0x000000480f4c7223 */ /* 0x000fe2000001004c */
[-C--:B------:R-:W-:Y:S01]  /*2d70*/  FFMA.FTZ R56, R7, R71.reuse, -R56 ;  /* 0x0000004707387223 */ /* 0x080fe20000010838 */
[----:B------:R-:W-:-:S03]  /*2d80*/  FFMA.FTZ R75, R6, R71, R75 ;  /* 0x00000047064b7223 */ /* 0x000fc6000001004b */
[----:B------:R-:W-:Y:S02]  /*2d90*/  F2FP.SATFINITE.E4M3.F32.PACK_AB_MERGE_C R7, R76, R57, R74 ;  /* 0x000000394c07723e */ /* 0x000fe4000480704a */
[----:B------:R-:W-:-:S07]  /*2da0*/  F2FP.SATFINITE.E4M3.F32.PACK_AB_MERGE_C R6, R75, R56, R27 ;  /* 0x000000384b06723e */ /* 0x000fce000480701b */
.L_x_439:
[----:B------:R-:W-:Y:S05]  /*2db0*/  BSYNC B2 ;  /* 0x0000000000027941 */ /* 0x000fea0003800000 */
.L_x_438:
[----:B0-----:R4:W-:Y:S02]  /*2dc0*/  ST.E.128 desc[UR40][R10.64], R4 ;  /* 0x000000040a007985 */ /* 0x0019e4000c101d28 */
.L_x_437:
[----:B------:R-:W-:Y:S05]  /*2dd0*/  BSYNC B1 ;  /* 0x0000000000017941 */ /* 0x000fea0003800000 */
.L_x_436:
[----:B------:R-:W-:-:S13]  /*2de0*/  LOP3.LUT P3, RZ, R83, 0x1, RZ, 0xc0, !PT ;  /* 0x0000000153ff7812 */ /* 0x000fda000786c0ff */
[----:B------:R-:W-:Y:S05]  /*2df0*/  @P3 BRA `(.L_x_435) ;  /* 0x0000001c00143947 */ /* 0x000fea0003800000 */
[----:B----4-:R-:W4:Y:S04]  /*2e00*/  LDL R7, [R1+0x28] ;  /* 0x0000280001077983 */ /* 0x010f280000100800 */
[----:B------:R-:W2:Y:S04]  /*2e10*/  LDL R6, [R1+0x20] ;  /* 0x0000200001067983 */ /* 0x000ea80000100800 */
[----:B------:R-:W5:Y:S01]  /*2e20*/  LDL R12, [R1+0x24] ;  /* 0x00002400010c7983 */ /* 0x000f620000100800 */
[----:B------:R-:W-:Y:S01]  /*2e30*/  IMAD.MOV.U32 R5, RZ, RZ, 0x20 ;  /* 0x00000020ff057424 */ /* 0x000fe200078e00ff */
[----:B---3--:R-:W-:Y:S01]  /*2e40*/  IADD3 R10, P3, R156, R14, RZ ;  /* 0x0000000e9c0a7210 */ /* 0x008fe20007f7e0ff */
[----:B------:R-:W-:Y:S01]  /*2e50*/  IMAD R4, R19, 0x2800, RZ ;  /* 0x0000280013047824 */ /* 0x000fe200078e02ff */
[----:B------:R-:W-:Y:S02]  /*2e60*/  BSSY B1, `(.L_x_440) ;  /* 0x000006f000017945 */ /* 0x000fe40003800000 */
[----:B------:R-:W-:-:S04]  /*2e70*/  SEL R5, R5, 0xffffffe0, !P1 ;  /* 0xffffffe005057807 */ /* 0x000fc80004800000 */
[----:B----4-:R-:W-:-:S04]  /*2e80*/  IADD3 R5, R5, R7, R4 ;  /* 0x0000000705057210 */ /* 0x010fc80007ffe004 */
[----:B------:R-:W-:Y:S01]  /*2e90*/  IADD3 R4, R18, R5, RZ ;  /* 0x0000000512047210 */ /* 0x000fe20007ffe0ff */
[----:B--2---:R-:W-:Y:S01]  /*2ea0*/  IMAD.X R11, R69, 0x1, R6, P3 ;  /* 0x00000001450b7824 */ /* 0x004fe200018e0606 */
[----:B-----5:R-:W-:-:S04]  /*2eb0*/  ISETP.GE.AND P3, PT, R12, R73, PT ;  /* 0x000000490c00720c */ /* 0x020fc80003f66270 */
[----:B------:R-:W2:Y:S09]  /*2ec0*/  LDS.128 R4, [R4+0xe000] ;  /* 0x00e0000004047984 */ /* 0x000eb20000000c00 */
[----:B------:R-:W-:Y:S05]  /*2ed0*/  @P3 BRA `(.L_x_441) ;  /* 0x00000004009c3947 */ /* 0x000fea0003800000 */
[----:B------:R-:W-:Y:S02]  /*2ee0*/  SHF.R.U32.HI R8, RZ, 0x8, R9 ;  /* 0x00000008ff087819 */ /* 0x000fe40000011609 */
[----:B------:R-:W-:Y:S02]  /*2ef0*/  SHF.R.U32.HI R14, RZ, 0x8, R25 ;  /* 0x00000008ff0e7819 */ /* 0x000fe40000011619 */
[----:B------:R-:W-:Y:S02]  /*2f00*/  LOP3.LUT R12, R9, 0xff0000ff, RZ, 0xc0, !PT ;  /* 0xff0000ff090c7812 */ /* 0x000fe400078ec0ff */
[----:B------:R-:W-:Y:S01]  /*2f10*/  SHF.R.U32.HI R24, RZ, 0x10, R9 ;  /* 0x00000010ff187819 */ /* 0x000fe20000011609 */
[----:B------:R-:W-:Y:S01]  /*2f20*/  IMAD.SHL.U32 R9, R8, 0x100, RZ ;  /* 0x0000010008097824 */ /* 0x000fe200078e00ff */
[----:B------:R-:W-:Y:S01]  /*2f30*/  SHF.R.U32.HI R15, RZ, 0x10, R25 ;  /* 0x00000010ff0f7819 */ /* 0x000fe20000011619 */
[----:B------:R-:W-:Y:S01]  /*2f40*/  IMAD.SHL.U32 R14, R14, 0x100, RZ ;  /* 0x000001000e0e7824 */ /* 0x000fe200078e00ff */
[----:B-1----:R-:W-:Y:S01]  /*2f50*/  LOP3.LUT R13, R25, 0xff0000ff, RZ, 0xc0, !PT ;  /* 0xff0000ff190d7812 */ /* 0x002fe200078ec0ff */
[----:B--2---:R-:W-:Y:S01]  /*2f60*/  IMAD.MOV.U32 R8, RZ, RZ, R4 ;  /* 0x000000ffff087224 */ /* 0x004fe200078e0004 */
[----:B------:R-:W-:Y:S01]  /*2f70*/  LOP3.LUT R9, R12, 0xff00, R9, 0xf8, !PT ;  /* 0x0000ff000c097812 */ /* 0x000fe200078ef809 */
[----:B------:R-:W-:Y:S01]  /*2f80*/  IMAD.U32 R15, R15, 0x10000, RZ ;  /* 0x000100000f0f7824 */ /* 0x000fe200078e00ff */
[----:B------:R-:W-:-:S02]  /*2f90*/  LOP3.LUT R14, R13, 0xff00, R14, 0xf8, !PT ;  /* 0x0000ff000d0e7812 */ /* 0x000fc400078ef80e */
[----:B------:R-:W-:Y:S02]  /*2fa0*/  SHF.L.U32 R12, R24, 0x10, RZ ;  /* 0x00000010180c7819 */ /* 0x000fe400000006ff */
[-C--:B------:R-:W-:Y:S02]  /*2fb0*/  F2FP.F16.E4M3.UNPACK_B R4, R5.reuse ;  /* 0x00000005ff04723e */ /* 0x080fe400020006ff */
[----:B------:R-:W-:Y:S02]  /*2fc0*/  F2FP.F16.E4M3.UNPACK_B R13, R70.H1 ;  /* 0x00000046ff0d723e */ /* 0x000fe400030006ff */
[----:B------:R-:W-:Y:S01]  /*2fd0*/  LOP3.LUT R24, R9, 0xff0000, R12, 0xf8, !PT ;  /* 0x00ff000009187812 */ /* 0x000fe200078ef80c */
[--C-:B------:R-:W-:Y:S01]  /*2fe0*/  HADD2.F32 R9, -RZ, R4.reuse.H1_H1 ;  /* 0x30000004ff097230 */ /* 0x100fe20000004100 */
[----:B------:R-:W-:Y:S01]  /*2ff0*/  LOP3.LUT R27, R14, 0xff0000, R15, 0xf8, !PT ;  /* 0x00ff00000e1b7812 */ /* 0x000fe200078ef80f */
[--C-:B------:R-:W-:Y:S01]  /*3000*/  HADD2.F32 R25, -RZ, R13.reuse.H0_H0 ;  /* 0x2000000dff197230 */ /* 0x100fe20000004100 */
[----:B------:R-:W-:Y:S01]  /*3010*/  F2FP.F16.E4M3.UNPACK_B R14, R68.H1 ;  /* 0x00000044ff0e723e */ /* 0x000fe200030006ff */
[----:B------:R-:W-:Y:S01]  /*3020*/  HADD2.F32 R4, -RZ, R4.H0_H0 ;  /* 0x20000004ff047230 */ /* 0x000fe20000004100 */
[----:B------:R-:W-:Y:S01]  /*3030*/  F2FP.F16.E4M3.UNPACK_B R5, R5.H1 ;  /* 0x00000005ff05723e */ /* 0x000fe200030006ff */
[----:B------:R-:W-:-:S02]  /*3040*/  HADD2.F32 R26, -RZ, R13.H1_H1 ;  /* 0x3000000dff1a7230 */ /* 0x000fc40000004100 */
[CC--:B------:R-:W-:Y:S01]  /*3050*/  FMUL.FTZ R57, R9.reuse, R25.reuse ;  /* 0x0000001909397220 */ /* 0x0c0fe20000410000 */
[--C-:B------:R-:W-:Y:S02]  /*3060*/  HADD2.F32 R15, -RZ, R14.reuse.H0_H0 ;  /* 0x2000000eff0f7230 */ /* 0x100fe40000004100 */
[----:B------:R-:W-:Y:S01]  /*3070*/  FMUL.FTZ R56, R4, R25 ;  /* 0x0000001904387220 */ /* 0x000fe20000410000 */
[--C-:B------:R-:W-:Y:S01]  /*3080*/  HADD2.F32 R13, -RZ, R5.reuse.H1_H1 ;  /* 0x30000005ff0d7230 */ /* 0x100fe20000004100 */
[----:B------:R-:W-:Y:S01]  /*3090*/  F2FP.F16.E4M3.UNPACK_B R70, R70 ;  /* 0x00000046ff46723e */ /* 0x000fe200020006ff */
[----:B------:R-:W-:Y:S02]  /*30a0*/  HADD2.F32 R12, -RZ, R5.H0_H0 ;  /* 0x20000005ff0c7230 */ /* 0x000fe40000004100 */
[-C--:B------:R-:W-:Y:S01]  /*30b0*/  FFMA.FTZ R5, R9, R15.reuse, R56 ;  /* 0x0000000f09057223 */ /* 0x080fe20000010038 */
[----:B------:R-:W-:Y:S02]  /*30c0*/  HADD2.F32 R14, -RZ, R14.H1_H1 ;  /* 0x3000000eff0e7230 */ /* 0x000fe40000004100 */
[C---:B------:R-:W-:Y:S01]  /*30d0*/  FMUL.FTZ R25, R13.reuse, R26 ;  /* 0x0000001a0d197220 */ /* 0x040fe20000410000 */
[----:B------:R-:W-:Y:S01]  /*30e0*/  F2FP.F16.E4M3.UNPACK_B R9, R8.H1 ;  /* 0x00000008ff09723e */ /* 0x000fe200030006ff */
[----:B------:R-:W-:Y:S01]  /*30f0*/  FMUL.FTZ R26, R12, R26 ;  /* 0x0000001a0c1a7220 */ /* 0x000fe20000410000 */
[----:B------:R-:W-:Y:S01]  /*3100*/  FFMA.FTZ R4, R4, R15, -R57 ;  /* 0x0000000f04047223 */ /* 0x000fe20000010839 */
[----:B------:R-:W-:Y:S01]  /*3110*/  FFMA.FTZ R69, R12, R14, -R25 ;  /* 0x0000000e0c457223 */ /* 0x000fe20000010819 */
[----:B------:R-:W-:Y:S01]  /*3120*/  F2FP.F16.E4M3.UNPACK_B R8, R8 ;  /* 0x00000008ff08723e */ /* 0x000fe200020006ff */
[----:B------:R-:W-:Y:S01]  /*3130*/  FFMA.FTZ R72, R13, R14, R26 ;  /* 0x0000000e0d487223 */ /* 0x000fe2000001001a */
[----:B------:R-:W-:Y:S01]  /*3140*/  F2FP.F16.E4M3.UNPACK_B R68, R68 ;  /* 0x00000044ff44723e */ /* 0x000fe200020006ff */
[----:B------:R-:W-:-:S02]  /*3150*/  HADD2.F32 R15, -RZ, R70.H1_H1 ;  /* 0x30000046ff0f7230 */ /* 0x000fc40000004100 */
[--C-:B------:R-:W-:Y:S01]  /*3160*/  HADD2.F32 R12, -RZ, R9.reuse.H0_H0 ;  /* 0x20000009ff0c7230 */ /* 0x100fe20000004100 */
[----:B------:R-:W-:Y:S01]  /*3170*/  F2FP.SATFINITE.E4M3.F32.PACK_AB_MERGE_C R72, R72, R69, RZ ;  /* 0x000000454848723e */ /* 0x000fe200048070ff */
[----:B------:R-:W-:Y:S02]  /*3180*/  HADD2.F32 R13, -RZ, R9.H1_H1 ;  /* 0x30000009ff0d7230 */ /* 0x000fe40000004100 */
[----:B------:R-:W-:Y:S02]  /*3190*/  HADD2.F32 R9, -RZ, R8.H0_H0 ;  /* 0x20000008ff097230 */ /* 0x000fe40000004100 */
[-C--:B------:R-:W-:Y:S01]  /*31a0*/  FMUL.FTZ R56, R12, R15.reuse ;  /* 0x0000000f0c387220 */ /* 0x080fe20000410000 */
[----:B------:R-:W-:Y:S02]  /*31b0*/  HADD2.F32 R14, -RZ, R68.H1_H1 ;  /* 0x30000044ff0e7230 */ /* 0x000fe40000004100 */
[----:B------:R-:W-:Y:S01]  /*31c0*/  FMUL.FTZ R25, R13, R15 ;  /* 0x0000000f0d197220 */ /* 0x000fe20000410000 */
[----:B------:R-:W-:Y:S01]  /*31d0*/  HADD2.F32 R70, -RZ, R70.H0_H0 ;  /* 0x20000046ff467230 */ /* 0x000fe20000004100 */
[----:B------:R-:W-:Y:S01]  /*31e0*/  F2FP.SATFINITE.E4M3.F32.PACK_AB_MERGE_C R5, R5, R4, R72 ;  /* 0x000000040505723e */ /* 0x000fe20004807048 */
[----:B------:R-:W-:-:S02]  /*31f0*/  HADD2.F32 R8, -RZ, R8.H1_H1 ;  /* 0x30000008ff087230 */ /* 0x000fc40000004100 */
[-C--:B------:R-:W-:Y:S01]  /*3200*/  FFMA.FTZ R25, R12, R14.reuse, -R25 ;  /* 0x0000000e0c197223 */ /* 0x080fe20000010819 */
[----:B------:R-:W-:Y:S02]  /*3210*/  HADD2.F32 R68, -RZ, R68.H0_H0 ;  /* 0x20000044ff447230 */ /* 0x000fe40000004100 */
[----:B------:R-:W-:Y:S01]  /*3220*/  FFMA.FTZ R56, R13, R14, R56 ;  /* 0x0000000e0d387223 */ /* 0x000fe20000010038 */
[CC--:B------:R-:W-:Y:S01]  /*3230*/  FMUL.FTZ R15, R9.reuse, R70.reuse ;  /* 0x00000046090f7220 */ /* 0x0c0fe20000410000 */
[----:B------:R-:W-:Y:S01]  /*3240*/  FMUL.FTZ R26, R8, R70 ;  /* 0x00000046081a7220 */ /* 0x000fe20000410000 */
[----:B------:R-:W-:Y:S02]  /*3250*/  F2FP.F16.E4M3.UNPACK_B R14, R24.H1 ;  /* 0x00000018ff0e723e */ /* 0x000fe400030006ff */
[----:B------:R-:W-:Y:S01]  /*3260*/  F2FP.SATFINITE.E4M3.F32.PACK_AB_MERGE_C R71, R56, R25, RZ ;  /* 0x000000193847723e */ /* 0x000fe200048070ff */
[-C--:B------:R-:W-:Y:S01]  /*3270*/  FFMA.FTZ R57, R9, R68.reuse, -R26 ;  /* 0x0000004409397223 */ /* 0x080fe2000001081a */
[----:B------:R-:W-:Y:S01]  /*3280*/  F2FP.F16.E4M3.UNPACK_B R9, R7.H1 ;  /* 0x00000007ff09723e */ /* 0x000fe200030006ff */
[----:B------:R-:W-:Y:S01]  /*3290*/  FFMA.FTZ R68, R8, R68, R15 ;  /* 0x0000004408447223 */ /* 0x000fe2000001000f */
[-C--:B------:R-:W-:Y:S01]  /*32a0*/  F2FP.F16.E4M3.UNPACK_B R25, R27.reuse.H1 ;  /* 0x0000001bff19723e */ /* 0x080fe200030006ff */
[----:B------:R-:W-:Y:S01]  /*32b0*/  HADD2.F32 R15, -RZ, R14.H1_H1 ;  /* 0x3000000eff0f7230 */ /* 0x000fe20000004100 */
[----:B------:R-:W-:Y:S01]  /*32c0*/  F2FP.F16.E4M3.UNPACK_B R8, R6.H1 ;  /* 0x00000006ff08723e */ /* 0x000fe200030006ff */
[----:B------:R-:W-:Y:S01]  /*32d0*/  HADD2.F32 R13, -RZ, R9.H1_H1 ;  /* 0x30000009ff0d7230 */ /* 0x000fe20000004100 */
[----:B------:R-:W-:Y:S01]  /*32e0*/  F2FP.F16.E4M3.UNPACK_B R27, R27 ;  /* 0x0000001bff1b723e */ /* 0x000fe200020006ff */
[----:B------:R-:W-:Y:S01]  /*32f0*/  HADD2.F32 R56, -RZ, R25.H1_H1 ;  /* 0x30000019ff387230 */ /* 0x000fe20000004100 */
[----:B------:R-:W-:Y:S01]  /*3300*/  F2FP.F16.E4M3.UNPACK_B R24, R24 ;  /* 0x00000018ff18723e */ /* 0x000fe200020006ff */
[----:B------:R-:W-:Y:S01]  /*3310*/  HADD2.F32 R12, -RZ, R9.H0_H0 ;  /* 0x20000009ff0c7230 */ /* 0x000fe20000004100 */
[----:B------:R-:W-:Y:S01]  /*3320*/  F2FP.F16.E4M3.UNPACK_B R7, R7 ;  /* 0x00000007ff07723e */ /* 0x000fe200020006ff */
[----:B------:R-:W-:-:S02]  /*3330*/  HADD2.F32 R9, -RZ, R8.H1_H1 ;  /* 0x30000008ff097230 */ /* 0x000fc40000004100 */
[-C--:B------:R-:W-:Y:S01]  /*3340*/  FMUL.FTZ R69, R13, R56.reuse ;  /* 0x000000380d457220 */ /* 0x080fe20000410000 */
[--C-:B------:R-:W-:Y:S02]  /*3350*/  HADD2.F32 R26, -RZ, R27.reuse.H1_H1 ;  /* 0x3000001bff1a7230 */ /* 0x100fe40000004100 */
[C---:B------:R-:W-:Y:S01]  /*3360*/  FMUL.FTZ R56, R12.reuse, R56 ;  /* 0x000000380c387220 */ /* 0x040fe20000410000 */
[----:B------:R-:W-:Y:S02]  /*3370*/  HADD2.F32 R8, -RZ, R8.H0_H0 ;  /* 0x20000008ff087230 */ /* 0x000fe40000004100 */
[----:B------:R-:W-:Y:S01]  /*3380*/  FFMA.FTZ R70, R12, R15, -R69 ;  /* 0x0000000f0c467223 */ /* 0x000fe20000010845 */
[----:B------:R-:W-:Y:S02]  /*3390*/  HADD2.F32 R12, -RZ, R24.H1_H1 ;  /* 0x30000018ff0c7230 */ /* 0x000fe40000004100 */
[----:B------:R-:W-:Y:S01]  /*33a0*/  FMUL.FTZ R69, R9, R26 ;  /* 0x0000001a09457220 */ /* 0x000fe20000410000 */
[----:B------:R-:W-:Y:S01]  /*33b0*/  F2FP.F16.E4M3.UNPACK_B R6, R6 ;  /* 0x00000006ff06723e */ /* 0x000fe200020006ff */
[----:B------:R-:W-:Y:S01]  /*33c0*/  FMUL.FTZ R26, R8, R26 ;  /* 0x0000001a081a7220 */ /* 0x000fe20000410000 */
[----:B------:R-:W-:-:S02]  /*33d0*/  HADD2.F32 R27, -RZ, R27.H0_H0 ;  /* 0x2000001bff1b7230 */ /* 0x000fc40000004100 */
[-C--:B------:R-:W-:Y:S01]  /*33e0*/  FFMA.FTZ R69, R8, R12.reuse, -R69 ;  /* 0x0000000c08457223 */ /* 0x080fe20000010845 */
[--C-:B------:R-:W-:Y:S02]  /*33f0*/  HADD2.F32 R8, -RZ, R7.reuse.H0_H0 ;  /* 0x20000007ff087230 */ /* 0x100fe40000004100 */
[----:B------:R-:W-:Y:S01]  /*3400*/  FFMA.FTZ R26, R9, R12, R26 ;  /* 0x0000000c091a7223 */ /* 0x000fe2000001001a */
[----:B------:R-:W-:Y:S02]  /*3410*/  HADD2.F32 R9, -RZ, R7.H1_H1 ;  /* 0x30000007ff097230 */ /* 0x000fe40000004100 */
[----:B------:R-:W-:Y:S01]  /*3420*/  FFMA.FTZ R15, R13, R15, R56 ;  /* 0x0000000f0d0f7223 */ /* 0x000fe20000010038 */
[--C-:B------:R-:W-:Y:S01]  /*3430*/  HADD2.F32 R7, -RZ, R6.reuse.H0_H0 ;  /* 0x20000006ff077230 */ /* 0x100fe20000004100 */
[----:B------:R-:W-:Y:S01]  /*3440*/  F2FP.SATFINITE.E4M3.F32.PACK_AB_MERGE_C R4, R68, R57, R71 ;  /* 0x000000394404723e */ /* 0x000fe20004807047 */
[----:B------:R-:W-:Y:S01]  /*3450*/  HADD2.F32 R6, -RZ, R6.H1_H1 ;  /* 0x30000006ff067230 */ /* 0x000fe20000004100 */
[----:B------:R-:W-:Y:S01]  /*3460*/  F2FP.SATFINITE.E4M3.F32.PACK_AB_MERGE_C R26, R26, R69, RZ ;  /* 0x000000451a1a723e */ /* 0x000fe200048070ff */
[----:B------:R-:W-:Y:S01]  /*3470*/  HADD2.F32 R25, -RZ, R25.H0_H0 ;  /* 0x20000019ff197230 */ /* 0x000fe20000004100 */
[----:B------:R-:W-:Y:S01]  /*3480*/  F2FP.SATFINITE.E4M3.F32.PACK_AB_MERGE_C R15, R15, R70, RZ ;  /* 0x000000460f0f723e */ /* 0x000fe200048070ff */
[----:B------:R-:W-:-:S02]  /*3490*/  HADD2.F32 R14, -RZ, R14.H0_H0 ;  /* 0x2000000eff0e7230 */ /* 0x000fc40000004100 */
[----:B------:R-:W-:Y:S01]  /*34a0*/  FMUL.FTZ R12, R6, R27 ;  /* 0x0000001b060c7220 */ /* 0x000fe20000410000 */
[----:B------:R-:W-:Y:S02]  /*34b0*/  HADD2.F32 R24, -RZ, R24.H0_H0 ;  /* 0x20000018ff187230 */ /* 0x000fe40000004100 */
[-C--:B------:R-:W-:Y:S01]  /*34c0*/  FMUL.FTZ R13, R9, R25.reuse ;  /* 0x00000019090d7220 */ /* 0x080fe20000410000 */
[C---:B------:R-:W-:Y:S01]  /*34d0*/  FMUL.FTZ R56, R8.reuse, R25 ;  /* 0x0000001908387220 */ /* 0x040fe20000410000 */
[----:B------:R-:W-:Y:S02]  /*34e0*/  FMUL.FTZ R27, R7, R27 ;  /* 0x0000001b071b7220 */ /* 0x000fe40000410000 */
[-C--:B------:R-:W-:Y:S01]  /*34f0*/  FFMA.FTZ R13, R8, R14.reuse, -R13 ;  /* 0x0000000e080d7223 */ /* 0x080fe2000001080d */
[----:B------:R-:W-:Y:S01]  /*3500*/  FFMA.FTZ R56, R9, R14, R56 ;  /* 0x0000000e09387223 */ /* 0x000fe20000010038 */
[-C--:B------:R-:W-:Y:S01]  /*3510*/  FFMA.FTZ R12, R7, R24.reuse, -R12 ;  /* 0x00000018070c7223 */ /* 0x080fe2000001080c */
[----:B------:R-:W-:-:S03]  /*3520*/  FFMA.FTZ R27, R6, R24, R27 ;  /* 0x00000018061b7223 */ /* 0x000fc6000001001b */
[----:B------:R-:W-:Y:S02]  /*3530*/  F2FP.SATFINITE.E4M3.F32.PACK_AB_MERGE_C R7, R56, R13, R15 ;  /* 0x0000000d3807723e */ /* 0x000fe4000480700f */
[----:B------:R-:W-:-:S07]  /*3540*/  F2FP.SATFINITE.E4M3.F32.PACK_AB_MERGE_C R6, R27, R12, R26 ;  /* 0x0000000c1b06723e */ /* 0x000fce000480701a */
.L_x_441:
[----:B------:R-:W-:Y:S05]  /*3550*/  BSYNC B1 ;  /* 0x0000000000017941 */ /* 0x000fea0003800000 */
.L_x_440:
[----:B--2---:R2:W-:Y:S01]  /*3560*/  ST.E.128 desc[UR40][R10.64], R4 ;  /* 0x000000040a007985 */ /* 0x0045e2000c101d28 */
[----:B------:R-:W-:Y:S05]  /*3570*/  BRA `(.L_x_435) ;  /* 0x0000001400347947 */ /* 0x000fea0003800000 */
.L_x_428:
[----:B------:R-:W0:Y:S01]  /*3580*/  S2R R8, SR_TID.X ;  /* 0x0000000000087919 */ /* 0x000e220000002100 */
[----:B------:R-:W-:Y:S01]  /*3590*/  IMAD R65, R2, -0xa0, R31 ;  /* 0xffffff6002417824 */ /* 0x000fe200078e021f */
[----:B------:R-:W2:Y:S04]  /*35a0*/  LDL R14, [R1+0x18] ;  /* 0x00001800010e7983 */ /* 0x000ea80000100800 */
[----:B------:R-:W-:Y:S01]  /*35b0*/  VIMNMX R65, R65, 0xa0, PT ;  /* 0x000000a041417848 */ /* 0x000fe20003fe0100 */
[----:B0-----:R-:W-:-:S05]  /*35c0*/  VIADD R8, R8, 0xffffff80 ;  /* 0xffffff8008087836 */ /* 0x001fca0000000000 */
[----:B------:R-:W-:-:S04]  /*35d0*/  LEA.HI R8, R8, R8, RZ, 0x1 ;  /* 0x0000000808087211 */ /* 0x000fc800078f08ff */
[----:B------:R-:W-:-:S04]  /*35e0*/  SHF.R.S32.HI R8, RZ, 0x1, R8 ;  /* 0x00000001ff087819 */ /* 0x000fc80000011408 */
[----:B------:R-:W-:-:S04]  /*35f0*/  ISETP.GE.AND P3, PT, R8, R65, PT ;  /* 0x000000410800720c */ /* 0x000fc80003f66270 */
[----:B------:R-:W-:-:S13]  /*3600*/  ISETP.GE.OR P4, PT, R16, R73, P3 ;  /* 0x000000491000720c */ /* 0x000fda0001f86670 */
[----:B------:R-:W0:Y:S02]  /*3610*/  @!P4 LDC.64 R8, c[0x0][0x3e8] ;  /* 0x0000fa00ff08cb82 */ /* 0x000e240000000a00 */
[----:B0-----:R-:W-:-:S04]  /*3620*/  @!P4 IADD3 R8, P5, P6, R32, R8, R6 ;  /* 0x000000082008c210 */ /* 0x001fc80007ebe006 */
[----:B------:R-:W-:Y:S02]  /*3630*/  @!P4 IADD3.X R9, R51, R9, R10, P5, P6 ;  /* 0x000000093309c210 */ /* 0x000fe40002fec40a */
[----:B------:R-:W0:Y:S01]  /*3640*/  @!P4 LDC.64 R10, c[0x0][0x400] ;  /* 0x00010000ff0acb82 */ /* 0x000e220000000a00 */
[----:B------:R-:W-:Y:S02]  /*3650*/  CS2R R6, SRZ ;  /* 0x0000000000067805 */ /* 0x000fe4000001ff00 */
[----:B------:R-:W-:Y:S02]  /*3660*/  CS2R R26, SRZ ;  /* 0x00000000001a7805 */ /* 0x000fe4000001ff00 */
[----:B------:R-:W-:Y:S02]  /*3670*/  CS2R R24, SRZ ;  /* 0x0000000000187805 */ /* 0x000fe4000001ff00 */
[----:B0-----:R-:W-:Y:S02]  /*3680*/  @!P4 IADD3 R10, P5, P6, R38, R10, R4 ;  /* 0x0000000a260ac210 */ /* 0x001fe40007ebe004 */
[----:B------:R-:W-:-:S02]  /*3690*/  CS2R R4, SRZ ;  /* 0x0000000000047805 */ /* 0x000fc4000001ff00 */
[----:B------:R-:W-:-:S04]  /*36a0*/  @!P4 IADD3.X R11, R53, R11, R12, P5, P6 ;  /* 0x0000000b350bc210 */ /* 0x000fc80002fec40c */
[----:B------:R-:W3:Y:S04]  /*36b0*/  @!P4 LDG.E.128 R4, desc[UR40][R8.64] ;  /* 0x000000280804c981 */ /* 0x000ee8000c1e1d00 */
[----:B------:R-:W4:Y:S01]  /*36c0*/  @!P4 LDG.E.128 R24, desc[UR40][R10.64] ;  /* 0x000000280a18c981 */ /* 0x000f22000c1e1d00 */
[----:B------:R-:W-:Y:S02]  /*36d0*/  ISETP.GE.AND P5, PT, R16, R73, PT ;  /* 0x000000491000720c */ /* 0x000fe40003fa6270 */
[----:B--2---:R-:W-:Y:S01]  /*36e0*/  ISETP.NE.AND P4, PT, R14, 0x3, PT ;  /* 0x000000030e00780c */ /* 0x004fe20003f85270 */
[----:B---3--:R-:W-:Y:S02]  /*36f0*/  IMAD.MOV.U32 R72, RZ, RZ, R6 ;  /* 0x000000ffff487224 */ /* 0x008fe400078e0006 */
[----:B------:R-:W-:Y:S01]  /*3700*/  IMAD.MOV.U32 R73, RZ, RZ, R4 ;  /* 0x000000ffff497224 */ /* 0x000fe200078e0004 */
[----:B----4-:R-:W-:Y:S01]  /*3710*/  MOV R70, R26 ;  /* 0x0000001a00467202 */ /* 0x010fe20000000f00 */
[----:B------:R-:W-:-:S08]  /*3720*/  IMAD.MOV.U32 R75, RZ, RZ, R24 ;  /* 0x000000ffff4b7224 */ /* 0x000fd000078e0018 */
[----:B------:R-:W-:Y:S05]  /*3730*/  @!P4 BRA `(.L_x_442) ;  /* 0x000000000004c947 */ /* 0x000fea0003800000 */
[----:B------:R-:W-:Y:S01]  /*3740*/  BPT.TRAP 0x1 ;  /* 0x000000040000795c */ /* 0x000fe20000300000 */
.L_x_442:
[----:B------:R-:W-:Y:S01]  /*3750*/  IMAD R66, R19, 0x8, R18 ;  /* 0x0000000813427824 */ /* 0x000fe200078e0212 */
[----:B------:R-:W-:Y:S01]  /*3760*/  SHF.L.U32 R67, R157, 0x1f, RZ ;  /* 0x0000001f9d437819 */ /* 0x000fe200000006ff */
[----:B------:R-:W-:Y:S03]  /*3770*/  BSSY B1, `(.L_x_443) ;  /* 0x0000003000017945 */ /* 0x000fe60003800000 */
[----:B------:R-:W0:Y:S02]  /*3780*/  SYNCS.PHASECHK.TRANS64.TRYWAIT P6, [R66+URZ+0x13290], R67 ;  /* 0x01329043420075a7 */ /* 0x000e2400080c017f */
[----:B0-----:R-:W-:Y:S05]  /*3790*/  @!P6 BRA `(.L_x_444) ;  /* 0x00000144001ce947 */ /* 0x001fea0003800000 */
.L_x_659:
[----:B------:R-:W-:Y:S05]  /*37a0*/  BSYNC B1 ;  /* 0x0000000000017941 */ /* 0x000fea0003800000 */
.L_x_443:
[----:B------:R-:W-:-:S03]  /*37b0*/  UMOV UR4, 0xffffffff ;  /* 0xffffffff00047882 */ /* 0x000fc60000000000 */
[----:B------:R-:W-:Y:S05]  /*37c0*/  BRA.DIV UR4, `(.L_x_445) ;  /* 0x0000014604247947 */ /* 0x000fea000b800000 */
[----:B------:R1:W2:Y:S04]  /*37d0*/  SHFL.IDX PT, R69, R13, RZ, 0x1e1f ;  /* 0x001e1fff0d457589 */ /* 0x0002a800000e0000 */
[----:B------:R-:W3:Y:S02]  /*37e0*/  SHFL.IDX PT, R71, R71, RZ, 0x1e1f ;  /* 0x001e1fff47477589 */ /* 0x000ee400000e0000 */
.L_x_663:
[----:B------:R-:W4:Y:S02]  /*37f0*/  LDC R68, c[0x0][0x2f4] ;  /* 0x0000bd00ff447b82 */ /* 0x000f240000000800 */
[----:B----4-:R-:W-:-:S13]  /*3800*/  ISETP.GE.OR P3, PT, R16, R68, P3 ;  /* 0x000000441000720c */ /* 0x010fda0001f66670 */
[----:B------:R-:W-:Y:S05]  /*3810*/  @P3 BRA `(.L_x_435) ;  /* 0x00000010008c3947 */ /* 0x000fea0003800000 */
[----:B------:R-:W4:Y:S04]  /*3820*/  LDL R12, [R1+0x34] ;  /* 0x00003400010c7983 */ /* 0x000f280000100800 */
[----:B------:R-:W5:Y:S04]  /*3830*/  LDL R11, [R1+0x38] ;  /* 0x00003800010b7983 */ /* 0x000f680000100800 */
[----:B------:R-:W5:Y:S01]  /*3840*/  LDL R10, [R1+0x3c] ;  /* 0x00003c00010a7983 */ /* 0x000f620000100800 */
[----:B------:R-:W-:Y:S01]  /*3850*/  IMAD.IADD R8, R68, 0x1, -R47 ;  /* 0x0000000144087824 */ /* 0x000fe200078e0a2f */
[----:B---3--:R-:W-:Y:S01]  /*3860*/  IADD3 R56, P3, R54, R71, RZ ;  /* 0x0000004736387210 */ /* 0x008fe20007f7e0ff */
[----:B------:R-:W-:Y:S03]  /*3870*/  BSSY B1, `(.L_x_446) ;  /* 0x00000e0000017945 */ /* 0x000fe60003800000 */
[----:B------:R-:W-:-:S02]  /*3880*/  SEL R8, R47, R8, !P0 ;  /* 0x000000082f087207 */ /* 0x000fc40004000000 */
[----:B--2---:R-:W-:Y:S02]  /*3890*/  LEA.HI.X.SX32 R57, R54, R69, 0x1, P3 ;  /* 0x0000004536397211 */ /* 0x004fe400018f0eff */
[----:B------:R-:W-:-:S04]  /*38a0*/  SHF.R.S32.HI R9, RZ, 0x1f, R8 ;  /* 0x0000001fff097819 */ /* 0x000fc80000011408 */
[----:B------:R-:W-:-:S04]  /*38b0*/  LEA.HI R9, R9, R8, RZ, 0x5 ;  /* 0x0000000809097211 */ /* 0x000fc800078f28ff */
[----:B------:R-:W-:Y:S01]  /*38c0*/  SHF.R.S32.HI R8, RZ, 0x5, R9 ;  /* 0x00000005ff087819 */ /* 0x000fe20000011409 */
[----:B------:R-:W-:-:S03]  /*38d0*/  IMAD R9, R19, 0x2800, R58 ;  /* 0x0000280013097824 */ /* 0x000fc600078e023a */
[----:B------:R-:W-:Y:S01]  /*38e0*/  LEA.HI.SX32 R8, R3, R8, 0x1c ;  /* 0x0000000803087211 */ /* 0x000fe200078fe2ff */
[----:B------:R-:W-:-:S04]  /*38f0*/  IMAD.IADD R9, R18, 0x1, R9 ;  /* 0x0000000112097824 */ /* 0x000fc800078e0209 */
[----:B------:R-:W-:-:S05]  /*3900*/  IMAD.SHL.U32 R74, R8, 0x10, RZ ;  /* 0x00000010084a7824 */ /* 0x000fca00078e00ff */
[----:B----4-:R-:W-:-:S04]  /*3910*/  LOP3.LUT R8, R12, 0x30, R74, 0xf8, !PT ;  /* 0x000000300c087812 */ /* 0x010fc800078ef84a */
[----:B-----5:R-:W-:-:S04]  /*3920*/  LOP3.LUT R8, R8, R11, RZ, 0x3c, !PT ;  /* 0x0000000b08087212 */ /* 0x020fc800078e3cff */
[----:B------:R-:W-:-:S05]  /*3930*/  IADD3 R8, R10, R8, RZ ;  /* 0x000000080a087210 */ /* 0x000fca0007ffe0ff */
[----:B------:R-:W-:-:S04]  /*3940*/  IMAD R11, R19, 0x2800, R8 ;  /* 0x00002800130b7824 */ /* 0x000fc800078e0208 */
[----:B------:R-:W-:Y:S02]  /*3950*/  IMAD.IADD R12, R18, 0x1, R11 ;  /* 0x00000001120c7824 */ /* 0x000fe400078e020b */
[----:B------:R-:W2:Y:S04]  /*3960*/  LDS.128 R8, [R9+0xe000] ;  /* 0x00e0000009087984 */ /* 0x000ea80000000c00 */
[----:B-1----:R-:W1:Y:S01]  /*3970*/  LDS.128 R12, [R12+0xe000] ;  /* 0x00e000000c0c7984 */ /* 0x002e620000000c00 */
[----:B------:R-:W-:Y:S05]  /*3980*/  @P5 BRA `(.L_x_447) ;  /* 0x0000000c00385947 */ /* 0x000fea0003800000 */
[--C-:B------:R-:W-:Y:S01]  /*3990*/  SHF.R.U32.HI R84, RZ, 0x8, R5.reuse ;  /* 0x00000008ff547819 */ /* 0x100fe20000011605 */
[----:B--2---:R-:W-:Y:S01]  /*39a0*/  IMAD.MOV.U32 R24, RZ, RZ, R8 ;  /* 0x000000ffff187224 */ /* 0x004fe200078e0008 */
[----:B------:R-:W-:Y:S02]  /*39b0*/  LOP3.LUT R4, R5, 0xff0000ff, RZ, 0xc0, !PT ;  /* 0xff0000ff05047812 */ /* 0x000fe400078ec0ff */
[----:B------:R-:W-:Y:S02]  /*39c0*/  SHF.R.U32.HI R83, RZ, 0x10, R5 ;  /* 0x00000010ff537819 */ /* 0x000fe40000011605 */
[----:B------:R-:W-:Y:S02]  /*39d0*/  SHF.R.U32.HI R80, RZ, 0x8, R7 ;  /* 0x00000008ff507819 */ /* 0x000fe40000011607 */
[----:B------:R-:W-:Y:S02]  /*39e0*/  SHF.L.U32 R5, R84, 0x8, RZ ;  /* 0x0000000854057819 */ /* 0x000fe400000006ff */
[----:B------:R-:W-:-:S02]  /*39f0*/  SHF.R.U32.HI R78, RZ, 0x8, R25 ;  /* 0x00000008ff4e7819 */ /* 0x000fc40000011619 */
[----:B------:R-:W-:Y:S02]  /*3a00*/  LOP3.LUT R6, R7, 0xff0000ff, RZ, 0xc0, !PT ;  /* 0xff0000ff07067812 */ /* 0x000fe400078ec0ff */
[----:B------:R-:W-:Y:S01]  /*3a10*/  SHF.R.U32.HI R79, RZ, 0x10, R7 ;  /* 0x00000010ff4f7819 */ /* 0x000fe20000011607 */
[----:B------:R-:W-:Y:S01]  /*3a20*/  IMAD.SHL.U32 R7, R80, 0x100, RZ ;  /* 0x0000010050077824 */ /* 0x000fe200078e00ff */
[----:B------:R-:W-:Y:S01]  /*3a30*/  LOP3.LUT R4, R4, 0xff00, R5, 0xf8, !PT ;  /* 0x0000ff0004047812 */ /* 0x000fe200078ef805 */
[----:B------:R-:W-:Y:S01]  /*3a40*/  IMAD.U32 R5, R83, 0x10000, RZ ;  /* 0x0001000053057824 */ /* 0x000fe200078e00ff */
[--C-:B------:R-:W-:Y:S02]  /*3a50*/  SHF.R.U32.HI R77, RZ, 0x8, R27.reuse ;  /* 0x00000008ff4d7819 */ /* 0x100fe4000001161b */
[----:B------:R-:W-:Y:S02]  /*3a60*/  LOP3.LUT R76, R27, 0xff0000ff, RZ, 0xc0, !PT ;  /* 0xff0000ff1b4c7812 */ /* 0x000fe400078ec0ff */
[----:B------:R-:W-:Y:S01]  /*3a70*/  SHF.R.U32.HI R81, RZ, 0x10, R27 ;  /* 0x00000010ff517819 */ /* 0x000fe2000001161b */
[----:B------:R-:W-:Y:S01]  /*3a80*/  IMAD.SHL.U32 R27, R78, 0x100, RZ ;  /* 0x000001004e1b7824 */ /* 0x000fe200078e00ff */
[----:B------:R-:W-:Y:S01]  /*3a90*/  LOP3.LUT R26, R25, 0xff0000ff, RZ, 0xc0, !PT ;  /* 0xff0000ff191a7812 */ /* 0x000fe200078ec0ff */
[----:B------:R-:W-:Y:S01]  /*3aa0*/  IMAD.SHL.U32 R77, R77, 0x100, RZ ;  /* 0x000001004d4d7824 */ /* 0x000fe200078e00ff */
[----:B------:R-:W-:Y:S01]  /*3ab0*/  SHF.R.U32.HI R82, RZ, 0x10, R25 ;  /* 0x00000010ff527819 */ /* 0x000fe20000011619 */
[----:B-1----:R-:W-:Y:S01]  /*3ac0*/  IMAD.MOV.U32 R25, RZ, RZ, R12 ;  /* 0x000000ffff197224 */ /* 0x002fe200078e000c */
[----:B------:R-:W-:Y:S01]  /*3ad0*/  LOP3.LUT R7, R6, 0xff00, R7, 0xf8, !PT ;  /* 0x0000ff0006077812 */ /* 0x000fe200078ef807 */
[----:B------:R-:W-:Y:S01]  /*3ae0*/  IMAD.U32 R81, R81, 0x10000, RZ ;  /* 0x0001000051517824 */ /* 0x000fe200078e00ff */
[----:B------:R-:W-:-:S02]  /*3af0*/  LOP3.LUT R6, R4, 0xff0000, R5, 0xf8, !PT ;  /* 0x00ff000004067812 */ /* 0x000fc400078ef805 */
[----:B------:R-:W-:Y:S02]  /*3b00*/  LOP3.LUT R78, R26, 0xff00, R27, 0xf8, !PT ;  /* 0x0000ff001a4e7812 */ /* 0x000fe400078ef81b */
[----:B------:R-:W-:Y:S02]  /*3b10*/  SHF.L.U32 R4, R79, 0x10, RZ ;  /* 0x000000104f047819 */ /* 0x000fe400000006ff */
[----:B------:R-:W-:Y:S02]  /*3b20*/  F2FP.F16.E4M3.UNPACK_B R79, R75.H1 ;  /* 0x0000004bff4f723e */ /* 0x000fe400030006ff */
[----:B------:R-:W-:Y:S02]  /*3b30*/  F2FP.F16.E4M3.UNPACK_B R27, R25.H1 ;  /* 0x00000019ff1b723e */ /* 0x000fe400030006ff */
[----:B------:R-:W-:Y:S01]  /*3b40*/  F2FP.F16.E4M3.UNPACK_B R26, R24.H1 ;  /* 0x00000018ff1a723e */ /* 0x000fe200030006ff */
[----:B------:R-:W-:Y:S01]  /*3b50*/  HADD2.F32 R5, -RZ, R79.H0_H0 ;  /* 0x2000004fff057230 */ /* 0x000fe20000004100 */
[----:B------:R-:W-:Y:S01]  /*3b60*/  LOP3.LUT R80, R76, 0xff00, R77, 0xf8, !PT ;  /* 0x0000ff004c507812 */ /* 0x000fe200078ef84d */
[----:B------:R-:W-:Y:S01]  /*3b70*/  HADD2.F32 R12, -RZ, R27.H0_H0 ;  /* 0x2000001bff0c7230 */ /* 0x000fe20000004100 */
[----:B------:R-:W-:Y:S01]  /*3b80*/  F2FP.F16.E4M3.UNPACK_B R76, R73.H1 ;  /* 0x00000049ff4c723e */ /* 0x000fe200030006ff */
[----:B------:R-:W-:Y:S01]  /*3b90*/  HADD2.F32 R8, -RZ, R26.H0_H0 ;  /* 0x2000001aff087230 */ /* 0x000fe20000004100 */
[----:B------:R-:W-:Y:S01]  /*3ba0*/  LOP3.LUT R4, R7, 0xff0000, R4, 0xf8, !PT ;  /* 0x00ff000007047812 */ /* 0x000fe200078ef804 */
[----:B------:R-:W-:-:S02]  /*3bb0*/  IMAD.U32 R7, R82, 0x10000, RZ ;  /* 0x0001000052077824 */ /* 0x000fc400078e00ff */
[-C--:B------:R-:W-:Y:S01]  /*3bc0*/  FMUL.FTZ R83, R12, R5.reuse ;  /* 0x000000050c537220 */ /* 0x080fe20000410000 */
[----:B------:R-:W-:Y:S02]  /*3bd0*/  HADD2.F32 R77, -RZ, R76.H0_H0 ;  /* 0x2000004cff4d7230 */ /* 0x000fe40000004100 */
[----:B------:R-:W-:Y:S01]  /*3be0*/  FMUL.FTZ R85, R8, R5 ;  /* 0x0000000508557220 */ /* 0x000fe20000410000 */
[----:B------:R-:W-:Y:S01]  /*3bf0*/  LOP3.LUT R5, R80, 0xff0000, R81, 0xf8, !PT ;  /* 0x00ff000050057812 */ /* 0x000fe200078ef851 */
[----:B------:R-:W-:Y:S01]  /*3c00*/  HADD2.F32 R79, -RZ, R79.H1_H1 ;  /* 0x3000004fff4f7230 */ /* 0x000fe20000004100 */
[----:B------:R-:W-:Y:S01]  /*3c10*/  F2FP.F16.E4M3.UNPACK_B R80, R75 ;  /* 0x0000004bff50723e */ /* 0x000fe200020006ff */
[-C--:B------:R-:W-:Y:S01]  /*3c20*/  FFMA.FTZ R8, R8, R77.reuse, -R83 ;  /* 0x0000004d08087223 */ /* 0x080fe20000010853 */
[----:B------:R-:W-:Y:S01]  /*3c30*/  FFMA.FTZ R12, R12, R77, R85 ;  /* 0x0000004d0c0c7223 */ /* 0x000fe20000010055 */
[----:B------:R-:W-:Y:S01]  /*3c40*/  F2FP.F16.E4M3.UNPACK_B R77, R73 ;  /* 0x00000049ff4d723e */ /* 0x000fe200020006ff */
[----:B------:R-:W-:Y:S01]  /*3c50*/  HADD2.F32 R26, -RZ, R26.H1_H1 ;  /* 0x3000001aff1a7230 */ /* 0x000fe20000004100 */
[----:B------:R-:W-:Y:S01]  /*3c60*/  F2FP.F16.E4M3.UNPACK_B R75, R25 ;  /* 0x00000019ff4b723e */ /* 0x000fe200020006ff */
[----:B------:R-:W-:Y:S01]  /*3c70*/  HADD2.F32 R27, -RZ, R27.H1_H1 ;  /* 0x3000001bff1b7230 */ /* 0x000fe20000004100 */
[----:B------:R-:W-:Y:S01]  /*3c80*/  F2FP.F16.E4M3.UNPACK_B R73, R24 ;  /* 0x00000018ff49723e */ /* 0x000fe200020006ff */
[----:B------:R-:W-:Y:S01]  /*3c90*/  HADD2.F32 R81, -RZ, R80.H0_H0 ;  /* 0x20000050ff517230 */ /* 0x000fe20000004100 */
[----:B------:R-:W-:Y:S01]  /*3ca0*/  LOP3.LUT R7, R78, 0xff0000, R7, 0xf8, !PT ;  /* 0x00ff00004e077812 */ /* 0x000fe200078ef807 */
[----:B------:R-:W-:-:S02]  /*3cb0*/  HADD2.F32 R78, -RZ, R76.H1_H1 ;  /* 0x3000004cff4e7230 */ /* 0x000fc40000004100 */
[-C--:B------:R-:W-:Y:S01]  /*3cc0*/  FMUL.FTZ R82, R26, R79.reuse ;  /* 0x0000004f1a527220 */ /* 0x080fe20000410000 */
[----:B------:R-:W-:Y:S02]  /*3cd0*/  HADD2.F32 R76, -RZ, R75.H0_H0 ;  /* 0x2000004bff4c7230 */ /* 0x000fe40000004100 */
[C---:B------:R-:W-:Y:S01]  /*3ce0*/  FMUL.FTZ R25, R27.reuse, R79 ;  /* 0x0000004f1b197220 */ /* 0x040fe20000410000 */
[----:B------:R-:W-:Y:S02]  /*3cf0*/  HADD2.F32 R24, -RZ, R73.H0_H0 ;  /* 0x20000049ff187230 */ /* 0x000fe40000004100 */
[----:B------:R-:W-:Y:S01]  /*3d00*/  FFMA.FTZ R27, R27, R78, R82 ;  /* 0x0000004e1b1b7223 */ /* 0x000fe20000010052 */
[----:B------:R-:W-:Y:S02]  /*3d10*/  HADD2.F32 R79, -RZ, R77.H0_H0 ;  /* 0x2000004dff4f7230 */ /* 0x000fe40000004100 */
[----:B------:R-:W-:Y:S01]  /*3d20*/  FMUL.FTZ R83, R76, R81 ;  /* 0x000000514c537220 */ /* 0x000fe20000410000 */
[----:B------:R-:W-:-:S02]  /*3d30*/  HADD2.F32 R82, -RZ, R80.H1_H1 ;  /* 0x30000050ff527230 */ /* 0x000fc40000004100 */
[----:B------:R-:W-:Y:S01]  /*3d40*/  FMUL.FTZ R81, R24, R81 ;  /* 0x0000005118517220 */ /* 0x000fe20000410000 */
[----:B------:R-:W-:Y:S02]  /*3d50*/  HADD2.F32 R75, -RZ, R75.H1_H1 ;  /* 0x3000004bff4b7230 */ /* 0x000fe40000004100 */
[----:B------:R-:W-:Y:S01]  /*3d60*/  FFMA.FTZ R25, R26, R78, -R25 ;  /* 0x0000004e1a197223 */ /* 0x000fe20000010819 */
[----:B------:R-:W-:Y:S02]  /*3d70*/  HADD2.F32 R73, -RZ, R73.H1_H1 ;  /* 0x30000049ff497230 */ /* 0x000fe40000004100 */
[-C--:B------:R-:W-:Y:S01]  /*3d80*/  FFMA.FTZ R26, R76, R79.reuse, R81 ;  /* 0x0000004f4c1a7223 */ /* 0x080fe20000010051 */
[----:B------:R-:W-:Y:S02]  /*3d90*/  HADD2.F32 R80, -RZ, R77.H1_H1 ;  /* 0x3000004dff507230 */ /* 0x000fe40000004100 */
[----:B------:R-:W-:Y:S01]  /*3da0*/  FMUL.FTZ R76, R75, R82 ;  /* 0x000000524b4c7220 */ /* 0x000fe20000410000 */
[----:B------:R-:W-:Y:S01]  /*3db0*/  F2FP.F16.E4M3.UNPACK_B R77, R70.H1 ;  /* 0x00000046ff4d723e */ /* 0x000fe200030006ff */
[C---:B------:R-:W-:Y:S01]  /*3dc0*/  FMUL.FTZ R84, R73.reuse, R82 ;  /* 0x0000005249547220 */ /* 0x040fe20000410000 */
[----:B------:R-:W-:Y:S01]  /*3dd0*/  F2FP.F16.E4M3.UNPACK_B R78, R14.H1 ;  /* 0x0000000eff4e723e */ /* 0x000fe200030006ff */
[----:B------:R-:W-:Y:S01]  /*3de0*/  FFMA.FTZ R73, R73, R80, -R76 ;  /* 0x0000005049497223 */ /* 0x000fe2000001084c */
[----:B------:R-:W-:Y:S01]  /*3df0*/  FFMA.FTZ R24, R24, R79, -R83 ;  /* 0x0000004f18187223 */ /* 0x000fe20000010853 */
[----:B------:R-:W-:Y:S01]  /*3e00*/  F2FP.F16.E4M3.UNPACK_B R81, R72.H1 ;  /* 0x00000048ff51723e */ /* 0x000fe200030006ff */
[----:B------:R-:W-:Y:S01]  /*3e10*/  HADD2.F32 R82, -RZ, R77.H0_H0 ;  /* 0x2000004dff527230 */ /* 0x000fe20000004100 */
[----:B------:R-:W-:Y:S01]  /*3e20*/  F2FP.F16.E4M3.UNPACK_B R76, R10.H1 ;  /* 0x0000000aff4c723e */ /* 0x000fe200030006ff */
[----:B------:R-:W-:-:S02]  /*3e30*/  HADD2.F32 R79, -RZ, R78.H0_H0 ;  /* 0x2000004eff4f7230 */ /* 0x000fc40000004100 */
[----:B------:R-:W-:Y:S01]  /*3e40*/  FFMA.FTZ R75, R75, R80, R84 ;  /* 0x000000504b4b7223 */ /* 0x000fe20000010054 */
[----:B------:R-:W-:Y:S01]  /*3e50*/  HADD2.F32 R83, -RZ, R77.H1_H1 ;  /* 0x3000004dff537230 */ /* 0x000fe20000004100 */
[----:B------:R-:W-:Y:S01]  /*3e60*/  F2FP.F16.E4M3.UNPACK_B R10, R10 ;  /* 0x0000000aff0a723e */ /* 0x000fe200020006ff */
[----:B------:R-:W-:Y:S02]  /*3e70*/  HADD2.F32 R77, -RZ, R76.H0_H0 ;  /* 0x2000004cff4d7230 */ /* 0x000fe40000004100 */
[----:B------:R-:W-:Y:S01]  /*3e80*/  FMUL.FTZ R84, R79, R82 ;  /* 0x000000524f547220 */ /* 0x000fe20000410000 */
[----:B------:R-:W-:Y:S01]  /*3e90*/  HADD2.F32 R80, -RZ, R81.H0_H0 ;  /* 0x20000051ff507230 */ /* 0x000fe20000004100 */
[----:B------:R-:W-:Y:S01]  /*3ea0*/  F2FP.SATFINITE.E4M3.F32.PACK_AB_MERGE_C R8, R25, R8, RZ ;  /* 0x000000081908723e */ /* 0x000fe200048070ff */
[----:B------:R-:W-:Y:S02]  /*3eb0*/  HADD2.F32 R78, -RZ, R78.H1_H1 ;  /* 0x3000004eff4e7230 */ /* 0x000fe40000004100 */
[----:B------:R-:W-:Y:S01]  /*3ec0*/  FMUL.FTZ R82, R77, R82 ;  /* 0x000000524d527220 */ /* 0x000fe20000410000 */
[----:B------:R-:W-:-:S02]  /*3ed0*/  HADD2.F32 R76, -RZ, R76.H1_H1 ;  /* 0x3000004cff4c7230 */ /* 0x000fc40000004100 */
[----:B------:R-:W-:Y:S01]  /*3ee0*/  FFMA.FTZ R84, R77, R80, -R84 ;  /* 0x000000504d547223 */ /* 0x000fe20000010854 */
[----:B------:R-:W-:Y:S02]  /*3ef0*/  HADD2.F32 R81, -RZ, R81.H1_H1 ;  /* 0x30000051ff517230 */ /* 0x000fe40000004100 */
[-C--:B------:R-:W-:Y:S01]  /*3f00*/  FMUL.FTZ R85, R78, R83.reuse ;  /* 0x000000534e557220 */ /* 0x080fe20000410000 */
[----:B------:R-:W-:Y:S01]  /*3f10*/  F2FP.F16.E4M3.UNPACK_B R77, R70 ;  /* 0x00000046ff4d723e */ /* 0x000fe200020006ff */
[C---:B------:R-:W-:Y:S01]  /*3f20*/  FMUL.FTZ R83, R76.reuse, R83 ;  /* 0x000000534c537220 */ /* 0x040fe20000410000 */
[----:B------:R-:W-:Y:S01]  /*3f30*/  F2FP.F16.E4M3.UNPACK_B R70, R14 ;  /* 0x0000000eff46723e */ /* 0x000fe200020006ff */
[-C--:B------:R-:W-:Y:S01]  /*3f40*/  FFMA.FTZ R89, R76, R81.reuse, -R85 ;  /* 0x000000514c597223 */ /* 0x080fe20000010855 */
[----:B------:R-:W-:Y:S01]  /*3f50*/  F2FP.F16.E4M3.UNPACK_B R76, R72 ;  /* 0x00000048ff4c723e */ /* 0x000fe200020006ff */
[----:B------:R-:W-:Y:S01]  /*3f60*/  FFMA.FTZ R91, R78, R81, R83 ;  /* 0x000000514e5b7223 */ /* 0x000fe20000010053 */
[----:B------:R-:W-:-:S02]  /*3f70*/  HADD2.F32 R81, -RZ, R77.H0_H0 ;  /* 0x2000004dff517230 */ /* 0x000fc40000004100 */
[----:B------:R-:W-:Y:S01]  /*3f80*/  FFMA.FTZ R82, R79, R80, R82 ;  /* 0x000000504f527223 */ /* 0x000fe20000010052 */
[----:B------:R-:W-:Y:S01]  /*3f90*/  HADD2.F32 R72, -RZ, R70.H0_H0 ;  /* 0x20000046ff487230 */ /* 0x000fe20000004100 */
[----:B------:R-:W-:Y:S01]  /*3fa0*/  F2FP.SATFINITE.E4M3.F32.PACK_AB_MERGE_C R12, R27, R12, RZ ;  /* 0x0000000c1b0c723e */ /* 0x000fe200048070ff */
[----:B------:R-:W-:Y:S01]  /*3fb0*/  HADD2.F32 R83, -RZ, R77.H1_H1 ;  /* 0x3000004dff537230 */ /* 0x000fe20000004100 */
[----:B------:R-:W-:Y:S01]  /*3fc0*/  F2FP.F16.E4M3.UNPACK_B R27, R13 ;  /* 0x0000000dff1b723e */ /* 0x000fe200020006ff */
[----:B------:R-:W-:Y:S02]  /*3fd0*/  HADD2.F32 R14, -RZ, R10.H0_H0 ;  /* 0x2000000aff0e7230 */ /* 0x000fe40000004100 */
[----:B------:R-:W-:Y:S01]  /*3fe0*/  FMUL.FTZ R85, R72, R81 ;  /* 0x0000005148557220 */ /* 0x000fe20000410000 */
[----:B------:R-:W-:Y:S01]  /*3ff0*/  HADD2.F32 R70, -RZ, R70.H1_H1 ;  /* 0x30000046ff467230 */ /* 0x000fe20000004100 */
[----:B------:R-:W-:Y:S01]  /*4000*/  F2FP.F16.E4M3.UNPACK_B R25, R9 ;  /* 0x00000009ff19723e */ /* 0x000fe200020006ff */
[----:B------:R-:W-:-:S02]  /*4010*/  HADD2.F32 R10, -RZ, R10.H1_H1 ;  /* 0x3000000aff0a7230 */ /* 0x000fc40000004100 */
[----:B------:R-:W-:Y:S01]  /*4020*/  FMUL.FTZ R81, R14, R81 ;  /* 0x000000510e517220 */ /* 0x000fe20000410000 */
[--C-:B------:R-:W-:Y:S02]  /*4030*/  HADD2.F32 R77, -RZ, R76.reuse.H0_H0 ;  /* 0x2000004cff4d7230 */ /* 0x100fe40000004100 */
[-C--:B------:R-:W-:Y:S01]  /*4040*/  FMUL.FTZ R87, R70, R83.reuse ;  /* 0x0000005346577220 */ /* 0x080fe20000410000 */
[----:B------:R-:W-:Y:S02]  /*4050*/  HADD2.F32 R79, -RZ, R76.H1_H1 ;  /* 0x3000004cff4f7230 */ /* 0x000fe40000004100 */
[----:B------:R-:W-:Y:S01]  /*4060*/  FMUL.FTZ R83, R10, R83 ;  /* 0x000000530a537220 */ /* 0x000fe20000410000 */
[----:B------:R-:W-:Y:S01]  /*4070*/  F2FP.F16.E4M3.UNPACK_B R76, R7 ;  /* 0x00000007ff4c723e */ /* 0x000fe200020006ff */
[-C--:B------:R-:W-:Y:S01]  /*4080*/  FFMA.FTZ R85, R14, R77.reuse, -R85 ;  /* 0x0000004d0e557223 */ /* 0x080fe20000010855 */
[----:B------:R-:W-:Y:S01]  /*4090*/  FFMA.FTZ R14, R72, R77, R81 ;  /* 0x0000004d480e7223 */ /* 0x000fe20000010051 */
[----:B------:R-:W-:Y:S01]  /*40a0*/  FFMA.FTZ R83, R70, R79, R83 ;  /* 0x0000004f46537223 */ /* 0x000fe20000010053 */
[----:B------:R-:W-:Y:S01]  /*40b0*/  F2FP.SATFINITE.E4M3.F32.PACK_AB_MERGE_C R8, R73, R24, R8 ;  /* 0x000000184908723e */ /* 0x000fe20004807008 */
[----:B------:R-:W-:Y:S01]  /*40c0*/  HADD2.F32 R70, -RZ, R27.H0_H0 ;  /* 0x2000001bff467230 */ /* 0x000fe20000004100 */
[----:B------:R-:W-:Y:S01]  /*40d0*/  F2FP.F16.E4M3.UNPACK_B R73, R6 ;  /* 0x00000006ff49723e */ /* 0x000fe200020006ff */
[----:B------:R-:W-:-:S02]  /*40e0*/  HADD2.F32 R77, -RZ, R76.H0_H0 ;  /* 0x2000004cff4d7230 */ /* 0x000fc40000004100 */
[----:B------:R-:W-:Y:S01]  /*40f0*/  FFMA.FTZ R10, R10, R79, -R87 ;  /* 0x0000004f0a0a7223 */ /* 0x000fe20000010857 */
[----:B------:R-:W-:Y:S01]  /*4100*/  HADD2.F32 R24, -RZ, R25.H0_H0 ;  /* 0x20000019ff187230 */ /* 0x000fe20000004100 */
[----:B------:R-:W-:Y:S01]  /*4110*/  F2FP.SATFINITE.E4M3.F32.PACK_AB_MERGE_C R12, R75, R26, R12 ;  /* 0x0000001a4b0c723e */ /* 0x000fe2000480700c */
[----:B------:R-:W-:Y:S02]  /*4120*/  HADD2.F32 R72, -RZ, R27.H1_H1 ;  /* 0x3000001bff487230 */ /* 0x000fe40000004100 */
[-C--:B------:R-:W-:Y:S01]  /*4130*/  FMUL.FTZ R79, R70, R77.reuse ;  /* 0x0000004d464f7220 */ /* 0x080fe20000410000 */
[----:B------:R-:W-:Y:S02]  /*4140*/  HADD2.F32 R75, -RZ, R73.H0_H0 ;  /* 0x20000049ff4b7230 */ /* 0x000fe40000004100 */
[----:B------:R-:W-:Y:S01]  /*4150*/  FMUL.FTZ R27, R24, R77 ;  /* 0x0000004d181b7220 */ /* 0x000fe20000410000 */
[----:B------:R-:W-:Y:S01]  /*4160*/  HADD2.F32 R77, -RZ, R76.H1_H1 ;  /* 0x3000004cff4d7230 */ /* 0x000fe20000004100 */
[----:B------:R-:W-:Y:S01]  /*4170*/  F2FP.F16.E4M3.UNPACK_B R13, R13.H1 ;  /* 0x0000000dff0d723e */ /* 0x000fe200030006ff */
[----:B------:R-:W-:-:S02]  /*4180*/  HADD2.F32 R26, -RZ, R25.H1_H1 ;  /* 0x30000019ff1a7230 */ /* 0x000fc40000004100 */
[-C--:B------:R-:W-:Y:S01]  /*4190*/  FFMA.FTZ R24, R24, R75.reuse, -R79 ;  /* 0x0000004b18187223 */ /* 0x080fe2000001084f */
[----:B------:R-:W-:Y:S01]  /*41a0*/  FFMA.FTZ R25, R70, R75, R27 ;  /* 0x0000004b46197223 */ /* 0x000fe2000001001b */
[----:B------:R-:W-:Y:S02]  /*41b0*/  HADD2.F32 R73, -RZ, R73.H1_H1 ;  /* 0x30000049ff497230 */ /* 0x000fe40000004100 */
[----:B------:R-:W-:Y:S01]  /*41c0*/  FMUL.FTZ R75, R72, R77 ;  /* 0x0000004d484b7220 */ /* 0x000fe20000410000 */
[----:B------:R-:W-:Y:S01]  /*41d0*/  F2FP.F16.E4M3.UNPACK_B R27, R9.H1 ;  /* 0x00000009ff1b723e */ /* 0x000fe200030006ff */
[C---:B------:R-:W-:Y:S01]  /*41e0*/  FMUL.FTZ R77, R26.reuse, R77 ;  /* 0x0000004d1a4d7220 */ /* 0x040fe20000410000 */
[----:B------:R-:W-:Y:S02]  /*41f0*/  HADD2.F32 R70, -RZ, R13.H0_H0 ;  /* 0x2000000dff467230 */ /* 0x000fe40000004100 */
[----:B------:R-:W-:Y:S01]  /*4200*/  FFMA.FTZ R9, R26, R73, -R75 ;  /* 0x000000491a097223 */ /* 0x000fe2000001084b */
[----:B------:R-:W-:Y:S01]  /*4210*/  F2FP.F16.E4M3.UNPACK_B R75, R7.H1 ;  /* 0x00000007ff4b723e */ /* 0x000fe200030006ff */
[----:B------:R-:W-:Y:S01]  /*4220*/  FFMA.FTZ R26, R72, R73, R77 ;  /* 0x00000049481a7223 */ /* 0x000fe2000001004d */
[----:B------:R-:W-:Y:S01]  /*4230*/  HADD2.F32 R7, -RZ, R27.H0_H0 ;  /* 0x2000001bff077230 */ /* 0x000fe20000004100 */
[----:B------:R-:W-:Y:S01]  /*4240*/  F2FP.F16.E4M3.UNPACK_B R6, R6.H1 ;  /* 0x00000006ff06723e */ /* 0x000fe200030006ff */
[----:B------:R-:W-:Y:S01]  /*4250*/  HADD2.F32 R72, -RZ, R13.H1_H1 ;  /* 0x3000000dff487230 */ /* 0x000fe20000004100 */
[----:B------:R-:W-:Y:S01]  /*4260*/  F2FP.SATFINITE.E4M3.F32.PACK_AB_MERGE_C R82, R91, R82, RZ ;  /* 0x000000525b52723e */ /* 0x000fe200048070ff */
[--C-:B------:R-:W-:Y:S01]  /*4270*/  HADD2.F32 R73, -RZ, R75.reuse.H0_H0 ;  /* 0x2000004bff497230 */ /* 0x100fe20000004100 */
[----:B------:R-:W-:Y:S01]  /*4280*/  F2FP.F16.E4M3.UNPACK_B R79, R5.H1 ;  /* 0x00000005ff4f723e */ /* 0x000fe200030006ff */
[----:B------:R-:W-:Y:S01]  /*4290*/  HADD2.F32 R75, -RZ, R75.H1_H1 ;  /* 0x3000004bff4b7230 */ /* 0x000fe20000004100 */
[----:B------:R-:W-:Y:S01]  /*42a0*/  F2FP.SATFINITE.E4M3.F32.PACK_AB_MERGE_C R14, R83, R14, R82 ;  /* 0x0000000e530e723e */ /* 0x000fe20004807052 */
[----:B------:R-:W-:-:S02]  /*42b0*/  HADD2.F32 R13, -RZ, R6.H0_H0 ;  /* 0x20000006ff0d7230 */ /* 0x000fc40000004100 */
[-C--:B------:R-:W-:Y:S01]  /*42c0*/  FMUL.FTZ R76, R70, R73.reuse ;  /* 0x00000049464c7220 */ /* 0x080fe20000410000 */
[C---:B------:R-:W-:Y:S01]  /*42d0*/  FMUL.FTZ R77, R7.reuse, R73 ;  /* 0x00000049074d7220 */ /* 0x040fe20000410000 */
[----:B------:R-:W-:Y:S02]  /*42e0*/  HADD2.F32 R27, -RZ, R27.H1_H1 ;  /* 0x3000001bff1b7230 */ /* 0x000fe40000004100 */
[----:B------:R-:W-:Y:S01]  /*42f0*/  FMUL.FTZ R78, R72, R75 ;  /* 0x0000004b484e7220 */ /* 0x000fe20000410000 */
[----:B------:R-:W-:Y:S02]  /*4300*/  HADD2.F32 R73, -RZ, R6.H1_H1 ;  /* 0x30000006ff497230 */ /* 0x000fe40000004100 */
[-C--:B------:R-:W-:Y:S01]  /*4310*/  FFMA.FTZ R6, R7, R13.reuse, -R76 ;  /* 0x0000000d07067223 */ /* 0x080fe2000001084c */
[----:B------:R-:W-:Y:S01]  /*4320*/  FFMA.FTZ R7, R70, R13, R77 ;  /* 0x0000000d46077223 */ /* 0x000fe2000001004d */
[C---:B------:R-:W-:Y:S01]  /*4330*/  FMUL.FTZ R75, R27.reuse, R75 ;  /* 0x0000004b1b4b7220 */ /* 0x040fe20000410000 */
[----:B------:R-:W-:Y:S01]  /*4340*/  F2FP.F16.E4M3.UNPACK_B R70, R15 ;  /* 0x0000000fff46723e */ /* 0x000fe200020006ff */
[----:B------:R-:W-:Y:S01]  /*4350*/  FFMA.FTZ R83, R27, R73, -R78 ;  /* 0x000000491b537223 */ /* 0x000fe2000001084e */
[----:B------:R-:W-:Y:S01]  /*4360*/  F2FP.F16.E4M3.UNPACK_B R78, R5 ;  /* 0x00000005ff4e723e */ /* 0x000fe200020006ff */
[----:B------:R-:W-:Y:S01]  /*4370*/  FFMA.FTZ R82, R72, R73, R75 ;  /* 0x0000004948527223 */ /* 0x000fe2000001004b */
[----:B------:R-:W-:Y:S01]  /*4380*/  F2FP.F16.E4M3.UNPACK_B R13, R11 ;  /* 0x0000000bff0d723e */ /* 0x000fe200020006ff */
[----:B------:R-:W-:Y:S01]  /*4390*/  HADD2.F32 R73, -RZ, R70.H0_H0 ;  /* 0x20000046ff497230 */ /* 0x000fe20000004100 */
[----:B------:R-:W-:Y:S01]  /*43a0*/  F2FP.F16.E4M3.UNPACK_B R72, R15.H1 ;  /* 0x0000000fff48723e */ /* 0x000fe200030006ff */
[----:B------:R-:W-:Y:S01]  /*43b0*/  HADD2.F32 R80, -RZ, R78.H0_H0 ;  /* 0x2000004eff507230 */ /* 0x000fe20000004100 */
[----:B------:R-:W-:Y:S01]  /*43c0*/  F2FP.SATFINITE.E4M3.F32.PACK_AB_MERGE_C R84, R89, R84, RZ ;  /* 0x000000545954723e */ /* 0x000fe200048070ff */
[----:B------:R-:W-:Y:S01]  /*43d0*/  HADD2.F32 R15, -RZ, R13.H0_H0 ;  /* 0x2000000dff0f7230 */ /* 0x000fe20000004100 */
[----:B------:R-:W-:Y:S01]  /*43e0*/  F2FP.F16.E4M3.UNPACK_B R11, R11.H1 ;  /* 0x0000000bff0b723e */ /* 0x000fe200030006ff */
[--C-:B------:R-:W-:Y:S01]  /*43f0*/  HADD2.F32 R81, -RZ, R79.reuse.H0_H0 ;  /* 0x2000004fff517230 */ /* 0x100fe20000004100 */
[-C--:B------:R-:W-:Y:S01]  /*4400*/  F2FP.F16.E4M3.UNPACK_B R5, R4.reuse ;  /* 0x00000004ff05723e */ /* 0x080fe200020006ff */
[----:B------:R-:W-:Y:S01]  /*4410*/  HADD2.F32 R79, -RZ, R79.H1_H1 ;  /* 0x3000004fff4f7230 */ /* 0x000fe20000004100 */
[----:B------:R-:W-:Y:S01]  /*4420*/  F2FP.F16.E4M3.UNPACK_B R75, R4.H1 ;  /* 0x00000004ff4b723e */ /* 0x000fe200030006ff */
[----:B------:R-:W-:Y:S01]  /*4430*/  HADD2.F32 R4, -RZ, R72.H0_H0 ;  /* 0x20000048ff047230 */ /* 0x000fe20000004100 */
[----:B------:R-:W-:Y:S01]  /*4440*/  F2FP.SATFINITE.E4M3.F32.PACK_AB_MERGE_C R10, R10, R85, R84 ;  /* 0x000000550a0a723e */ /* 0x000fe20004807054 */
[----:B------:R-:W-:-:S02]  /*4450*/  HADD2.F32 R27, -RZ, R11.H0_H0 ;  /* 0x2000000bff1b7230 */ /* 0x000fc40000004100 */
[-C--:B------:R-:W-:Y:S01]  /*4460*/  FMUL.FTZ R84, R73, R80.reuse ;  /* 0x0000005049547220 */ /* 0x080fe20000410000 */
[----:B------:R-:W-:Y:S02]  /*4470*/  HADD2.F32 R76, -RZ, R5.H0_H0 ;  /* 0x20000005ff4c7230 */ /* 0x000fe40000004100 */
[----:B------:R-:W-:Y:S01]  /*4480*/  FMUL.FTZ R80, R15, R80 ;  /* 0x000000500f507220 */ /* 0x000fe20000410000 */
[----:B------:R-:W-:Y:S02]  /*4490*/  HADD2.F32 R72, -RZ, R72.H1_H1 ;  /* 0x30000048ff487230 */ /* 0x000fe40000004100 */
[-C--:B------:R-:W-:Y:S01]  /*44a0*/  FMUL.FTZ R86, R4, R81.reuse ;  /* 0x0000005104567220 */ /* 0x080fe20000410000 */
[----:B------:R-:W-:Y:S02]  /*44b0*/  HADD2.F32 R11, -RZ, R11.H1_H1 ;  /* 0x3000000bff0b7230 */ /* 0x000fe40000004100 */
[----:B------:R-:W-:Y:S01]  /*44c0*/  FMUL.FTZ R81, R27, R81 ;  /* 0x000000511b517220 */ /* 0x000fe20000410000 */
[----:B------:R-:W-:-:S02]  /*44d0*/  HADD2.F32 R77, -RZ, R75.H0_H0 ;  /* 0x2000004bff4d7230 */ /* 0x000fc40000004100 */
[-C--:B------:R-:W-:Y:S01]  /*44e0*/  FFMA.FTZ R84, R15, R76.reuse, -R84 ;  /* 0x0000004c0f547223 */ /* 0x080fe20000010854 */
[----:B------:R-:W-:Y:S01]  /*44f0*/  FFMA.FTZ R80, R73, R76, R80 ;  /* 0x0000004c49507223 */ /* 0x000fe20000010050 */
[----:B------:R-:W-:Y:S02]  /*4500*/  HADD2.F32 R70, -RZ, R70.H1_H1 ;  /* 0x30000046ff467230 */ /* 0x000fe40000004100 */
[-C--:B------:R-:W-:Y:S01]  /*4510*/  FMUL.FTZ R76, R72, R79.reuse ;  /* 0x0000004f484c7220 */ /* 0x080fe20000410000 */
[----:B------:R-:W-:Y:S02]  /*4520*/  HADD2.F32 R78, -RZ, R78.H1_H1 ;  /* 0x3000004eff4e7230 */ /* 0x000fe40000004100 */
[----:B------:R-:W-:Y:S01]  /*4530*/  FMUL.FTZ R79, R11, R79 ;  /* 0x0000004f0b4f7220 */ /* 0x000fe20000410000 */
[----:B------:R-:W-:Y:S02]  /*4540*/  HADD2.F32 R75, -RZ, R75.H1_H1 ;  /* 0x3000004bff4b7230 */ /* 0x000fe40000004100 */
[----:B------:R-:W-:Y:S01]  /*4550*/  FFMA.FTZ R81, R4, R77, R81 ;  /* 0x0000004d04517223 */ /* 0x000fe20000010051 */
[----:B------:R-:W-:-:S02]  /*4560*/  HADD2.F32 R13, -RZ, R13.H1_H1 ;  /* 0x3000000dff0d7230 */ /* 0x000fc40000004100 */
[----:B------:R-:W-:Y:S01]  /*4570*/  FFMA.FTZ R86, R27, R77, -R86 ;  /* 0x0000004d1b567223 */ /* 0x000fe20000010856 */
[----:B------:R-:W-:Y:S02]  /*4580*/  HADD2.F32 R5, -RZ, R5.H1_H1 ;  /* 0x30000005ff057230 */ /* 0x000fe40000004100 */
[-C--:B------:R-:W-:Y:S01]  /*4590*/  FMUL.FTZ R4, R70, R78.reuse ;  /* 0x0000004e46047220 */ /* 0x080fe20000410000 */
[-C--:B------:R-:W-:Y:S01]  /*45a0*/  FFMA.FTZ R11, R11, R75.reuse, -R76 ;  /* 0x0000004b0b0b7223 */ /* 0x080fe2000001084c */
[C---:B------:R-:W-:Y:S01]  /*45b0*/  FMUL.FTZ R15, R13.reuse, R78 ;  /* 0x0000004e0d0f7220 */ /* 0x040fe20000410000 */
[----:B------:R-:W-:Y:S01]  /*45c0*/  FFMA.FTZ R72, R72, R75, R79 ;  /* 0x0000004b48487223 */ /* 0x000fe2000001004f */
[-C--:B------:R-:W-:Y:S01]  /*45d0*/  FFMA.FTZ R13, R13, R5.reuse, -R4 ;  /* 0x000000050d0d7223 */ /* 0x080fe20000010804 */
[----:B------:R-:W-:Y:S01]  /*45e0*/  F2FP.SATFINITE.E4M3.F32.PACK_AB_MERGE_C R6, R83, R6, RZ ;  /* 0x000000065306723e */ /* 0x000fe200048070ff */
[----:B------:R-:W-:Y:S01]  /*45f0*/  FFMA.FTZ R15, R70, R5, R15 ;  /* 0x00000005460f7223 */ /* 0x000fe2000001000f */
[----:B------:R-:W-:-:S02]  /*4600*/  F2FP.SATFINITE.E4M3.F32.PACK_AB_MERGE_C R11, R11, R86, RZ ;  /* 0x000000560b0b723e */ /* 0x000fc400048070ff */
[----:B------:R-:W-:Y:S02]  /*4610*/  F2FP.SATFINITE.E4M3.F32.PACK_AB_MERGE_C R7, R82, R7, RZ ;  /* 0x000000075207723e */ /* 0x000fe400048070ff */
[----:B------:R-:W-:Y:S02]  /*4620*/  F2FP.SATFINITE.E4M3.F32.PACK_AB_MERGE_C R72, R72, R81, RZ ;  /* 0x000000514848723e */ /* 0x000fe400048070ff */
[----:B------:R-:W-:Y:S02]  /*4630*/  F2FP.SATFINITE.E4M3.F32.PACK_AB_MERGE_C R11, R13, R84, R11 ;  /* 0x000000540d0b723e */ /* 0x000fe4000480700b */
[----:B------:R-:W-:Y:S02]  /*4640*/  F2FP.SATFINITE.E4M3.F32.PACK_AB_MERGE_C R9, R9, R24, R6 ;  /* 0x000000180909723e */ /* 0x000fe40004807006 */
[----:B------:R-:W-:Y:S02]  /*4650*/  F2FP.SATFINITE.E4M3.F32.PACK_AB_MERGE_C R13, R26, R25, R7 ;  /* 0x000000191a0d723e */ /* 0x000fe40004807007 */
[----:B------:R-:W-:-:S07]  /*4660*/  F2FP.SATFINITE.E4M3.F32.PACK_AB_MERGE_C R15, R15, R80, R72 ;  /* 0x000000500f0f723e */ /* 0x000fce0004807048 */
.L_x_447:
[----:B------:R-:W-:Y:S05]  /*4670*/  BSYNC B1 ;  /* 0x0000000000017941 */ /* 0x000fea0003800000 */
.L_x_446:
[----:B--2---:R2:W-:Y:S01]  /*4680*/  ST.E.128 desc[UR40][R56.64], R8 ;  /* 0x0000000838007985 */ /* 0x0045e2000c101d28 */
[----:B------:R-:W-:-:S13]  /*4690*/  ISETP.GE.AND P3, PT, R74, R68, PT ;  /* 0x000000444a00720c */ /* 0x000fda0003f66270 */
[----:B------:R-:W-:Y:S05]  /*46a0*/  @P3 BRA `(.L_x_435) ;  /* 0x0000000000e83947 */ /* 0x000fea0003800000 */
[----:B------:R-:W-:-:S04]  /*46b0*/  IADD3 R4, P3, R71, R74, RZ ;  /* 0x0000004a47047210 */ /* 0x000fc80007f7e0ff */
[----:B------:R-:W-:-:S05]  /*46c0*/  LEA.HI.X.SX32 R5, R74, R69, 0x1, P3 ;  /* 0x000000454a057211 */ /* 0x000fca00018f0eff */
[----:B-1----:R1:W-:Y:S01]  /*46d0*/  ST.E.128 desc[UR40][R4.64], R12 ;  /* 0x0000000c04007985 */ /* 0x0023e2000c101d28 */
[----:B------:R-:W-:Y:S05]  /*46e0*/  BRA `(.L_x_435) ;  /* 0x0000000000d87947 */ /* 0x000fea0003800000 */
.L_x_427:
[----:B------:R-:W2:Y:S02]  /*46f0*/  LDL R4, [R1+0x18] ;  /* 0x0000180001047983 */ /* 0x000ea40000100800 */
[----:B--2---:R-:W-:-:S13]  /*4700*/  ISETP.NE.AND P4, PT, R4, 0x3, PT ;  /* 0x000000030400780c */ /* 0x004fda0003f85270 */
[----:B------:R-:W-:Y:S05]  /*4710*/  @!P4 BRA `(.L_x_448) ;  /* 0x000000000004c947 */ /* 0x000fea0003800000 */
[----:B------:R-:W-:Y:S01]  /*4720*/  BPT.TRAP 0x1 ;  /* 0x000000040000795c */ /* 0x000fe20000300000 */
.L_x_448:
[----:B------:R-:W-:Y:S01]  /*4730*/  IMAD R66, R19, 0x8, R18 ;  /* 0x0000000813427824 */ /* 0x000fe200078e0212 */
[----:B------:R-:W-:Y:S01]  /*4740*/  SHF.L.U32 R67, R157, 0x1f, RZ ;  /* 0x0000001f9d437819 */ /* 0x000fe200000006ff */
[----:B------:R-:W-:Y:S01]  /*4750*/  BSSY B1, `(.L_x_449) ;  /* 0x0000004000017945 */ /* 0x000fe20003800000 */
[----:B------:R-:W-:Y:S02]  /*4760*/  SHF.R.S32.HI R63, RZ, 0x1f, R61 ;  /* 0x0000001fff3f7819 */ /* 0x000fe4000001143d */
[----:B------:R-:W0:Y:S02]  /*4770*/  SYNCS.PHASECHK.TRANS64.TRYWAIT P3, [R66+URZ+0x13290], R67 ;  /* 0x01329043420075a7 */ /* 0x000e24000806017f */
[----:B0-----:R-:W-:Y:S05]  /*4780*/  @!P3 BRA `(.L_x_450) ;  /* 0x00000134007cb947 */ /* 0x001fea0003800000 */
.L_x_664:
[----:B------:R-:W-:Y:S05]  /*4790*/  BSYNC B1 ;  /* 0x0000000000017941 */ /* 0x000fea0003800000 */
.L_x_449:
[----:B------:R-:W2:Y:S01]  /*47a0*/  LDL R10, [R1+0x8] ;  /* 0x00000800010a7983 */ /* 0x000ea20000100800 */
[----:B------:R-:W-:Y:S01]  /*47b0*/  ULDC.64 UR4, c[0x0][0x300] ;  /* 0x0000c00000047ab9 */ /* 0x000fe20000000a00 */
[----:B-----5:R-:W-:Y:S01]  /*47c0*/  SHF.R.S32.HI R64, RZ, 0x1f, R60 ;  /* 0x0000001fff407819 */ /* 0x020fe2000001143c */
[----:B------:R-:W-:Y:S01]  /*47d0*/  IMAD R6, R63, UR4, RZ ;  /* 0x000000043f067c24 */ /* 0x000fe2000f8e02ff */
[----:B------:R-:W1:Y:S01]  /*47e0*/  S2R R8, SR_TID.X ;  /* 0x0000000000087919 */ /* 0x000e620000002100 */
[----:B------:R-:W-:Y:S01]  /*47f0*/  IMAD.WIDE.U32 R4, R61, UR4, RZ ;  /* 0x000000043d047c25 */ /* 0x000fe2000f8e00ff */
[----:B------:R-:W-:-:S03]  /*4800*/  ULDC.64 UR6, c[0x0][0x2e8] ;  /* 0x0000ba0000067ab9 */ /* 0x000fc60000000a00 */
[----:B------:R-:W-:Y:S01]  /*4810*/  IMAD R7, R61, UR5, R6 ;  /* 0x000000053d077c24 */ /* 0x000fe2000f8e0206 */
[----:B------:R-:W-:Y:S01]  /*4820*/  ULDC.64 UR4, c[0x0][0x310] ;  /* 0x0000c40000047ab9 */ /* 0x000fe20000000a00 */
[----:B------:R-:W-:Y:S02]  /*4830*/  IMAD R65, R2, -0xa0, R31 ;  /* 0xffffff6002417824 */ /* 0x000fe400078e021f */
[----:B------:R-:W-:Y:S02]  /*4840*/  IMAD R9, R64, UR4, RZ ;  /* 0x0000000440097c24 */ /* 0x000fe4000f8e02ff */
[----:B------:R-:W-:Y:S01]  /*4850*/  IMAD.IADD R5, R5, 0x1, R7 ;  /* 0x0000000105057824 */ /* 0x000fe200078e0207 */
[----:B------:R-:W-:Y:S01]  /*4860*/  VIMNMX R65, R65, 0xa0, PT ;  /* 0x000000a041417848 */ /* 0x000fe20003fe0100 */
[C---:B------:R-:W-:Y:S02]  /*4870*/  IMAD R9, R60.reuse, UR5, R9 ;  /* 0x000000053c097c24 */ /* 0x040fe4000f8e0209 */
[----:B------:R-:W-:Y:S01]  /*4880*/  IMAD.WIDE.U32 R4, R60, UR4, R4 ;  /* 0x000000043c047c25 */ /* 0x000fe2000f8e0004 */
[----:B------:R-:W-:-:S03]  /*4890*/  ULDC.64 UR4, c[0x0][0x308] ;  /* 0x0000c20000047ab9 */ /* 0x000fc60000000a00 */
[----:B------:R-:W-:Y:S01]  /*48a0*/  IMAD R6, R44, UR4, RZ ;  /* 0x000000042c067c24 */ /* 0x000fe2000f8e02ff */
[----:B------:R-:W-:Y:S01]  /*48b0*/  IADD3 R5, R5, R9, RZ ;  /* 0x0000000905057210 */ /* 0x000fe20007ffe0ff */
[----:B-1----:R-:W-:-:S05]  /*48c0*/  VIADD R8, R8, 0xffffff80 ;  /* 0xffffff8008087836 */ /* 0x002fca0000000000 */
[----:B------:R-:W-:-:S04]  /*48d0*/  LEA.HI R8, R8, R8, RZ, 0x1 ;  /* 0x0000000808087211 */ /* 0x000fc800078f08ff */
[----:B------:R-:W-:Y:S01]  /*48e0*/  SHF.R.S32.HI R8, RZ, 0x1, R8 ;  /* 0x00000001ff087819 */ /* 0x000fe20000011408 */
[----:B--2---:R-:W-:Y:S01]  /*48f0*/  IMAD.WIDE.U32 R4, R10, UR4, R4 ;  /* 0x000000040a047c25 */ /* 0x004fe2000f8e0004 */
[----:B------:R-:W-:-:S03]  /*4900*/  UMOV UR4, 0xffffffff ;  /* 0xffffffff00047882 */ /* 0x000fc60000000000 */
[----:B------:R-:W-:Y:S01]  /*4910*/  IMAD R13, R10, UR5, R6 ;  /* 0x000000050a0d7c24 */ /* 0x000fe2000f8e0206 */
[----:B------:R-:W-:-:S04]  /*4920*/  IADD3 R4, P3, R4, UR6, RZ ;  /* 0x0000000604047c10 */ /* 0x000fc8000ff7e0ff */
[----:B------:R-:W-:Y:S02]  /*4930*/  IADD3.X R13, R5, UR7, R13, P3, !PT ;  /* 0x00000007050d7c10 */ /* 0x000fe40009ffe40d */
[----:B------:R-:W-:Y:S01]  /*4940*/  ISETP.GT.AND P3, PT, R65, R8, PT ;  /* 0x000000084100720c */ /* 0x000fe20003f64270 */
[----:B------:R-:W-:-:S12]  /*4950*/  BRA.DIV UR4, `(.L_x_451) ;  /* 0x00000136041c7947 */ /* 0x000fd8000b800000 */
[----:B------:R1:W2:Y:S04]  /*4960*/  SHFL.IDX PT, R5, R13, RZ, 0x1e1f ;  /* 0x001e1fff0d057589 */ /* 0x0002a800000e0000 */
[----:B------:R1:W3:Y:S02]  /*4970*/  SHFL.IDX PT, R14, R4, RZ, 0x1e1f ;  /* 0x001e1fff040e7589 */ /* 0x0002e400000e0000 */
.L_x_668:
[----:B------:R-:W-:Y:S05]  /*4980*/  @!P3 BRA `(.L_x_435) ;  /* 0x000000000030b947 */ /* 0x000fea0003800000 */
[----:B-1----:R-:W4:Y:S01]  /*4990*/  LDL R4, [R1+0x20] ;  /* 0x0000200001047983 */ /* 0x002f220000100800 */
[----:B------:R-:W-:Y:S02]  /*49a0*/  ULDC UR4, c[0x0][0x2f4] ;  /* 0x0000bd0000047ab9 */ /* 0x000fe40000000800 */
[----:B------:R-:W-:-:S13]  /*49b0*/  ISETP.GE.AND P3, PT, R16, UR4, PT ;  /* 0x0000000410007c0c */ /* 0x000fda000bf66270 */
[----:B---3--:R-:W-:-:S05]  /*49c0*/  @!P3 IADD3 R10, P5, R16, R14, RZ ;  /* 0x0000000e100ab210 */ /* 0x008fca0007fbe0ff */
[----:B--2---:R-:W-:Y:S01]  /*49d0*/  @!P3 IMAD.X R11, R5, 0x1, R17, P5 ;  /* 0x00000001050bb824 */ /* 0x004fe200028e0611 */
[----:B------:R-:W-:-:S13]  /*49e0*/  ISETP.GE.AND P5, PT, R156, UR4, PT ;  /* 0x000000049c007c0c */ /* 0x000fda000bfa6270 */
[----:B------:R-:W-:-:S05]  /*49f0*/  @!P5 IADD3 R8, P6, R156, R14, RZ ;  /* 0x0000000e9c08d210 */ /* 0x000fca0007fde0ff */
[----:B----4-:R-:W-:Y:S02]  /*4a00*/  @!P5 IMAD.X R9, R5, 0x1, R4, P6 ;  /* 0x000000010509d824 */ /* 0x010fe400030e0604 */
[----:B------:R-:W1:Y:S04]  /*4a10*/  @!P3 LDS.128 R4, [R62+0xe000] ;  /* 0x00e000003e04b984 */ /* 0x000e680000000c00 */
[----:B-1----:R-:W-:Y:S04]  /*4a20*/  @!P3 ST.E.128 desc[UR40][R10.64], R4 ;  /* 0x000000040a00b985 */ /* 0x002fe8000c101d28 */
[----:B------:R-:W1:Y:S04]  /*4a30*/  @!P5 LDS.128 R4, [R59+0xe000] ;  /* 0x00e000003b04d984 */ /* 0x000e680000000c00 */
[----:B-1----:R4:W-:Y:S02]  /*4a40*/  @!P5 ST.E.128 desc[UR40][R8.64], R4 ;  /* 0x000000040800d985 */ /* 0x0029e4000c101d28 */
.L_x_435:
[----:B------:R-:W-:Y:S05]  /*4a50*/  BSYNC B0 ;  /* 0x0000000000007941 */ /* 0x000fea0003800000 */
.L_x_426:
[----:B-12-4-:R-:W1:Y:S01]  /*4a60*/  S2R R4, SR_TID.X ;  /* 0x0000000000047919 */ /* 0x016e620000002100 */
[----:B------:R-:W-:Y:S01]  /*4a70*/  @!PT LDS RZ, [RZ] ;  /* 0x00000000fffff984 */ /* 0x000fe20000000800 */
[----:B------:R-:W-:Y:S01]  /*4a80*/  @!PT LDS RZ, [RZ] ;  /* 0x00000000fffff984 */ /* 0x000fe20000000800 */
[----:B------:R-:W-:Y:S01]  /*4a90*/  @!PT LDS RZ, [RZ] ;  /* 0x00000000fffff984 */ /* 0x000fe20000000800 */
[----:B------:R-:W-:Y:S01]  /*4aa0*/  @!PT LDS RZ, [RZ] ;  /* 0x00000000fffff984 */ /* 0x000fe20000000800 */
[----:B------:R2:W-:Y:S06]  /*4ab0*/  MEMBAR.ALL.CTA ;  /* 0x0000000000007992 */ /* 0x0005ec0000008000 */
[----:B--2---:R-:W2:Y:S01]  /*4ac0*/  FENCE.VIEW.ASYNC.S ;  /* 0x00000000000073c6 */ /* 0x004ea20000000000 */
[----:B------:R-:W-:Y:S05]  /*4ad0*/  WARPSYNC.ALL ;  /* 0x0000000000007948 */ /* 0x000fea0003800000 */
[----:B------:R-:W-:Y:S01]  /*4ae0*/  BSSY B0, `(.L_x_452) ;  /* 0x0000008000007945 */ /* 0x000fe20003800000 */
[----:B--2---:R2:W-:Y:S01]  /*4af0*/  BAR.SYNC.DEFER_BLOCKING R45, 0x80 ;  /* 0x0002002d0000751d */ /* 0x0045e20000010000 */
[----:B-1----:R-:W-:-:S13]  /*4b00*/  LOP3.LUT P3, RZ, R4, 0x7f, RZ, 0xc0, !PT ;  /* 0x0000007f04ff7812 */ /* 0x002fda000786c0ff */
[----:B------:R-:W-:-:S05]  /*4b10*/  @!P3 VIADD R4, R66, 0x132a0 ;  /* 0x000132a04204b836 */ /* 0x000fca0000000000 */
[----:B------:R-:W-:-:S04]  /*4b20*/  @!P3 PRMT R4, RZ, 0x654, R4 ;  /* 0x00000654ff04b816 */ /* 0x000fc80000000004 */
[----:B------:R2:W-:Y:S01]  /*4b30*/  @!P3 SYNCS.ARRIVE.TRANS64.RED.A1T0 RZ, [R4+URZ], RZ ;  /* 0x000000ff04ffb9a7 */ /* 0x0005e2000810043f */
[----:B------:R-:W-:Y:S05]  /*4b40*/  @!P4 BRA `(.L_x_453) ;  /* 0x000000000004c947 */ /* 0x000fea0003800000 */
[----:B------:R-:W-:Y:S01]  /*4b50*/  BPT.TRAP 0x1 ;  /* 0x000000040000795c */ /* 0x000fe20000300000 */
.L_x_453:
[----:B------:R-:W-:Y:S05]  /*4b60*/  BSYNC B0 ;  /* 0x0000000000007941 */ /* 0x000fea0003800000 */
.L_x_452:
[----:B------:R-:W1:Y:S01]  /*4b70*/  SYNCS.PHASECHK.TRANS64.TRYWAIT P4, [R66+URZ+0x132b0], R67 ;  /* 0x0132b043420075a7 */ /* 0x000e62000808017f */
[----:B------:R-:W-:Y:S04]  /*4b80*/  BSSY B0, `(.L_x_454) ;  /* 0x0000002000007945 */ /* 0x000fe80003800000 */
[----:B-1----:R-:W-:Y:S05]  /*4b90*/  @!P4 BRA `(.L_x_455) ;  /* 0x0000013000d0c947 */ /* 0x002fea0003800000 */
.L_x_669:
[----:B------:R-:W-:Y:S05]  /*4ba0*/  BSYNC B0 ;  /* 0x0000000000007941 */ /* 0x000fea0003800000 */
.L_x_454:
[----:B------:R-:W4:Y:S01]  /*4bb0*/  LDL R9, [R1+0x8] ;  /* 0x0000080001097983 */ /* 0x000f220000100800 */
[----:B------:R-:W-:Y:S01]  /*4bc0*/  ULDC.64 UR4, c[0x0][0x328] ;  /* 0x0000ca0000047ab9 */ /* 0x000fe20000000a00 */
[----:B------:R-:W-:Y:S01]  /*4bd0*/  ULDC.64 UR6, c[0x0][0x318] ;  /* 0x0000c60000067ab9 */ /* 0x000fe20000000a00 */
[----:B------:R-:W-:Y:S01]  /*4be0*/  IMAD R6, R63, UR4, RZ ;  /* 0x000000043f067c24 */ /* 0x000fe2000f8e02ff */
[----:B------:R-:W5:Y:S01]  /*4bf0*/  S2R R8, SR_TID.X ;  /* 0x0000000000087919 */ /* 0x000f620000002100 */
[C---:B--2---:R-:W-:Y:S01]  /*4c00*/  IMAD.WIDE.U32 R4, R61.reuse, UR4, RZ ;  /* 0x000000043d047c25 */ /* 0x044fe2000f8e00ff */
[----:B------:R-:W-:Y:S03]  /*4c10*/  BSSY B0, `(.L_x_456) ;  /* 0x0000021000007945 */ /* 0x000fe60003800000 */
[----:B------:R-:W-:Y:S01]  /*4c20*/  IMAD R61, R61, UR5, R6 ;  /* 0x000000053d3d7c24 */ /* 0x000fe2000f8e0206 */
[----:B------:R-:W-:-:S02]  /*4c30*/  ULDC.64 UR4, c[0x0][0x338] ;  /* 0x0000ce0000047ab9 */ /* 0x000fc40000000a00 */
[----:B------:R-:W-:Y:S02]  /*4c40*/  IMAD R7, R64, UR4, RZ ;  /* 0x0000000440077c24 */ /* 0x000fe4000f8e02ff */
[----:B------:R-:W-:Y:S02]  /*4c50*/  IADD3 R5, R5, R61, RZ ;  /* 0x0000003d05057210 */ /* 0x000fe40007ffe0ff */
[C---:B------:R-:W-:Y:S02]  /*4c60*/  IMAD R7, R60.reuse, UR5, R7 ;  /* 0x000000053c077c24 */ /* 0x040fe4000f8e0207 */
[----:B------:R-:W-:Y:S01]  /*4c70*/  IMAD.WIDE.U32 R4, R60, UR4, R4 ;  /* 0x000000043c047c25 */ /* 0x000fe2000f8e0004 */
[----:B------:R-:W-:-:S03]  /*4c80*/  ULDC.64 UR4, c[0x0][0x330] ;  /* 0x0000cc0000047ab9 */ /* 0x000fc60000000a00 */
[----:B------:R-:W-:Y:S02]  /*4c90*/  IMAD.IADD R5, R5, 0x1, R7 ;  /* 0x0000000105057824 */ /* 0x000fe400078e0207 */
[----:B------:R-:W-:Y:S02]  /*4ca0*/  IMAD R6, R44, UR4, RZ ;  /* 0x000000042c067c24 */ /* 0x000fe4000f8e02ff */
[----:B-----5:R-:W-:-:S05]  /*4cb0*/  VIADD R8, R8, 0xffffff80 ;  /* 0xffffff8008087836 */ /* 0x020fca0000000000 */
[----:B------:R-:W-:-:S04]  /*4cc0*/  LEA.HI R8, R8, R8, RZ, 0x1 ;  /* 0x0000000808087211 */ /* 0x000fc800078f08ff */
[----:B------:R-:W-:Y:S01]  /*4cd0*/  SHF.R.S32.HI R8, RZ, 0x1, R8 ;  /* 0x00000001ff087819 */ /* 0x000fe20000011408 */
[----:B----4-:R-:W-:-:S04]  /*4ce0*/  IMAD.WIDE.U32 R4, R9, UR4, R4 ;  /* 0x0000000409047c25 */ /* 0x010fc8000f8e0004 */
[----:B------:R-:W-:Y:S01]  /*4cf0*/  IMAD R7, R9, UR5, R6 ;  /* 0x0000000509077c24 */ /* 0x000fe2000f8e0206 */
[----:B------:R-:W-:-:S04]  /*4d00*/  IADD3 R4, P4, R4, UR6, RZ ;  /* 0x0000000604047c10 */ /* 0x000fc8000ff9e0ff */
[----:B------:R-:W-:Y:S01]  /*4d10*/  IADD3.X R5, R5, UR7, R7, P4, !PT ;  /* 0x0000000705057c10 */ /* 0x000fe2000a7fe407 */
[----:B------:R2:W4:Y:S01]  /*4d20*/  SHFL.IDX PT, R9, R4, RZ, 0x1e1f ;  /* 0x001e1fff04097589 */ /* 0x00052200000e0000 */
[----:B------:R-:W-:-:S04]  /*4d30*/  ISETP.GT.AND P4, PT, R65, R8, PT ;  /* 0x000000084100720c */ /* 0x000fc80003f84270 */
[----:B------:R-:W0:Y:S09]  /*4d40*/  SHFL.IDX PT, R5, R5, RZ, 0x1e1f ;  /* 0x001e1fff05057589 */ /* 0x000e3200000e0000 */
[----:B--2---:R-:W-:Y:S05]  /*4d50*/  @!P4 BRA `(.L_x_457) ;  /* 0x000000000030c947 */ /* 0x004fea0003800000 */
[----:B------:R-:W2:Y:S01]  /*4d60*/  LDL R12, [R1+0x20] ;  /* 0x00002000010c7983 */ /* 0x000ea20000100800 */
[----:B------:R-:W-:Y:S02]  /*4d70*/  ULDC UR4, c[0x0][0x2f4] ;  /* 0x0000bd0000047ab9 */ /* 0x000fe40000000800 */
[----:B------:R-:W-:-:S13]  /*4d80*/  ISETP.GE.AND P4, PT, R16, UR4, PT ;  /* 0x0000000410007c0c */ /* 0x000fda000bf86270 */
[----:B----4-:R-:W-:-:S05]  /*4d90*/  @!P4 IADD3 R10, P5, R16, R9, RZ ;  /* 0x00000009100ac210 */ /* 0x010fca0007fbe0ff */
[----:B0-----:R-:W-:Y:S01]  /*4da0*/  @!P4 IMAD.X R11, R5, 0x1, R17, P5 ;  /* 0x00000001050bc824 */ /* 0x001fe200028e0611 */
[----:B------:R-:W-:-:S13]  /*4db0*/  ISETP.GE.AND P5, PT, R156, UR4, PT ;  /* 0x000000049c007c0c */ /* 0x000fda000bfa6270 */
[----:B------:R-:W-:-:S05]  /*4dc0*/  @!P5 IADD3 R8, P6, R156, R9, RZ ;  /* 0x000000099c08d210 */ /* 0x000fca0007fde0ff */
[----:B--2---:R-:W-:Y:S02]  /*4dd0*/  @!P5 IMAD.X R9, R5, 0x1, R12, P6 ;  /* 0x000000010509d824 */ /* 0x004fe400030e060c */
[----:B------:R-:W0:Y:S04]  /*4de0*/  @!P4 LDS.128 R4, [R62+0x6000] ;  /* 0x006000003e04c984 */ /* 0x000e280000000c00 */
[----:B0-----:R-:W-:Y:S04]  /*4df0*/  @!P4 ST.E.128 desc[UR40][R10.64], R4 ;  /* 0x000000040a00c985 */ /* 0x001fe8000c101d28 */
[----:B------:R-:W0:Y:S04]  /*4e00*/  @!P5 LDS.128 R4, [R59+0x6000] ;  /* 0x006000003b04d984 */ /* 0x000e280000000c00 */
[----:B0-----:R2:W-:Y:S02]  /*4e10*/  @!P5 ST.E.128 desc[UR40][R8.64], R4 ;  /* 0x000000040800d985 */ /* 0x0015e4000c101d28 */
.L_x_457:
[----:B------:R-:W-:Y:S05]  /*4e20*/  BSYNC B0 ;  /* 0x0000000000007941 */ /* 0x000fea0003800000 */
.L_x_456:
[----:B------:R-:W-:Y:S01]  /*4e30*/  @!PT LDS RZ, [RZ] ;  /* 0x00000000fffff984 */ /* 0x000fe20000000800 */
[----:B------:R-:W-:Y:S01]  /*4e40*/  @!PT LDS RZ, [RZ] ;  /* 0x00000000fffff984 */ /* 0x000fe20000000800 */
[----:B------:R-:W-:Y:S01]  /*4e50*/  @!PT LDS RZ, [RZ] ;  /* 0x00000000fffff984 */ /* 0x000fe20000000800 */
[----:B------:R-:W-:Y:S01]  /*4e60*/  @!PT LDS RZ, [RZ] ;  /* 0x00000000fffff984 */ /* 0x000fe20000000800 */
[----:B------:R5:W-:Y:S06]  /*4e70*/  MEMBAR.ALL.CTA ;  /* 0x0000000000007992 */ /* 0x000bec0000008000 */
[----:B-----5:R-:W5:Y:S01]  /*4e80*/  FENCE.VIEW.ASYNC.S ;  /* 0x00000000000073c6 */ /* 0x020f620000000000 */
[----:B------:R-:W-:Y:S01]  /*4e90*/  VIADD R19, R19, 0x1 ;  /* 0x0000000113137836 */ /* 0x000fe20000000000 */
[----:B01----:R-:W-:Y:S01]  /*4ea0*/  @!P3 IADD3 R66, R66, 0x132c0, RZ ;  /* 0x000132c04242b810 */ /* 0x003fe20007ffe0ff */
[----:B-----5:R0:W-:Y:S03]  /*4eb0*/  BAR.SYNC.DEFER_BLOCKING R45, 0x80 ;  /* 0x0002002d0000751d */ /* 0x0201e60000010000 */
[----:B------:R-:W-:-:S02]  /*4ec0*/  ISETP.NE.AND P4, PT, R19, 0x2, PT ;  /* 0x000000021300780c */ /* 0x000fc40003f85270 */
[----:B------:R-:W-:Y:S02]  /*4ed0*/  @!P3 PRMT R66, RZ, 0x654, R66 ;  /* 0x00000654ff42b816 */ /* 0x000fe40000000042 */
[----:B--2---:R-:W-:Y:S02]  /*4ee0*/  SEL R4, RZ, 0x1, P4 ;  /* 0x00000001ff047807 */ /* 0x004fe40002000000 */
[----:B------:R-:W-:Y:S02]  /*4ef0*/  SEL R19, R19, RZ, P4 ;  /* 0x000000ff13137207 */ /* 0x000fe40002000000 */
[----:B------:R-:W-:Y:S01]  /*4f00*/  LOP3.LUT R157, R157, R4, RZ, 0x3c, !PT ;  /* 0x000000049d9d7212 */ /* 0x000fe200078e3cff */
[----:B------:R0:W-:Y:S01]  /*4f10*/  @!P3 SYNCS.ARRIVE.TRANS64.RED.A1T0 RZ, [R66+URZ], RZ ;  /* 0x000000ff42ffb9a7 */ /* 0x0001e2000810043f */
[----:B------:R-:W-:Y:S01]  /*4f20*/  PLOP3.LUT P3, PT, PT, PT, PT, 0x8, 0x0 ;  /* 0x000000000000781c */ /* 0x000fe20003f6e170 */
[----:B------:R-:W-:-:S12]  /*4f30*/  @P2 BRA `(.L_x_458) ;  /* 0xffffffd000042947 */ /* 0x000fd8000383ffff */
.L_x_421:
[----:B------:R-:W-:Y:S01]  /*4f40*/  BSSY B0, `(.L_x_459) ;  /* 0x0000018000007945 */ /* 0x000fe20003800000 */
[----:B------:R-:W-:Y:S01]  /*4f50*/  ISETP.GE.AND P1, PT, R40, 0x1, PT ;  /* 0x000000012800780c */ /* 0x000fe20003f26270 */
[----:B------:R-:W-:Y:S01]  /*4f60*/  IMAD.MOV.U32 R0, RZ, RZ, RZ ;  /* 0x000000ffff007224 */ /* 0x000fe200078e00ff */
[----:B------:R-:W-:Y:S02]  /*4f70*/  PLOP3.LUT P0, PT, PT, PT, PT, 0x80, 0x0 ;  /* 0x000000000000781c */ /* 0x000fe40003f0f070 */
[----:B------:R-:W-:Y:S01]  /*4f80*/  CS2R R2, SRZ ;  /* 0x0000000000027805 */ /* 0x000fe2000001ff00 */
[----:B------:R-:W-:Y:S01]  /*4f90*/  IMAD.MOV.U32 R55, RZ, RZ, RZ ;  /* 0x000000ffff377224 */ /* 0x000fe200078e00ff */
[----:B------:R-:W-:Y:S02]  /*4fa0*/  CS2R R6, SRZ ;  /* 0x0000000000067805 */ /* 0x000fe4000001ff00 */
[----:B----4-:R-:W-:Y:S02]  /*4fb0*/  CS2R R8, SRZ ;  /* 0x0000000000087805 */ /* 0x010fe4000001ff00 */
[----:B------:R-:W-:-:S02]  /*4fc0*/  CS2R R10, SRZ ;  /* 0x00000000000a7805 */ /* 0x000fc4000001ff00 */
[----:B------:R-:W-:Y:S02]  /*4fd0*/  CS2R R12, SRZ ;  /* 0x00000000000c7805 */ /* 0x000fe4000001ff00 */
[----:B---3--:R-:W-:Y:S02]  /*4fe0*/  CS2R R14, SRZ ;  /* 0x00000000000e7805 */ /* 0x008fe4000001ff00 */
[----:B------:R-:W-:Y:S02]  /*4ff0*/  CS2R R20, SRZ ;  /* 0x0000000000147805 */ /* 0x000fe4000001ff00 */
[----:B------:R-:W-:Y:S02]  /*5000*/  CS2R R24, SRZ ;  /* 0x0000000000187805 */ /* 0x000fe4000001ff00 */
[----:B------:R-:W-:Y:S02]  /*5010*/  CS2R R32, SRZ ;  /* 0x0000000000207805 */ /* 0x000fe4000001ff00 */
[----:B------:R-:W-:-:S02]  /*5020*/  CS2R R26, SRZ ;  /* 0x00000000001a7805 */ /* 0x000fc4000001ff00 */
[----:B------:R-:W-:Y:S02]  /*5030*/  CS2R R56, SRZ ;  /* 0x0000000000387805 */ /* 0x000fe4000001ff00 */
[----:B------:R-:W-:Y:S02]  /*5040*/  CS2R R30, SRZ ;  /* 0x00000000001e7805 */ /* 0x000fe4000001ff00 */
[----:B------:R-:W-:Y:S01]  /*5050*/  CS2R R36, SRZ ;  /* 0x0000000000247805 */ /* 0x000fe2000001ff00 */
[----:B------:R-:W-:Y:S01]  /*5060*/  IMAD.MOV.U32 R44, RZ, RZ, RZ ;  /* 0x000000ffff2c7224 */ /* 0x000fe200078e00ff */
[----:B------:R-:W-:Y:S02]  /*5070*/  CS2R R58, SRZ ;  /* 0x00000000003a7805 */ /* 0x000fe4000001ff00 */
[----:B------:R-:W-:Y:S01]  /*5080*/  MOV R48, RZ ;  /* 0x000000ff00307202 */ /* 0x000fe20000000f00 */
[----:B------:R-:W-:Y:S06]  /*5090*/  @P3 BRA `(.L_x_460) ;  /* 0x0000000000083947 */ /* 0x000fec0003800000 */
[----:B------:R-:W1:Y:S02]  /*50a0*/  FENCE.VIEW.ASYNC.G ;  /* 0x00000000000073c6 */ /* 0x000e640000000100 */
[----:B-1----:R-:W-:Y:S06]  /*50b0*/  BAR.ARV 0xc, 0x200 ;  /* 0x0308000000007b1d */ /* 0x002fec0000002000 */
.L_x_460:
[----:B------:R-:W-:Y:S05]  /*50c0*/  BSYNC B0 ;  /* 0x0000000000007941 */ /* 0x000fea0003800000 */
.L_x_459:
[----:B------:R-:W-:Y:S01]  /*50d0*/  CS2R R60, SRZ ;  /* 0x00000000003c7805 */ /* 0x000fe2000001ff00 */
[----:B------:R-:W-:Y:S06]  /*50e0*/  @!P1 BRA `(.L_x_461) ;  /* 0x0000009800d09947 */ /* 0x000fec0003800000 */
[----:B------:R-:W1:Y:S01]  /*50f0*/  S2R R4, SR_TID.X ;  /* 0x0000000000047919 */ /* 0x000e620000002100 */
[----:B------:R-:W-:Y:S01]  /*5100*/  VIADD R30, R18, 0xb000 ;  /* 0x0000b000121e7836 */ /* 0x000fe20000000000 */
[----:B------:R-:W-:Y:S04]  /*5110*/  BSSY B6, `(.L_x_462) ;  /* 0x000001e000067945 */ /* 0x000fe80003800000 */
[----:B------:R-:W-:Y:S01]  /*5120*/  LOP3.LUT P0, RZ, R30, 0x9f, RZ, 0xc0, !PT ;  /* 0x0000009f1eff7812 */ /* 0x000fe2000780c0ff */
[----:B-1----:R-:W-:-:S05]  /*5130*/  VIADD R5, R4, 0xffffff80 ;  /* 0xffffff8004057836 */ /* 0x002fca0000000000 */
[----:B------:R-:W-:-:S04]  /*5140*/  SHF.R.S32.HI R4, RZ, 0x1f, R5 ;  /* 0x0000001fff047819 */ /* 0x000fc80000011405 */
[----:B------:R-:W-:-:S04]  /*5150*/  LEA.HI R4, R4, R5, RZ, 0x7 ;  /* 0x0000000504047211 */ /* 0x000fc800078f38ff */
[----:B------:R-:W-:-:S05]  /*5160*/  SHF.R.S32.HI R4, RZ, 0x7, R4 ;  /* 0x00000007ff047819 */ /* 0x000fca0000011404 */
[----:B------:R-:W1:Y:S02]  /*5170*/  SHFL.IDX PT, R0, R4, RZ, 0x1f ;  /* 0x00001fff04007589 */ /* 0x000e6400000e0000 */
[----:B-1----:R-:W-:-:S05]  /*5180*/  IMAD.HI R2, R0, 0x55555556, RZ ;  /* 0x5555555600027827 */ /* 0x002fca00078e02ff */
[----:B------:R-:W-:-:S05]  /*5190*/  LEA.HI R3, R2, R2, RZ, 0x1 ;  /* 0x0000000202037211 */ /* 0x000fca00078f08ff */
[----:B------:R-:W-:-:S04]  /*51a0*/  IMAD R3, R3, -0x3, R0 ;  /* 0xfffffffd03037824 */ /* 0x000fc800078e0200 */
[----:B------:R-:W-:-:S05]  /*51b0*/  IMAD R3, R3, 0x1000, R30 ;  /* 0x0000100003037824 */ /* 0x000fca00078e021e */
[----:B------:R-:W-:-:S04]  /*51c0*/  SHF.R.U32.HI R3, RZ, 0x4, R3 ;  /* 0x00000004ff037819 */ /* 0x000fc80000011603 */
[----:B------:R-:W-:Y:S01]  /*51d0*/  LOP3.LUT R31, R3, 0x3fff, RZ, 0xc0, !PT ;  /* 0x00003fff031f7812 */ /* 0x000fe200078ec0ff */
[----:B------:R-:W-:Y:S06]  /*51e0*/  @!P0 BRA `(.L_x_463) ;  /* 0x0000000000408947 */ /* 0x000fec0003800000 */
[----:B------:R-:W-:Y:S01]  /*51f0*/  MOV R0, 0x0 ;  /* 0x0000000000007802 */ /* 0x000fe20000000f00 */
[----:B------:R-:W-:Y:S01]  /*5200*/  ULDC.64 UR4, c[0x4][0x98] ;  /* 0x0100260000047ab9 */ /* 0x000fe20000000a00 */
[----:B------:R-:W-:Y:S01]  /*5210*/  ULDC.64 UR6, c[0x4][0xa0] ;  /* 0x0100280000067ab9 */ /* 0x000fe20000000a00 */
[----:B------:R-:W-:Y:S01]  /*5220*/  IMAD.U32 R4, RZ, RZ, UR4 ;  /* 0x00000004ff047e24 */ /* 0x000fe2000f8e00ff */
[----:B------:R1:W2:Y:S01]  /*5230*/  LDC.64 R2, c[0x4][R0] ;  /* 0x0100000000027b82 */ /* 0x0002a20000000a00 */
[----:B------:R-:W-:Y:S01]  /*5240*/  MOV R5, UR5 ;  /* 0x0000000500057c02 */ /* 0x000fe20008000f00 */
[----:B------:R-:W-:Y:S01]  /*5250*/  ULDC.64 UR4, c[0x4][0x30] ;  /* 0x01000c0000047ab9 */ /* 0x000fe20000000a00 */
[----:B------:R-:W-:Y:S01]  /*5260*/  IMAD.U32 R6, RZ, RZ, UR6 ;  /* 0x00000006ff067e24 */ /* 0x000fe2000f8e00ff */
[----:B------:R-:W-:Y:S01]  /*5270*/  MOV R8, 0x70 ;  /* 0x0000007000087802 */ /* 0x000fe20000000f00 */
[----:B------:R-:W-:Y:S02]  /*5280*/  IMAD.U32 R7, RZ, RZ, UR7 ;  /* 0x00000007ff077e24 */ /* 0x000fe4000f8e00ff */
[----:B------:R-:W-:-:S02]  /*5290*/  IMAD.U32 R10, RZ, RZ, UR4 ;  /* 0x00000004ff0a7e24 */ /* 0x000fc4000f8e00ff */
[----:B------:R-:W-:Y:S02]  /*52a0*/  IMAD.U32 R11, RZ, RZ, UR5 ;  /* 0x00000005ff0b7e24 */ /* 0x000fe4000f8e00ff */
[----:B------:R-:W-:Y:S02]  /*52b0*/  IMAD.MOV.U32 R12, RZ, RZ, 0x1 ;  /* 0x00000001ff0c7424 */ /* 0x000fe400078e00ff */
[----:B-1----:R-:W-:-:S07]  /*52c0*/  IMAD.MOV.U32 R13, RZ, RZ, RZ ;  /* 0x000000ffff0d7224 */ /* 0x002fce00078e00ff */
[----:B------:R-:W-:-:S07]  /*52d0*/  LEPC R20, `(.L_x_463) ;  /* 0x000000001014794e */ /* 0x000fce0000000000 */
[----:B0-2--5:R-:W-:Y:S05]  /*52e0*/  CALL.ABS.NOINC R2 ;  /* 0x0000000002007343 */ /* 0x025fea0003c00000 */
.L_x_463:
[----:B------:R-:W-:Y:S05]  /*52f0*/  BSYNC B6 ;  /* 0x0000000000067941 */ /* 0x000fea0003800000 */
.L_x_462:
[----:B------:R-:W2:Y:S01]  /*5300*/  LDL R2, [R1+0x5c] ;  /* 0x00005c0001027983 */ /* 0x000ea20000100800 */
[----:B------:R-:W-:Y:S01]  /*5310*/  ULDC.64 UR4, c[0x0][0x990] ;  /* 0x0002640000047ab9 */ /* 0x000fe20000000a00 */
[----:B------:R-:W-:Y:S02]  /*5320*/  ULDC.64 UR6, c[0x0][0x998] ;  /* 0x0002660000067ab9 */ /* 0x000fe40000000a00 */
[----:B------:R-:W3:Y:S04]  /*5330*/  LDL R21, [R1+0x40] ;  /* 0x0000400001157983 */ /* 0x000ee80000100800 */
[----:B------:R-:W4:Y:S01]  /*5340*/  LDL R20, [R1+0x8] ;  /* 0x0000080001147983 */ /* 0x000f220000100800 */
[----:B------:R-:W-:Y:S02]  /*5350*/  ISETP.NE.U32.AND P0, PT, RZ, UR4, PT ;  /* 0x00000004ff007c0c */ /* 0x000fe4000bf05070 */
[----:B------:R-:W-:-:S02]  /*5360*/  ISETP.NE.U32.AND P1, PT, RZ, UR6, PT ;  /* 0x00000006ff007c0c */ /* 0x000fc4000bf25070 */
[----:B------:R-:W-:Y:S02]  /*5370*/  ISETP.NE.AND.EX P0, PT, RZ, UR5, PT, P0 ;  /* 0x00000005ff007c0c */ /* 0x000fe4000bf05300 */
[----:B------:R-:W-:-:S11]  /*5380*/  ISETP.NE.AND.EX P1, PT, RZ, UR7, PT, P1 ;  /* 0x00000007ff007c0c */ /* 0x000fd6000bf25310 */
[----:B------:R-:W2:Y:S08]  /*5390*/  @P0 LDC.64 R6, c[0x0][0x9a8] ;  /* 0x00026a00ff060b82 */ /* 0x000eb00000000a00 */
[----:B------:R-:W1:Y:S08]  /*53a0*/  @P1 LDC.64 R8, c[0x0][0x9b8] ;  /* 0x00026e00ff081b82 */ /* 0x000e700000000a00 */
[----:B------:R-:W0:Y:S08]  /*53b0*/  @P0 LDC.64 R10, c[0x0][0x9b0] ;  /* 0x00026c00ff0a0b82 */ /* 0x000e300000000a00 */
[----:B------:R-:W0:Y:S01]  /*53c0*/  @P1 LDC.64 R12, c[0x0][0x9c0] ;  /* 0x00027000ff0c1b82 */ /* 0x000e220000000a00 */
[----:B--2---:R-:W-:-:S02]  /*53d0*/  @P0 IMAD R0, R2, R6, RZ ;  /* 0x0000000602000224 */ /* 0x004fc400078e02ff */
[----:B-1----:R-:W-:Y:S02]  /*53e0*/  @P1 IMAD R4, R2, R8, RZ ;  /* 0x0000000802041224 */ /* 0x002fe400078e02ff */
[C---:B---3--:R-:W-:Y:S02]  /*53f0*/  @P0 IMAD R7, R21.reuse, R7, R0 ;  /* 0x0000000715070224 */ /* 0x048fe400078e0200 */
[----:B------:R-:W-:Y:S01]  /*5400*/  @P0 IMAD.WIDE.U32 R2, R21, R6, RZ ;  /* 0x0000000615020225 */ /* 0x000fe200078e00ff */
[----:B----4-:R-:W-:-:S03]  /*5410*/  @P0 SHF.R.S32.HI R15, RZ, 0x1f, R20 ;  /* 0x0000001fff0f0819 */ /* 0x010fc60000011414 */
[----:B------:R-:W-:Y:S01]  /*5420*/  @P0 IMAD.IADD R3, R3, 0x1, R7 ;  /* 0x0000000103030824 */ /* 0x000fe200078e0207 */
[----:B------:R-:W-:Y:S01]  /*5430*/  @P1 SHF.R.S32.HI R7, RZ, 0x1f, R20 ;  /* 0x0000001fff071819 */ /* 0x000fe20000011414 */
[C---:B------:R-:W-:Y:S02]  /*5440*/  @P1 IMAD R9, R21.reuse, R9, R4 ;  /* 0x0000000915091224 */ /* 0x040fe400078e0204 */
[----:B------:R-:W-:-:S04]  /*5450*/  @P1 IMAD.WIDE.U32 R4, R21, R8, RZ ;  /* 0x0000000815041225 */ /* 0x000fc800078e00ff */
[----:B0-----:R-:W-:Y:S02]  /*5460*/  @P0 IMAD R0, R15, R10, RZ ;  /* 0x0000000a0f000224 */ /* 0x001fe400078e02ff */
[----:B------:R-:W-:Y:S02]  /*5470*/  @P1 IMAD R6, R7, R12, RZ ;  /* 0x0000000c07061224 */ /* 0x000fe400078e02ff */
[----:B------:R-:W-:Y:S02]  /*5480*/  @P1 IMAD.IADD R5, R5, 0x1, R9 ;  /* 0x0000000105051824 */ /* 0x000fe400078e0209 */
[C---:B------:R-:W-:Y:S02]  /*5490*/  @P0 IMAD R9, R20.reuse, R11, R0 ;  /* 0x0000000b14090224 */ /* 0x040fe400078e0200 */
[----:B------:R-:W-:-:S04]  /*54a0*/  @P0 IMAD.WIDE.U32 R2, R20, R10, R2 ;  /* 0x0000000a14020225 */ /* 0x000fc800078e0002 */
[C---:B------:R-:W-:Y:S02]  /*54b0*/  @P1 IMAD R11, R20.reuse, R13, R6 ;  /* 0x0000000d140b1224 */ /* 0x040fe400078e0206 */
[----:B------:R-:W-:Y:S01]  /*54c0*/  @P1 IMAD.WIDE.U32 R6, R20, R12, R4 ;  /* 0x0000000c14061225 */ /* 0x000fe200078e0004 */
[----:B------:R-:W-:-:S03]  /*54d0*/  @P0 IADD3 R5, R3, R9, RZ ;  /* 0x0000000903050210 */ /* 0x000fc60007ffe0ff */
[----:B------:R-:W-:Y:S01]  /*54e0*/  @P1 IMAD.IADD R3, R7, 0x1, R11 ;  /* 0x0000000107031824 */ /* 0x000fe200078e020b */
[----:B------:R-:W-:Y:S02]  /*54f0*/  @P1 LEA R8, P3, R6, UR6, 0x2 ;  /* 0x0000000606081c11 */ /* 0x000fe4000f8610ff */
[----:B------:R-:W-:Y:S01]  /*5500*/  @P0 LEA R4, P2, R2, UR4, 0x2 ;  /* 0x0000000402040c11 */ /* 0x000fe2000f8410ff */
[----:B------:R-:W-:Y:S01]  /*5510*/  IMAD.MOV.U32 R0, RZ, RZ, 0x3f800000 ;  /* 0x3f800000ff007424 */ /* 0x000fe200078e00ff */
[----:B------:R-:W-:Y:S01]  /*5520*/  @P1 LEA.HI.X R9, R6, UR7, R3, 0x2, P3 ;  /* 0x0000000706091c11 */ /* 0x000fe200098f1403 */
[----:B------:R-:W-:Y:S01]  /*5530*/  IMAD.MOV.U32 R3, RZ, RZ, 0x3f800000 ;  /* 0x3f800000ff037424 */ /* 0x000fe200078e00ff */
[----:B------:R-:W-:Y:S01]  /*5540*/  @P0 LEA.HI.X R5, R2, UR5, R5, 0x2, P2 ;  /* 0x0000000502050c11 */ /* 0x000fe200090f1405 */
[----:B------:R-:W-:Y:S02]  /*5550*/  ULDC UR4, c[0x0][0x3f4] ;  /* 0x0000fd0000047ab9 */ /* 0x000fe40000000800 */
[----:B------:R-:W2:Y:S04]  /*5560*/  @P1 LDG.E R0, desc[UR40][R8.64] ;  /* 0x0000002808001981 */ /* 0x000ea8000c1e1900 */
[----:B------:R-:W2:Y:S01]  /*5570*/  @P0 LDG.E R3, desc[UR40][R4.64] ;  /* 0x0000002804030981 */ /* 0x000ea2000c1e1900 */
[----:B------:R-:W-:Y:S01]  /*5580*/  ISETP.LT.AND P0, PT, RZ, UR4, PT ;  /* 0x00000004ff007c0c */ /* 0x000fe2000bf01270 */
[----:B------:R-:W-:Y:S01]  /*5590*/  ULDC UR4, c[0x0][0x9d8] ;  /* 0x0002760000047ab9 */ /* 0x000fe20000000800 */
[----:B--2---:R-:W-:-:S04]  /*55a0*/  FMUL.FTZ R0, R3, R0 ;  /* 0x0000000003007220 */ /* 0x004fc80000410000 */
[----:B------:R-:W-:-:S07]  /*55b0*/  FMUL.FTZ R2, R0, UR4 ;  /* 0x0000000400027c20 */ /* 0x000fce0008410000 */
[----:B------:R-:W-:Y:S05]  /*55c0*/  @P0 BRA `(.L_x_464) ;  /* 0x0000000000400947 */ /* 0x000fea0003800000 */
[----:B------:R-:W2:Y:S02]  /*55d0*/  LDL R14, [R1+0x54] ;  /* 0x00005400010e7983 */ /* 0x000ea40000100800 */
[----:B--2---:R-:W-:-:S04]  /*55e0*/  LEA.HI R0, R14, R14, RZ, 0x1 ;  /* 0x0000000e0e007211 */ /* 0x004fc800078f08ff */
[----:B------:R-:W-:-:S05]  /*55f0*/  LOP3.LUT R0, R0, 0xfffffffe, RZ, 0xc0, !PT ;  /* 0xfffffffe00007812 */ /* 0x000fca00078ec0ff */
[----:B------:R-:W-:-:S05]  /*5600*/  IMAD.IADD R0, R14, 0x1, -R0 ;  /* 0x000000010e007824 */ /* 0x000fca00078e0a00 */
[----:B------:R-:W-:-:S04]  /*5610*/  SHF.L.U32 R3, R0, 0x1f, RZ ;  /* 0x0000001f00037819 */ /* 0x000fc800000006ff */
[----:B------:R0:W1:Y:S03]  /*5620*/  SYNCS.PHASECHK.TRANS64.TRYWAIT P0, [R18+URZ+0x13200], R3 ;  /* 0x01320003120075a7 */ /* 0x000066000800017f */
[----:B-1----:R-:W-:Y:S05]  /*5630*/  @!P0 NANOSLEEP.SYNCS 0x989680 ;  /* 0x009896800000895d */ /* 0x002fea0003900000 */
[----:B------:R-:W1:Y:S01]  /*5640*/  @!P0 SYNCS.PHASECHK.TRANS64 P0, [R18+URZ+0x13200], R3 ;  /* 0x01320003120085a7 */ /* 0x000e62000800007f */
[----:B------:R-:W-:Y:S04]  /*5650*/  BSSY B0, `(.L_x_465) ;  /* 0x0000006000007945 */ /* 0x000fe80003800000 */
[----:B-1----:R-:W-:Y:S05]  /*5660*/  @P0 BRA `(.L_x_466) ;  /* 0x0000000000100947 */ /* 0x002fea0003800000 */
.L_x_467:
[----:B-1----:R1:W2:Y:S02]  /*5670*/  SYNCS.PHASECHK.TRANS64.TRYWAIT P0, [R18+URZ+0x13200], R3 ;  /* 0x01320003120075a7 */ /* 0x0022a4000800017f */
[----:B--2---:R-:W-:Y:S05]  /*5680*/  @!P0 NANOSLEEP.SYNCS 0x989680 ;  /* 0x009896800000895d */ /* 0x004fea0003900000 */
[----:B------:R-:W2:Y:S02]  /*5690*/  @!P0 SYNCS.PHASECHK.TRANS64 P0, [R18+URZ+0x13200], R3 ;  /* 0x01320003120085a7 */ /* 0x000ea4000800007f */
[----:B--2---:R-:W-:Y:S05]  /*56a0*/  @!P0 BRA `(.L_x_467) ;  /* 0xfffffffc00f08947 */ /* 0x004fea000383ffff */
.L_x_466:
[----:B------:R-:W-:Y:S05]  /*56b0*/  BSYNC B0 ;  /* 0x0000000000007941 */ /* 0x000fea0003800000 */
.L_x_465:
[----:B------:R-:W-:Y:S05]  /*56c0*/  BRA `(.L_x_468) ;  /* 0x00000028003c7947 */ /* 0x000fea0003800000 */
.L_x_464:
[----:B------:R-:W0:Y:S01]  /*56d0*/  LDC.64 R26, c[0x0][0x3e8] ;  /* 0x0000fa00ff1a7b82 */ /* 0x000e220000000a00 */
[----:B------:R-:W-:Y:S01]  /*56e0*/  LOP3.LUT P0, RZ, R30, 0x1bf, RZ, 0xc0, !PT ;  /* 0x000001bf1eff7812 */ /* 0x000fe2000780c0ff */
[----:B------:R-:W-:Y:S01]  /*56f0*/  ULDC.64 UR4, c[0x0][0x3f8] ;  /* 0x0000fe0000047ab9 */ /* 0x000fe20000000a00 */
[----:B-----5:R-:W-:Y:S01]  /*5700*/  SHF.R.S32.HI R0, RZ, 0x1f, R28 ;  /* 0x0000001fff007819 */ /* 0x020fe2000001141c */
[----:B------:R-:W-:Y:S01]  /*5710*/  ULDC.64 UR6, c[0x0][0x408] ;  /* 0x0001020000067ab9 */ /* 0x000fe20000000a00 */
[----:B------:R-:W-:Y:S03]  /*5720*/  BSSY B6, `(.L_x_469) ;  /* 0x000001b000067945 */ /* 0x000fe60003800000 */
[----:B------:R-:W1:Y:S01]  /*5730*/  LDC.64 R24, c[0x0][0x400] ;  /* 0x00010000ff187b82 */ /* 0x000e620000000a00 */
[C---:B------:R-:W-:Y:S02]  /*5740*/  IMAD R3, R0.reuse, UR4, RZ ;  /* 0x0000000400037c24 */ /* 0x040fe4000f8e02ff */
[----:B------:R-:W-:-:S02]  /*5750*/  IMAD R5, R0, UR6, RZ ;  /* 0x0000000600057c24 */ /* 0x000fc4000f8e02ff */
[C---:B------:R-:W-:Y:S02]  /*5760*/  IMAD R3, R28.reuse, UR5, R3 ;  /* 0x000000051c037c24 */ /* 0x040fe4000f8e0203 */
[C---:B------:R-:W-:Y:S02]  /*5770*/  IMAD R5, R28.reuse, UR7, R5 ;  /* 0x000000071c057c24 */ /* 0x040fe4000f8e0205 */
[----:B0-----:R-:W-:-:S04]  /*5780*/  IMAD.WIDE.U32 R26, R28, UR4, R26 ;  /* 0x000000041c1a7c25 */ /* 0x001fc8000f8e001a */
[----:B-1----:R-:W-:Y:S01]  /*5790*/  IMAD.WIDE.U32 R24, R28, UR6, R24 ;  /* 0x000000061c187c25 */ /* 0x002fe2000f8e0018 */
[----:B------:R-:W-:-:S03]  /*57a0*/  IADD3 R28, R3, R27, RZ ;  /* 0x0000001b031c7210 */ /* 0x000fc60007ffe0ff */
[----:B------:R-:W-:Y:S01]  /*57b0*/  IMAD.IADD R30, R5, 0x1, R25 ;  /* 0x00000001051e7824 */ /* 0x000fe200078e0219 */
[----:B------:R-:W-:Y:S06]  /*57c0*/  @!P0 BRA `(.L_x_470) ;  /* 0x0000000000408947 */ /* 0x000fec0003800000 */
        /* <DEDUP_REMOVED lines=15> */
[----:B-1----:R-:W-:Y:S05]  /*58c0*/  CALL.ABS.NOINC R14 ;  /* 0x000000000e007343 */ /* 0x002fea0003c00000 */
.L_x_470:
[----:B------:R-:W-:Y:S05]  /*58d0*/  BSYNC B6 ;  /* 0x0000000000067941 */ /* 0x000fea0003800000 */
.L_x_469:
[----:B------:R-:W2:Y:S01]  /*58e0*/  LDL R34, [R1+0x4] ;  /* 0x0000040001227983 */ /* 0x000ea20000100800 */
[----:B------:R-:W-:Y:S01]  /*58f0*/  ULDC.U8 UR4, c[0x0][0x410] ;  /* 0x0001040000047ab9 */ /* 0x000fe20000000000 */
[----:B------:R-:W0:Y:S01]  /*5900*/  S2R R20, SR_TID.X ;  /* 0x0000000000147919 */ /* 0x000e220000002100 */
[----:B------:R-:W-:Y:S01]  /*5910*/  ISETP.NE.AND P0, PT, RZ, UR4, PT ;  /* 0x00000004ff007c0c */ /* 0x000fe2000bf05270 */
[----:B------:R-:W-:Y:S01]  /*5920*/  BSSY B0, `(.L_x_471) ;  /* 0x0000261000007945 */ /* 0x000fe20003800000 */
[----:B0-----:R-:W-:-:S05]  /*5930*/  VIADD R20, R20, 0xffffff80 ;  /* 0xffffff8014147836 */ /* 0x001fca0000000000 */
[----:B------:R-:W-:-:S04]  /*5940*/  LEA.HI R32, R20, R20, RZ, 0x1 ;  /* 0x0000001414207211 */ /* 0x000fc800078f08ff */
[----:B------:R-:W-:-:S05]  /*5950*/  SHF.R.S32.HI R32, RZ, 0x1, R32 ;  /* 0x00000001ff207819 */ /* 0x000fca0000011420 */
[----:B--2---:R-:W-:Y:S01]  /*5960*/  IMAD R4, R34, 0xc0, R32 ;  /* 0x000000c022047824 */ /* 0x004fe200078e0220 */
[----:B------:R-:W-:Y:S06]  /*5970*/  @!P0 BRA `(.L_x_472) ;  /* 0x0000001000c48947 */ /* 0x000fec0003800000 */
[----:B------:R-:W-:-:S03]  /*5980*/  UMOV UR4, 0xffffffff ;  /* 0xffffffff00047882 */ /* 0x000fc60000000000 */
[----:B------:R-:W-:Y:S05]  /*5990*/  BRA.DIV UR4, `(.L_x_473) ;  /* 0x0000012604647947 */ /* 0x000fea000b800000 */
[----:B------:R0:W1:Y:S04]  /*59a0*/  SHFL.IDX PT, R27, R26, RZ, 0x1e1f ;  /* 0x001e1fff1a1b7589 */ /* 0x00006800000e0000 */
[----:B------:R0:W2:Y:S04]  /*59b0*/  SHFL.IDX PT, R14, R24, RZ, 0x1e1f ;  /* 0x001e1fff180e7589 */ /* 0x0000a800000e0000 */
[----:B------:R0:W3:Y:S04]  /*59c0*/  SHFL.IDX PT, R0, R28, RZ, 0x1e1f ;  /* 0x001e1fff1c007589 */ /* 0x0000e800000e0000 */
[----:B------:R0:W4:Y:S02]  /*59d0*/  SHFL.IDX PT, R3, R30, RZ, 0x1e1f ;  /* 0x001e1fff1e037589 */ /* 0x00012400000e0000 */
.L_x_675:
[----:B------:R-:W5:Y:S01]  /*59e0*/  LDL R6, [R1+0x54] ;  /* 0x0000540001067983 */ /* 0x000f620000100800 */
[----:B------:R-:W-:Y:S01]  /*59f0*/  ULDC UR4, c[0x0][0x448] ;  /* 0x0001120000047ab9 */ /* 0x000fe20000000800 */
[----:B------:R-:W-:Y:S01]  /*5a00*/  BSSY B1, `(.L_x_474) ;  /* 0x0000020000017945 */ /* 0x000fe20003800000 */
[----:B------:R-:W-:Y:S01]  /*5a10*/  IMAD R33, R29, UR4, RZ ;  /* 0x000000041d217c24 */ /* 0x000fe2000f8e02ff */
[----:B------:R-:W-:Y:S02]  /*5a20*/  CS2R R8, SRZ ;  /* 0x0000000000087805 */ /* 0x000fe4000001ff00 */
[----:B------:R-:W-:Y:S02]  /*5a30*/  CS2R R20, SRZ ;  /* 0x0000000000147805 */ /* 0x000fe4000001ff00 */
[----:B------:R-:W-:Y:S02]  /*5a40*/  CS2R R10, SRZ ;  /* 0x00000000000a7805 */ /* 0x000fe4000001ff00 */
[----:B------:R-:W-:-:S02]  /*5a50*/  CS2R R12, SRZ ;  /* 0x00000000000c7805 */ /* 0x000fc4000001ff00 */
[----:B------:R-:W-:Y:S02]  /*5a60*/  ISETP.GE.AND P0, PT, R4, R33, PT ;  /* 0x000000210400720c */ /* 0x000fe40003f06270 */
[----:B-----5:R-:W-:-:S04]  /*5a70*/  LEA.HI R5, R6, R6, RZ, 0x1 ;  /* 0x0000000606057211 */ /* 0x020fc800078f08ff */
[----:B------:R-:W-:-:S05]  /*5a80*/  LOP3.LUT R5, R5, 0xfffffffe, RZ, 0xc0, !PT ;  /* 0xfffffffe05057812 */ /* 0x000fca00078ec0ff */
[----:B------:R-:W-:-:S05]  /*5a90*/  IMAD.IADD R5, R6, 0x1, -R5 ;  /* 0x0000000106057824 */ /* 0x000fca00078e0a05 */
[----:B------:R-:W-:Y:S01]  /*5aa0*/  SHF.L.U32 R29, R5, 0x1f, RZ ;  /* 0x0000001f051d7819 */ /* 0x000fe200000006ff */
[----:B------:R-:W-:Y:S06]  /*5ab0*/  @P0 BRA `(.L_x_475) ;  /* 0x0000000000500947 */ /* 0x000fec0003800000 */
[----:B------:R-:W4:Y:S01]  /*5ac0*/  LDL R15, [R1+0x24] ;  /* 0x00002400010f7983 */ /* 0x000f220000100800 */
[----:B------:R-:W-:-:S03]  /*5ad0*/  ULDC UR4, c[0x0][0x3f4] ;  /* 0x0000fd0000047ab9 */ /* 0x000fc60000000800 */
[----:B0-----:R-:W4:Y:S01]  /*5ae0*/  LDL R26, [R1+0x6c] ;  /* 0x00006c00011a7983 */ /* 0x001f220000100800 */
[----:B------:R-:W-:Y:S02]  /*5af0*/  ISETP.GE.AND P3, PT, R22, UR4, PT ;  /* 0x0000000416007c0c */ /* 0x000fe4000bf66270 */
[----:B------:R-:W-:Y:S02]  /*5b00*/  CS2R R8, SRZ ;  /* 0x0000000000087805 */ /* 0x000fe4000001ff00 */
[----:B------:R-:W-:-:S09]  /*5b10*/  CS2R R10, SRZ ;  /* 0x00000000000a7805 */ /* 0x000fd2000001ff00 */
[----:B------:R-:W-:Y:S02]  /*5b20*/  @!P3 SHF.R.S32.HI R7, RZ, 0x1f, R22 ;  /* 0x0000001fff07b819 */ /* 0x000fe40000011416 */
[----:B-1----:R-:W-:-:S05]  /*5b30*/  @!P3 IADD3 R4, P0, R22, R27, RZ ;  /* 0x0000001b1604b210 */ /* 0x002fca0007f1e0ff */
[----:B---3--:R-:W-:Y:S01]  /*5b40*/  @!P3 IMAD.X R5, R0, 0x1, R7, P0 ;  /* 0x000000010005b824 */ /* 0x008fe200000e0607 */
[----:B--2---:R-:W-:-:S04]  /*5b50*/  @!P3 IADD3 R6, P0, R22, R14, RZ ;  /* 0x0000000e1606b210 */ /* 0x004fc80007f1e0ff */
[----:B------:R0:W5:Y:S01]  /*5b60*/  @!P3 LD.E.64 R20, desc[UR40][R4.64] ;  /* 0x000000280414b980 */ /* 0x000162000c101b00 */
[----:B----4-:R-:W-:-:S05]  /*5b70*/  @!P3 IMAD.X R7, R3, 0x1, R7, P0 ;  /* 0x000000010307b824 */ /* 0x010fca00000e0607 */
[----:B------:R0:W5:Y:S01]  /*5b80*/  @!P3 LD.E.64 R12, desc[UR40][R6.64] ;  /* 0x00000028060cb980 */ /* 0x000162000c101b00 */
[----:B------:R-:W-:-:S13]  /*5b90*/  ISETP.GE.AND P4, PT, R15, UR4, PT ;  /* 0x000000040f007c0c */ /* 0x000fda000bf86270 */
[C---:B------:R-:W-:Y:S02]  /*5ba0*/  @!P4 IADD3 R14, P2, R15.reuse, R14, RZ ;  /* 0x0000000e0f0ec210 */ /* 0x040fe40007f5e0ff */
[----:B------:R-:W-:-:S03]  /*5bb0*/  @!P4 IADD3 R24, P1, R15, R27, RZ ;  /* 0x0000001b0f18c210 */ /* 0x000fc60007f3e0ff */
[----:B------:R-:W-:Y:S01]  /*5bc0*/  @!P4 IMAD.X R15, R3, 0x1, R26, P2 ;  /* 0x00000001030fc824 */ /* 0x000fe200010e061a */
[----:B------:R-:W-:-:S04]  /*5bd0*/  @!P4 IADD3.X R25, R0, R26, RZ, P1, !PT ;  /* 0x0000001a0019c210 */ /* 0x000fc80000ffe4ff */
[----:B------:R0:W5:Y:S04]  /*5be0*/  @!P4 LD.E.64 R10, desc[UR40][R14.64] ;  /* 0x000000280e0ac980 */ /* 0x000168000c101b00 */
[----:B------:R0:W5:Y:S02]  /*5bf0*/  @!P4 LD.E.64 R8, desc[UR40][R24.64] ;  /* 0x000000281808c980 */ /* 0x000164000c101b00 */
.L_x_475:
[----:B------:R-:W-:Y:S05]  /*5c00*/  BSYNC B1 ;  /* 0x0000000000017941 */ /* 0x000fea0003800000 */
.L_x_474:
[----:B------:R-:W1:Y:S01]  /*5c10*/  SYNCS.PHASECHK.TRANS64.TRYWAIT P0, [R18+URZ+0x13200], R29 ;  /* 0x0132001d120075a7 */ /* 0x000e62000800017f */
[----:B---3--:R-:W-:Y:S01]  /*5c20*/  IMAD R0, R34, -0xc0, R33 ;  /* 0xffffff4022007824 */ /* 0x008fe200078e0221 */
[----:B------:R-:W-:Y:S04]  /*5c30*/  BSSY B1, `(.L_x_476) ;  /* 0x0000004000017945 */ /* 0x000fe80003800000 */
[----:B------:R-:W-:-:S04]  /*5c40*/  VIMNMX R0, R0, 0xc0, PT ;  /* 0x000000c000007848 */ /* 0x000fc80003fe0100 */
[----:B------:R-:W-:Y:S01]  /*5c50*/  ISETP.GE.AND P1, PT, R32, R0, PT ;  /* 0x000000002000720c */ /* 0x000fe20003f26270 */
[----:B-1----:R-:W-:-:S12]  /*5c60*/  @!P0 BRA `(.L_x_477) ;  /* 0x0000012400208947 */ /* 0x002fd80003800000 */
.L_x_676:
[----:B------:R-:W-:Y:S05]  /*5c70*/  BSYNC B1 ;  /* 0x0000000000017941 */ /* 0x000fea0003800000 */
.L_x_476:
[----:B------:R-:W-:Y:S05]  /*5c80*/  @P1 BRA `(.L_x_478) ;  /* 0x0000002000a81947 */ /* 0x000fea0003800000 */
[----:B------:R-:W3:Y:S01]  /*5c90*/  LDL R0, [R1+0x24] ;  /* 0x0000240001007983 */ /* 0x000ee20000100800 */
[----:B----4-:R-:W4:Y:S03]  /*5ca0*/  LDC R3, c[0x0][0x3f4] ;  /* 0x0000fd00ff037b82 */ /* 0x010f260000000800 */
[----:B------:R0:W5:Y:S01]  /*5cb0*/  LDL R36, [R1+0x28] ;  /* 0x0000280001247983 */ /* 0x0001620000100800 */
[----:B------:R-:W-:Y:S01]  /*5cc0*/  BSSY B1, `(.L_x_479) ;  /* 0x000007b000017945 */ /* 0x000fe20003800000 */
[-C--:B----4-:R-:W-:Y:S02]  /*5cd0*/  ISETP.GE.AND P0, PT, R22, R3.reuse, PT ;  /* 0x000000031600720c */ /* 0x090fe40003f06270 */
[----:B---3--:R-:W-:-:S11]  /*5ce0*/  ISETP.GE.AND P1, PT, R0, R3, PT ;  /* 0x000000030000720c */ /* 0x008fd60003f26270 */
[----:B0-----:R-:W-:Y:S05]  /*5cf0*/  @P0 BRA `(.L_x_480) ;  /* 0x0000000400dc0947 */ /* 0x001fea0003800000 */
[----:B-----5:R-:W-:Y:S01]  /*5d00*/  IMAD.IADD R0, R18, 0x1, R36 ;  /* 0x0000000112007824 */ /* 0x020fe200078e0224 */
[----:B--2---:R-:W-:Y:S02]  /*5d10*/  SHF.R.U32.HI R14, RZ, 0x8, R20 ;  /* 0x00000008ff0e7819 */ /* 0x004fe40000011614 */
[----:B------:R-:W-:Y:S02]  /*5d20*/  LOP3.LUT R3, R20, 0xff, RZ, 0xc0, !PT ;  /* 0x000000ff14037812 */ /* 0x000fe400078ec0ff */
[----:B------:R-:W0:Y:S01]  /*5d30*/  LDS.128 R4, [R0+0xb000] ;  /* 0x00b0000000047984 */ /* 0x000e220000000c00 */
[----:B------:R-:W-:Y:S02]  /*5d40*/  LOP3.LUT R14, R14, 0xff, RZ, 0xc0, !PT ;  /* 0x000000ff0e0e7812 */ /* 0x000fe400078ec0ff */
[----:B------:R-:W-:Y:S02]  /*5d50*/  SHF.R.U32.HI R24, RZ, 0x8, R21 ;  /* 0x00000008ff187819 */ /* 0x000fe40000011615 */
[----:B------:R-:W-:-:S02]  /*5d60*/  SHF.R.U32.HI R27, RZ, 0x8, R13 ;  /* 0x00000008ff1b7819 */ /* 0x000fc4000001160d */
[----:B------:R-:W-:Y:S02]  /*5d70*/  PRMT R3, R14, 0x7604, R3 ;  /* 0x000076040e037816 */ /* 0x000fe40000000003 */
[----:B------:R-:W-:Y:S02]  /*5d80*/  LOP3.LUT R15, R21, 0xff, RZ, 0xc0, !PT ;  /* 0x000000ff150f7812 */ /* 0x000fe400078ec0ff */
[----:B------:R-:W-:Y:S02]  /*5d90*/  LOP3.LUT R24, R24, 0xff, RZ, 0xc0, !PT ;  /* 0x000000ff18187812 */ /* 0x000fe400078ec0ff */
[----:B------:R-:W-:Y:S02]  /*5da0*/  SHF.R.U32.HI R28, RZ, 0x10, R21 ;  /* 0x00000010ff1c7819 */ /* 0x000fe40000011615 */
[----:B------:R-:W-:Y:S02]  /*5db0*/  SHF.R.U32.HI R14, RZ, 0x8, R12 ;  /* 0x00000008ff0e7819 */ /* 0x000fe4000001160c */
[----:B-1----:R-:W-:-:S02]  /*5dc0*/  SHF.R.U32.HI R29, RZ, 0x10, R13 ;  /* 0x00000010ff1d7819 */ /* 0x002fc4000001160d */
[----:B------:R-:W-:Y:S02]  /*5dd0*/  LOP3.LUT R26, R13, 0xff, RZ, 0xc0, !PT ;  /* 0x000000ff0d1a7812 */ /* 0x000fe400078ec0ff */
[----:B------:R-:W-:Y:S01]  /*5de0*/  LOP3.LUT R27, R27, 0xff, RZ, 0xc0, !PT ;  /* 0x000000ff1b1b7812 */ /* 0x000fe200078ec0ff */
[----:B------:R-:W-:Y:S01]  /*5df0*/  IMAD.U32 R29, R29, 0x10000, RZ ;  /* 0x000100001d1d7824 */ /* 0x000fe200078e00ff */
[----:B------:R-:W-:Y:S02]  /*5e00*/  PRMT R15, R24, 0x7604, R15 ;  /* 0x00007604180f7816 */ /* 0x000fe4000000000f */
[----:B------:R-:W-:Y:S01]  /*5e10*/  LOP3.LUT R25, R14, 0xff, RZ, 0xc0, !PT ;  /* 0x000000ff0e197812 */ /* 0x000fe200078ec0ff */
[----:B------:R-:W-:Y:S01]  /*5e20*/  IMAD.U32 R14, R28, 0x10000, RZ ;  /* 0x000100001c0e7824 */ /* 0x000fe200078e00ff */
[----:B------:R-:W-:Y:S02]  /*5e30*/  LOP3.LUT R24, R12, 0xff, RZ, 0xc0, !PT ;  /* 0x000000ff0c187812 */ /* 0x000fe400078ec0ff */
[----:B------:R-:W-:-:S02]  /*5e40*/  PRMT R26, R27, 0x7604, R26 ;  /* 0x000076041b1a7816 */ /* 0x000fc4000000001a */
[----:B------:R-:W-:Y:S02]  /*5e50*/  PRMT R27, R25, 0x7604, R24 ;  /* 0x00007604191b7816 */ /* 0x000fe40000000018 */
[----:B------:R-:W-:Y:S02]  /*5e60*/  LOP3.LUT R25, R15, 0xff0000, R14, 0xf8, !PT ;  /* 0x00ff00000f197812 */ /* 0x000fe400078ef80e */
[----:B------:R-:W-:Y:S02]  /*5e70*/  LOP3.LUT R29, R26, 0xff0000, R29, 0xf8, !PT ;  /* 0x00ff00001a1d7812 */ /* 0x000fe400078ef81d */
[----:B------:R-:W-:Y:S02]  /*5e80*/  LOP3.LUT R25, R25, 0xff000000, R21, 0xf8, !PT ;  /* 0xff00000019197812 */ /* 0x000fe400078ef815 */
[----:B------:R-:W-:Y:S02]  /*5e90*/  LOP3.LUT R29, R29, 0xff000000, R13, 0xf8, !PT ;  /* 0xff0000001d1d7812 */ /* 0x000fe400078ef80d */
[----:B------:R-:W-:-:S02]  /*5ea0*/  LOP3.LUT R15, R3, 0xff0000, R20, 0xf8, !PT ;  /* 0x00ff0000030f7812 */ /* 0x000fc400078ef814 */
[-C--:B0-----:R-:W-:Y:S02]  /*5eb0*/  F2FP.F16.E4M3.UNPACK_B R3, R6.reuse.H1 ;  /* 0x00000006ff03723e */ /* 0x081fe400030006ff */
[--C-:B------:R-:W-:Y:S02]  /*5ec0*/  LOP3.LUT R27, R27, 0xff0000, R12.reuse, 0xf8, !PT ;  /* 0x00ff00001b1b7812 */ /* 0x100fe400078ef80c */
[----:B------:R-:W-:Y:S01]  /*5ed0*/  F2FP.F16.E4M3.UNPACK_B R26, R29 ;  /* 0x0000001dff1a723e */ /* 0x000fe200020006ff */
[--C-:B------:R-:W-:Y:S01]  /*5ee0*/  HADD2.F32 R13, -RZ, R3.reuse.H0_H0 ;  /* 0x20000003ff0d7230 */ /* 0x100fe20000004100 */
[----:B------:R-:W-:Y:S02]  /*5ef0*/  F2FP.F16.E4M3.UNPACK_B R21, R25 ;  /* 0x00000019ff15723e */ /* 0x000fe400020006ff */
[----:B------:R-:W-:Y:S01]  /*5f00*/  LOP3.LUT R27, R27, 0xff000000, R12, 0xf8, !PT ;  /* 0xff0000001b1b7812 */ /* 0x000fe200078ef80c */
[----:B------:R-:W-:Y:S01]  /*5f10*/  HADD2.F32 R12, -RZ, R3.H1_H1 ;  /* 0x30000003ff0c7230 */ /* 0x000fe20000004100 */
[----:B------:R-:W-:Y:S01]  /*5f20*/  F2FP.F16.E4M3.UNPACK_B R6, R6 ;  /* 0x00000006ff06723e */ /* 0x000fe200020006ff */
[--C-:B------:R-:W-:Y:S01]  /*5f30*/  HADD2.F32 R28, -RZ, R26.reuse.H1_H1 ;  /* 0x3000001aff1c7230 */ /* 0x100fe20000004100 */
[----:B------:R-:W-:Y:S01]  /*5f40*/  LOP3.LUT R20, R15, 0xff000000, R20, 0xf8, !PT ;  /* 0xff0000000f147812 */ /* 0x000fe200078ef814 */
[--C-:B------:R-:W-:Y:S01]  /*5f50*/  HADD2.F32 R24, -RZ, R21.reuse.H1_H1 ;  /* 0x30000015ff187230 */ /* 0x100fe20000004100 */
[-C--:B------:R-:W-:Y:S01]  /*5f60*/  F2FP.F16.E4M3.UNPACK_B R14, R7.reuse ;  /* 0x00000007ff0e723e */ /* 0x080fe200020006ff */
[----:B------:R-:W-:Y:S01]  /*5f70*/  HADD2.F32 R26, -RZ, R26.H0_H0 ;  /* 0x2000001aff1a7230 */ /* 0x000fe20000004100 */
[----:B------:R-:W-:Y:S01]  /*5f80*/  F2FP.F16.E4M3.UNPACK_B R15, R7.H1 ;  /* 0x00000007ff0f723e */ /* 0x000fe200030006ff */
[C---:B------:R-:W-:Y:S01]  /*5f90*/  FMUL.FTZ R30, R12.reuse, R28 ;  /* 0x0000001c0c1e7220 */ /* 0x040fe20000410000 */
[----:B------:R-:W-:Y:S01]  /*5fa0*/  FMUL.FTZ R33, R12, R24 ;  /* 0x000000180c217220 */ /* 0x000fe20000410000 */
[-C--:B------:R-:W-:Y:S01]  /*5fb0*/  F2FP.F16.E4M3.UNPACK_B R7, R5.reuse ;  /* 0x00000005ff07723e */ /* 0x080fe200020006ff */
[----:B------:R-:W-:Y:S01]  /*5fc0*/  HADD2.F32 R21, -RZ, R21.H0_H0 ;  /* 0x20000015ff157230 */ /* 0x000fe20000004100 */
[----:B------:R-:W-:Y:S01]  /*5fd0*/  F2FP.F16.E4M3.UNPACK_B R12, R5.H1 ;  /* 0x00000005ff0c723e */ /* 0x000fe200030006ff */
[----:B------:R-:W-:-:S02]  /*5fe0*/  HADD2.F32 R5, -RZ, R6.H1_H1 ;  /* 0x30000006ff057230 */ /* 0x000fc40000004100 */
[C---:B------:R-:W-:Y:S01]  /*5ff0*/  FFMA.FTZ R30, R13.reuse, R24, -R30 ;  /* 0x000000180d1e7223 */ /* 0x040fe2000001081e */
[----:B------:R-:W-:Y:S01]  /*6000*/  FFMA.FTZ R35, R13, R28, R33 ;  /* 0x0000001c0d237223 */ /* 0x000fe20000010021 */
[----:B------:R-:W-:Y:S01]  /*6010*/  HADD2.F32 R6, -RZ, R6.H0_H0 ;  /* 0x20000006ff067230 */ /* 0x000fe20000004100 */
[----:B------:R-:W-:Y:S01]  /*6020*/  F2FP.F16.E4M3.UNPACK_B R29, R29.H1 ;  /* 0x0000001dff1d723e */ /* 0x000fe200030006ff */
[C---:B------:R-:W-:Y:S01]  /*6030*/  FMUL.FTZ R13, R5.reuse, R26 ;  /* 0x0000001a050d7220 */ /* 0x040fe20000410000 */
[----:B------:R-:W-:Y:S01]  /*6040*/  F2FP.F16.E4M3.UNPACK_B R25, R25.H1 ;  /* 0x00000019ff19723e */ /* 0x000fe200030006ff */
[-C--:B------:R-:W-:Y:S01]  /*6050*/  FMUL.FTZ R33, R5, R21.reuse ;  /* 0x0000001505217220 */ /* 0x080fe20000410000 */
[----:B------:R-:W-:Y:S02]  /*6060*/  HADD2.F32 R5, -RZ, R14.H1_H1 ;  /* 0x3000000eff057230 */ /* 0x000fe40000004100 */
[----:B------:R-:W-:Y:S01]  /*6070*/  FFMA.FTZ R28, R6, R21, -R13 ;  /* 0x00000015061c7223 */ /* 0x000fe2000001080d */
[----:B------:R-:W-:-:S02]  /*6080*/  HADD2.F32 R24, -RZ, R29.H0_H0 ;  /* 0x2000001dff187230 */ /* 0x000fc40000004100 */
[----:B------:R-:W-:Y:S01]  /*6090*/  FFMA.FTZ R33, R6, R26, R33 ;  /* 0x0000001a06217223 */ /* 0x000fe20000010021 */
[----:B------:R-:W-:Y:S01]  /*60a0*/  HADD2.F32 R13, -RZ, R25.H0_H0 ;  /* 0x20000019ff0d7230 */ /* 0x000fe20000004100 */
[----:B------:R-:W-:Y:S01]  /*60b0*/  F2FP.F16.E4M3.UNPACK_B R3, R4 ;  /* 0x00000004ff03723e */ /* 0x000fe200020006ff */
[----:B------:R-:W-:Y:S02]  /*60c0*/  HADD2.F32 R14, -RZ, R14.H0_H0 ;  /* 0x2000000eff0e7230 */ /* 0x000fe40000004100 */
[C---:B------:R-:W-:Y:S01]  /*60d0*/  FMUL.FTZ R21, R5.reuse, R24 ;  /* 0x0000001805157220 */ /* 0x040fe20000410000 */
[----:B------:R-:W-:Y:S02]  /*60e0*/  HADD2.F32 R29, -RZ, R29.H1_H1 ;  /* 0x3000001dff1d7230 */ /* 0x000fe40000004100 */
[-C--:B------:R-:W-:Y:S01]  /*60f0*/  FMUL.FTZ R5, R5, R13.reuse ;  /* 0x0000000d05057220 */ /* 0x080fe20000410000 */
[----:B------:R-:W-:Y:S02]  /*6100*/  HADD2.F32 R6, -RZ, R15.H1_H1 ;  /* 0x3000000fff067230 */ /* 0x000fe40000004100 */
[----:B------:R-:W-:Y:S01]  /*6110*/  FFMA.FTZ R32, R14, R13, -R21 ;  /* 0x0000000d0e207223 */ /* 0x000fe20000010815 */
[----:B------:R-:W-:-:S02]  /*6120*/  HADD2.F32 R25, -RZ, R25.H1_H1 ;  /* 0x30000019ff197230 */ /* 0x000fc40000004100 */
[----:B------:R-:W-:Y:S01]  /*6130*/  FFMA.FTZ R37, R14, R24, R5 ;  /* 0x000000180e257223 */ /* 0x000fe20000010005 */
[----:B------:R-:W-:Y:S02]  /*6140*/  HADD2.F32 R15, -RZ, R15.H0_H0 ;  /* 0x2000000fff0f7230 */ /* 0x000fe40000004100 */
[C---:B------:R-:W-:Y:S01]  /*6150*/  FMUL.FTZ R26, R6.reuse, R29 ;  /* 0x0000001d061a7220 */ /* 0x040fe20000410000 */
[----:B------:R-:W-:Y:S01]  /*6160*/  F2FP.F16.E4M3.UNPACK_B R5, R27 ;  /* 0x0000001bff05723e */ /* 0x000fe200020006ff */
[-C--:B------:R-:W-:Y:S01]  /*6170*/  FMUL.FTZ R14, R6, R25.reuse ;  /* 0x00000019060e7220 */ /* 0x080fe20000410000 */
[----:B------:R-:W-:Y:S01]  /*6180*/  F2FP.F16.E4M3.UNPACK_B R4, R4.H1 ;  /* 0x00000004ff04723e */ /* 0x000fe200030006ff */
[C---:B------:R-:W-:Y:S01]  /*6190*/  FFMA.FTZ R34, R15.reuse, R25, -R26 ;  /* 0x000000190f227223 */ /* 0x040fe2000001081a */
[-C--:B------:R-:W-:Y:S01]  /*61a0*/  F2FP.F16.E4M3.UNPACK_B R13, R20.reuse ;  /* 0x00000014ff0d723e */ /* 0x080fe200020006ff */
[----:B------:R-:W-:Y:S01]  /*61b0*/  FFMA.FTZ R29, R15, R29, R14 ;  /* 0x0000001d0f1d7223 */ /* 0x000fe2000001000e */
[--C-:B------:R-:W-:Y:S01]  /*61c0*/  HADD2.F32 R21, -RZ, R5.reuse.H1_H1 ;  /* 0x30000005ff157230 */ /* 0x100fe20000004100 */
[----:B------:R-:W-:Y:S01]  /*61d0*/  F2FP.F16.E4M3.UNPACK_B R20, R20.H1 ;  /* 0x00000014ff14723e */ /* 0x000fe200030006ff */
[----:B------:R-:W-:Y:S01]  /*61e0*/  HADD2.F32 R15, -RZ, R5.H0_H0 ;  /* 0x20000005ff0f7230 */ /* 0x000fe20000004100 */
[----:B------:R-:W-:Y:S01]  /*61f0*/  F2FP.F16.E4M3.UNPACK_B R27, R27.H1 ;  /* 0x0000001bff1b723e */ /* 0x000fe200030006ff */
[----:B------:R-:W-:-:S02]  /*6200*/  HADD2.F32 R6, -RZ, R4.H1_H1 ;  /* 0x30000004ff067230 */ /* 0x000fc40000004100 */
[----:B------:R-:W-:Y:S02]  /*6210*/  HADD2.F32 R14, -RZ, R13.H1_H1 ;  /* 0x3000000dff0e7230 */ /* 0x000fe40000004100 */
[----:B------:R-:W-:Y:S02]  /*6220*/  HADD2.F32 R5, -RZ, R4.H0_H0 ;  /* 0x20000004ff057230 */ /* 0x000fe40000004100 */
[C---:B------:R-:W-:Y:S01]  /*6230*/  FMUL.FTZ R24, R6.reuse, R21 ;  /* 0x0000001506187220 */ /* 0x040fe20000410000 */
[----:B------:R-:W-:Y:S02]  /*6240*/  HADD2.F32 R4, -RZ, R3.H1_H1 ;  /* 0x30000003ff047230 */ /* 0x000fe40000004100 */
[-C--:B------:R-:W-:Y:S01]  /*6250*/  FMUL.FTZ R26, R6, R14.reuse ;  /* 0x0000000e061a7220 */ /* 0x080fe20000410000 */
[----:B------:R-:W-:Y:S02]  /*6260*/  HADD2.F32 R13, -RZ, R13.H0_H0 ;  /* 0x2000000dff0d7230 */ /* 0x000fe40000004100 */
[----:B------:R-:W-:Y:S01]  /*6270*/  FFMA.FTZ R24, R5, R14, -R24 ;  /* 0x0000000e05187223 */ /* 0x000fe20000010818 */
[----:B------:R-:W-:-:S02]  /*6280*/  HADD2.F32 R3, -RZ, R3.H0_H0 ;  /* 0x20000003ff037230 */ /* 0x000fc40000004100 */
[C---:B------:R-:W-:Y:S01]  /*6290*/  FMUL.FTZ R6, R4.reuse, R15 ;  /* 0x0000000f04067220 */ /* 0x040fe20000410000 */
[----:B------:R-:W-:Y:S01]  /*62a0*/  FFMA.FTZ R21, R5, R21, R26 ;  /* 0x0000001505157223 */ /* 0x000fe2000001001a */
[-C--:B------:R-:W-:Y:S01]  /*62b0*/  FMUL.FTZ R4, R4, R13.reuse ;  /* 0x0000000d04047220 */ /* 0x080fe20000410000 */
[----:B------:R-:W-:Y:S02]  /*62c0*/  HADD2.F32 R5, -RZ, R20.H1_H1 ;  /* 0x30000014ff057230 */ /* 0x000fe40000004100 */
[C---:B------:R-:W-:Y:S01]  /*62d0*/  FFMA.FTZ R14, R3.reuse, R13, -R6 ;  /* 0x0000000d030e7223 */ /* 0x040fe20000010806 */
[--C-:B------:R-:W-:Y:S02]  /*62e0*/  HADD2.F32 R13, -RZ, R27.reuse.H1_H1 ;  /* 0x3000001bff0d7230 */ /* 0x100fe40000004100 */
[----:B------:R-:W-:Y:S01]  /*62f0*/  FFMA.FTZ R15, R3, R15, R4 ;  /* 0x0000000f030f7223 */ /* 0x000fe20000010004 */
[----:B------:R-:W-:Y:S02]  /*6300*/  HADD2.F32 R4, -RZ, R12.H1_H1 ;  /* 0x3000000cff047230 */ /* 0x000fe40000004100 */
[----:B------:R-:W-:-:S02]  /*6310*/  HADD2.F32 R6, -RZ, R27.H0_H0 ;  /* 0x2000001bff067230 */ /* 0x000fc40000004100 */
[--C-:B------:R-:W-:Y:S02]  /*6320*/  HADD2.F32 R3, -RZ, R7.reuse.H1_H1 ;  /* 0x30000007ff037230 */ /* 0x100fe40000004100 */
[C---:B------:R-:W-:Y:S01]  /*6330*/  FMUL.FTZ R25, R4.reuse, R13 ;  /* 0x0000000d04197220 */ /* 0x040fe20000410000 */
[----:B------:R-:W-:Y:S02]  /*6340*/  HADD2.F32 R20, -RZ, R20.H0_H0 ;  /* 0x20000014ff147230 */ /* 0x000fe40000004100 */
[-C--:B------:R-:W-:Y:S01]  /*6350*/  FMUL.FTZ R26, R4, R5.reuse ;  /* 0x00000005041a7220 */ /* 0x080fe20000410000 */
[----:B------:R-:W-:Y:S02]  /*6360*/  HADD2.F32 R12, -RZ, R12.H0_H0 ;  /* 0x2000000cff0c7230 */ /* 0x000fe40000004100 */
[C---:B------:R-:W-:Y:S01]  /*6370*/  FMUL.FTZ R4, R3.reuse, R6 ;  /* 0x0000000603047220 */ /* 0x040fe20000410000 */
[----:B------:R-:W-:Y:S02]  /*6380*/  HADD2.F32 R7, -RZ, R7.H0_H0 ;  /* 0x20000007ff077230 */ /* 0x000fe40000004100 */
[-C--:B------:R-:W-:Y:S01]  /*6390*/  FMUL.FTZ R3, R3, R20.reuse ;  /* 0x0000001403037220 */ /* 0x080fe20000410000 */
[C---:B------:R-:W-:Y:S01]  /*63a0*/  FFMA.FTZ R25, R12.reuse, R5, -R25 ;  /* 0x000000050c197223 */ /* 0x040fe20000010819 */
[----:B------:R-:W-:Y:S01]  /*63b0*/  FFMA.FTZ R26, R12, R13, R26 ;  /* 0x0000000d0c1a7223 */ /* 0x000fe2000001001a */
[C---:B------:R-:W-:Y:S01]  /*63c0*/  FFMA.FTZ R5, R7.reuse, R20, -R4 ;  /* 0x0000001407057223 */ /* 0x040fe20000010804 */
[----:B------:R-:W-:Y:S01]  /*63d0*/  FFMA.FTZ R12, R7, R6, R3 ;  /* 0x00000006070c7223 */ /* 0x000fe20000010003 */
[----:B------:R-:W-:-:S02]  /*63e0*/  F2FP.SATFINITE.E4M3.F32.PACK_AB_MERGE_C R6, R35, R30, RZ ;  /* 0x0000001e2306723e */ /* 0x000fc400048070ff */
[----:B------:R-:W-:Y:S02]  /*63f0*/  F2FP.SATFINITE.E4M3.F32.PACK_AB_MERGE_C R7, R29, R34, RZ ;  /* 0x000000221d07723e */ /* 0x000fe400048070ff */
[----:B------:R-:W-:Y:S02]  /*6400*/  F2FP.SATFINITE.E4M3.F32.PACK_AB_MERGE_C R4, R21, R24, RZ ;  /* 0x000000181504723e */ /* 0x000fe400048070ff */
[----:B------:R-:W-:Y:S02]  /*6410*/  F2FP.SATFINITE.E4M3.F32.PACK_AB_MERGE_C R25, R26, R25, RZ ;  /* 0x000000191a19723e */ /* 0x000fe400048070ff */
[----:B------:R-:W-:Y:S02]  /*6420*/  F2FP.SATFINITE.E4M3.F32.PACK_AB_MERGE_C R6, R33, R28, R6 ;  /* 0x0000001c2106723e */ /* 0x000fe40004807006 */
[----:B------:R-:W-:Y:S02]  /*6430*/  F2FP.SATFINITE.E4M3.F32.PACK_AB_MERGE_C R7, R37, R32, R7 ;  /* 0x000000202507723e */ /* 0x000fe40004807007 */
[----:B------:R-:W-:-:S02]  /*6440*/  F2FP.SATFINITE.E4M3.F32.PACK_AB_MERGE_C R4, R15, R14, R4 ;  /* 0x0000000e0f04723e */ /* 0x000fc40004807004 */
[----:B------:R-:W-:-:S05]  /*6450*/  F2FP.SATFINITE.E4M3.F32.PACK_AB_MERGE_C R5, R12, R5, R25 ;  /* 0x000000050c05723e */ /* 0x000fca0004807019 */
[----:B------:R0:W-:Y:S02]  /*6460*/  STS.128 [R0+0xb000], R4 ;  /* 0x00b0000400007388 */ /* 0x0001e40000000c00 */
.L_x_480:
[----:B------:R-:W-:Y:S05]  /*6470*/  BSYNC B1 ;  /* 0x0000000000017941 */ /* 0x000fea0003800000 */
.L_x_479:
[----:B------:R-:W-:Y:S05]  /*6480*/  @P1 BRA `(.L_x_478) ;  /* 0x0000001800a81947 */ /* 0x000fea0003800000 */
[----:B0-----:R-:W3:Y:S01]  /*6490*/  LDL R0, [R1+0x68] ;  /* 0x0000680001007983 */ /* 0x001ee20000100800 */
[----:B-----5:R-:W-:Y:S02]  /*64a0*/  IADD3 R3, R18, R36, RZ ;  /* 0x0000002412037210 */ /* 0x020fe40007ffe0ff */
[----:B------:R-:W-:Y:S02]  /*64b0*/  SHF.R.U32.HI R13, RZ, 0x8, R9 ;  /* 0x00000008ff0d7819 */ /* 0x000fe40000011609 */
[----:B------:R-:W-:Y:S02]  /*64c0*/  SHF.R.U32.HI R24, RZ, 0x8, R11 ;  /* 0x00000008ff187819 */ /* 0x000fe4000001160b */
[----:B------:R-:W-:Y:S02]  /*64d0*/  SHF.R.U32.HI R15, RZ, 0x8, R10 ;  /* 0x00000008ff0f7819 */ /* 0x000fe4000001160a */
[----:B--2---:R-:W-:Y:S02]  /*64e0*/  LOP3.LUT R14, R9, 0xff, RZ, 0xc0, !PT ;  /* 0x000000ff090e7812 */ /* 0x004fe400078ec0ff */
[----:B------:R-:W-:-:S02]  /*64f0*/  LOP3.LUT R25, R11, 0xff, RZ, 0xc0, !PT ;  /* 0x000000ff0b197812 */ /* 0x000fc400078ec0ff */
[----:B------:R-:W-:Y:S02]  /*6500*/  LOP3.LUT R13, R13, 0xff, RZ, 0xc0, !PT ;  /* 0x000000ff0d0d7812 */ /* 0x000fe400078ec0ff */
[----:B------:R-:W-:Y:S02]  /*6510*/  LOP3.LUT R24, R24, 0xff, RZ, 0xc0, !PT ;  /* 0x000000ff18187812 */ /* 0x000fe400078ec0ff */
[----:B------:R-:W-:Y:S02]  /*6520*/  LOP3.LUT R20, R15, 0xff, RZ, 0xc0, !PT ;  /* 0x000000ff0f147812 */ /* 0x000fe400078ec0ff */
[----:B------:R-:W-:Y:S02]  /*6530*/  PRMT R15, R13, 0x7604, R14 ;  /* 0x000076040d0f7816 */ /* 0x000fe4000000000e */
[----:B------:R-:W-:Y:S02]  /*6540*/  PRMT R25, R24, 0x7604, R25 ;  /* 0x0000760418197816 */ /* 0x000fe40000000019 */
[----:B------:R-:W-:-:S02]  /*6550*/  SHF.R.U32.HI R14, RZ, 0x10, R9 ;  /* 0x00000010ff0e7819 */ /* 0x000fc40000011609 */
[----:B------:R-:W-:Y:S02]  /*6560*/  SHF.R.U32.HI R24, RZ, 0x10, R11 ;  /* 0x00000010ff187819 */ /* 0x000fe4000001160b */
[----:B------:R-:W-:Y:S02]  /*6570*/  LOP3.LUT R12, R8, 0xff, RZ, 0xc0, !PT ;  /* 0x000000ff080c7812 */ /* 0x000fe400078ec0ff */
[----:B------:R-:W-:Y:S02]  /*6580*/  LOP3.LUT R14, R14, 0xff, RZ, 0xc0, !PT ;  /* 0x000000ff0e0e7812 */ /* 0x000fe400078ec0ff */
[----:B------:R-:W-:Y:S02]  /*6590*/  LOP3.LUT R24, R24, 0xff, RZ, 0xc0, !PT ;  /* 0x000000ff18187812 */ /* 0x000fe400078ec0ff */
[----:B------:R-:W-:Y:S02]  /*65a0*/  LOP3.LUT R21, R10, 0xff, RZ, 0xc0, !PT ;  /* 0x000000ff0a157812 */ /* 0x000fe400078ec0ff */
[----:B------:R-:W-:-:S02]  /*65b0*/  SHF.R.U32.HI R13, RZ, 0x10, R10 ;  /* 0x00000010ff0d7819 */ /* 0x000fc4000001160a */
[----:B------:R-:W-:Y:S02]  /*65c0*/  PRMT R15, R14, 0x7054, R15 ;  /* 0x000070540e0f7816 */ /* 0x000fe4000000000f */
[----:B------:R-:W-:Y:S02]  /*65d0*/  PRMT R25, R24, 0x7054, R25 ;  /* 0x0000705418197816 */ /* 0x000fe40000000019 */
[----:B------:R-:W-:Y:S02]  /*65e0*/  PRMT R21, R20, 0x7604, R21 ;  /* 0x0000760414157816 */ /* 0x000fe40000000015 */
[----:B------:R-:W-:Y:S02]  /*65f0*/  LOP3.LUT R20, R13, 0xff, RZ, 0xc0, !PT ;  /* 0x000000ff0d147812 */ /* 0x000fe400078ec0ff */
[----:B------:R-:W-:Y:S02]  /*6600*/  LOP3.LUT R25, R25, 0xff000000, R11, 0xf8, !PT ;  /* 0xff00000019197812 */ /* 0x000fe400078ef80b */
[----:B------:R-:W-:-:S02]  /*6610*/  LOP3.LUT R15, R15, 0xff000000, R9, 0xf8, !PT ;  /* 0xff0000000f0f7812 */ /* 0x000fc400078ef809 */
[----:B------:R-:W-:Y:S02]  /*6620*/  PRMT R21, R20, 0x7054, R21 ;  /* 0x0000705414157816 */ /* 0x000fe40000000015 */
[-C--:B------:R-:W-:Y:S02]  /*6630*/  F2FP.F16.E4M3.UNPACK_B R20, R25.reuse ;  /* 0x00000019ff14723e */ /* 0x080fe400020006ff */
[----:B------:R-:W-:Y:S02]  /*6640*/  LOP3.LUT R21, R21, 0xff000000, R10, 0xf8, !PT ;  /* 0xff00000015157812 */ /* 0x000fe400078ef80a */
[----:B------:R-:W-:Y:S01]  /*6650*/  F2FP.F16.E4M3.UNPACK_B R25, R25.H1 ;  /* 0x00000019ff19723e */ /* 0x000fe200030006ff */
[--C-:B------:R-:W-:Y:S02]  /*6660*/  HADD2.F32 R24, -RZ, R20.reuse.H1_H1 ;  /* 0x30000014ff187230 */ /* 0x100fe40000004100 */
[----:B------:R-:W-:Y:S01]  /*6670*/  HADD2.F32 R20, -RZ, R20.H0_H0 ;  /* 0x20000014ff147230 */ /* 0x000fe20000004100 */
[----:B---3--:R-:W-:Y:S01]  /*6680*/  LOP3.LUT P0, RZ, R0, 0x2, RZ, 0xc0, !PT ;  /* 0x0000000200ff7812 */ /* 0x008fe2000780c0ff */
[----:B------:R-:W-:-:S12]  /*6690*/  VIADD R0, R3, 0x20 ;  /* 0x0000002003007836 */ /* 0x000fd80000000000 */
[----:B------:R-:W-:Y:S01]  /*66a0*/  @P0 VIADD R0, R3, 0xffffffe0 ;  /* 0xffffffe003000836 */ /* 0x000fe20000000000 */
[----:B------:R-:W-:-:S04]  /*66b0*/  SHF.R.U32.HI R3, RZ, 0x8, R8 ;  /* 0x00000008ff037819 */ /* 0x000fc80000011608 */
[----:B------:R-:W0:Y:S01]  /*66c0*/  LDS.128 R4, [R0+0xb000] ;  /* 0x00b0000000047984 */ /* 0x000e220000000c00 */
[----:B------:R-:W-:-:S04]  /*66d0*/  LOP3.LUT R3, R3, 0xff, RZ, 0xc0, !PT ;  /* 0x000000ff03037812 */ /* 0x000fc800078ec0ff */
[----:B------:R-:W-:Y:S02]  /*66e0*/  PRMT R12, R3, 0x7604, R12 ;  /* 0x00007604030c7816 */ /* 0x000fe4000000000c */
[----:B------:R-:W-:-:S04]  /*66f0*/  SHF.R.U32.HI R3, RZ, 0x10, R8 ;  /* 0x00000010ff037819 */ /* 0x000fc80000011608 */
[----:B------:R-:W-:-:S04]  /*6700*/  LOP3.LUT R3, R3, 0xff, RZ, 0xc0, !PT ;  /* 0x000000ff03037812 */ /* 0x000fc800078ec0ff */
[----:B------:R-:W-:Y:S02]  /*6710*/  PRMT R13, R3, 0x7054, R12 ;  /* 0x00007054030d7816 */ /* 0x000fe4000000000c */
[-C--:B------:R-:W-:Y:S02]  /*6720*/  F2FP.F16.E4M3.UNPACK_B R12, R15.reuse ;  /* 0x0000000fff0c723e */ /* 0x080fe400020006ff */
[----:B------:R-:W-:Y:S02]  /*6730*/  LOP3.LUT R13, R13, 0xff000000, R8, 0xf8, !PT ;  /* 0xff0000000d0d7812 */ /* 0x000fe400078ef808 */
[----:B------:R-:W-:Y:S01]  /*6740*/  F2FP.F16.E4M3.UNPACK_B R15, R15.H1 ;  /* 0x0000000fff0f723e */ /* 0x000fe200030006ff */
[--C-:B------:R-:W-:Y:S02]  /*6750*/  HADD2.F32 R14, -RZ, R12.reuse.H1_H1 ;  /* 0x3000000cff0e7230 */ /* 0x100fe40000004100 */
[----:B------:R-:W-:Y:S01]  /*6760*/  HADD2.F32 R12, -RZ, R12.H0_H0 ;  /* 0x2000000cff0c7230 */ /* 0x000fe20000004100 */
[----:B0-----:R-:W-:-:S02]  /*6770*/  F2FP.F16.E4M3.UNPACK_B R3, R6.H1 ;  /* 0x00000006ff03723e */ /* 0x001fc400030006ff */
[----:B------:R-:W-:Y:S02]  /*6780*/  F2FP.F16.E4M3.UNPACK_B R6, R6 ;  /* 0x00000006ff06723e */ /* 0x000fe400020006ff */
[-C--:B------:R-:W-:Y:S01]  /*6790*/  F2FP.F16.E4M3.UNPACK_B R10, R7.reuse ;  /* 0x00000007ff0a723e */ /* 0x080fe200020006ff */
[--C-:B------:R-:W-:Y:S01]  /*67a0*/  HADD2.F32 R8, -RZ, R3.reuse.H1_H1 ;  /* 0x30000003ff087230 */ /* 0x100fe20000004100 */
[----:B------:R-:W-:Y:S01]  /*67b0*/  F2FP.F16.E4M3.UNPACK_B R11, R7.H1 ;  /* 0x00000007ff0b723e */ /* 0x000fe200030006ff */
[----:B------:R-:W-:Y:S01]  /*67c0*/  HADD2.F32 R9, -RZ, R3.H0_H0 ;  /* 0x20000003ff097230 */ /* 0x000fe20000004100 */
[-C--:B------:R-:W-:Y:S02]  /*67d0*/  F2FP.F16.E4M3.UNPACK_B R7, R5.reuse ;  /* 0x00000005ff07723e */ /* 0x080fe400020006ff */
[C---:B------:R-:W-:Y:S01]  /*67e0*/  FMUL.FTZ R26, R8.reuse, R24 ;  /* 0x00000018081a7220 */ /* 0x040fe20000410000 */
[----:B------:R-:W-:Y:S01]  /*67f0*/  FMUL.FTZ R27, R8, R14 ;  /* 0x0000000e081b7220 */ /* 0x000fe20000410000 */
[----:B------:R-:W-:Y:S01]  /*6800*/  F2FP.F16.E4M3.UNPACK_B R8, R5.H1 ;  /* 0x00000005ff08723e */ /* 0x000fe200030006ff */
[----:B------:R-:W-:-:S02]  /*6810*/  HADD2.F32 R5, -RZ, R6.H1_H1 ;  /* 0x30000006ff057230 */ /* 0x000fc40000004100 */
[C---:B------:R-:W-:Y:S01]  /*6820*/  FFMA.FTZ R26, R9.reuse, R14, -R26 ;  /* 0x0000000e091a7223 */ /* 0x040fe2000001081a */
[----:B-1----:R-:W-:Y:S01]  /*6830*/  FFMA.FTZ R29, R9, R24, R27 ;  /* 0x00000018091d7223 */ /* 0x002fe2000001001b */
[----:B------:R-:W-:Y:S01]  /*6840*/  HADD2.F32 R6, -RZ, R6.H0_H0 ;  /* 0x20000006ff067230 */ /* 0x000fe20000004100 */
[----:B------:R-:W-:Y:S01]  /*6850*/  F2FP.F16.E4M3.UNPACK_B R3, R4 ;  /* 0x00000004ff03723e */ /* 0x000fe200020006ff */
[C---:B------:R-:W-:Y:S01]  /*6860*/  FMUL.FTZ R9, R5.reuse, R20 ;  /* 0x0000001405097220 */ /* 0x040fe20000410000 */
[----:B------:R-:W-:Y:S01]  /*6870*/  FMUL.FTZ R27, R5, R12 ;  /* 0x0000000c051b7220 */ /* 0x000fe20000410000 */
[----:B------:R-:W-:Y:S01]  /*6880*/  HADD2.F32 R5, -RZ, R10.H1_H1 ;  /* 0x3000000aff057230 */ /* 0x000fe20000004100 */
[----:B------:R-:W-:Y:S01]  /*6890*/  F2FP.F16.E4M3.UNPACK_B R4, R4.H1 ;  /* 0x00000004ff04723e */ /* 0x000fe200030006ff */
[----:B------:R-:W-:Y:S02]  /*68a0*/  HADD2.F32 R14, -RZ, R25.H0_H0 ;  /* 0x20000019ff0e7230 */ /* 0x000fe40000004100 */
[----:B------:R-:W-:Y:S01]  /*68b0*/  FFMA.FTZ R24, R6, R12, -R9 ;  /* 0x0000000c06187223 */ /* 0x000fe20000010809 */
[----:B------:R-:W-:-:S02]  /*68c0*/  HADD2.F32 R9, -RZ, R15.H0_H0 ;  /* 0x2000000fff097230 */ /* 0x000fc40000004100 */
[----:B------:R-:W-:Y:S01]  /*68d0*/  FFMA.FTZ R27, R6, R20, R27 ;  /* 0x00000014061b7223 */ /* 0x000fe2000001001b */
        /* <DEDUP_REMOVED lines=11> */
[----:B------:R-:W-:Y:S01]  /*6990*/  FMUL.FTZ R10, R6, R15 ;  /* 0x0000000f060a7220 */ /* 0x000fe20000410000 */
[----:B------:R-:W-:Y:S01]  /*69a0*/  F2FP.F16.E4M3.UNPACK_B R9, R13 ;  /* 0x0000000dff09723e */ /* 0x000fe200020006ff */
[C---:B------:R-:W-:Y:S01]  /*69b0*/  FFMA.FTZ R30, R11.reuse, R15, -R12 ;  /* 0x0000000f0b1e7223 */ /* 0x040fe2000001080c */
[----:B------:R-:W-:Y:S02]  /*69c0*/  HADD2.F32 R6, -RZ, R4.H1_H1 ;  /* 0x30000004ff067230 */ /* 0x000fe40000004100 */
[----:B------:R-:W-:Y:S01]  /*69d0*/  FFMA.FTZ R25, R11, R25, R10 ;  /* 0x000000190b197223 */ /* 0x000fe2000001000a */
[--C-:B------:R-:W-:Y:S01]  /*69e0*/  HADD2.F32 R12, -RZ, R5.reuse.H1_H1 ;  /* 0x30000005ff0c7230 */ /* 0x100fe20000004100 */
[----:B------:R-:W-:Y:S01]  /*69f0*/  F2FP.F16.E4M3.UNPACK_B R13, R13.H1 ;  /* 0x0000000dff0d723e */ /* 0x000fe200030006ff */
[----:B------:R-:W-:Y:S01]  /*6a00*/  HADD2.F32 R11, -RZ, R5.H0_H0 ;  /* 0x20000005ff0b7230 */ /* 0x000fe20000004100 */
[----:B------:R-:W-:Y:S01]  /*6a10*/  F2FP.F16.E4M3.UNPACK_B R21, R21.H1 ;  /* 0x00000015ff15723e */ /* 0x000fe200030006ff */
[----:B------:R-:W-:-:S02]  /*6a20*/  HADD2.F32 R10, -RZ, R9.H1_H1 ;  /* 0x30000009ff0a7230 */ /* 0x000fc40000004100 */
[C---:B------:R-:W-:Y:S01]  /*6a30*/  FMUL.FTZ R14, R6.reuse, R12 ;  /* 0x0000000c060e7220 */ /* 0x040fe20000410000 */
[----:B------:R-:W-:Y:S02]  /*6a40*/  HADD2.F32 R5, -RZ, R4.H0_H0 ;  /* 0x20000004ff057230 */ /* 0x000fe40000004100 */
[----:B------:R-:W-:Y:S02]  /*6a50*/  HADD2.F32 R4, -RZ, R3.H1_H1 ;  /* 0x30000003ff047230 */ /* 0x000fe40000004100 */
[-C--:B------:R-:W-:Y:S01]  /*6a60*/  FMUL.FTZ R20, R6, R10.reuse ;  /* 0x0000000a06147220 */ /* 0x080fe20000410000 */
[----:B------:R-:W-:Y:S02]  /*6a70*/  HADD2.F32 R9, -RZ, R9.H0_H0 ;  /* 0x20000009ff097230 */ /* 0x000fe40000004100 */
[C---:B------:R-:W-:Y:S01]  /*6a80*/  FFMA.FTZ R14, R5.reuse, R10, -R14 ;  /* 0x0000000a050e7223 */ /* 0x040fe2000001080e */
[----:B------:R-:W-:Y:S02]  /*6a90*/  HADD2.F32 R3, -RZ, R3.H0_H0 ;  /* 0x20000003ff037230 */ /* 0x000fe40000004100 */
[C---:B------:R-:W-:Y:S01]  /*6aa0*/  FMUL.FTZ R6, R4.reuse, R11 ;  /* 0x0000000b04067220 */ /* 0x040fe20000410000 */
[----:B------:R-:W-:Y:S01]  /*6ab0*/  FFMA.FTZ R15, R5, R12, R20 ;  /* 0x0000000c050f7223 */ /* 0x000fe20000010014 */
[----:B------:R-:W-:Y:S01]  /*6ac0*/  FMUL.FTZ R4, R4, R9 ;  /* 0x0000000904047220 */ /* 0x000fe20000410000 */
[----:B------:R-:W-:-:S02]  /*6ad0*/  HADD2.F32 R5, -RZ, R13.H1_H1 ;  /* 0x3000000dff057230 */ /* 0x000fc40000004100 */
[C---:B------:R-:W-:Y:S01]  /*6ae0*/  FFMA.FTZ R12, R3.reuse, R9, -R6 ;  /* 0x00000009030c7223 */ /* 0x040fe20000010806 */
[--C-:B------:R-:W-:Y:S02]  /*6af0*/  HADD2.F32 R9, -RZ, R21.reuse.H1_H1 ;  /* 0x30000015ff097230 */ /* 0x100fe40000004100 */
[----:B------:R-:W-:Y:S01]  /*6b00*/  FFMA.FTZ R11, R3, R11, R4 ;  /* 0x0000000b030b7223 */ /* 0x000fe20000010004 */
[----:B------:R-:W-:Y:S02]  /*6b10*/  HADD2.F32 R4, -RZ, R8.H1_H1 ;  /* 0x30000008ff047230 */ /* 0x000fe40000004100 */
[----:B------:R-:W-:Y:S02]  /*6b20*/  HADD2.F32 R10, -RZ, R21.H0_H0 ;  /* 0x20000015ff0a7230 */ /* 0x000fe40000004100 */
[----:B------:R-:W-:Y:S02]  /*6b30*/  HADD2.F32 R3, -RZ, R7.H1_H1 ;  /* 0x30000007ff037230 */ /* 0x000fe40000004100 */
[----:B------:R-:W-:Y:S01]  /*6b40*/  FMUL.FTZ R20, R4, R5 ;  /* 0x0000000504147220 */ /* 0x000fe20000410000 */
[----:B------:R-:W-:-:S02]  /*6b50*/  HADD2.F32 R6, -RZ, R13.H0_H0 ;  /* 0x2000000dff067230 */ /* 0x000fc40000004100 */
[----:B------:R-:W-:Y:S01]  /*6b60*/  FMUL.FTZ R13, R4, R9 ;  /* 0x00000009040d7220 */ /* 0x000fe20000410000 */
        /* <DEDUP_REMOVED lines=16> */
[----:B------:R3:W-:Y:S01]  /*6c70*/  STS.128 [R0+0xb000], R4 ;  /* 0x00b0000400007388 */ /* 0x0007e20000000c00 */
[----:B------:R-:W-:Y:S05]  /*6c80*/  BRA `(.L_x_478) ;  /* 0x0000001000a87947 */ /* 0x000fea0003800000 */
.L_x_472:
[----:B------:R-:W-:-:S03]  /*6c90*/  UMOV UR4, 0xffffffff ;  /* 0xffffffff00047882 */ /* 0x000fc60000000000 */
[----:B------:R-:W-:Y:S05]  /*6ca0*/  BRA.DIV UR4, `(.L_x_481) ;  /* 0x0000011604247947 */ /* 0x000fea000b800000 */
[----:B------:R0:W1:Y:S04]  /*6cb0*/  SHFL.IDX PT, R27, R26, RZ, 0x1e1f ;  /* 0x001e1fff1a1b7589 */ /* 0x00006800000e0000 */
[----:B------:R0:W2:Y:S04]  /*6cc0*/  SHFL.IDX PT, R14, R24, RZ, 0x1e1f ;  /* 0x001e1fff180e7589 */ /* 0x0000a800000e0000 */
[----:B------:R0:W3:Y:S04]  /*6cd0*/  SHFL.IDX PT, R3, R28, RZ, 0x1e1f ;  /* 0x001e1fff1c037589 */ /* 0x0000e800000e0000 */
[----:B------:R0:W4:Y:S02]  /*6ce0*/  SHFL.IDX PT, R21, R30, RZ, 0x1e1f ;  /* 0x001e1fff1e157589 */ /* 0x00012400000e0000 */
.L_x_682:
[----:B------:R-:W5:Y:S01]  /*6cf0*/  LDL R5, [R1+0x54] ;  /* 0x0000540001057983 */ /* 0x000f620000100800 */
[----:B------:R-:W-:Y:S01]  /*6d00*/  ULDC UR4, c[0x0][0x448] ;  /* 0x0001120000047ab9 */ /* 0x000fe20000000800 */
[----:B------:R-:W0:Y:S01]  /*6d10*/  LDC R37, c[0x0][0x3f4] ;  /* 0x0000fd00ff257b82 */ /* 0x000e220000000800 */
[----:B------:R-:W-:Y:S01]  /*6d20*/  IMAD R29, R29, UR4, RZ ;  /* 0x000000041d1d7c24 */ /* 0x000fe2000f8e02ff */
[----:B------:R-:W-:Y:S01]  /*6d30*/  BSSY B1, `(.L_x_482) ;  /* 0x0000015000017945 */ /* 0x000fe20003800000 */
[----:B------:R-:W-:Y:S02]  /*6d40*/  CS2R R6, SRZ ;  /* 0x0000000000067805 */ /* 0x000fe4000001ff00 */
[----:B------:R-:W-:Y:S02]  /*6d50*/  CS2R R8, SRZ ;  /* 0x0000000000087805 */ /* 0x000fe4000001ff00 */
[----:B------:R-:W-:Y:S02]  /*6d60*/  CS2R R10, SRZ ;  /* 0x00000000000a7805 */ /* 0x000fe4000001ff00 */
[----:B------:R-:W-:-:S02]  /*6d70*/  ISETP.GE.AND P0, PT, R4, R29, PT ;  /* 0x0000001d0400720c */ /* 0x000fc40003f06270 */
[----:B-----5:R-:W-:-:S04]  /*6d80*/  LEA.HI R0, R5, R5, RZ, 0x1 ;  /* 0x0000000505007211 */ /* 0x020fc800078f08ff */
[----:B------:R-:W-:-:S05]  /*6d90*/  LOP3.LUT R0, R0, 0xfffffffe, RZ, 0xc0, !PT ;  /* 0xfffffffe00007812 */ /* 0x000fca00078ec0ff */
[----:B------:R-:W-:Y:S01]  /*6da0*/  IMAD.IADD R0, R5, 0x1, -R0 ;  /* 0x0000000105007824 */ /* 0x000fe200078e0a00 */
[----:B------:R-:W-:-:S04]  /*6db0*/  CS2R R4, SRZ ;  /* 0x0000000000047805 */ /* 0x000fc8000001ff00 */
[----:B------:R-:W-:Y:S01]  /*6dc0*/  SHF.L.U32 R25, R0, 0x1f, RZ ;  /* 0x0000001f00197819 */ /* 0x000fe200000006ff */
[----:B0-----:R-:W-:Y:S06]  /*6dd0*/  @P0 BRA `(.L_x_483) ;  /* 0x0000000000280947 */ /* 0x001fec0003800000 */
[----:B------:R-:W-:Y:S01]  /*6de0*/  ULDC UR4, c[0x0][0x3f4] ;  /* 0x0000fd0000047ab9 */ /* 0x000fe20000000800 */
[C---:B-1----:R-:W-:Y:S02]  /*6df0*/  IADD3 R12, P0, R16.reuse, R27, RZ ;  /* 0x0000001b100c7210 */ /* 0x042fe40007f1e0ff */
[----:B------:R-:W-:Y:S02]  /*6e00*/  CS2R R4, SRZ ;  /* 0x0000000000047805 */ /* 0x000fe4000001ff00 */
[C---:B------:R-:W-:Y:S02]  /*6e10*/  ISETP.GE.AND P2, PT, R16.reuse, UR4, PT ;  /* 0x0000000410007c0c */ /* 0x040fe4000bf46270 */
[----:B--2---:R-:W-:Y:S01]  /*6e20*/  IADD3 R14, P1, R16, R14, RZ ;  /* 0x0000000e100e7210 */ /* 0x004fe20007f3e0ff */
[----:B---3--:R-:W-:-:S03]  /*6e30*/  IMAD.X R13, R3, 0x1, R17, P0 ;  /* 0x00000001030d7824 */ /* 0x008fc600000e0611 */
[----:B----4-:R-:W-:-:S07]  /*6e40*/  IADD3.X R15, R21, R17, RZ, P1, !PT ;  /* 0x00000011150f7210 */ /* 0x010fce0000ffe4ff */
[----:B------:R-:W-:Y:S05]  /*6e50*/  @P2 BRA `(.L_x_483) ;  /* 0x0000000000082947 */ /* 0x000fea0003800000 */
[----:B------:R0:W5:Y:S04]  /*6e60*/  LD.E.128 R4, desc[UR40][R12.64] ;  /* 0x000000280c047980 */ /* 0x000168000c101d00 */
[----:B------:R0:W5:Y:S02]  /*6e70*/  LD.E.128 R8, desc[UR40][R14.64] ;  /* 0x000000280e087980 */ /* 0x000164000c101d00 */
.L_x_483:
[----:B------:R-:W-:Y:S05]  /*6e80*/  BSYNC B1 ;  /* 0x0000000000017941 */ /* 0x000fea0003800000 */
.L_x_482:
[----:B------:R-:W3:Y:S01]  /*6e90*/  S2R R0, SR_TID.X ;  /* 0x0000000000007919 */ /* 0x000ee20000002100 */
[----:B------:R-:W1:Y:S01]  /*6ea0*/  SYNCS.PHASECHK.TRANS64.TRYWAIT P1, [R18+URZ+0x13200], R25 ;  /* 0x01320019120075a7 */ /* 0x000e62000802017f */
[----:B---3--:R-:W-:Y:S02]  /*6eb0*/  VIADD R3, R0, 0xffffff80 ;  /* 0xffffff8000037836 */ /* 0x008fe40000000000 */
[----:B------:R-:W3:Y:S01]  /*6ec0*/  LDL.LU R0, [R1+0x4] ;  /* 0x0000040001007983 */ /* 0x000ee20000300800 */
[----:B------:R-:W-:Y:S01]  /*6ed0*/  ISETP.GE.AND P0, PT, R16, R37, PT ;  /* 0x000000251000720c */ /* 0x000fe20003f06270 */
[----:B------:R-:W-:Y:S01]  /*6ee0*/  BSSY B1, `(.L_x_484) ;  /* 0x0000007000017945 */ /* 0x000fe20003800000 */
[----:B------:R-:W-:-:S04]  /*6ef0*/  LEA.HI R3, R3, R3, RZ, 0x1 ;  /* 0x0000000303037211 */ /* 0x000fc800078f08ff */
[----:B------:R-:W-:Y:S01]  /*6f00*/  SHF.R.S32.HI R3, RZ, 0x1, R3 ;  /* 0x00000001ff037819 */ /* 0x000fe20000011403 */
[----:B---3--:R-:W-:-:S05]  /*6f10*/  IMAD R0, R0, -0xc0, R29 ;  /* 0xffffff4000007824 */ /* 0x008fca00078e021d */
[----:B------:R-:W-:-:S04]  /*6f20*/  VIMNMX R0, R0, 0xc0, PT ;  /* 0x000000c000007848 */ /* 0x000fc80003fe0100 */
[----:B------:R-:W-:Y:S01]  /*6f30*/  ISETP.GE.OR P0, PT, R3, R0, P0 ;  /* 0x000000000300720c */ /* 0x000fe20000706670 */
[----:B-1----:R-:W-:-:S12]  /*6f40*/  @!P1 BRA `(.L_x_485) ;  /* 0x0000011000ec9947 */ /* 0x002fd80003800000 */
.L_x_683:
[----:B------:R-:W-:Y:S05]  /*6f50*/  BSYNC B1 ;  /* 0x0000000000017941 */ /* 0x000fea0003800000 */
.L_x_484:
[----:B------:R-:W-:Y:S05]  /*6f60*/  @P0 BRA `(.L_x_478) ;  /* 0x0000000c00f00947 */ /* 0x000fea0003800000 */
[----:B------:R-:W3:Y:S04]  /*6f70*/  LDL R39, [R1+0x34] ;  /* 0x0000340001277983 */ /* 0x000ee80000100800 */
[----:B------:R-:W3:Y:S04]  /*6f80*/  LDL R34, [R1+0x38] ;  /* 0x0000380001227983 */ /* 0x000ee80000100800 */
[----:B------:R-:W3:Y:S04]  /*6f90*/  LDL R29, [R1+0x3c] ;  /* 0x00003c00011d7983 */ /* 0x000ee80000100800 */
[----:B------:R-:W3:Y:S01]  /*6fa0*/  LDL R50, [R1+0x70] ;  /* 0x0000700001327983 */ /* 0x000ee20000100800 */
[----:B-----5:R-:W-:-:S02]  /*6fb0*/  SHF.R.U32.HI R0, RZ, 0x8, R4 ;  /* 0x00000008ff007819 */ /* 0x020fc40000011604 */
[----:B------:R-:W-:Y:S02]  /*6fc0*/  LOP3.LUT R3, R4, 0xff, RZ, 0xc0, !PT ;  /* 0x000000ff04037812 */ /* 0x000fe400078ec0ff */
[----:B------:R-:W-:Y:S02]  /*6fd0*/  LOP3.LUT R0, R0, 0xff, RZ, 0xc0, !PT ;  /* 0x000000ff00007812 */ /* 0x000fe400078ec0ff */
[----:B-1----:R-:W-:Y:S02]  /*6fe0*/  SHF.R.U32.HI R25, RZ, 0x8, R5 ;  /* 0x00000008ff197819 */ /* 0x002fe40000011605 */
[----:B------:R-:W-:Y:S02]  /*6ff0*/  PRMT R20, R0, 0x7604, R3 ;  /* 0x0000760400147816 */ /* 0x000fe40000000003 */
[----:B0-----:R-:W-:Y:S02]  /*7000*/  LOP3.LUT R13, R5, 0xff, RZ, 0xc0, !PT ;  /* 0x000000ff050d7812 */ /* 0x001fe400078ec0ff */
[----:B------:R-:W-:-:S02]  /*7010*/  SHF.R.U32.HI R3, RZ, 0x8, R6 ;  /* 0x00000008ff037819 */ /* 0x000fc40000011606 */
[----:B------:R-:W-:Y:S02]  /*7020*/  LOP3.LUT R0, R25, 0xff, RZ, 0xc0, !PT ;  /* 0x000000ff19007812 */ /* 0x000fe400078ec0ff */
[----:B------:R-:W-:Y:S02]  /*7030*/  LOP3.LUT R12, R6, 0xff, RZ, 0xc0, !PT ;  /* 0x000000ff060c7812 */ /* 0x000fe400078ec0ff */
[----:B------:R-:W-:Y:S02]  /*7040*/  LOP3.LUT R3, R3, 0xff, RZ, 0xc0, !PT ;  /* 0x000000ff03037812 */ /* 0x000fe400078ec0ff */
[----:B------:R-:W-:Y:S01]  /*7050*/  PRMT R28, R0, 0x7604, R13 ;  /* 0x00007604001c7816 */ /* 0x000fe2000000000d */
[----:B------:R-:W-:Y:S01]  /*7060*/  IMAD.IADD R0, R16, 0x1, R37 ;  /* 0x0000000110007824 */ /* 0x000fe200078e0225 */
[----:B----4-:R-:W-:Y:S02]  /*7070*/  SHF.R.U32.HI R21, RZ, 0x8, R8 ;  /* 0x00000008ff157819 */ /* 0x010fe40000011608 */
[----:B------:R-:W-:-:S02]  /*7080*/  PRMT R30, R3, 0x7604, R12 ;  /* 0x00007604031e7816 */ /* 0x000fc4000000000c */
[----:B------:R-:W-:Y:S02]  /*7090*/  LOP3.LUT R24, R8, 0xff, RZ, 0xc0, !PT ;  /* 0x000000ff08187812 */ /* 0x000fe400078ec0ff */
[----:B------:R-:W-:Y:S02]  /*70a0*/  LOP3.LUT R21, R21, 0xff, RZ, 0xc0, !PT ;  /* 0x000000ff15157812 */ /* 0x000fe400078ec0ff */
[----:B------:R-:W-:Y:S02]  /*70b0*/  SHF.R.U32.HI R3, RZ, 0x8, R10 ;  /* 0x00000008ff037819 */ /* 0x000fe4000001160a */
[----:B------:R-:W-:Y:S02]  /*70c0*/  PRMT R35, R21, 0x7604, R24 ;  /* 0x0000760415237816 */ /* 0x000fe40000000018 */
[----:B------:R-:W-:Y:S02]  /*70d0*/  SHF.R.U32.HI R27, RZ, 0x8, R11 ;  /* 0x00000008ff1b7819 */ /* 0x000fe4000001160b */
[----:B------:R-:W-:-:S02]  /*70e0*/  LOP3.LUT R25, R3, 0xff, RZ, 0xc0, !PT ;  /* 0x000000ff03197812 */ /* 0x000fc400078ec0ff */
[----:B------:R-:W-:Y:S02]  /*70f0*/  SHF.R.U32.HI R21, RZ, 0x8, R9 ;  /* 0x00000008ff157819 */ /* 0x000fe40000011609 */
[----:B--2---:R-:W-:Y:S02]  /*7100*/  SHF.R.U32.HI R14, RZ, 0x8, R7 ;  /* 0x00000008ff0e7819 */ /* 0x004fe40000011607 */
[----:B------:R-:W-:Y:S02]  /*7110*/  LOP3.LUT R24, R9, 0xff, RZ, 0xc0, !PT ;  /* 0x000000ff09187812 */ /* 0x000fe400078ec0ff */
[----:B------:R-:W-:Y:S02]  /*7120*/  LOP3.LUT R26, R10, 0xff, RZ, 0xc0, !PT ;  /* 0x000000ff0a1a7812 */ /* 0x000fe400078ec0ff */
[----:B------:R-:W-:Y:S02]  /*7130*/  LOP3.LUT R27, R27, 0xff, RZ, 0xc0, !PT ;  /* 0x000000ff1b1b7812 */ /* 0x000fe400078ec0ff */
[----:B------:R-:W-:-:S02]  /*7140*/  LOP3.LUT R32, R11, 0xff, RZ, 0xc0, !PT ;  /* 0x000000ff0b207812 */ /* 0x000fc400078ec0ff */
[----:B------:R-:W-:Y:S02]  /*7150*/  LOP3.LUT R21, R21, 0xff, RZ, 0xc0, !PT ;  /* 0x000000ff15157812 */ /* 0x000fe400078ec0ff */
[----:B------:R-:W-:Y:S02]  /*7160*/  LOP3.LUT R15, R7, 0xff, RZ, 0xc0, !PT ;  /* 0x000000ff070f7812 */ /* 0x000fe400078ec0ff */
[----:B------:R-:W-:Y:S02]  /*7170*/  LOP3.LUT R14, R14, 0xff, RZ, 0xc0, !PT ;  /* 0x000000ff0e0e7812 */ /* 0x000fe400078ec0ff */
[----:B------:R-:W-:Y:S02]  /*7180*/  PRMT R37, R21, 0x7604, R24 ;  /* 0x0000760415257816 */ /* 0x000fe40000000018 */
[----:B------:R-:W-:Y:S02]  /*7190*/  PRMT R41, R25, 0x7604, R26 ;  /* 0x0000760419297816 */ /* 0x000fe4000000001a */
[----:B------:R-:W-:-:S02]  /*71a0*/  PRMT R43, R27, 0x7604, R32 ;  /* 0x000076041b2b7816 */ /* 0x000fc40000000020 */
[----:B------:R-:W-:Y:S02]  /*71b0*/  PRMT R33, R14, 0x7604, R15 ;  /* 0x000076040e217816 */ /* 0x000fe4000000000f */
[----:B------:R-:W-:Y:S02]  /*71c0*/  SHF.R.U32.HI R21, RZ, 0x10, R5 ;  /* 0x00000010ff157819 */ /* 0x000fe40000011605 */
[----:B------:R-:W-:Y:S02]  /*71d0*/  SHF.R.U32.HI R32, RZ, 0x10, R7 ;  /* 0x00000010ff207819 */ /* 0x000fe40000011607 */
[----:B------:R-:W-:Y:S02]  /*71e0*/  LOP3.LUT R21, R21, 0xff, RZ, 0xc0, !PT ;  /* 0x000000ff15157812 */ /* 0x000fe400078ec0ff */
[----:B------:R-:W-:Y:S02]  /*71f0*/  LOP3.LUT R32, R32, 0xff, RZ, 0xc0, !PT ;  /* 0x000000ff20207812 */ /* 0x000fe400078ec0ff */
[----:B------:R-:W-:-:S02]  /*7200*/  PRMT R21, R21, 0x7054, R28 ;  /* 0x0000705415157816 */ /* 0x000fc4000000001c */
[----:B------:R-:W-:Y:S02]  /*7210*/  SHF.R.U32.HI R28, RZ, 0x10, R9 ;  /* 0x00000010ff1c7819 */ /* 0x000fe40000011609 */
[----:B------:R-:W-:Y:S02]  /*7220*/  PRMT R33, R32, 0x7054, R33 ;  /* 0x0000705420217816 */ /* 0x000fe40000000021 */
[----:B------:R-:W-:Y:S02]  /*7230*/  SHF.R.U32.HI R32, RZ, 0x10, R11 ;  /* 0x00000010ff207819 */ /* 0x000fe4000001160b */
[----:B------:R-:W-:Y:S02]  /*7240*/  LOP3.LUT R28, R28, 0xff, RZ, 0xc0, !PT ;  /* 0x000000ff1c1c7812 */ /* 0x000fe400078ec0ff */
[----:B------:R-:W-:-:S04]  /*7250*/  LOP3.LUT R32, R32, 0xff, RZ, 0xc0, !PT ;  /* 0x000000ff20207812 */ /* 0x000fc800078ec0ff */
[----:B------:R-:W-:-:S04]  /*7260*/  PRMT R43, R32, 0x7054, R43 ;  /* 0x00007054202b7816 */ /* 0x000fc8000000002b */
[----:B------:R-:W-:-:S04]  /*7270*/  LOP3.LUT R43, R43, 0xff000000, R11, 0xf8, !PT ;  /* 0xff0000002b2b7812 */ /* 0x000fc800078ef80b */
[-C--:B------:R-:W-:Y:S02]  /*7280*/  F2FP.F16.E4M3.UNPACK_B R44, R43.reuse ;  /* 0x0000002bff2c723e */ /* 0x080fe400020006ff */
[----:B------:R-:W-:Y:S02]  /*7290*/  F2FP.F16.E4M3.UNPACK_B R43, R43.H1 ;  /* 0x0000002bff2b723e */ /* 0x000fe400030006ff */
[----:B---3--:R-:W-:Y:S02]  /*72a0*/  LOP3.LUT R0, R39, 0x30, R0, 0xf8, !PT ;  /* 0x0000003027007812 */ /* 0x008fe400078ef800 */
[----:B------:R-:W-:Y:S02]  /*72b0*/  PRMT R39, R28, 0x7054, R37 ;  /* 0x000070541c277816 */ /* 0x000fe40000000025 */
[----:B------:R-:W-:Y:S02]  /*72c0*/  LOP3.LUT R3, R0, R34, RZ, 0x3c, !PT ;  /* 0x0000002200037212 */ /* 0x000fe400078e3cff */
[----:B------:R-:W-:-:S02]  /*72d0*/  LOP3.LUT R39, R39, 0xff000000, R9, 0xf8, !PT ;  /* 0xff00000027277812 */ /* 0x000fc400078ef809 */
[----:B------:R-:W-:Y:S02]  /*72e0*/  IADD3 R0, R18, R29, R3 ;  /* 0x0000001d12007210 */ /* 0x000fe40007ffe003 */
[----:B------:R-:W-:Y:S01]  /*72f0*/  SHF.R.U32.HI R29, RZ, 0x10, R6 ;  /* 0x00000010ff1d7819 */ /* 0x000fe20000011606 */
[----:B------:R-:W0:Y:S01]  /*7300*/  LDS.128 R12, [R50+0xb000] ;  /* 0x00b00000320c7984 */ /* 0x000e220000000c00 */
[----:B------:R-:W-:Y:S02]  /*7310*/  SHF.R.U32.HI R3, RZ, 0x10, R4 ;  /* 0x00000010ff037819 */ /* 0x000fe40000011604 */
[----:B------:R-:W-:Y:S01]  /*7320*/  LOP3.LUT R29, R29, 0xff, RZ, 0xc0, !PT ;  /* 0x000000ff1d1d7812 */ /* 0x000fe200078ec0ff */
[----:B------:R-:W1:Y:S01]  /*7330*/  LDS.128 R24, [R0+0xb000] ;  /* 0x00b0000000187984 */ /* 0x000e620000000c00 */
[----:B------:R-:W-:Y:S02]  /*7340*/  LOP3.LUT R3, R3, 0xff, RZ, 0xc0, !PT ;  /* 0x000000ff03037812 */ /* 0x000fe400078ec0ff */
[----:B------:R-:W-:-:S02]  /*7350*/  PRMT R29, R29, 0x7054, R30 ;  /* 0x000070541d1d7816 */ /* 0x000fc4000000001e */
[----:B------:R-:W-:Y:S02]  /*7360*/  SHF.R.U32.HI R30, RZ, 0x10, R10 ;  /* 0x00000010ff1e7819 */ /* 0x000fe4000001160a */
[----:B------:R-:W-:Y:S02]  /*7370*/  PRMT R3, R3, 0x7054, R20 ;  /* 0x0000705403037816 */ /* 0x000fe40000000014 */
[----:B------:R-:W-:Y:S02]  /*7380*/  SHF.R.U32.HI R20, RZ, 0x10, R8 ;  /* 0x00000010ff147819 */ /* 0x000fe40000011608 */
[----:B------:R-:W-:Y:S02]  /*7390*/  LOP3.LUT R30, R30, 0xff, RZ, 0xc0, !PT ;  /* 0x000000ff1e1e7812 */ /* 0x000fe400078ec0ff */
[----:B------:R-:W-:Y:S02]  /*73a0*/  LOP3.LUT R20, R20, 0xff, RZ, 0xc0, !PT ;  /* 0x000000ff14147812 */ /* 0x000fe400078ec0ff */
[----:B------:R-:W-:-:S02]  /*73b0*/  PRMT R41, R30, 0x7054, R41 ;  /* 0x000070541e297816 */ /* 0x000fc40000000029 */
[----:B------:R-:W-:Y:S02]  /*73c0*/  PRMT R35, R20, 0x7054, R35 ;  /* 0x0000705414237816 */ /* 0x000fe40000000023 */
[----:B------:R-:W-:Y:S02]  /*73d0*/  LOP3.LUT R34, R21, 0xff000000, R5, 0xf8, !PT ;  /* 0xff00000015227812 */ /* 0x000fe400078ef805 */
[----:B------:R-:W-:Y:S02]  /*73e0*/  LOP3.LUT R20, R3, 0xff000000, R4, 0xf8, !PT ;  /* 0xff00000003147812 */ /* 0x000fe400078ef804 */
[----:B------:R-:W-:Y:S02]  /*73f0*/  LOP3.LUT R4, R41, 0xff000000, R10, 0xf8, !PT ;  /* 0xff00000029047812 */ /* 0x000fe400078ef80a */
[----:B------:R-:W-:Y:S02]  /*7400*/  F2FP.F16.E4M3.UNPACK_B R41, R39 ;  /* 0x00000027ff29723e */ /* 0x000fe400020006ff */
[----:B------:R-:W-:-:S02]  /*7410*/  F2FP.F16.E4M3.UNPACK_B R11, R34 ;  /* 0x00000022ff0b723e */ /* 0x000fc400020006ff */
[----:B------:R-:W-:Y:S02]  /*7420*/  LOP3.LUT R3, R29, 0xff000000, R6, 0xf8, !PT ;  /* 0xff0000001d037812 */ /* 0x000fe400078ef806 */
[----:B------:R-:W-:Y:S02]  /*7430*/  LOP3.LUT R28, R35, 0xff000000, R8, 0xf8, !PT ;  /* 0xff000000231c7812 */ /* 0x000fe400078ef808 */
[----:B------:R-:W-:Y:S02]  /*7440*/  LOP3.LUT R37, R33, 0xff000000, R7, 0xf8, !PT ;  /* 0xff00000021257812 */ /* 0x000fe400078ef807 */
[----:B------:R-:W-:Y:S02]  /*7450*/  F2FP.F16.E4M3.UNPACK_B R39, R39.H1 ;  /* 0x00000027ff27723e */ /* 0x000fe400030006ff */
[-C--:B0-----:R-:W-:Y:S02]  /*7460*/  F2FP.F16.E4M3.UNPACK_B R8, R13.reuse ;  /* 0x0000000dff08723e */ /* 0x081fe400020006ff */
[----:B------:R-:W-:-:S02]  /*7470*/  F2FP.F16.E4M3.UNPACK_B R29, R13.H1 ;  /* 0x0000000dff1d723e */ /* 0x000fc400030006ff */
[----:B-1----:R-:W-:Y:S01]  /*7480*/  F2FP.F16.E4M3.UNPACK_B R10, R25 ;  /* 0x00000019ff0a723e */ /* 0x002fe200020006ff */
[--C-:B------:R-:W-:Y:S01]  /*7490*/  HADD2.F32 R9, -RZ, R8.reuse.H0_H0 ;  /* 0x20000008ff097230 */ /* 0x100fe20000004100 */
[-C--:B------:R-:W-:Y:S01]  /*74a0*/  F2FP.F16.E4M3.UNPACK_B R30, R15.reuse ;  /* 0x0000000fff1e723e */ /* 0x080fe200020006ff */
[----:B------:R-:W-:Y:S01]  /*74b0*/  HADD2.F32 R8, -RZ, R8.H1_H1 ;  /* 0x30000008ff087230 */ /* 0x000fe20000004100 */
[----:B------:R-:W-:Y:S01]  /*74c0*/  F2FP.F16.E4M3.UNPACK_B R36, R15.H1 ;  /* 0x0000000fff24723e */ /* 0x000fe200030006ff */
[----:B------:R-:W-:Y:S01]  /*74d0*/  HADD2.F32 R15, -RZ, R41.H0_H0 ;  /* 0x20000029ff0f7230 */ /* 0x000fe20000004100 */
[-C--:B------:R-:W-:Y:S01]  /*74e0*/  F2FP.F16.E4M3.UNPACK_B R13, R12.reuse ;  /* 0x0000000cff0d723e */ /* 0x080fe200020006ff */
[--C-:B------:R-:W-:Y:S01]  /*74f0*/  HADD2.F32 R6, -RZ, R10.reuse.H0_H0 ;  /* 0x2000000aff067230 */ /* 0x100fe20000004100 */
[----:B------:R-:W-:Y:S01]  /*7500*/  F2FP.F16.E4M3.UNPACK_B R33, R12.H1 ;  /* 0x0000000cff21723e */ /* 0x000fe200030006ff */
[----:B------:R-:W-:Y:S01]  /*7510*/  HADD2.F32 R12, -RZ, R11.H0_H0 ;  /* 0x2000000bff0c7230 */ /* 0x000fe20000004100 */
[-C--:B------:R-:W-:Y:S01]  /*7520*/  F2FP.F16.E4M3.UNPACK_B R21, R24.reuse ;  /* 0x00000018ff15723e */ /* 0x080fe200020006ff */
[----:B------:R-:W-:Y:S01]  /*7530*/  HADD2.F32 R41, -RZ, R41.H1_H1 ;  /* 0x30000029ff297230 */ /* 0x000fe20000004100 */
[----:B------:R-:W-:Y:S01]  /*7540*/  F2FP.F16.E4M3.UNPACK_B R35, R24.H1 ;  /* 0x00000018ff23723e */ /* 0x000fe200030006ff */
[C---:B------:R-:W-:Y:S01]  /*7550*/  FMUL.FTZ R24, R6.reuse, R15 ;  /* 0x0000000f06187220 */ /* 0x040fe20000410000 */
[----:B------:R-:W-:Y:S01]  /*7560*/  FMUL.FTZ R42, R6, R12 ;  /* 0x0000000c062a7220 */ /* 0x000fe20000410000 */
[----:B------:R-:W-:Y:S01]  /*7570*/  F2FP.F16.E4M3.UNPACK_B R25, R25.H1 ;  /* 0x00000019ff19723e */ /* 0x000fe200030006ff */
[----:B------:R-:W-:Y:S01]  /*7580*/  HADD2.F32 R10, -RZ, R10.H1_H1 ;  /* 0x3000000aff0a7230 */ /* 0x000fe20000004100 */
[----:B------:R-:W-:Y:S01]  /*7590*/  F2FP.F16.E4M3.UNPACK_B R34, R34.H1 ;  /* 0x00000022ff22723e */ /* 0x000fe200030006ff */
[C---:B------:R-:W-:Y:S01]  /*75a0*/  FFMA.FTZ R6, R9.reuse, R12, -R24 ;  /* 0x0000000c09067223 */ /* 0x040fe20000010818 */
[----:B------:R-:W-:Y:S01]  /*75b0*/  FFMA.FTZ R9, R9, R15, R42 ;  /* 0x0000000f09097223 */ /* 0x000fe2000001002a */
[-C--:B------:R-:W-:Y:S01]  /*75c0*/  F2FP.F16.E4M3.UNPACK_B R32, R27.reuse ;  /* 0x0000001bff20723e */ /* 0x080fe200020006ff */
[----:B------:R-:W-:Y:S01]  /*75d0*/  HADD2.F32 R15, -RZ, R11.H1_H1 ;  /* 0x3000000bff0f7230 */ /* 0x000fe20000004100 */
[----:B------:R-:W-:Y:S01]  /*75e0*/  F2FP.F16.E4M3.UNPACK_B R38, R27.H1 ;  /* 0x0000001bff26723e */ /* 0x000fe200030006ff */
[----:B------:R-:W-:-:S02]  /*75f0*/  HADD2.F32 R27, -RZ, R39.H0_H0 ;  /* 0x20000027ff1b7230 */ /* 0x000fc40000004100 */
[C---:B------:R-:W-:Y:S01]  /*7600*/  FMUL.FTZ R45, R10.reuse, R41 ;  /* 0x000000290a2d7220 */ /* 0x040fe20000410000 */
[----:B------:R-:W-:Y:S02]  /*7610*/  HADD2.F32 R11, -RZ, R25.H0_H0 ;  /* 0x20000019ff0b7230 */ /* 0x000fe40000004100 */
[----:B------:R-:W-:Y:S01]  /*7620*/  FMUL.FTZ R10, R10, R15 ;  /* 0x0000000f0a0a7220 */ /* 0x000fe20000410000 */
[--C-:B------:R-:W-:Y:S01]  /*7630*/  HADD2.F32 R24, -RZ, R34.reuse.H0_H0 ;  /* 0x20000022ff187230 */ /* 0x100fe20000004100 */
[----:B------:R-:W-:Y:S01]  /*7640*/  F2FP.F16.E4M3.UNPACK_B R7, R26 ;  /* 0x0000001aff07723e */ /* 0x000fe200020006ff */
[----:B------:R-:W-:Y:S02]  /*7650*/  HADD2.F32 R12, -RZ, R29.H0_H0 ;  /* 0x2000001dff0c7230 */ /* 0x000fe40000004100 */
[C---:B------:R-:W-:Y:S01]  /*7660*/  FMUL.FTZ R47, R11.reuse, R27 ;  /* 0x0000001b0b2f7220 */ /* 0x040fe20000410000 */
[----:B------:R-:W-:Y:S02]  /*7670*/  HADD2.F32 R34, -RZ, R34.H1_H1 ;  /* 0x30000022ff227230 */ /* 0x000fe40000004100 */
[-C--:B------:R-:W-:Y:S01]  /*7680*/  FMUL.FTZ R42, R11, R24.reuse ;  /* 0x000000180b2a7220 */ /* 0x080fe20000410000 */
[C---:B------:R-:W-:Y:S01]  /*7690*/  FFMA.FTZ R11, R8.reuse, R15, -R45 ;  /* 0x0000000f080b7223 */ /* 0x040fe2000001082d */
[----:B------:R-:W-:Y:S01]  /*76a0*/  FFMA.FTZ R8, R8, R41, R10 ;  /* 0x0000002908087223 */ /* 0x000fe2000001000a */
[C---:B------:R-:W-:Y:S01]  /*76b0*/  FFMA.FTZ R10, R12.reuse, R24, -R47 ;  /* 0x000000180c0a7223 */ /* 0x040fe2000001082f */
[----:B------:R-:W-:Y:S01]  /*76c0*/  FFMA.FTZ R12, R12, R27, R42 ;  /* 0x0000001b0c0c7223 */ /* 0x000fe2000001002a */
[----:B------:R-:W-:Y:S01]  /*76d0*/  HADD2.F32 R42, -RZ, R39.H1_H1 ;  /* 0x30000027ff2a7230 */ /* 0x000fe20000004100 */
[-C--:B------:R-:W-:Y:S01]  /*76e0*/  F2FP.F16.E4M3.UNPACK_B R39, R37.reuse ;  /* 0x00000025ff27723e */ /* 0x080fe200020006ff */
[----:B------:R-:W-:Y:S01]  /*76f0*/  HADD2.F32 R25, -RZ, R25.H1_H1 ;  /* 0x30000019ff197230 */ /* 0x000fe20000004100 */
[----:B------:R-:W-:Y:S01]  /*7700*/  F2FP.F16.E4M3.UNPACK_B R37, R37.H1 ;  /* 0x00000025ff25723e */ /* 0x000fe200030006ff */
[----:B------:R-:W-:Y:S01]  /*7710*/  HADD2.F32 R45, -RZ, R44.H0_H0 ;  /* 0x2000002cff2d7230 */ /* 0x000fe20000004100 */
[----:B------:R-:W-:Y:S01]  /*7720*/  F2FP.F16.E4M3.UNPACK_B R26, R26.H1 ;  /* 0x0000001aff1a723e */ /* 0x000fe200030006ff */
[----:B------:R-:W-:-:S02]  /*7730*/  HADD2.F32 R15, -RZ, R32.H0_H0 ;  /* 0x20000020ff0f7230 */ /* 0x000fc40000004100 */
[C---:B------:R-:W-:Y:S01]  /*7740*/  FMUL.FTZ R46, R25.reuse, R42 ;  /* 0x0000002a192e7220 */ /* 0x040fe20000410000 */
[----:B------:R-:W-:Y:S02]  /*7750*/  HADD2.F32 R41, -RZ, R39.H0_H0 ;  /* 0x20000027ff297230 */ /* 0x000fe40000004100 */
[----:B------:R-:W-:Y:S01]  /*7760*/  FMUL.FTZ R27, R25, R34 ;  /* 0x00000022191b7220 */ /* 0x000fe20000410000 */
[----:B------:R-:W-:Y:S02]  /*7770*/  HADD2.F32 R29, -RZ, R29.H1_H1 ;  /* 0x3000001dff1d7230 */ /* 0x000fe40000004100 */
[C---:B------:R-:W-:Y:S01]  /*7780*/  FMUL.FTZ R25, R15.reuse, R45 ;  /* 0x0000002d0f197220 */ /* 0x040fe20000410000 */
[----:B------:R-:W-:Y:S02]  /*7790*/  HADD2.F32 R24, -RZ, R30.H0_H0 ;  /* 0x2000001eff187230 */ /* 0x000fe40000004100 */
[----:B------:R-:W-:Y:S01]  /*77a0*/  FMUL.FTZ R48, R15, R41 ;  /* 0x000000290f307220 */ /* 0x000fe20000410000 */
[----:B------:R-:W-:-:S02]  /*77b0*/  HADD2.F32 R44, -RZ, R44.H1_H1 ;  /* 0x3000002cff2c7230 */ /* 0x000fc40000004100 */
[C---:B------:R-:W-:Y:S01]  /*77c0*/  FFMA.FTZ R15, R29.reuse, R34, -R46 ;  /* 0x000000221d0f7223 */ /* 0x040fe2000001082e */
[----:B------:R-:W-:Y:S01]  /*77d0*/  FFMA.FTZ R27, R29, R42, R27 ;  /* 0x0000002a1d1b7223 */ /* 0x000fe2000001001b */
[C---:B------:R-:W-:Y:S01]  /*77e0*/  FFMA.FTZ R25, R24.reuse, R41, -R25 ;  /* 0x0000002918197223 */ /* 0x040fe20000010819 */
[----:B------:R-:W-:Y:S02]  /*77f0*/  HADD2.F32 R32, -RZ, R32.H1_H1 ;  /* 0x30000020ff207230 */ /* 0x000fe40000004100 */
[----:B------:R-:W-:Y:S01]  /*7800*/  FFMA.FTZ R24, R24, R45, R48 ;  /* 0x0000002d18187223 */ /* 0x000fe20000010030 */
[----:B------:R-:W-:Y:S01]  /*7810*/  HADD2.F32 R39, -RZ, R39.H1_H1 ;  /* 0x30000027ff277230 */ /* 0x000fe20000004100 */
[----:B------:R-:W-:Y:S01]  /*7820*/  F2FP.F16.E4M3.UNPACK_B R5, R14 ;  /* 0x0000000eff05723e */ /* 0x000fe200020006ff */
[----:B------:R-:W-:Y:S02]  /*7830*/  HADD2.F32 R29, -RZ, R30.H1_H1 ;  /* 0x3000001eff1d7230 */ /* 0x000fe40000004100 */
[----:B------:R-:W-:Y:S01]  /*7840*/  FMUL.FTZ R42, R32, R44 ;  /* 0x0000002c202a7220 */ /* 0x000fe20000410000 */
[----:B------:R-:W-:-:S02]  /*7850*/  HADD2.F32 R45, -RZ, R43.H0_H0 ;  /* 0x2000002bff2d7230 */ /* 0x000fc40000004100 */
[----:B------:R-:W-:Y:S01]  /*7860*/  FMUL.FTZ R47, R32, R39 ;  /* 0x00000027202f7220 */ /* 0x000fe20000410000 */
[----:B------:R-:W-:Y:S01]  /*7870*/  HADD2.F32 R30, -RZ, R38.H0_H0 ;  /* 0x20000026ff1e7230 */ /* 0x000fe20000004100 */
[----:B------:R-:W-:Y:S01]  /*7880*/  F2FP.F16.E4M3.UNPACK_B R14, R14.H1 ;  /* 0x0000000eff0e723e */ /* 0x000fe200030006ff */
[--C-:B------:R-:W-:Y:S01]  /*7890*/  HADD2.F32 R41, -RZ, R37.reuse.H0_H0 ;  /* 0x20000025ff297230 */ /* 0x100fe20000004100 */
[----:B------:R-:W-:Y:S01]  /*78a0*/  F2FP.SATFINITE.E4M3.F32.PACK_AB_MERGE_C R12, R27, R12, RZ ;  /* 0x0000000c1b0c723e */ /* 0x000fe200048070ff */
[----:B------:R-:W-:Y:S02]  /*78b0*/  HADD2.F32 R34, -RZ, R36.H0_H0 ;  /* 0x20000024ff227230 */ /* 0x000fe40000004100 */
[C---:B------:R-:W-:Y:S01]  /*78c0*/  FMUL.FTZ R49, R30.reuse, R45 ;  /* 0x0000002d1e317220 */ /* 0x040fe20000410000 */
[----:B------:R-:W-:Y:S01]  /*78d0*/  FMUL.FTZ R46, R30, R41 ;  /* 0x000000291e2e7220 */ /* 0x000fe20000410000 */
[C---:B------:R-:W-:Y:S01]  /*78e0*/  FFMA.FTZ R30, R29.reuse, R39, -R42 ;  /* 0x000000271d1e7223 */ /* 0x040fe2000001082a */
[----:B------:R-:W-:Y:S01]  /*78f0*/  FFMA.FTZ R29, R29, R44, R47 ;  /* 0x0000002c1d1d7223 */ /* 0x000fe2000001002f */
[C---:B------:R-:W-:Y:S01]  /*7900*/  FFMA.FTZ R32, R34.reuse, R41, -R49 ;  /* 0x0000002922207223 */ /* 0x040fe20000010831 */
[----:B------:R-:W-:Y:S01]  /*7910*/  F2FP.F16.E4M3.UNPACK_B R44, R28.H1 ;  /* 0x0000001cff2c723e */ /* 0x000fe200030006ff */
[----:B------:R-:W-:Y:S01]  /*7920*/  FFMA.FTZ R34, R34, R45, R46 ;  /* 0x0000002d22227223 */ /* 0x000fe2000001002e */
[----:B------:R-:W-:Y:S01]  /*7930*/  F2FP.F16.E4M3.UNPACK_B R41, R20.H1 ;  /* 0x00000014ff29723e */ /* 0x000fe200030006ff */
[----:B------:R-:W-:Y:S01]  /*7940*/  HADD2.F32 R42, -RZ, R37.H1_H1 ;  /* 0x30000025ff2a7230 */ /* 0x000fe20000004100 */
[----:B------:R-:W-:Y:S01]  /*7950*/  F2FP.SATFINITE.E4M3.F32.PACK_AB_MERGE_C R9, R8, R9, R12 ;  /* 0x000000090809723e */ /* 0x000fe2000480700c */
[----:B------:R-:W-:-:S02]  /*7960*/  HADD2.F32 R46, -RZ, R43.H1_H1 ;  /* 0x3000002bff2e7230 */ /* 0x000fc40000004100 */
[----:B------:R-:W-:Y:S02]  /*7970*/  HADD2.F32 R39, -RZ, R38.H1_H1 ;  /* 0x30000026ff277230 */ /* 0x000fe40000004100 */
[----:B------:R-:W-:Y:S02]  /*7980*/  HADD2.F32 R45, -RZ, R44.H0_H0 ;  /* 0x2000002cff2d7230 */ /* 0x000fe40000004100 */
[----:B------:R-:W-:Y:S02]  /*7990*/  HADD2.F32 R38, -RZ, R35.H0_H0 ;  /* 0x20000023ff267230 */ /* 0x000fe40000004100 */
[C---:B------:R-:W-:Y:S01]  /*79a0*/  FMUL.FTZ R48, R39.reuse, R46 ;  /* 0x0000002e27307220 */ /* 0x040fe20000410000 */
[----:B------:R-:W-:Y:S02]  /*79b0*/  HADD2.F32 R43, -RZ, R41.H0_H0 ;  /* 0x20000029ff2b7230 */ /* 0x000fe40000004100 */
[----:B------:R-:W-:Y:S01]  /*79c0*/  FMUL.FTZ R49, R39, R42 ;  /* 0x0000002a27317220 */ /* 0x000fe20000410000 */
[----:B------:R-:W-:-:S02]  /*79d0*/  HADD2.F32 R37, -RZ, R36.H1_H1 ;  /* 0x30000024ff257230 */ /* 0x000fc40000004100 */
[C---:B------:R-:W-:Y:S01]  /*79e0*/  FMUL.FTZ R39, R38.reuse, R45 ;  /* 0x0000002d26277220 */ /* 0x040fe20000410000 */
[----:B------:R-:W-:Y:S02]  /*79f0*/  HADD2.F32 R36, -RZ, R33.H0_H0 ;  /* 0x20000021ff247230 */ /* 0x000fe40000004100 */
[----:B------:R-:W-:Y:S01]  /*7a00*/  FMUL.FTZ R38, R38, R43 ;  /* 0x0000002b26267220 */ /* 0x000fe20000410000 */
[----:B------:R-:W-:Y:S02]  /*7a10*/  HADD2.F32 R44, -RZ, R44.H1_H1 ;  /* 0x3000002cff2c7230 */ /* 0x000fe40000004100 */
[----:B------:R-:W-:Y:S01]  /*7a20*/  FFMA.FTZ R47, R37, R42, -R48 ;  /* 0x0000002a252f7223 */ /* 0x000fe20000010830 */
[----:B------:R-:W-:Y:S02]  /*7a30*/  HADD2.F32 R35, -RZ, R35.H1_H1 ;  /* 0x30000023ff237230 */ /* 0x000fe40000004100 */
[----:B------:R-:W-:Y:S01]  /*7a40*/  FFMA.FTZ R45, R36, R45, R38 ;  /* 0x0000002d242d7223 */ /* 0x000fe20000010026 */
[----:B------:R-:W-:-:S02]  /*7a50*/  HADD2.F32 R38, -RZ, R41.H1_H1 ;  /* 0x30000029ff267230 */ /* 0x000fc40000004100 */
[----:B------:R-:W-:Y:S01]  /*7a60*/  FFMA.FTZ R43, R36, R43, -R39 ;  /* 0x0000002b242b7223 */ /* 0x000fe20000010827 */
[----:B------:R-:W-:Y:S01]  /*7a70*/  FFMA.FTZ R49, R37, R46, R49 ;  /* 0x0000002e25317223 */ /* 0x000fe20000010031 */
[----:B------:R-:W-:Y:S01]  /*7a80*/  HADD2.F32 R33, -RZ, R33.H1_H1 ;  /* 0x30000021ff217230 */ /* 0x000fe20000004100 */
[----:B------:R-:W-:Y:S01]  /*7a90*/  F2FP.F16.E4M3.UNPACK_B R36, R20 ;  /* 0x00000014ff24723e */ /* 0x000fe200020006ff */
[C---:B------:R-:W-:Y:S01]  /*7aa0*/  FMUL.FTZ R20, R35.reuse, R44 ;  /* 0x0000002c23147220 */ /* 0x040fe20000410000 */
[----:B------:R-:W-:Y:S01]  /*7ab0*/  F2FP.F16.E4M3.UNPACK_B R37, R28 ;  /* 0x0000001cff25723e */ /* 0x000fe200020006ff */
[-C--:B------:R-:W-:Y:S01]  /*7ac0*/  FMUL.FTZ R39, R35, R38.reuse ;  /* 0x0000002623277220 */ /* 0x080fe20000410000 */
[--C-:B------:R-:W-:Y:S02]  /*7ad0*/  HADD2.F32 R28, -RZ, R21.reuse.H0_H0 ;  /* 0x20000015ff1c7230 */ /* 0x100fe40000004100 */
[----:B------:R-:W-:Y:S01]  /*7ae0*/  FFMA.FTZ R46, R33, R38, -R20 ;  /* 0x00000026212e7223 */ /* 0x000fe20000010814 */
[----:B------:R-:W-:-:S02]  /*7af0*/  HADD2.F32 R21, -RZ, R21.H1_H1 ;  /* 0x30000015ff157230 */ /* 0x000fc40000004100 */
[----:B------:R-:W-:Y:S01]  /*7b00*/  FFMA.FTZ R44, R33, R44, R39 ;  /* 0x0000002c212c7223 */ /* 0x000fe20000010027 */
[--C-:B------:R-:W-:Y:S01]  /*7b10*/  HADD2.F32 R35, -RZ, R37.reuse.H0_H0 ;  /* 0x20000025ff237230 */ /* 0x100fe20000004100 */
[----:B------:R-:W-:Y:S01]  /*7b20*/  F2FP.SATFINITE.E4M3.F32.PACK_AB_MERGE_C R34, R49, R34, RZ ;  /* 0x000000223122723e */ /* 0x000fe200048070ff */
[--C-:B------:R-:W-:Y:S02]  /*7b30*/  HADD2.F32 R33, -RZ, R36.reuse.H0_H0 ;  /* 0x20000024ff217230 */ /* 0x100fe40000004100 */
[----:B------:R-:W-:Y:S02]  /*7b40*/  HADD2.F32 R38, -RZ, R37.H1_H1 ;  /* 0x30000025ff267230 */ /* 0x000fe40000004100 */
[C---:B------:R-:W-:Y:S01]  /*7b50*/  FMUL.FTZ R39, R28.reuse, R35 ;  /* 0x000000231c277220 */ /* 0x040fe20000410000 */
[----:B------:R-:W-:Y:S02]  /*7b60*/  HADD2.F32 R36, -RZ, R36.H1_H1 ;  /* 0x30000024ff247230 */ /* 0x000fe40000004100 */
[----:B------:R-:W-:Y:S01]  /*7b70*/  FMUL.FTZ R41, R28, R33 ;  /* 0x000000211c297220 */ /* 0x000fe20000410000 */
[--C-:B------:R-:W-:Y:S01]  /*7b80*/  HADD2.F32 R20, -RZ, R13.reuse.H0_H0 ;  /* 0x2000000dff147230 */ /* 0x100fe20000004100 */
[----:B------:R-:W-:Y:S01]  /*7b90*/  F2FP.F16.E4M3.UNPACK_B R37, R4.H1 ;  /* 0x00000004ff25723e */ /* 0x000fe200030006ff */
[----:B------:R-:W-:-:S02]  /*7ba0*/  HADD2.F32 R13, -RZ, R13.H1_H1 ;  /* 0x3000000dff0d7230 */ /* 0x000fc40000004100 */
[C---:B------:R-:W-:Y:S01]  /*7bb0*/  FMUL.FTZ R42, R21.reuse, R38 ;  /* 0x00000026152a7220 */ /* 0x040fe20000410000 */
[----:B------:R-:W-:Y:S01]  /*7bc0*/  F2FP.F16.E4M3.UNPACK_B R28, R3.H1 ;  /* 0x00000003ff1c723e */ /* 0x000fe200030006ff */
[----:B------:R-:W-:Y:S01]  /*7bd0*/  FMUL.FTZ R21, R21, R36 ;  /* 0x0000002415157220 */ /* 0x000fe20000410000 */
[C---:B------:R-:W-:Y:S01]  /*7be0*/  FFMA.FTZ R39, R20.reuse, R33, -R39 ;  /* 0x0000002114277223 */ /* 0x040fe20000010827 */
[----:B------:R-:W-:Y:S01]  /*7bf0*/  FFMA.FTZ R41, R20, R35, R41 ;  /* 0x0000002314297223 */ /* 0x000fe20000010029 */
[----:B------:R-:W-:Y:S02]  /*7c00*/  HADD2.F32 R35, -RZ, R37.H0_H0 ;  /* 0x20000025ff237230 */ /* 0x000fe40000004100 */
[C---:B------:R-:W-:Y:S01]  /*7c10*/  FFMA.FTZ R38, R13.reuse, R38, R21 ;  /* 0x000000260d267223 */ /* 0x040fe20000010015 */
[----:B------:R-:W-:Y:S02]  /*7c20*/  HADD2.F32 R20, -RZ, R26.H0_H0 ;  /* 0x2000001aff147230 */ /* 0x000fe40000004100 */
[----:B------:R-:W-:Y:S01]  /*7c30*/  FFMA.FTZ R42, R13, R36, -R42 ;  /* 0x000000240d2a7223 */ /* 0x000fe2000001082a */
[--C-:B------:R-:W-:Y:S01]  /*7c40*/  HADD2.F32 R21, -RZ, R28.reuse.H0_H0 ;  /* 0x2000001cff157230 */ /* 0x100fe20000004100 */
[----:B------:R-:W-:Y:S01]  /*7c50*/  F2FP.F16.E4M3.UNPACK_B R3, R3 ;  /* 0x00000003ff03723e */ /* 0x000fe200020006ff */
[----:B------:R-:W-:-:S02]  /*7c60*/  HADD2.F32 R33, -RZ, R28.H1_H1 ;  /* 0x3000001cff217230 */ /* 0x000fc40000004100 */
[C---:B------:R-:W-:Y:S01]  /*7c70*/  FMUL.FTZ R28, R20.reuse, R35 ;  /* 0x00000023141c7220 */ /* 0x040fe20000410000 */
[----:B------:R-:W-:Y:S02]  /*7c80*/  HADD2.F32 R13, -RZ, R14.H0_H0 ;  /* 0x2000000eff0d7230 */ /* 0x000fe40000004100 */
[----:B------:R-:W-:Y:S01]  /*7c90*/  FMUL.FTZ R20, R20, R21 ;  /* 0x0000001514147220 */ /* 0x000fe20000410000 */
[----:B------:R-:W-:Y:S01]  /*7ca0*/  HADD2.F32 R37, -RZ, R37.H1_H1 ;  /* 0x30000025ff257230 */ /* 0x000fe20000004100 */
[----:B------:R-:W-:Y:S01]  /*7cb0*/  F2FP.SATFINITE.E4M3.F32.PACK_AB_MERGE_C R44, R44, R45, RZ ;  /* 0x0000002d2c2c723e */ /* 0x000fe200048070ff */
[----:B------:R-:W-:Y:S02]  /*7cc0*/  HADD2.F32 R26, -RZ, R26.H1_H1 ;  /* 0x3000001aff1a7230 */ /* 0x000fe40000004100 */
[C---:B------:R-:W-:Y:S01]  /*7cd0*/  FFMA.FTZ R36, R13.reuse, R21, -R28 ;  /* 0x000000150d247223 */ /* 0x040fe2000001081c */
[----:B------:R-:W-:Y:S02]  /*7ce0*/  HADD2.F32 R14, -RZ, R14.H1_H1 ;  /* 0x3000000eff0e7230 */ /* 0x000fe40000004100 */
[----:B------:R-:W-:Y:S01]  /*7cf0*/  FFMA.FTZ R35, R13, R35, R20 ;  /* 0x000000230d237223 */ /* 0x000fe20000010014 */
[----:B------:R-:W-:Y:S01]  /*7d00*/  F2FP.F16.E4M3.UNPACK_B R20, R4 ;  /* 0x00000004ff14723e */ /* 0x000fe200020006ff */
[C---:B------:R-:W-:Y:S01]  /*7d10*/  FMUL.FTZ R21, R26.reuse, R37 ;  /* 0x000000251a157220 */ /* 0x040fe20000410000 */
[----:B------:R-:W-:Y:S01]  /*7d20*/  FMUL.FTZ R26, R26, R33 ;  /* 0x000000211a1a7220 */ /* 0x000fe20000410000 */
[----:B------:R-:W-:Y:S01]  /*7d30*/  HADD2.F32 R4, -RZ, R7.H0_H0 ;  /* 0x20000007ff047230 */ /* 0x000fe20000004100 */
[----:B------:R-:W-:Y:S01]  /*7d40*/  F2FP.SATFINITE.E4M3.F32.PACK_AB_MERGE_C R8, R38, R41, R44 ;  /* 0x000000292608723e */ /* 0x000fe2000480702c */
[----:B------:R-:W-:Y:S01]  /*7d50*/  FFMA.FTZ R33, R14, R33, -R21 ;  /* 0x000000210e217223 */ /* 0x000fe20000010815 */
[----:B------:R-:W-:-:S02]  /*7d60*/  HADD2.F32 R21, -RZ, R20.H0_H0 ;  /* 0x20000014ff157230 */ /* 0x000fc40000004100 */
[----:B------:R-:W-:Y:S01]  /*7d70*/  FFMA.FTZ R48, R14, R37, R26 ;  /* 0x000000250e307223 */ /* 0x000fe2000001001a */
[----:B------:R-:W-:Y:S02]  /*7d80*/  HADD2.F32 R20, -RZ, R20.H1_H1 ;  /* 0x30000014ff147230 */ /* 0x000fe40000004100 */
[----:B------:R-:W-:Y:S02]  /*7d90*/  HADD2.F32 R7, -RZ, R7.H1_H1 ;  /* 0x30000007ff077230 */ /* 0x000fe40000004100 */
[----:B------:R-:W-:Y:S01]  /*7da0*/  FMUL.FTZ R26, R4, R21 ;  /* 0x00000015041a7220 */ /* 0x000fe20000410000 */
[--C-:B------:R-:W-:Y:S01]  /*7db0*/  HADD2.F32 R14, -RZ, R3.reuse.H1_H1 ;  /* 0x30000003ff0e7230 */ /* 0x100fe20000004100 */
[----:B------:R-:W-:Y:S01]  /*7dc0*/  F2FP.SATFINITE.E4M3.F32.PACK_AB_MERGE_C R33, R33, R36, RZ ;  /* 0x000000242121723e */ /* 0x000fe200048070ff */
[----:B------:R-:W-:Y:S02]  /*7dd0*/  HADD2.F32 R13, -RZ, R3.H0_H0 ;  /* 0x20000003ff0d7230 */ /* 0x000fe40000004100 */
[----:B------:R-:W-:Y:S01]  /*7de0*/  FMUL.FTZ R28, R7, R20 ;  /* 0x00000014071c7220 */ /* 0x000fe20000410000 */
[----:B------:R-:W-:-:S02]  /*7df0*/  HADD2.F32 R3, -RZ, R5.H0_H0 ;  /* 0x20000005ff037230 */ /* 0x000fc40000004100 */
[-C--:B------:R-:W-:Y:S01]  /*7e00*/  FMUL.FTZ R7, R7, R14.reuse ;  /* 0x0000000e07077220 */ /* 0x080fe20000410000 */
[----:B------:R-:W-:Y:S02]  /*7e10*/  HADD2.F32 R5, -RZ, R5.H1_H1 ;  /* 0x30000005ff057230 */ /* 0x000fe40000004100 */
[-C--:B------:R-:W-:Y:S01]  /*7e20*/  FMUL.FTZ R4, R4, R13.reuse ;  /* 0x0000000d04047220 */ /* 0x080fe20000410000 */
[----:B------:R-:W-:Y:S02]  /*7e30*/  FFMA.FTZ R26, R3, R13, -R26 ;  /* 0x0000000d031a7223 */ /* 0x000fe4000001081a */
[C---:B------:R-:W-:Y:S01]  /*7e40*/  FFMA.FTZ R13, R5.reuse, R14, -R28 ;  /* 0x0000000e050d7223 */ /* 0x040fe2000001081c */
[----:B------:R-:W-:Y:S01]  /*7e50*/  FFMA.FTZ R20, R5, R20, R7 ;  /* 0x0000001405147223 */ /* 0x000fe20000010007 */
[----:B------:R-:W-:Y:S01]  /*7e60*/  FFMA.FTZ R3, R3, R21, R4 ;  /* 0x0000001503037223 */ /* 0x000fe20000010004 */
[----:B------:R-:W-:Y:S02]  /*7e70*/  F2FP.SATFINITE.E4M3.F32.PACK_AB_MERGE_C R5, R15, R10, RZ ;  /* 0x0000000a0f05723e */ /* 0x000fe400048070ff */
[----:B------:R-:W-:-:S02]  /*7e80*/  F2FP.SATFINITE.E4M3.F32.PACK_AB_MERGE_C R7, R47, R32, RZ ;  /* 0x000000202f07723e */ /* 0x000fc400048070ff */
[----:B------:R-:W-:Y:S02]  /*7e90*/  F2FP.SATFINITE.E4M3.F32.PACK_AB_MERGE_C R4, R46, R43, RZ ;  /* 0x0000002b2e04723e */ /* 0x000fe400048070ff */
[----:B------:R-:W-:Y:S02]  /*7ea0*/  F2FP.SATFINITE.E4M3.F32.PACK_AB_MERGE_C R10, R48, R35, RZ ;  /* 0x00000023300a723e */ /* 0x000fe400048070ff */
[----:B------:R-:W-:Y:S02]  /*7eb0*/  F2FP.SATFINITE.E4M3.F32.PACK_AB_MERGE_C R5, R11, R6, R5 ;  /* 0x000000060b05723e */ /* 0x000fe40004807005 */
[----:B------:R-:W-:Y:S02]  /*7ec0*/  F2FP.SATFINITE.E4M3.F32.PACK_AB_MERGE_C R7, R30, R25, R7 ;  /* 0x000000191e07723e */ /* 0x000fe40004807007 */
[----:B------:R-:W-:Y:S02]  /*7ed0*/  F2FP.SATFINITE.E4M3.F32.PACK_AB_MERGE_C R4, R42, R39, R4 ;  /* 0x000000272a04723e */ /* 0x000fe40004807004 */
[----:B------:R-:W-:-:S02]  /*7ee0*/  F2FP.SATFINITE.E4M3.F32.PACK_AB_MERGE_C R6, R13, R26, R33 ;  /* 0x0000001a0d06723e */ /* 0x000fc40004807021 */
[----:B------:R-:W-:Y:S02]  /*7ef0*/  F2FP.SATFINITE.E4M3.F32.PACK_AB_MERGE_C R11, R29, R24, R34 ;  /* 0x000000181d0b723e */ /* 0x000fe40004807022 */
[----:B------:R-:W-:Y:S01]  /*7f00*/  F2FP.SATFINITE.E4M3.F32.PACK_AB_MERGE_C R10, R20, R3, R10 ;  /* 0x00000003140a723e */ /* 0x000fe2000480700a */
[----:B------:R0:W-:Y:S04]  /*7f10*/  STS.128 [R50+0xb000], R4 ;  /* 0x00b0000432007388 */ /* 0x0001e80000000c00 */
[----:B------:R0:W-:Y:S02]  /*7f20*/  STS.128 [R0+0xb000], R8 ;  /* 0x00b0000800007388 */ /* 0x0001e40000000c00 */
.L_x_478:
[----:B------:R-:W-:Y:S05]  /*7f30*/  BSYNC B0 ;  /* 0x0000000000007941 */ /* 0x000fea0003800000 */
.L_x_471:
[----:B------:R-:W-:Y:S01]  /*7f40*/  @!PT LDS RZ, [RZ] ;  /* 0x00000000fffff984 */ /* 0x000fe20000000800 */
[----:B------:R-:W-:Y:S01]  /*7f50*/  @!PT LDS RZ, [RZ] ;  /* 0x00000000fffff984 */ /* 0x000fe20000000800 */
[----:B------:R-:W-:Y:S01]  /*7f60*/  @!PT LDS RZ, [RZ] ;  /* 0x00000000fffff984 */ /* 0x000fe20000000800 */
[----:B------:R-:W-:Y:S01]  /*7f70*/  @!PT LDS RZ, [RZ] ;  /* 0x00000000fffff984 */ /* 0x000fe20000000800 */
[----:B------:R1:W-:Y:S06]  /*7f80*/  MEMBAR.ALL.CTA ;  /* 0x0000000000007992 */ /* 0x0003ec0000008000 */
[----:B-1----:R-:W1:Y:S01]  /*7f90*/  FENCE.VIEW.ASYNC.S ;  /* 0x00000000000073c6 */ /* 0x002e620000000000 */
[----:B------:R-:W-:Y:S05]  /*7fa0*/  WARPSYNC.ALL ;  /* 0x0000000000007948 */ /* 0x000fea0003800000 */
[----:B-1----:R-:W-:Y:S06]  /*7fb0*/  BAR.SYNC.DEFER_BLOCKING 0xd, 0x180 ;  /* 0x0346000000007b1d */ /* 0x002fec0000010000 */
.L_x_468:
[----:B0--3--:R-:W3:Y:S02]  /*7fc0*/  LDL R0, [R1+0x18] ;  /* 0x0000180001007983 */ /* 0x009ee40000100800 */
[----:B---3--:R-:W-:-:S13]  /*7fd0*/  ISETP.NE.AND P0, PT, R0, 0x3, PT ;  /* 0x000000030000780c */ /* 0x008fda0003f05270 */
[----:B------:R-:W-:Y:S05]  /*7fe0*/  @!P0 BRA `(.L_x_486) ;  /* 0x0000000000048947 */ /* 0x000fea0003800000 */
[----:B------:R-:W-:Y:S01]  /*7ff0*/  BPT.TRAP 0x1 ;  /* 0x000000040000795c */ /* 0x000fe20000300000 */
.L_x_486:
[----:B-1--4-:R-:W3:Y:S04]  /*8000*/  LDL R3, [R1+0x1c] ;  /* 0x00001c0001037983 */ /* 0x012ee80000100800 */
[----:B-----5:R-:W4:Y:S01]  /*8010*/  LDL R4, [R1+0x14] ;  /* 0x0000140001047983 */ /* 0x020f220000100800 */
[----:B---3--:R-:W-:Y:S01]  /*8020*/  SHF.L.U32 R5, R3, 0x1f, RZ ;  /* 0x0000001f03057819 */ /* 0x008fe200000006ff */
[----:B----4-:R-:W-:-:S04]  /*8030*/  IMAD R0, R4, 0x8, R18 ;  /* 0x0000000804007824 */ /* 0x010fc800078e0212 */
[----:B------:R0:W1:Y:S01]  /*8040*/  SYNCS.PHASECHK.TRANS64.TRYWAIT P1, [R0+URZ+0x13230], R5 ;  /* 0x01323005000075a7 */ /* 0x000062000802017f */
[----:B------:R-:W-:Y:S05]  /*8050*/  @!P0 BRA `(.L_x_487) ;  /* 0x0000000000048947 */ /* 0x000fea0003800000 */
[----:B------:R-:W-:Y:S01]  /*8060*/  BPT.TRAP 0x1 ;  /* 0x000000040000795c */ /* 0x000fe20000300000 */
.L_x_487:
[----:B------:R-:W-:-:S05]  /*8070*/  VIADD R3, R18, 0xe000 ;  /* 0x0000e00012037836 */ /* 0x000fca0000000000 */
[----:B------:R-:W-:-:S04]  /*8080*/  SHF.R.U32.HI R3, RZ, 0x4, R3 ;  /* 0x00000004ff037819 */ /* 0x000fc80000011603 */
[----:B------:R-:W-:-:S04]  /*8090*/  LOP3.LUT R3, R3, 0x3fff, RZ, 0xc0, !PT ;  /* 0x00003fff03037812 */ /* 0x000fc800078ec0ff */
[----:B------:R-:W-:-:S05]  /*80a0*/  LOP3.LUT R21, R3, 0x10000, RZ, 0xfc, !PT ;  /* 0x0001000003157812 */ /* 0x000fca00078efcff */
[----:B------:R-:W-:Y:S01]  /*80b0*/  IMAD R10, R4, 0x280, R21 ;  /* 0x00000280040a7824 */ /* 0x000fe200078e0215 */
[----:B-1----:R-:W-:Y:S06]  /*80c0*/  @P1 BRA `(.L_x_488) ;  /* 0x0000000000081947 */ /* 0x002fec0003800000 */
[----:B------:R-:W1:Y:S02]  /*80d0*/  SYNCS.PHASECHK.TRANS64.TRYWAIT P1, [R0+URZ+0x13230], R5 ;  /* 0x01323005000075a7 */ /* 0x000e64000802017f */
[----:B-1----:R-:W-:Y:S05]  /*80e0*/  @!P1 BRA `(.L_x_489) ;  /* 0x0000010000989947 */ /* 0x002fea0003800000 */
.L_x_488:
[----:B------:R-:W-:Y:S01]  /*80f0*/  IMAD.MOV.U32 R4, RZ, RZ, R10 ;  /* 0x000000ffff047224 */ /* 0x000fe200078e000a */
[----:B------:R-:W-:Y:S05]  /*8100*/  WARPSYNC.ALL ;  /* 0x0000000000007948 */ /* 0x000fea0003800000 */
[----:B01----:R-:W-:Y:S01]  /*8110*/  IMAD.MOV.U32 R5, RZ, RZ, -0x7fffffe0 ;  /* 0x80000020ff057424 */ /* 0x003fe200078e00ff */
[----:B------:R-:W-:Y:S01]  /*8120*/  R2UR UR6, R4 ;  /* 0x00000000040672ca */ /* 0x000fe200000e0000 */
[----:B------:R-:W-:Y:S01]  /*8130*/  WARPGROUP.ARRIVE ;  /* 0x00000000000079c5 */ /* 0x000fe20000000000 */
[----:B------:R-:W-:Y:S01]  /*8140*/  LOP3.LUT R4, R31, 0x10000, RZ, 0xfc, !PT ;  /* 0x000100001f047812 */ /* 0x000fe200078efcff */
[----:B------:R-:W-:Y:S01]  /*8150*/  IMAD.MOV.U32 R7, RZ, RZ, -0x7fffffe0 ;  /* 0x80000020ff077424 */ /* 0x000fe200078e00ff */
[C---:B------:R-:W-:Y:S01]  /*8160*/  R2UR UR7, R5.reuse ;  /* 0x00000000050772ca */ /* 0x040fe200000e0000 */
[----:B------:R-:W-:Y:S01]  /*8170*/  VIADD R8, R10, 0x100 ;  /* 0x000001000a087836 */ /* 0x000fe20000000000 */
[----:B------:R-:W-:Y:S01]  /*8180*/  R2UR UR4, R4 ;  /* 0x00000000040472ca */ /* 0x000fe200000e0000 */
[----:B------:R-:W-:Y:S01]  /*8190*/  IMAD.MOV.U32 R9, RZ, RZ, -0x7fffffe0 ;  /* 0x80000020ff097424 */ /* 0x000fe200078e00ff */
[----:B------:R-:W-:Y:S01]  /*81a0*/  R2UR UR5, R5 ;  /* 0x00000000050572ca */ /* 0x000fe200000e0000 */
[C---:B------:R-:W-:Y:S01]  /*81b0*/  VIADD R12, R10.reuse, 0x200 ;  /* 0x000002000a0c7836 */ /* 0x040fe20000000000 */
[----:B------:R-:W-:Y:S01]  /*81c0*/  IADD3 R6, R10, 0x80, RZ ;  /* 0x000000800a067810 */ /* 0x000fe20007ffe0ff */
[----:B------:R-:W-:Y:S01]  /*81d0*/  IMAD.MOV.U32 R13, RZ, RZ, -0x7fffffe0 ;  /* 0x80000020ff0d7424 */ /* 0x000fe200078e00ff */
[----:B------:R-:W-:Y:S01]  /*81e0*/  R2UR UR11, R7 ;  /* 0x00000000070b72ca */ /* 0x000fe200000e0000 */
[----:B------:R-:W-:Y:S01]  /*81f0*/  IMAD.MOV.U32 R11, RZ, RZ, -0x7fffffe0 ;  /* 0x80000020ff0b7424 */ /* 0x000fe200078e00ff */
[----:B------:R-:W-:Y:S01]  /*8200*/  R2UR UR10, R6 ;  /* 0x00000000060a72ca */ /* 0x000fe200000e0000 */
[----:B------:R-:W-:Y:S01]  /*8210*/  IMAD.MOV.U32 R55, RZ, RZ, RZ ;  /* 0x000000ffff377224 */ /* 0x000fe200078e00ff */
[----:B------:R-:W-:-:S02]  /*8220*/  R2UR UR8, R4 ;  /* 0x00000000040872ca */ /* 0x000fc400000e0000 */
[----:B------:R-:W-:Y:S02]  /*8230*/  R2UR UR9, R5 ;  /* 0x00000000050972ca */ /* 0x000fe400000e0000 */
[----:B------:R-:W-:Y:S01]  /*8240*/  R2UR UR14, R8 ;  /* 0x00000000080e72ca */ /* 0x000fe200000e0000 */
[----:B------:R-:W-:Y:S01]  /*8250*/  QGMMA.64x32x32.F32.E4M3.E4M3 R104, gdesc[UR4], RZ, !UPT, gsb0 ;  /* 0x00600000046879f3 */ /* 0x000fe2000c0008ff */
[----:B------:R-:W-:Y:S01]  /*8260*/  R2UR UR15, R9 ;  /* 0x00000000090f72ca */ /* 0x000fe200000e0000 */
[----:B------:R-:W-:Y:S01]  /*8270*/  IMAD.MOV.U32 R9, RZ, RZ, -0x7fffffe0 ;  /* 0x80000020ff097424 */ /* 0x000fe200078e00ff */
[----:B------:R-:W-:Y:S02]  /*8280*/  R2UR UR12, R4 ;  /* 0x00000000040c72ca */ /* 0x000fe400000e0000 */
[----:B------:R-:W-:Y:S02]  /*8290*/  R2UR UR13, R5 ;  /* 0x00000000050d72ca */ /* 0x000fe400000e0000 */
[----:B------:R-:W-:-:S02]  /*82a0*/  IADD3 R6, R10, 0x180, RZ ;  /* 0x000001800a067810 */ /* 0x000fc40007ffe0ff */
[----:B------:R-:W-:Y:S01]  /*82b0*/  R2UR UR19, R7 ;  /* 0x00000000071372ca */ /* 0x000fe200000e0000 */
[----:B------:R-:W-:Y:S01]  /*82c0*/  IMAD.MOV.U32 R7, RZ, RZ, -0x7fffffe0 ;  /* 0x80000020ff077424 */ /* 0x000fe200078e00ff */
[----:B------:R-:W-:Y:S01]  /*82d0*/  R2UR UR18, R6 ;  /* 0x00000000061272ca */ /* 0x000fe200000e0000 */
[----:B------:R-:W-:Y:S01]  /*82e0*/  VIADD R6, R10, 0x2 ;  /* 0x000000020a067836 */ /* 0x000fe20000000000 */
[----:B------:R-:W-:Y:S02]  /*82f0*/  R2UR UR16, R4 ;  /* 0x00000000041072ca */ /* 0x000fe400000e0000 */
[----:B------:R-:W-:Y:S02]  /*8300*/  R2UR UR17, R5 ;  /* 0x00000000051172ca */ /* 0x000fe400000e0000 */
[----:B------:R-:W-:Y:S02]  /*8310*/  R2UR UR22, R12 ;  /* 0x000000000c1672ca */ /* 0x000fe400000e0000 */
[----:B------:R-:W-:-:S02]  /*8320*/  R2UR UR23, R13 ;  /* 0x000000000d1772ca */ /* 0x000fc400000e0000 */
[----:B------:R-:W-:Y:S02]  /*8330*/  R2UR UR20, R4 ;  /* 0x00000000041472ca */ /* 0x000fe400000e0000 */
[----:B------:R-:W-:Y:S02]  /*8340*/  R2UR UR21, R5 ;  /* 0x00000000051572ca */ /* 0x000fe400000e0000 */
[----:B------:R-:W-:Y:S01]  /*8350*/  R2UR UR6, R6 ;  /* 0x00000000060672ca */ /* 0x000fe200000e0000 */
[C---:B------:R-:W-:Y:S01]  /*8360*/  VIADD R6, R10.reuse, 0x102 ;  /* 0x000001020a067836 */ /* 0x040fe20000000000 */
[----:B------:R-:W-:Y:S01]  /*8370*/  R2UR UR7, R7 ;  /* 0x00000000070772ca */ /* 0x000fe200000e0000 */
[----:B------:R-:W-:Y:S01]  /*8380*/  IMAD.MOV.U32 R7, RZ, RZ, -0x7fffffe0 ;  /* 0x80000020ff077424 */ /* 0x000fe200078e00ff */
[----:B------:R-:W-:Y:S01]  /*8390*/  IADD3 R8, R10, 0x82, RZ ;  /* 0x000000820a087810 */ /* 0x000fe20007ffe0ff */
[----:B------:R-:W-:Y:S02]  /*83a0*/  WARPGROUP.DEPBAR.LE gsb0, 0x0 ;  /* 0x00008000000079c5 */ /* 0x000fe40000010000 */
[----:B------:R-:W-:-:S06]  /*83b0*/  WARPGROUP.ARRIVE ;  /* 0x00000000000079c5 */ /* 0x000fcc0000000000 */
[----:B------:R-:W-:Y:S01]  /*83c0*/  QGMMA.64x32x32.F32.E4M3.E4M3 R88, gdesc[UR8], RZ, !UPT, gsb0 ;  /* 0x00600000085879f3 */ /* 0x000fe2000c0008ff */
        /* <DEDUP_REMOVED lines=9> */
[----:B------:R-:W-:Y:S01]  /*8460*/  VIADD R6, R4, 0x2 ;  /* 0x0000000204067836 */ /* 0x000fe20000000000 */
[----:B------:R-:W-:Y:S02]  /*8470*/  R2UR UR15, R7 ;  /* 0x00000000070f72ca */ /* 0x000fe400000e0000 */
[----:B------:R-:W-:Y:S02]  /*8480*/  MOV R7, 0x80000020 ;  /* 0x8000002000077802 */ /* 0x000fe40000000f00 */
[C---:B------:R-:W-:Y:S02]  /*8490*/  R2UR UR4, R6.reuse ;  /* 0x00000000060472ca */ /* 0x040fe400000e0000 */
[----:B------:R-:W-:Y:S02]  /*84a0*/  R2UR UR5, R7 ;  /* 0x00000000070572ca */ /* 0x000fe400000e0000 */
[----:B------:R-:W-:-:S02]  /*84b0*/  R2UR UR8, R6 ;  /* 0x00000000060872ca */ /* 0x000fc400000e0000 */
[C---:B------:R-:W-:Y:S02]  /*84c0*/  R2UR UR9, R7.reuse ;  /* 0x00000000070972ca */ /* 0x040fe400000e0000 */
[----:B------:R-:W-:Y:S02]  /*84d0*/  R2UR UR12, R6 ;  /* 0x00000000060c72ca */ /* 0x000fe400000e0000 */
[----:B------:R-:W-:Y:S01]  /*84e0*/  R2UR UR13, R7 ;  /* 0x00000000070d72ca */ /* 0x000fe200000e0000 */
[----:B------:R-:W-:Y:S02]  /*84f0*/  WARPGROUP.DEPBAR.LE gsb0, 0x0 ;  /* 0x00008000000079c5 */ /* 0x000fe40000010000 */
[----:B------:R-:W-:-:S06]  /*8500*/  WARPGROUP.ARRIVE ;  /* 0x00000000000079c5 */ /* 0x000fcc0000000000 */
[----:B------:R-:W-:Y:S01]  /*8510*/  QGMMA.64x32x32.F32.E4M3.E4M3 R56, gdesc[UR16], RZ, !UPT, gsb0 ;  /* 0x00600000103879f3 */ /* 0x000fe2000c0008ff */
[----:B------:R-:W-:Y:S02]  /*8520*/  R2UR UR18, R8 ;  /* 0x00000000081272ca */ /* 0x000fe400000e0000 */
[----:B------:R-:W-:Y:S02]  /*8530*/  R2UR UR19, R9 ;  /* 0x00000000091372ca */ /* 0x000fe400000e0000 */
        /* <DEDUP_REMOVED lines=25> */
[----:B------:R-:W-:Y:S05]  /*86d0*/  @!P0 BRA `(.L_x_490) ;  /* 0x0000000000048947 */ /* 0x000fea0003800000 */
[----:B------:R-:W-:Y:S01]  /*86e0*/  BPT.TRAP 0x1 ;  /* 0x000000040000795c */ /* 0x000fe20000300000 */
.L_x_490:
[----:B------:R-:W3:Y:S01]  /*86f0*/  LDL R121, [R1+0x80] ;  /* 0x0000800001797983 */ /* 0x000ee20000100800 */
        /* <DEDUP_REMOVED lines=17> */
[C---:B--2---:R-:W-:Y:S01]  /*8810*/  FMUL.FTZ R14, R2.reuse, R111 ;  /* 0x0000006f020e7220 */ /* 0x044fe20000410000 */
[C---:B------:R-:W-:Y:S01]  /*8820*/  FMUL.FTZ R47, R2.reuse, R88 ;  /* 0x00000058022f7220 */ /* 0x040fe20000410000 */
[C---:B------:R-:W-:Y:S01]  /*8830*/  FMUL.FTZ R51, R2.reuse, R91 ;  /* 0x0000005b02337220 */ /* 0x040fe20000410000 */
[C---:B------:R-:W-:Y:S01]  /*8840*/  FMUL.FTZ R91, R2.reuse, R98 ;  /* 0x00000062025b7220 */ /* 0x040fe20000410000 */
[C---:B------:R-:W-:Y:S01]  /*8850*/  FMUL.FTZ R41, R2.reuse, R114 ;  /* 0x0000007202297220 */ /* 0x040fe20000410000 */
[----:B------:R-:W2:Y:S01]  /*8860*/  MUFU.TANH R11, R11 ;  /* 0x0000000b000b7308 */ /* 0x000ea20000002400 */
[C---:B------:R-:W-:Y:S01]  /*8870*/  FMUL.FTZ R48, R2.reuse, R89 ;  /* 0x0000005902307220 */ /* 0x040fe20000410000 */
[C---:B------:R-:W-:Y:S01]  /*8880*/  FMUL.FTZ R42, R2.reuse, R115 ;  /* 0x00000073022a7220 */ /* 0x040fe20000410000 */
[C---:B------:R-:W-:Y:S01]  /*8890*/  FMUL.FTZ R52, R2.reuse, R92 ;  /* 0x0000005c02347220 */ /* 0x040fe20000410000 */
[C---:B------:R-:W-:Y:S01]  /*88a0*/  FMUL.FTZ R45, R2.reuse, R118 ;  /* 0x00000076022d7220 */ /* 0x040fe20000410000 */
[C---:B------:R-:W-:Y:S01]  /*88b0*/  FMUL.FTZ R46, R2.reuse, R119 ;  /* 0x00000077022e7220 */ /* 0x040fe20000410000 */
[C---:B------:R-:W-:Y:S01]  /*88c0*/  FMUL.FTZ R54, R2.reuse, R94 ;  /* 0x0000005e02367220 */ /* 0x040fe20000410000 */
[C---:B------:R-:W-:Y:S01]  /*88d0*/  FMUL.FTZ R72, R2.reuse, R72 ;  /* 0x0000004802487220 */ /* 0x040fe20000410000 */
[----:B------:R-:W4:Y:S01]  /*88e0*/  MUFU.TANH R12, R12 ;  /* 0x0000000c000c7308 */ /* 0x000f220000002400 */
[C---:B------:R-:W-:Y:S01]  /*88f0*/  FMUL.FTZ R73, R2.reuse, R73 ;  /* 0x0000004902497220 */ /* 0x040fe20000410000 */
[C---:B------:R-:W-:Y:S01]  /*8900*/  FMUL.FTZ R76, R2.reuse, R76 ;  /* 0x0000004c024c7220 */ /* 0x040fe20000410000 */
[C---:B------:R-:W-:Y:S01]  /*8910*/  FMUL.FTZ R77, R2.reuse, R77 ;  /* 0x0000004d024d7220 */ /* 0x040fe20000410000 */
[C---:B------:R-:W-:Y:S01]  /*8920*/  FMUL.FTZ R80, R2.reuse, R80 ;  /* 0x0000005002507220 */ /* 0x040fe20000410000 */
[C---:B------:R-:W-:Y:S01]  /*8930*/  FMUL.FTZ R74, R2.reuse, R74 ;  /* 0x0000004a024a7220 */ /* 0x040fe20000410000 */
[C---:B------:R-:W-:Y:S01]  /*8940*/  FMUL.FTZ R81, R2.reuse, R81 ;  /* 0x0000005102517220 */ /* 0x040fe20000410000 */
[C---:B------:R-:W-:Y:S01]  /*8950*/  FMUL.FTZ R75, R2.reuse, R75 ;  /* 0x0000004b024b7220 */ /* 0x040fe20000410000 */
[----:B------:R-:W5:Y:S01]  /*8960*/  MUFU.TANH R15, R15 ;  /* 0x0000000f000f7308 */ /* 0x000f620000002400 */
        /* <DEDUP_REMOVED lines=44> */
[----:B------:R-:W-:Y:S01]  /*8c30*/  FMUL.FTZ R36, R2, R36 ;  /* 0x0000002402247220 */ /* 0x000fe20000410000 */
[----:B------:R-:W5:Y:S01]  /*8c40*/  LDL R102, [R1+0x2c] ;  /* 0x00002c0001667983 */ /* 0x000f620000100800 */
[----:B------:R-:W-:Y:S01]  /*8c50*/  ULDC UR4, c[0x0][0x988] ;  /* 0x0002620000047ab9 */ /* 0x000fe20000000800 */
[----:B------:R-:W5:Y:S01]  /*8c60*/  MUFU.TANH R44, R44 ;  /* 0x0000002c002c7308 */ /* 0x000f620000002400 */
[----:B------:R-:W-:Y:S01]  /*8c70*/  P2R R50, PR, RZ, 0x1 ;  /* 0x00000001ff327803 */ /* 0x000fe20000000000 */
[----:B------:R-:W-:-:S06]  /*8c80*/  ULDC UR36, c[0x0][0x988] ;  /* 0x0002620000247ab9 */ /* 0x000fcc0000000800 */
[----:B------:R-:W5:Y:S08]  /*8c90*/  MUFU.TANH R14, R14 ;  /* 0x0000000e000e7308 */ /* 0x000f700000002400 */
        /* <DEDUP_REMOVED lines=24> */
[----:B------:R-:W5:Y:S01]  /*8e20*/  MUFU.TANH R80, R80 ;  /* 0x0000005000507308 */ /* 0x000f620000002400 */
[----:B---3--:R-:W-:-:S07]  /*8e30*/  IMAD.IADD R97, R121, 0x1, R40 ;  /* 0x0000000179617824 */ /* 0x008fce00078e0228 */
[----:B------:R-:W3:Y:S01]  /*8e40*/  MUFU.TANH R74, R74 ;  /* 0x0000004a004a7308 */ /* 0x000ee20000002400 */
[----:B------:R-:W-:-:S05]  /*8e50*/  IMAD R97, R120, -0xa0, R97 ;  /* 0xffffff6078617824 */ /* 0x000fca00078e0261 */
[C---:B------:R-:W-:Y:S02]  /*8e60*/  ISETP.GT.AND P4, PT, R97.reuse, RZ, PT ;  /* 0x000000ff6100720c */ /* 0x040fe40003f84270 */
[C---:B------:R-:W-:Y:S01]  /*8e70*/  ISETP.GT.AND P3, PT, R97.reuse, 0x1, PT ;  /* 0x000000016100780c */ /* 0x040fe20003f64270 */
[----:B------:R-:W3:Y:S01]  /*8e80*/  MUFU.TANH R81, R81 ;  /* 0x0000005100517308 */ /* 0x000ee20000002400 */
[----:B------:R-:W-:Y:S02]  /*8e90*/  ISETP.GT.AND P2, PT, R97, 0x8, PT ;  /* 0x000000086100780c */ /* 0x000fe40003f44270 */
[----:B0-----:R-:W-:Y:S02]  /*8ea0*/  FSEL R3, R3, -INF , P4 ;  /* 0xff80000003037808 */ /* 0x001fe40002000000 */
[----:B-1----:R-:W-:Y:S02]  /*8eb0*/  FSEL R8, R8, -INF , P3 ;  /* 0xff80000008087808 */ /* 0x002fe40001800000 */
[----:B------:R-:W-:Y:S01]  /*8ec0*/  ISETP.GT.AND P1, PT, R97, 0x9, PT ;  /* 0x000000096100780c */ /* 0x000fe20003f24270 */
[----:B------:R-:W0:Y:S01]  /*8ed0*/  MUFU.TANH R75, R75 ;  /* 0x0000004b004b7308 */ /* 0x000e220000002400 */
[----:B--2---:R-:W-:-:S02]  /*8ee0*/  FSEL R11, R11, -INF , P2 ;  /* 0xff8000000b0b7808 */ /* 0x004fc40001000000 */
[----:B------:R-:W-:Y:S02]  /*8ef0*/  FMNMX.FTZ R100, R3, R8, !PT ;  /* 0x0000000803647209 */ /* 0x000fe40007810000 */
[----:B------:R-:W-:Y:S02]  /*8f00*/  ISETP.GT.AND P6, PT, R97, 0x10, PT ;  /* 0x000000106100780c */ /* 0x000fe40003fc4270 */
[----:B----4-:R-:W-:Y:S01]  /*8f10*/  FSEL R37, R12, -INF , P1 ;  /* 0xff8000000c257808 */ /* 0x010fe20000800000 */
[----:B------:R-:W1:Y:S01]  /*8f20*/  MUFU.TANH R84, R84 ;  /* 0x0000005400547308 */ /* 0x000e620000002400 */
[----:B------:R-:W-:Y:S02]  /*8f30*/  FMNMX.FTZ R100, R11, R100, !PT ;  /* 0x000000640b647209 */ /* 0x000fe40007810000 */
[----:B------:R-:W-:Y:S02]  /*8f40*/  ISETP.GT.AND P5, PT, R97, 0x11, PT ;  /* 0x000000116100780c */ /* 0x000fe40003fa4270 */
[----:B-----5:R-:W-:-:S02]  /*8f50*/  FSEL R15, R15, -INF , P6 ;  /* 0xff8000000f0f7808 */ /* 0x020fc40003000000 */
[----:B------:R-:W-:Y:S01]  /*8f60*/  FMNMX.FTZ R100, R37, R100, !PT ;  /* 0x0000006425647209 */ /* 0x000fe20007810000 */
[----:B------:R-:W2:Y:S01]  /*8f70*/  MUFU.TANH R78, R78 ;  /* 0x0000004e004e7308 */ /* 0x000ea20000002400 */
[----:B------:R-:W-:Y:S02]  /*8f80*/  FSEL R9, R9, -INF , P4 ;  /* 0xff80000009097808 */ /* 0x000fe40002000000 */
[----:B------:R-:W-:Y:S02]  /*8f90*/  ISETP.GT.AND P4, PT, R97, 0x18, PT ;  /* 0x000000186100780c */ /* 0x000fe40003f84270 */
[----:B------:R-:W-:Y:S02]  /*8fa0*/  FSEL R99, R20, -INF , P5 ;  /* 0xff80000014637808 */ /* 0x000fe40002800000 */
[----:B------:R-:W-:Y:S01]  /*8fb0*/  FMNMX.FTZ R100, R15, R100, !PT ;  /* 0x000000640f647209 */ /* 0x000fe20007810000 */
[----:B------:R-:W4:Y:S01]  /*8fc0*/  MUFU.TANH R85, R85 ;  /* 0x0000005500557308 */ /* 0x000f220000002400 */
[----:B------:R-:W-:-:S02]  /*8fd0*/  FSEL R10, R10, -INF , P3 ;  /* 0xff8000000a0a7808 */ /* 0x000fc40001800000 */
[----:B------:R-:W-:Y:S02]  /*8fe0*/  ISETP.GT.AND P3, PT, R97, 0x19, PT ;  /* 0x000000196100780c */ /* 0x000fe40003f64270 */
[----:B------:R-:W-:Y:S02]  /*8ff0*/  FSEL R43, R43, -INF , P4 ;  /* 0xff8000002b2b7808 */ /* 0x000fe40002000000 */
[----:B------:R-:W-:Y:S01]  /*9000*/  FMNMX.FTZ R100, R99, R100, !PT ;  /* 0x0000006463647209 */ /* 0x000fe20007810000 */
[----:B------:R-:W5:Y:S01]  /*9010*/  MUFU.TANH R79, R79 ;  /* 0x0000004f004f7308 */ /* 0x000f620000002400 */
[----:B------:R-:W-:Y:S02]  /*9020*/  FSEL R13, R13, -INF , P2 ;  /* 0xff8000000d0d7808 */ /* 0x000fe40001000000 */
[----:B------:R-:W-:Y:S02]  /*9030*/  ISETP.GT.AND P2, PT, R97, 0x20, PT ;  /* 0x000000206100780c */ /* 0x000fe40003f44270 */
[----:B------:R-:W-:-:S02]  /*9040*/  FSEL R103, R44, -INF , P3 ;  /* 0xff8000002c677808 */ /* 0x000fc40001800000 */
[----:B------:R-:W-:Y:S01]  /*9050*/  FMNMX.FTZ R100, R43, R100, !PT ;  /* 0x000000642b647209 */ /* 0x000fe20007810000 */
[----:B------:R-:W5:Y:S01]  /*9060*/  MUFU.TANH R56, R56 ;  /* 0x0000003800387308 */ /* 0x000f620000002400 */
[----:B------:R-:W-:Y:S02]  /*9070*/  FSEL R101, R14, -INF , P1 ;  /* 0xff8000000e657808 */ /* 0x000fe40000800000 */
[----:B------:R-:W-:Y:S02]  /*9080*/  ISETP.GT.AND P1, PT, R97, 0x21, PT ;  /* 0x000000216100780c */ /* 0x000fe40003f24270 */
[----:B------:R-:W-:Y:S02]  /*9090*/  FSEL R47, R47, -INF , P2 ;  /* 0xff8000002f2f7808 */ /* 0x000fe40001000000 */
[----:B------:R-:W-:Y:S01]  /*90a0*/  FMNMX.FTZ R100, R103, R100, !PT ;  /* 0x0000006467647209 */ /* 0x000fe20007810000 */
[----:B------:R-:W5:Y:S01]  /*90b0*/  MUFU.TANH R82, R82 ;  /* 0x0000005200527308 */ /* 0x000f620000002400 */
        /* <DEDUP_REMOVED lines=60> */
[----:B---3--:R-:W-:-:S02]  /*9480*/  FSEL R131, R74, -INF , P6 ;  /* 0xff8000004a837808 */ /* 0x008fc40003000000 */
[----:B------:R-:W-:Y:S02]  /*9490*/  ISETP.GT.AND P6, PT, R97, 0x58, PT ;  /* 0x000000586100780c */ /* 0x000fe40003fc4270 */
[----:B------:R-:W-:Y:S02]  /*94a0*/  FSEL R81, R81, -INF , P1 ;  /* 0xff80000051517808 */ /* 0x000fe40000800000 */
[----:B------:R-:W-:Y:S01]  /*94b0*/  FMNMX.FTZ R100, R129, R100, !PT ;  /* 0x0000006481647209 */ /* 0x000fe20007810000 */
[----:B------:R-:W3:Y:S01]  /*94c0*/  MUFU.TANH R69, R69 ;  /* 0x0000004500457308 */ /* 0x000ee20000002400 */
[----:B0-----:R-:W-:Y:S02]  /*94d0*/  FSEL R75, R75, -INF , P5 ;  /* 0xff8000004b4b7808 */ /* 0x001fe40002800000 */
[----:B------:R-:W-:Y:S02]  /*94e0*/  ISETP.GT.AND P5, PT, R97, 0x59, PT ;  /* 0x000000596100780c */ /* 0x000fe40003fa4270 */
[----:B-1----:R-:W-:-:S02]  /*94f0*/  FSEL R133, R84, -INF , P6 ;  /* 0xff80000054857808 */ /* 0x002fc40003000000 */
[----:B------:R-:W-:Y:S01]  /*9500*/  FMNMX.FTZ R100, R81, R100, !PT ;  /* 0x0000006451647209 */ /* 0x000fe20007810000 */
[----:B------:R-:W0:Y:S01]  /*9510*/  MUFU.TANH R63, R63 ;  /* 0x0000003f003f7308 */ /* 0x000e220000002400 */
[----:B--2---:R-:W-:Y:S02]  /*9520*/  FSEL R135, R78, -INF , P4 ;  /* 0xff8000004e877808 */ /* 0x004fe40002000000 */
[----:B------:R-:W-:Y:S02]  /*9530*/  ISETP.GT.AND P4, PT, R97, 0x60, PT ;  /* 0x000000606100780c */ /* 0x000fe40003f84270 */
[----:B----4-:R-:W-:Y:S02]  /*9540*/  FSEL R85, R85, -INF , P5 ;  /* 0xff80000055557808 */ /* 0x010fe40002800000 */
[----:B------:R-:W-:Y:S01]  /*9550*/  FMNMX.FTZ R100, R133, R100, !PT ;  /* 0x0000006485647209 */ /* 0x000fe20007810000 */
[----:B------:R-:W1:Y:S01]  /*9560*/  MUFU.TANH R24, R24 ;  /* 0x0000001800187308 */ /* 0x000e620000002400 */
[----:B-----5:R-:W-:-:S02]  /*9570*/  FSEL R79, R79, -INF , P3 ;  /* 0xff8000004f4f7808 */ /* 0x020fc40001800000 */
[----:B------:R-:W-:Y:S02]  /*9580*/  ISETP.GT.AND P3, PT, R97, 0x61, PT ;  /* 0x000000616100780c */ /* 0x000fe40003f64270 */
[----:B------:R-:W-:Y:S02]  /*9590*/  FSEL R137, R56, -INF , P4 ;  /* 0xff80000038897808 */ /* 0x000fe40002000000 */
[----:B------:R-:W-:Y:S01]  /*95a0*/  FMNMX.FTZ R100, R85, R100, !PT ;  /* 0x0000006455647209 */ /* 0x000fe20007810000 */
[----:B------:R-:W2:Y:S01]  /*95b0*/  MUFU.TANH R66, R66 ;  /* 0x0000004200427308 */ /* 0x000ea20000002400 */
[----:B------:R-:W-:Y:S02]  /*95c0*/  FSEL R139, R82, -INF , P2 ;  /* 0xff800000528b7808 */ /* 0x000fe40001000000 */
[----:B------:R-:W-:Y:S02]  /*95d0*/  ISETP.GT.AND P2, PT, R97, 0x68, PT ;  /* 0x000000686100780c */ /* 0x000fe40003f44270 */
[----:B------:R-:W-:-:S02]  /*95e0*/  FSEL R57, R57, -INF , P3 ;  /* 0xff80000039397808 */ /* 0x000fc40001800000 */
[----:B------:R-:W-:Y:S01]  /*95f0*/  FMNMX.FTZ R100, R137, R100, !PT ;  /* 0x0000006489647209 */ /* 0x000fe20007810000 */
[----:B------:R-:W4:Y:S01]  /*9600*/  MUFU.TANH R25, R25 ;  /* 0x0000001900197308 */ /* 0x000f220000002400 */
        /* <DEDUP_REMOVED lines=27> */
[----:B---3--:R-:W-:-:S02]  /*97c0*/  FSEL R69, R69, -INF , P3 ;  /* 0xff80000045457808 */ /* 0x008fc40001800000 */
[----:B------:R-:W-:Y:S01]  /*97d0*/  FMNMX.FTZ R100, R59, R100, !PT ;  /* 0x000000643b647209 */ /* 0x000fe20007810000 */
[----:B------:R-:W3:Y:S01]  /*97e0*/  MUFU.TANH R32, R32 ;  /* 0x0000002000207308 */ /* 0x000ee20000002400 */
[----:B0-----:R-:W-:Y:S02]  /*97f0*/  FSEL R63, R63, -INF , P1 ;  /* 0xff8000003f3f7808 */ /* 0x001fe40000800000 */
[----:B------:R-:W-:Y:S02]  /*9800*/  ISETP.GT.AND P1, PT, R97, 0x81, PT ;  /* 0x000000816100780c */ /* 0x000fe40003f24270 */
[----:B-1----:R-:W-:Y:S02]  /*9810*/  FSEL R155, R24, -INF , P2 ;  /* 0xff800000189b7808 */ /* 0x002fe40001000000 */
[----:B------:R-:W-:Y:S01]  /*9820*/  FMNMX.FTZ R100, R69, R100, !PT ;  /* 0x0000006445647209 */ /* 0x000fe20007810000 */
[----:B------:R-:W0:Y:S01]  /*9830*/  MUFU.TANH R26, R26 ;  /* 0x0000001a001a7308 */ /* 0x000e220000002400 */
[----:B--2---:R-:W-:-:S02]  /*9840*/  FSEL R153, R66, -INF , P6 ;  /* 0xff80000042997808 */ /* 0x004fc40003000000 */
[----:B------:R-:W-:Y:S02]  /*9850*/  ISETP.GT.AND P6, PT, R97, 0x88, PT ;  /* 0x000000886100780c */ /* 0x000fe40003fc4270 */
[----:B----4-:R-:W-:Y:S02]  /*9860*/  FSEL R25, R25, -INF , P1 ;  /* 0xff80000019197808 */ /* 0x010fe40000800000 */
[----:B------:R-:W-:Y:S01]  /*9870*/  FMNMX.FTZ R100, R155, R100, !PT ;  /* 0x000000649b647209 */ /* 0x000fe20007810000 */
[----:B------:R-:W1:Y:S01]  /*9880*/  MUFU.TANH R33, R33 ;  /* 0x0000002100217308 */ /* 0x000e620000002400 */
[----:B-----5:R-:W-:Y:S02]  /*9890*/  FSEL R67, R67, -INF , P5 ;  /* 0xff80000043437808 */ /* 0x020fe40002800000 */
[----:B------:R-:W-:Y:S02]  /*98a0*/  ISETP.GT.AND P5, PT, R97, 0x89, PT ;  /* 0x000000896100780c */ /* 0x000fe40003fa4270 */
[----:B------:R-:W-:-:S03]  /*98b0*/  FSEL R28, R28, -INF , P6 ;  /* 0xff8000001c1c7808 */ /* 0x000fc60003000000 */
[----:B------:R-:W2:Y:S01]  /*98c0*/  MUFU.TANH R27, R27 ;  /* 0x0000001b001b7308 */ /* 0x000ea20000002400 */
[----:B------:R-:W-:Y:S02]  /*98d0*/  FMNMX.FTZ R100, R25, R100, !PT ;  /* 0x0000006419647209 */ /* 0x000fe40007810000 */
[----:B------:R-:W-:-:S05]  /*98e0*/  FSEL R70, R70, -INF , P4 ;  /* 0xff80000046467808 */ /* 0x000fca0002000000 */
[----:B------:R-:W4:Y:S01]  /*98f0*/  MUFU.TANH R36, R36 ;  /* 0x0000002400247308 */ /* 0x000f220000002400 */
[----:B------:R-:W-:Y:S02]  /*9900*/  ISETP.GT.AND P4, PT, R97, 0x90, PT ;  /* 0x000000906100780c */ /* 0x000fe40003f84270 */
[----:B------:R-:W-:Y:S02]  /*9910*/  FSEL R29, R29, -INF , P5 ;  /* 0xff8000001d1d7808 */ /* 0x000fe40002800000 */
[----:B------:R-:W-:-:S03]  /*9920*/  FMNMX.FTZ R100, R28, R100, !PT ;  /* 0x000000641c647209 */ /* 0x000fc60007810000 */
[----:B------:R-:W5:Y:S01]  /*9930*/  MUFU.TANH R12, R98 ;  /* 0x00000062000c7308 */ /* 0x000f620000002400 */
[----:B------:R-:W-:Y:S02]  /*9940*/  FSEL R71, R71, -INF , P3 ;  /* 0xff80000047477808 */ /* 0x000fe40001800000 */
[----:B------:R-:W-:Y:S02]  /*9950*/  ISETP.GT.AND P3, PT, R97, 0x91, PT ;  /* 0x000000916100780c */ /* 0x000fe40003f64270 */
[----:B---3--:R-:W-:Y:S02]  /*9960*/  FSEL R32, R32, -INF , P4 ;  /* 0xff80000020207808 */ /* 0x008fe40002000000 */
[----:B------:R-:W-:Y:S02]  /*9970*/  FMNMX.FTZ R100, R29, R100, !PT ;  /* 0x000000641d647209 */ /* 0x000fe40007810000 */
[----:B0-----:R-:W-:Y:S02]  /*9980*/  FSEL R26, R26, -INF , P2 ;  /* 0xff8000001a1a7808 */ /* 0x001fe40001000000 */
[----:B------:R-:W-:-:S02]  /*9990*/  ISETP.GT.AND P2, PT, R97, 0x98, PT ;  /* 0x000000986100780c */ /* 0x000fc40003f44270 */
[----:B-1----:R-:W-:Y:S02]  /*99a0*/  FSEL R33, R33, -INF , P3 ;  /* 0xff80000021217808 */ /* 0x002fe40001800000 */
[----:B------:R-:W-:Y:S02]  /*99b0*/  FMNMX.FTZ R100, R32, R100, !PT ;  /* 0x0000006420647209 */ /* 0x000fe40007810000 */
[----:B--2---:R-:W-:Y:S02]  /*99c0*/  FSEL R27, R27, -INF , P1 ;  /* 0xff8000001b1b7808 */ /* 0x004fe40000800000 */
[----:B------:R-:W-:Y:S02]  /*99d0*/  ISETP.GT.AND P1, PT, R97, 0x99, PT ;  /* 0x000000996100780c */ /* 0x000fe40003f24270 */
[----:B----4-:R-:W-:Y:S02]  /*99e0*/  FSEL R97, R36, -INF , P2 ;  /* 0xff80000024617808 */ /* 0x010fe40001000000 */
[----:B------:R-:W-:-:S02]  /*99f0*/  FMNMX.FTZ R100, R33, R100, !PT ;  /* 0x0000006421647209 */ /* 0x000fc40007810000 */
[----:B-----5:R-:W-:Y:S02]  /*9a00*/  FSEL R14, R12, -INF , P1 ;  /* 0xff8000000c0e7808 */ /* 0x020fe40000800000 */
[----:B------:R-:W-:-:S04]  /*9a10*/  FMNMX.FTZ R100, R97, R100, !PT ;  /* 0x0000006461647209 */ /* 0x000fc80007810000 */
[----:B------:R-:W-:-:S05]  /*9a20*/  FMNMX.FTZ R100, R14, R100, !PT ;  /* 0x000000640e647209 */ /* 0x000fca0007810000 */
[----:B------:R-:W0:Y:S01]  /*9a30*/  SHFL.BFLY PT, R12, R100, 0x2, 0x1f ;  /* 0x0c401f00640c7f89 */ /* 0x000e2200000e0000 */
[----:B------:R-:W-:-:S04]  /*9a40*/  FMNMX.FTZ R44, R9, R10, !PT ;  /* 0x0000000a092c7209 */ /* 0x000fc80007810000 */
[----:B------:R-:W-:-:S04]  /*9a50*/  FMNMX.FTZ R44, R13, R44, !PT ;  /* 0x0000002c0d2c7209 */ /* 0x000fc80007810000 */
[----:B------:R-:W-:-:S04]  /*9a60*/  FMNMX.FTZ R44, R101, R44, !PT ;  /* 0x0000002c652c7209 */ /* 0x000fc80007810000 */
[----:B------:R-:W-:Y:S02]  /*9a70*/  FMNMX.FTZ R44, R41, R44, !PT ;  /* 0x0000002c292c7209 */ /* 0x000fe40007810000 */
[----:B0-----:R-:W-:-:S05]  /*9a80*/  FMNMX.FTZ R36, R100, R12, !PT ;  /* 0x0000000c64247209 */ /* 0x001fca0007810000 */
[----:B------:R-:W0:Y:S01]  /*9a90*/  SHFL.BFLY PT, R56, R36, 0x1, 0x1f ;  /* 0x0c201f0024387f89 */ /* 0x000e2200000e0000 */
[----:B------:R-:W-:-:S04]  /*9aa0*/  FMNMX.FTZ R46, R105, R44, !PT ;  /* 0x0000002c692e7209 */ /* 0x000fc80007810000 */
[----:B------:R-:W-:-:S04]  /*9ab0*/  FMNMX.FTZ R46, R45, R46, !PT ;  /* 0x0000002e2d2e7209 */ /* 0x000fc80007810000 */
[----:B------:R-:W-:-:S04]  /*9ac0*/  FMNMX.FTZ R46, R53, R46, !PT ;  /* 0x0000002e352e7209 */ /* 0x000fc80007810000 */
[----:B------:R-:W-:-:S04]  /*9ad0*/  FMNMX.FTZ R46, R49, R46, !PT ;  /* 0x0000002e312e7209 */ /* 0x000fc80007810000 */
[----:B------:R-:W-:Y:S01]  /*9ae0*/  FMNMX.FTZ R48, R51, R46, !PT ;  /* 0x0000002e33307209 */ /* 0x000fe20007810000 */
[----:B------:R-:W-:-:S03]  /*9af0*/  IMAD.U32 R58, RZ, RZ, UR4 ;  /* 0x00000004ff3a7e24 */ /* 0x000fc6000f8e00ff */
[----:B------:R-:W-:Y:S02]  /*9b00*/  FMNMX.FTZ R48, R93, R48, !PT ;  /* 0x000000305d307209 */ /* 0x000fe40007810000 */
[----:B0-----:R-:W-:Y:S02]  /*9b10*/  FMNMX.FTZ R56, R36, R56, !PT ;  /* 0x0000003824387209 */ /* 0x001fe40007810000 */
[----:B------:R-:W-:Y:S02]  /*9b20*/  FMNMX.FTZ R48, R117, R48, !PT ;  /* 0x0000003075307209 */ /* 0x000fe40007810000 */
[C---:B------:R-:W-:Y:S01]  /*9b30*/  FSETP.NEU.FTZ.AND P0, PT, R56.reuse, -INF , PT ;  /* 0xff8000003800780b */ /* 0x040fe20003f1d000 */
[----:B------:R-:W-:-:S01]  /*9b40*/  FFMA.FTZ R12, R56, R58, -8 ;  /* 0xc1000000380c7423 */ /* 0x000fc2000001003a */
[----:B------:R-:W-:-:S04]  /*9b50*/  FMNMX.FTZ R48, R91, R48, !PT ;  /* 0x000000305b307209 */ /* 0x000fc80007810000 */
[----:B------:R-:W-:Y:S02]  /*9b60*/  FSEL R12, R12, RZ, P0 ;  /* 0x000000ff0c0c7208 */ /* 0x000fe40000000000 */
[----:B------:R-:W-:Y:S02]  /*9b70*/  ISETP.NE.AND P0, PT, R50, RZ, PT ;  /* 0x000000ff3200720c */ /* 0x000fe40003f05270 */
[----:B------:R-:W-:-:S04]  /*9b80*/  FMNMX.FTZ R50, R73, R48, !PT ;  /* 0x0000003049327209 */ /* 0x000fc80007810000 */
        /* <DEDUP_REMOVED lines=12> */
[----:B------:R-:W-:Y:S01]  /*9c50*/  FMNMX.FTZ R60, R151, R60, !PT ;  /* 0x0000003c973c7209 */ /* 0x000fe20007810000 */
[----:B------:R-:W-:-:S03]  /*9c60*/  FMUL.FTZ R20, R2, R30 ;  /* 0x0000001e02147220 */ /* 0x000fc60000410000 */
[----:B------:R-:W-:Y:S01]  /*9c70*/  FMNMX.FTZ R62, R63, R60, !PT ;  /* 0x0000003c3f3e7209 */ /* 0x000fe20007810000 */
[----:B------:R-:W-:-:S01]  /*9c80*/  FFMA.FTZ R107, R107, R58, -R12 ;  /* 0x0000003a6b6b7223 */ /* 0x000fc2000001080c */
[C---:B------:R-:W-:Y:S02]  /*9c90*/  FMUL.FTZ R24, R2.reuse, R31 ;  /* 0x0000001f02187220 */ /* 0x040fe40000410000 */
[----:B------:R-:W-:Y:S01]  /*9ca0*/  FMNMX.FTZ R62, R153, R62, !PT ;  /* 0x0000003e993e7209 */ /* 0x000fe20007810000 */
[----:B------:R-:W0:Y:S01]  /*9cb0*/  MUFU.TANH R20, R20 ;  /* 0x0000001400147308 */ /* 0x000e220000002400 */
[C---:B------:R-:W-:Y:S01]  /*9cc0*/  FMUL.FTZ R30, R2.reuse, R34 ;  /* 0x00000022021e7220 */ /* 0x040fe20000410000 */
[----:B------:R-:W-:-:S06]  /*9cd0*/  FMUL.FTZ R31, R2, R35 ;  /* 0x00000023021f7220 */ /* 0x000fcc0000410000 */
[----:B------:R1:W-:Y:S02]  /*9ce0*/  MUFU.EX2 R44, R107 ;  /* 0x0000006b002c7308 */ /* 0x0003e40000000800 */
[----:B-1----:R-:W-:-:S06]  /*9cf0*/  FMNMX.FTZ R107, R67, R62, !PT ;  /* 0x0000003e436b7209 */ /* 0x002fcc0007810000 */
[----:B------:R-:W1:Y:S01]  /*9d00*/  MUFU.TANH R24, R24 ;  /* 0x0000001800187308 */ /* 0x000e620000002400 */
[----:B------:R-:W-:Y:S01]  /*9d10*/  FMNMX.FTZ R62, R70, R107, !PT ;  /* 0x0000006b463e7209 */ /* 0x000fe20007810000 */
[----:B------:R-:W-:-:S03]  /*9d20*/  FMUL.FTZ R34, R2, R38 ;  /* 0x0000002602227220 */ /* 0x000fc60000410000 */
[----:B------:R-:W-:-:S03]  /*9d30*/  FMNMX.FTZ R107, R71, R62, !PT ;  /* 0x0000003e476b7209 */ /* 0x000fc60007810000 */
[----:B------:R-:W-:Y:S01]  /*9d40*/  MUFU.TANH R30, R30 ;  /* 0x0000001e001e7308 */ /* 0x000fe20000002400 */
[----:B------:R-:W-:Y:S01]  /*9d50*/  FMUL.FTZ R35, R2, R39 ;  /* 0x0000002702237220 */ /* 0x000fe20000410000 */
[----:B------:R-:W-:-:S06]  /*9d60*/  FMNMX.FTZ R64, R26, R107, !PT ;  /* 0x0000006b1a407209 */ /* 0x000fcc0007810000 */
[----:B------:R-:W2:Y:S01]  /*9d70*/  MUFU.TANH R31, R31 ;  /* 0x0000001f001f7308 */ /* 0x000ea20000002400 */
[----:B------:R-:W-:-:S01]  /*9d80*/  FFMA.FTZ R36, R37, R58, -R12 ;  /* 0x0000003a25247223 */ /* 0x000fc2000001080c */
[----:B0-----:R-:W-:Y:S01]  /*9d90*/  FSEL R107, R20, -INF , P6 ;  /* 0xff800000146b7808 */ /* 0x001fe20003000000 */
[----:B------:R-:W-:-:S01]  /*9da0*/  FFMA.FTZ R37, R43, R58, -R12 ;  /* 0x0000003a2b257223 */ /* 0x000fc2000001080c */
[----:B------:R-:W-:Y:S01]  /*9db0*/  FMNMX.FTZ R64, R27, R64, !PT ;  /* 0x000000401b407209 */ /* 0x000fe20007810000 */
[----:B------:R-:W-:-:S03]  /*9dc0*/  FFMA.FTZ R43, R109, R58, -R12 ;  /* 0x0000003a6d2b7223 */ /* 0x000fc6000001080c */
[----:B------:R-:W0:Y:S01]  /*9dd0*/  MUFU.TANH R34, R34 ;  /* 0x0000002200227308 */ /* 0x000e220000002400 */
[----:B------:R-:W-:-:S01]  /*9de0*/  FFMA.FTZ R111, R111, R58, -R12 ;  /* 0x0000003a6f6f7223 */ /* 0x000fc2000001080c */
[----:B------:R-:W-:Y:S01]  /*9df0*/  FFMA.FTZ R109, R85, R58, -R12 ;  /* 0x0000003a556d7223 */ /* 0x000fe2000001080c */
[----:B-1----:R-:W-:Y:S02]  /*9e00*/  FSEL R85, R24, -INF , P5 ;  /* 0xff80000018557808 */ /* 0x002fe40002800000 */
[----:B------:R-:W-:-:S03]  /*9e10*/  FMNMX.FTZ R64, R107, R64, !PT ;  /* 0x000000406b407209 */ /* 0x000fc60007810000 */
[----:B------:R-:W1:Y:S01]  /*9e20*/  MUFU.TANH R35, R35 ;  /* 0x0000002300237308 */ /* 0x000e620000002400 */
[----:B------:R-:W-:Y:S01]  /*9e30*/  FMNMX.FTZ R64, R85, R64, !PT ;  /* 0x0000004055407209 */ /* 0x000fe20007810000 */
[----:B------:R-:W-:Y:S01]  /*9e40*/  FFMA.FTZ R113, R113, R58, -R12 ;  /* 0x0000003a71717223 */ /* 0x000fe2000001080c */
[----:B--2---:R-:W-:-:S05]  /*9e50*/  FSEL R31, R31, -INF , P3 ;  /* 0xff8000001f1f7808 */ /* 0x004fca0001800000 */
[----:B------:R2:W-:Y:S02]  /*9e60*/  MUFU.EX2 R46, R111 ;  /* 0x0000006f002e7308 */ /* 0x0005e40000000800 */
[----:B--2---:R-:W-:-:S06]  /*9e70*/  FSEL R111, R30, -INF , P4 ;  /* 0xff8000001e6f7808 */ /* 0x004fcc0002000000 */
[----:B------:R0:W-:Y:S01]  /*9e80*/  MUFU.EX2 R48, R113 ;  /* 0x0000007100307308 */ /* 0x0001e20000000800 */
[----:B------:R-:W-:-:S04]  /*9e90*/  FMNMX.FTZ R64, R111, R64, !PT ;  /* 0x000000406f407209 */ /* 0x000fc80007810000 */
[----:B------:R-:W-:Y:S02]  /*9ea0*/  FMNMX.FTZ R64, R31, R64, !PT ;  /* 0x000000401f407209 */ /* 0x000fe40007810000 */
[----:B0-----:R-:W-:Y:S01]  /*9eb0*/  FSEL R113, R34, -INF , P2 ;  /* 0xff80000022717808 */ /* 0x001fe20001000000 */
[--C-:B------:R-:W-:Y:S01]  /*9ec0*/  FFMA.FTZ R34, R57, R58, -R12.reuse ;  /* 0x0000003a39227223 */ /* 0x100fe2000001080c */
[----:B-1----:R-:W-:Y:S02]  /*9ed0*/  FSEL R57, R35, -INF , P1 ;  /* 0xff80000023397808 */ /* 0x002fe40000800000 */
[----:B------:R-:W-:Y:S01]  /*9ee0*/  FMNMX.FTZ R64, R113, R64, !PT ;  /* 0x0000004071407209 */ /* 0x000fe20007810000 */
[----:B------:R-:W-:-:S03]  /*9ef0*/  FFMA.FTZ R115, R115, R58, -R12 ;  /* 0x0000003a73737223 */ /* 0x000fc6000001080c */
[----:B------:R-:W-:Y:S01]  /*9f00*/  FMNMX.FTZ R64, R57, R64, !PT ;  /* 0x0000004039407209 */ /* 0x000fe20007810000 */
[----:B------:R0:W-:Y:S04]  /*9f10*/  MUFU.EX2 R50, R115 ;  /* 0x0000007300327308 */ /* 0x0001e80000000800 */
[----:B0-----:R-:W0:Y:S02]  /*9f20*/  SHFL.BFLY PT, R115, R64, 0x2, 0x1f ;  /* 0x0c401f0040737f89 */ /* 0x001e2400000e0000 */
[----:B0-----:R-:W-:-:S05]  /*9f30*/  FMNMX.FTZ R115, R64, R115, !PT ;  /* 0x0000007340737209 */ /* 0x001fca0007810000 */
[----:B------:R-:W0:Y:S01]  /*9f40*/  SHFL.BFLY PT, R66, R115, 0x1, 0x1f ;  /* 0x0c201f0073427f89 */ /* 0x000e2200000e0000 */
[----:B------:R1:W-:Y:S01]  /*9f50*/  MUFU.EX2 R35, R34 ;  /* 0x0000002200237308 */ /* 0x0003e20000000800 */
[----:B------:R-:W-:-:S01]  /*9f60*/  FFMA.FTZ R39, R47, R58, -R12 ;  /* 0x0000003a2f277223 */ /* 0x000fc2000001080c */
[-CC-:B-1----:R-:W-:Y:S01]  /*9f70*/  FFMA.FTZ R34, R59, R58.reuse, -R12.reuse ;  /* 0x0000003a3b227223 */ /* 0x182fe2000001080c */
[----:B------:R-:W-:-:S01]  /*9f80*/  FFMA.FTZ R38, R99, R58, -R12 ;  /* 0x0000003a63267223 */ /* 0x000fc2000001080c */
[-CC-:B------:R-:W-:Y:S01]  /*9f90*/  FFMA.FTZ R42, R103, R58.reuse, -R12.reuse ;  /* 0x0000003a672a7223 */ /* 0x180fe2000001080c */
[----:B------:R-:W-:-:S01]  /*9fa0*/  FFMA.FTZ R47, R89, R58, -R12 ;  /* 0x0000003a592f7223 */ /* 0x000fc2000001080c */
[-CC-:B------:R-:W-:Y:S01]  /*9fb0*/  FFMA.FTZ R3, R3, R58.reuse, -R12.reuse ;  /* 0x0000003a03037223 */ /* 0x180fe2000001080c */
[----:B------:R-:W-:-:S01]  /*9fc0*/  FFMA.FTZ R8, R8, R58, -R12 ;  /* 0x0000003a08087223 */ /* 0x000fc2000001080c */
[----:B0-----:R-:W-:Y:S01]  /*9fd0*/  FMNMX.FTZ R59, R115, R66, !PT ;  /* 0x00000042733b7209 */ /* 0x001fe20007810000 */
[----:B------:R-:W-:-:S03]  /*9fe0*/  FFMA.FTZ R66, R97, R58, -R12 ;  /* 0x0000003a61427223 */ /* 0x000fc6000001080c */
[C---:B------:R-:W-:Y:S01]  /*9ff0*/  FSETP.NEU.FTZ.AND P1, PT, R59.reuse, -INF , PT ;  /* 0xff8000003b00780b */ /* 0x040fe20003f3d000 */
[----:B------:R-:W-:-:S01]  /*a000*/  FFMA.FTZ R68, R59, R58, -8 ;  /* 0xc10000003b447423 */ /* 0x000fc2000001003a */
[-CC-:B------:R-:W-:Y:S01]  /*a010*/  FFMA.FTZ R11, R11, R58.reuse, -R12.reuse ;  /* 0x0000003a0b0b7223 */ /* 0x180fe2000001080c */
[----:B------:R-:W-:-:S01]  /*a020*/  FFMA.FTZ R15, R15, R58, -R12 ;  /* 0x0000003a0f0f7223 */ /* 0x000fc2000001080c */
        /* <DEDUP_REMOVED lines=20> */
[----:B------:R-:W-:Y:S01]  /*a170*/  FFMA.FTZ R97, R14, R58, -R12 ;  /* 0x0000003a0e617223 */ /* 0x000fe2000001080c */
[----:B------:R-:W-:-:S05]  /*a180*/  FSEL R12, R68, RZ, P1 ;  /* 0x000000ff440c7208 */ /* 0x000fca0000800000 */
[-CC-:B------:R-:W-:Y:S01]  /*a190*/  FFMA.FTZ R9, R9, R58.reuse, -R12.reuse ;  /* 0x0000003a09097223 */ /* 0x180fe2000001080c */
[----:B------:R-:W-:-:S01]  /*a1a0*/  FFMA.FTZ R10, R10, R58, -R12 ;  /* 0x0000003a0a0a7223 */ /* 0x000fc2000001080c */
[-CC-:B------:R-:W-:Y:S01]  /*a1b0*/  FFMA.FTZ R13, R13, R58.reuse, -R12.reuse ;  /* 0x0000003a0d0d7223 */ /* 0x180fe2000001080c */
[----:B------:R-:W-:Y:S01]  /*a1c0*/  MUFU.EX2 R3, R3 ;  /* 0x0000000300037308 */ /* 0x000fe20000000800 */
[----:B------:R-:W-:-:S07]  /*a1d0*/  FFMA.FTZ R14, R101, R58, -R12 ;  /* 0x0000003a650e7223 */ /* 0x000fce000001080c */
[----:B------:R-:W0:Y:S01]  /*a1e0*/  MUFU.EX2 R8, R8 ;  /* 0x0000000800087308 */ /* 0x000e220000000800 */
[----:B------:R-:W-:-:S07]  /*a1f0*/  FFMA.FTZ R41, R41, R58, -R12 ;  /* 0x0000003a29297223 */ /* 0x000fce000001080c */
[----:B------:R-:W-:Y:S08]  /*a200*/  MUFU.EX2 R9, R9 ;  /* 0x0000000900097308 */ /* 0x000ff00000000800 */
[----:B------:R-:W1:Y:S01]  /*a210*/  MUFU.EX2 R10, R10 ;  /* 0x0000000a000a7308 */ /* 0x000e620000000800 */
[----:B------:R-:W-:-:S07]  /*a220*/  FFMA.FTZ R68, R105, R58, -R12 ;  /* 0x0000003a69447223 */ /* 0x000fce000001080c */
[----:B------:R-:W2:Y:S08]  /*a230*/  MUFU.EX2 R11, R11 ;  /* 0x0000000b000b7308 */ /* 0x000eb00000000800 */
[----:B------:R-:W3:Y:S01]  /*a240*/  MUFU.EX2 R13, R13 ;  /* 0x0000000d000d7308 */ /* 0x000ee20000000800 */
[----:B------:R-:W-:-:S07]  /*a250*/  FFMA.FTZ R45, R45, R58, -R12 ;  /* 0x0000003a2d2d7223 */ /* 0x000fce000001080c */
[----:B------:R-:W4:Y:S08]  /*a260*/  MUFU.EX2 R36, R36 ;  /* 0x0000002400247308 */ /* 0x000f300000000800 */
[----:B------:R-:W5:Y:S01]  /*a270*/  MUFU.EX2 R14, R14 ;  /* 0x0000000e000e7308 */ /* 0x000f620000000800 */
[----:B0-----:R-:W-:-:S01]  /*a280*/  FADD.FTZ R90, R3, R8 ;  /* 0x00000008035a7221 */ /* 0x001fc20000010000 */
[----:B-1----:R-:W-:-:S06]  /*a290*/  FADD.FTZ R92, R9, R10 ;  /* 0x0000000a095c7221 */ /* 0x002fcc0000010000 */
[----:B------:R-:W0:Y:S01]  /*a2a0*/  MUFU.EX2 R15, R15 ;  /* 0x0000000f000f7308 */ /* 0x000e220000000800 */
[----:B------:R-:W-:-:S07]  /*a2b0*/  FFMA.FTZ R72, R53, R58, -R12 ;  /* 0x0000003a35487223 */ /* 0x000fce000001080c */
[----:B------:R-:W1:Y:S01]  /*a2c0*/  MUFU.EX2 R41, R41 ;  /* 0x0000002900297308 */ /* 0x000e620000000800 */
[----:B------:R-:W-:-:S01]  /*a2d0*/  FFMA.FTZ R88, R87, R58, -R12 ;  /* 0x0000003a57587223 */ /* 0x000fc2000001080c */
[----:B------:R-:W-:Y:S01]  /*a2e0*/  FFMA.FTZ R53, R91, R58, -R12 ;  /* 0x0000003a5b357223 */ /* 0x000fe2000001080c */
[----:B--2---:R-:W-:-:S05]  /*a2f0*/  FADD.FTZ R87, R11, R90 ;  /* 0x0000005a0b577221 */ /* 0x004fca0000010000 */
[----:B------:R-:W2:Y:S01]  /*a300*/  MUFU.EX2 R38, R38 ;  /* 0x0000002600267308 */ /* 0x000ea20000000800 */
[----:B---3--:R-:W-:-:S01]  /*a310*/  FADD.FTZ R91, R13, R92 ;  /* 0x0000005c0d5b7221 */ /* 0x008fc20000010000 */
[----:B------:R-:W-:-:S06]  /*a320*/  FFMA.FTZ R49, R49, R58, -R12 ;  /* 0x0000003a31317223 */ /* 0x000fcc000001080c */
[----:B------:R-:W3:Y:S01]  /*a330*/  MUFU.EX2 R68, R68 ;  /* 0x0000004400447308 */ /* 0x000ee20000000800 */
[----:B----4-:R-:W-:-:S01]  /*a340*/  FADD.FTZ R90, R36, R87 ;  /* 0x00000057245a7221 */ /* 0x010fc20000010000 */
[----:B-----5:R-:W-:-:S06]  /*a350*/  FADD.FTZ R92, R14, R91 ;  /* 0x0000005b0e5c7221 */ /* 0x020fcc0000010000 */
[----:B------:R-:W4:Y:S01]  /*a360*/  MUFU.EX2 R37, R37 ;  /* 0x0000002500257308 */ /* 0x000f220000000800 */
[----:B------:R-:W-:-:S07]  /*a370*/  FFMA.FTZ R74, R51, R58, -R12 ;  /* 0x0000003a334a7223 */ /* 0x000fce000001080c */
[----:B------:R-:W5:Y:S01]  /*a380*/  MUFU.EX2 R45, R45 ;  /* 0x0000002d002d7308 */ /* 0x000f620000000800 */
[----:B------:R-:W-:-:S01]  /*a390*/  FFMA.FTZ R51, R93, R58, -R12 ;  /* 0x0000003a5d337223 */ /* 0x000fc2000001080c */
[----:B0-----:R-:W-:-:S06]  /*a3a0*/  FADD.FTZ R91, R15, R90 ;  /* 0x0000005a0f5b7221 */ /* 0x001fcc0000010000 */
[----:B------:R-:W0:Y:S01]  /*a3b0*/  MUFU.EX2 R42, R42 ;  /* 0x0000002a002a7308 */ /* 0x000e220000000800 */
[----:B-1----:R-:W-:-:S07]  /*a3c0*/  FADD.FTZ R93, R41, R92 ;  /* 0x0000005c295d7221 */ /* 0x002fce0000010000 */
[----:B------:R-:W1:Y:S01]  /*a3d0*/  MUFU.EX2 R72, R72 ;  /* 0x0000004800487308 */ /* 0x000e620000000800 */
[----:B--2---:R-:W-:-:S01]  /*a3e0*/  FADD.FTZ R90, R38, R91 ;  /* 0x0000005b265a7221 */ /* 0x004fc20000010000 */
[----:B---3--:R-:W-:-:S06]  /*a3f0*/  FADD.FTZ R92, R68, R93 ;  /* 0x0000005d445c7221 */ /* 0x008fcc0000010000 */
[----:B------:R-:W2:Y:S01]  /*a400*/  MUFU.EX2 R39, R39 ;  /* 0x0000002700277308 */ /* 0x000ea20000000800 */
[----:B------:R-:W-:-:S07]  /*a410*/  FFMA.FTZ R76, R117, R58, -R12 ;  /* 0x0000003a754c7223 */ /* 0x000fce000001080c */
[----:B------:R-:W3:Y:S01]  /*a420*/  MUFU.EX2 R49, R49 ;  /* 0x0000003100317308 */ /* 0x000ee20000000800 */
[----:B----4-:R-:W-:-:S01]  /*a430*/  FADD.FTZ R91, R37, R90 ;  /* 0x0000005a255b7221 */ /* 0x010fc20000010000 */
[----:B-----5:R-:W-:-:S06]  /*a440*/  FADD.FTZ R93, R45, R92 ;  /* 0x0000005c2d5d7221 */ /* 0x020fcc0000010000 */
[----:B------:R-:W4:Y:S01]  /*a450*/  MUFU.EX2 R74, R74 ;  /* 0x0000004a004a7308 */ /* 0x000f220000000800 */
[----:B0-----:R-:W-:-:S01]  /*a460*/  FADD.FTZ R90, R42, R91 ;  /* 0x0000005b2a5a7221 */ /* 0x001fc20000010000 */
[----:B-1----:R-:W-:-:S06]  /*a470*/  FADD.FTZ R92, R72, R93 ;  /* 0x0000005d485c7221 */ /* 0x002fcc0000010000 */
[----:B------:R-:W0:Y:S01]  /*a480*/  MUFU.EX2 R43, R43 ;  /* 0x0000002b002b7308 */ /* 0x000e220000000800 */
[----:B------:R-:W-:-:S07]  /*a490*/  FFMA.FTZ R78, R73, R58, -R12 ;  /* 0x0000003a494e7223 */ /* 0x000fce000001080c */
[----:B------:R-:W1:Y:S01]  /*a4a0*/  MUFU.EX2 R51, R51 ;  /* 0x0000003300337308 */ /* 0x000e620000000800 */
[----:B--2---:R-:W-:-:S01]  /*a4b0*/  FADD.FTZ R93, R39, R90 ;  /* 0x0000005a275d7221 */ /* 0x004fc20000010000 */
[----:B------:R-:W-:Y:S01]  /*a4c0*/  FFMA.FTZ R91, R67, R58, -R12 ;  /* 0x0000003a435b7223 */ /* 0x000fe2000001080c */
[----:B---3--:R-:W-:-:S05]  /*a4d0*/  FADD.FTZ R67, R49, R92 ;  /* 0x0000005c31437221 */ /* 0x008fca0000010000 */
[----:B------:R-:W2:Y:S01]  /*a4e0*/  MUFU.EX2 R76, R76 ;  /* 0x0000004c004c7308 */ /* 0x000ea20000000800 */
[----:B------:R-:W-:-:S01]  /*a4f0*/  FFMA.FTZ R73, R95, R58, -R12 ;  /* 0x0000003a5f497223 */ /* 0x000fc2000001080c */
[----:B------:R-:W-:Y:S01]  /*a500*/  FFMA.FTZ R90, R70, R58, -R12 ;  /* 0x0000003a465a7223 */ /* 0x000fe2000001080c */
[----:B------:R-:W-:-:S05]  /*a510*/  FADD.FTZ R70, R44, R93 ;  /* 0x0000005d2c467221 */ /* 0x000fca0000010000 */
[----:B------:R-:W3:Y:S01]  /*a520*/  MUFU.EX2 R47, R47 ;  /* 0x0000002f002f7308 */ /* 0x000ee20000000800 */
[----:B----4-:R-:W-:-:S01]  /*a530*/  FADD.FTZ R92, R74, R67 ;  /* 0x000000434a5c7221 */ /* 0x010fc20000010000 */
[----:B------:R-:W-:-:S06]  /*a540*/  FFMA.FTZ R80, R77, R58, -R12 ;  /* 0x0000003a4d507223 */ /* 0x000fcc000001080c */
[----:B------:R-:W4:Y:S01]  /*a550*/  MUFU.EX2 R53, R53 ;  /* 0x0000003500357308 */ /* 0x000f220000000800 */
[----:B0-----:R-:W-:-:S01]  /*a560*/  FADD.FTZ R93, R43, R70 ;  /* 0x000000462b5d7221 */ /* 0x001fc20000010000 */
[----:B-1----:R-:W-:-:S06]  /*a570*/  FADD.FTZ R95, R51, R92 ;  /* 0x0000005c335f7221 */ /* 0x002fcc0000010000 */
[----:B------:R-:W0:Y:S01]  /*a580*/  MUFU.EX2 R78, R78 ;  /* 0x0000004e004e7308 */ /* 0x000e220000000800 */
[----:B------:R-:W-:-:S01]  /*a590*/  FFMA.FTZ R77, R131, R58, -R12 ;  /* 0x0000003a834d7223 */ /* 0x000fc2000001080c */
[----:B------:R-:W-:Y:S01]  /*a5a0*/  FADD.FTZ R92, R46, R93 ;  /* 0x0000005d2e5c7221 */ /* 0x000fe20000010000 */
[----:B--2---:R-:W-:-:S05]  /*a5b0*/  FADD.FTZ R94, R76, R95 ;  /* 0x0000005f4c5e7221 */ /* 0x004fca0000010000 */
[----:B------:R-:W1:Y:S01]  /*a5c0*/  MUFU.EX2 R73, R73 ;  /* 0x0000004900497308 */ /* 0x000e620000000800 */
[----:B------:R-:W-:-:S01]  /*a5d0*/  FFMA.FTZ R82, R75, R58, -R12 ;  /* 0x0000003a4b527223 */ /* 0x000fc2000001080c */
[----:B------:R-:W-:Y:S01]  /*a5e0*/  ISETP.GE.AND P1, PT, R40, 0xa1, PT ;  /* 0x000000a12800780c */ /* 0x000fe20003f26270 */
[----:B------:R-:W-:-:S05]  /*a5f0*/  FFMA.FTZ R67, R27, R58, -R12 ;  /* 0x0000003a1b437223 */ /* 0x000fca000001080c */
[----:B------:R-:W2:Y:S01]  /*a600*/  MUFU.EX2 R89, R89 ;  /* 0x0000005900597308 */ /* 0x000ea20000000800 */
[----:B------:R-:W-:Y:S02]  /*a610*/  VIADD R40, R0, 0x13240 ;  /* 0x0001324000287836 */ /* 0x000fe40000000000 */
[----:B---3--:R-:W-:Y:S01]  /*a620*/  FADD.FTZ R27, R47, R92 ;  /* 0x0000005c2f1b7221 */ /* 0x008fe20000010000 */
[----:B----4-:R-:W-:-:S04]  /*a630*/  FADD.FTZ R93, R53, R94 ;  /* 0x0000005e355d7221 */ /* 0x010fc80000010000 */
[----:B------:R-:W3:Y:S01]  /*a640*/  MUFU.EX2 R80, R80 ;  /* 0x0000005000507308 */ /* 0x000ee20000000800 */
[----:B------:R-:W-:-:S01]  /*a650*/  FFMA.FTZ R86, R135, R58, -R12 ;  /* 0x0000003a87567223 */ /* 0x000fc2000001080c */
[----:B------:R-:W-:-:S06]  /*a660*/  FADD.FTZ R95, R48, R27 ;  /* 0x0000001b305f7221 */ /* 0x000fcc0000010000 */
[----:B------:R-:W4:Y:S01]  /*a670*/  MUFU.EX2 R52, R121 ;  /* 0x0000007900347308 */ /* 0x000f220000000800 */
[----:B------:R-:W-:Y:S01]  /*a680*/  PRMT R40, R102, 0x654, R40 ;  /* 0x0000065466287816 */ /* 0x000fe20000000028 */
[----:B0-----:R-:W-:-:S06]  /*a690*/  FADD.FTZ R92, R78, R93 ;  /* 0x0000005d4e5c7221 */ /* 0x001fcc0000010000 */
[----:B------:R-:W0:Y:S01]  /*a6a0*/  MUFU.EX2 R77, R77 ;  /* 0x0000004d004d7308 */ /* 0x000e220000000800 */
[----:B------:R-:W-:-:S01]  /*a6b0*/  FFMA.FTZ R79, R79, R58, -R12 ;  /* 0x0000003a4f4f7223 */ /* 0x000fc2000001080c */
[----:B------:R-:W-:-:S06]  /*a6c0*/  FADD.FTZ R94, R50, R95 ;  /* 0x0000005f325e7221 */ /* 0x000fcc0000010000 */
[----:B------:R-:W5:Y:S01]  /*a6d0*/  MUFU.EX2 R99, R99 ;  /* 0x0000006300637308 */ /* 0x000f620000000800 */
[----:B------:R-:W-:-:S01]  /*a6e0*/  FFMA.FTZ R84, R83, R58, -R12 ;  /* 0x0000003a53547223 */ /* 0x000fc2000001080c */
[----:B------:R2:W-:Y:S01]  /*a6f0*/  SYNCS.ARRIVE.TRANS64.RED.A1T0 RZ, [R40+URZ], RZ ;  /* 0x000000ff28ff79a7 */ /* 0x0005e2000810043f */
[----:B-1----:R-:W-:-:S05]  /*a700*/  FADD.FTZ R93, R73, R92 ;  /* 0x0000005c495d7221 */ /* 0x002fca0000010000 */
[----:B------:R-:W1:Y:S01]  /*a710*/  MUFU.EX2 R82, R82 ;  /* 0x0000005200527308 */ /* 0x000e620000000800 */
[----:B------:R-:W-:-:S01]  /*a720*/  FFMA.FTZ R75, R139, R58, -R12 ;  /* 0x0000003a8b4b7223 */ /* 0x000fc2000001080c */
[-CC-:B------:R-:W-:Y:S01]  /*a730*/  FFMA.FTZ R83, R141, R58.reuse, -R12.reuse ;  /* 0x0000003a8d537223 */ /* 0x180fe2000001080c */
[----:B------:R-:W-:-:S01]  /*a740*/  FFMA.FTZ R145, R145, R58, -R12 ;  /* 0x0000003a91917223 */ /* 0x000fc2000001080c */
[-CC-:B------:R-:W-:Y:S01]  /*a750*/  FFMA.FTZ R87, R149, R58.reuse, -R12.reuse ;  /* 0x0000003a95577223 */ /* 0x180fe2000001080c */
[----:B--2---:R-:W-:-:S03]  /*a760*/  FFMA.FTZ R40, R151, R58, -R12 ;  /* 0x0000003a97287223 */ /* 0x004fc6000001080c */
[----:B------:R-:W2:Y:S01]  /*a770*/  MUFU.EX2 R54, R125 ;  /* 0x0000007d00367308 */ /* 0x000ea20000000800 */
[----:B------:R-:W-:-:S01]  /*a780*/  FFMA.FTZ R63, R63, R58, -R12 ;  /* 0x0000003a3f3f7223 */ /* 0x000fc2000001080c */
[-CC-:B------:R-:W-:Y:S01]  /*a790*/  FFMA.FTZ R153, R153, R58.reuse, -R12.reuse ;  /* 0x0000003a99997223 */ /* 0x180fe2000001080c */
[----:B------:R-:W-:-:S01]  /*a7a0*/  FFMA.FTZ R71, R71, R58, -R12 ;  /* 0x0000003a47477223 */ /* 0x000fc2000001080c */
[-CC-:B------:R-:W-:Y:S01]  /*a7b0*/  FFMA.FTZ R70, R26, R58.reuse, -R12.reuse ;  /* 0x0000003a1a467223 */ /* 0x180fe2000001080c */
[----:B------:R-:W-:-:S01]  /*a7c0*/  FFMA.FTZ R107, R107, R58, -R12 ;  /* 0x0000003a6b6b7223 */ /* 0x000fc2000001080c */
[-CC-:B------:R-:W-:Y:S02]  /*a7d0*/  FFMA.FTZ R85, R85, R58.reuse, -R12.reuse ;  /* 0x0000003a55557223 */ /* 0x180fe4000001080c */
[----:B------:R-:W2:Y:S01]  /*a7e0*/  MUFU.EX2 R86, R86 ;  /* 0x0000005600567308 */ /* 0x000ea20000000800 */
[----:B------:R-:W-:-:S01]  /*a7f0*/  FFMA.FTZ R111, R111, R58, -R12 ;  /* 0x0000003a6f6f7223 */ /* 0x000fc2000001080c */
[-CC-:B------:R-:W-:Y:S01]  /*a800*/  FFMA.FTZ R31, R31, R58.reuse, -R12.reuse ;  /* 0x0000003a1f1f7223 */ /* 0x180fe2000001080c */
[----:B------:R-:W-:-:S01]  /*a810*/  FFMA.FTZ R113, R113, R58, -R12 ;  /* 0x0000003a71717223 */ /* 0x000fc2000001080c */
[----:B------:R-:W-:Y:S01]  /*a820*/  FFMA.FTZ R12, R57, R58, -R12 ;  /* 0x0000003a390c7223 */ /* 0x000fe2000001080c */
[----:B------:R-:W-:-:S01]  /*a830*/  FADD.FTZ R57, R89, R94 ;  /* 0x0000005e59397221 */ /* 0x000fc20000010000 */
[----:B------:R-:W-:-:S02]  /*a840*/  F2FP.SATFINITE.E4M3.F32.PACK_AB_MERGE_C R152, R36, R11, RZ ;  /* 0x0000000b2498723e */ /* 0x000fc400048070ff */
[----:B------:R-:W2:Y:S01]  /*a850*/  MUFU.EX2 R103, R103 ;  /* 0x0000006700677308 */ /* 0x000ea20000000800 */
[----:B---3--:R-:W-:-:S01]  /*a860*/  FADD.FTZ R36, R80, R93 ;  /* 0x0000005d50247221 */ /* 0x008fc20000010000 */
[----:B----4-:R-:W-:Y:S01]  /*a870*/  FADD.FTZ R92, R52, R57 ;  /* 0x00000039345c7221 */ /* 0x010fe20000010000 */
[----:B------:R-:W-:-:S05]  /*a880*/  F2FP.SATFINITE.E4M3.F32.PACK_AB_MERGE_C R154, R42, R37, RZ ;  /* 0x000000252a9a723e */ /* 0x000fca00048070ff */
[----:B------:R-:W3:Y:S01]  /*a890*/  MUFU.EX2 R79, R79 ;  /* 0x0000004f004f7308 */ /* 0x000ee20000000800 */
[----:B0-----:R-:W-:-:S01]  /*a8a0*/  FADD.FTZ R37, R77, R36 ;  /* 0x000000244d257221 */ /* 0x001fc20000010000 */
[----:B------:R-:W-:Y:S01]  /*a8b0*/  F2FP.SATFINITE.E4M3.F32.PACK_AB_MERGE_C R148, R46, R43, RZ ;  /* 0x0000002b2e94723e */ /* 0x000fe200048070ff */
[----:B-----5:R-:W-:-:S05]  /*a8c0*/  FADD.FTZ R43, R99, R92 ;  /* 0x0000005c632b7221 */ /* 0x020fca0000010000 */
[----:B------:R-:W0:Y:S01]  /*a8d0*/  MUFU.EX2 R60, R129 ;  /* 0x00000081003c7308 */ /* 0x000e220000000800 */
[----:B-1----:R-:W-:-:S07]  /*a8e0*/  FADD.FTZ R37, R82, R37 ;  /* 0x0000002552257221 */ /* 0x002fce0000010000 */
[----:B------:R-:W1:Y:S01]  /*a8f0*/  MUFU.EX2 R75, R75 ;  /* 0x0000004b004b7308 */ /* 0x000e620000000800 */
[----:B--2---:R-:W-:-:S01]  /*a900*/  FADD.FTZ R42, R54, R43 ;  /* 0x0000002b362a7221 */ /* 0x004fc20000010000 */
[----:B------:R-:W-:-:S06]  /*a910*/  F2FP.SATFINITE.E4M3.F32.PACK_AB_MERGE_C R13, R14, R13, RZ ;  /* 0x0000000d0e0d723e */ /* 0x000fcc00048070ff */
[----:B------:R-:W2:Y:S01]  /*a920*/  MUFU.EX2 R81, R81 ;  /* 0x0000005100517308 */ /* 0x000ea20000000800 */
[----:B------:R-:W-:-:S07]  /*a930*/  FADD.FTZ R14, R86, R37 ;  /* 0x00000025560e7221 */ /* 0x000fce0000010000 */
[----:B------:R-:W4:Y:S01]  /*a940*/  MUFU.EX2 R84, R84 ;  /* 0x0000005400547308 */ /* 0x000f220000000800 */
[C---:B------:R-:W-:Y:S01]  /*a950*/  F2FP.SATFINITE.E4M3.F32.PACK_AB_MERGE_C R136, R103.reuse, R54, RZ ;  /* 0x000000366788723e */ /* 0x040fe200048070ff */
[----:B------:R-:W-:-:S06]  /*a960*/  FADD.FTZ R103, R103, R42 ;  /* 0x0000002a67677221 */ /* 0x000fcc0000010000 */
[----:B------:R-:W5:Y:S01]  /*a970*/  MUFU.EX2 R62, R133 ;  /* 0x00000085003e7308 */ /* 0x000f620000000800 */
[----:B---3--:R-:W-:-:S07]  /*a980*/  FADD.FTZ R14, R79, R14 ;  /* 0x0000000e4f0e7221 */ /* 0x008fce0000010000 */
[----:B------:R-:W3:Y:S01]  /*a990*/  MUFU.EX2 R83, R83 ;  /* 0x0000005300537308 */ /* 0x000ee20000000800 */
[----:B0-----:R-:W-:-:S07]  /*a9a0*/  FADD.FTZ R42, R60, R103 ;  /* 0x000000673c2a7221 */ /* 0x001fce0000010000 */
[----:B------:R-:W0:Y:S01]  /*a9b0*/  MUFU.EX2 R109, R109 ;  /* 0x0000006d006d7308 */ /* 0x000e220000000800 */
[----:B-1----:R-:W-:-:S07]  /*a9c0*/  FADD.FTZ R37, R75, R14 ;  /* 0x0000000e4b257221 */ /* 0x002fce0000010000 */
[----:B------:R-:W1:Y:S01]  /*a9d0*/  MUFU.EX2 R88, R88 ;  /* 0x0000005800587308 */ /* 0x000e620000000800 */
[----:B--2---:R-:W-:-:S01]  /*a9e0*/  FADD.FTZ R43, R81, R42 ;  /* 0x0000002a512b7221 */ /* 0x004fc20000010000 */
[----:B----4-:R-:W-:-:S06]  /*a9f0*/  FADD.FTZ R14, R84, R37 ;  /* 0x00000025540e7221 */ /* 0x010fcc0000010000 */
[----:B------:R-:W2:Y:S08]  /*aa00*/  MUFU.EX2 R20, R20 ;  /* 0x0000001400147308 */ /* 0x000eb00000000800 */
[----:B------:R-:W4:Y:S01]  /*aa10*/  MUFU.EX2 R0, R145 ;  /* 0x0000009100007308 */ /* 0x000f220000000800 */
[----:B-----5:R-:W-:-:S01]  /*aa20*/  FADD.FTZ R42, R62, R43 ;  /* 0x0000002b3e2a7221 */ /* 0x020fc20000010000 */
[----:B------:R-:W-:Y:S01]  /*aa30*/  F2FP.SATFINITE.E4M3.F32.PACK_AB_MERGE_C R152, R8, R3, R152 ;  /* 0x000000030898723e */ /* 0x000fe20004807098 */
[----:B---3--:R-:W-:-:S05]  /*aa40*/  FADD.FTZ R3, R83, R14 ;  /* 0x0000000e53037221 */ /* 0x008fca0000010000 */
[----:B------:R-:W3:Y:S01]  /*aa50*/  MUFU.EX2 R87, R87 ;  /* 0x0000005700577308 */ /* 0x000ee20000000800 */
[C---:B0-----:R-:W-:Y:S01]  /*aa60*/  F2FP.SATFINITE.E4M3.F32.PACK_AB_MERGE_C R138, R109.reuse, R62, RZ ;  /* 0x0000003e6d8a723e */ /* 0x041fe200048070ff */
[----:B------:R-:W-:-:S06]  /*aa70*/  FADD.FTZ R109, R109, R42 ;  /* 0x0000002a6d6d7221 */ /* 0x000fcc0000010000 */
[----:B------:R-:W0:Y:S01]  /*aa80*/  MUFU.EX2 R24, R24 ;  /* 0x0000001800187308 */ /* 0x000e220000000800 */
[----:B-1----:R-:W-:-:S07]  /*aa90*/  FADD.FTZ R3, R88, R3 ;  /* 0x0000000358037221 */ /* 0x002fce0000010000 */
[----:B------:R-:W1:Y:S01]  /*aaa0*/  MUFU.EX2 R40, R40 ;  /* 0x0000002800287308 */ /* 0x000e620000000800 */
[----:B--2---:R-:W-:-:S07]  /*aab0*/  FADD.FTZ R8, R20, R109 ;  /* 0x0000006d14087221 */ /* 0x004fce0000010000 */
[----:B------:R-:W2:Y:S01]  /*aac0*/  MUFU.EX2 R61, R61 ;  /* 0x0000003d003d7308 */ /* 0x000ea20000000800 */
[----:B----4-:R-:W-:-:S07]  /*aad0*/  FADD.FTZ R14, R0, R3 ;  /* 0x00000003000e7221 */ /* 0x010fce0000010000 */
[----:B------:R-:W4:Y:S01]  /*aae0*/  MUFU.EX2 R63, R63 ;  /* 0x0000003f003f7308 */ /* 0x000f220000000800 */
[----:B------:R-:W-:Y:S01]  /*aaf0*/  F2FP.SATFINITE.E4M3.F32.PACK_AB_MERGE_C R154, R38, R15, R154 ;  /* 0x0000000f269a723e */ /* 0x000fe2000480709a */
[----:B------:R-:W-:-:S06]  /*ab00*/  FADD.FTZ R3, R35, R8 ;  /* 0x0000000823037221 */ /* 0x000fcc0000010000 */
[----:B------:R-:W5:Y:S01]  /*ab10*/  MUFU.EX2 R30, R30 ;  /* 0x0000001e001e7308 */ /* 0x000f620000000800 */
[----:B---3--:R-:W-:-:S07]  /*ab20*/  FADD.FTZ R15, R87, R14 ;  /* 0x0000000e570f7221 */ /* 0x008fce0000010000 */
[----:B------:R-:W3:Y:S01]  /*ab30*/  MUFU.EX2 R26, R153 ;  /* 0x00000099001a7308 */ /* 0x000ee20000000800 */
[----:B0-----:R-:W-:-:S01]  /*ab40*/  FADD.FTZ R14, R24, R3 ;  /* 0x00000003180e7221 */ /* 0x001fc20000010000 */
[----:B-1----:R-:W-:-:S06]  /*ab50*/  FADD.FTZ R38, R40, R15 ;  /* 0x0000000f28267221 */ /* 0x002fcc0000010000 */
[----:B------:R-:W0:Y:S01]  /*ab60*/  MUFU.EX2 R65, R65 ;  /* 0x0000004100417308 */ /* 0x000e220000000800 */
[----:B--2---:R-:W-:-:S07]  /*ab70*/  F2FP.SATFINITE.E4M3.F32.PACK_AB_MERGE_C R140, R61, R24, RZ ;  /* 0x000000183d8c723e */ /* 0x004fce00048070ff */
[----:B------:R-:W1:Y:S01]  /*ab80*/  MUFU.EX2 R27, R91 ;  /* 0x0000005b001b7308 */ /* 0x000e620000000800 */
[----:B------:R-:W-:-:S01]  /*ab90*/  FADD.FTZ R61, R61, R14 ;  /* 0x0000000e3d3d7221 */ /* 0x000fc20000010000 */
[----:B----4-:R-:W-:-:S06]  /*aba0*/  F2FP.SATFINITE.E4M3.F32.PACK_AB_MERGE_C R40, R63, R40, RZ ;  /* 0x000000283f28723e */ /* 0x010fcc00048070ff */
[----:B------:R-:W-:Y:S01]  /*abb0*/  MUFU.EX2 R34, R34 ;  /* 0x0000002200227308 */ /* 0x000fe20000000800 */
[----:B------:R-:W-:-:S07]  /*abc0*/  FADD.FTZ R63, R63, R38 ;  /* 0x000000263f3f7221 */ /* 0x000fce0000010000 */
[----:B------:R-:W2:Y:S08]  /*abd0*/  MUFU.EX2 R69, R69 ;  /* 0x0000004500457308 */ /* 0x000eb00000000800 */
[----:B------:R-:W4:Y:S01]  /*abe0*/  MUFU.EX2 R11, R90 ;  /* 0x0000005a000b7308 */ /* 0x000f220000000800 */
[----:B-----5:R-:W-:-:S01]  /*abf0*/  FADD.FTZ R14, R30, R61 ;  /* 0x0000003d1e0e7221 */ /* 0x020fc20000010000 */
[----:B---3--:R-:W-:-:S06]  /*ac00*/  FADD.FTZ R24, R26, R63 ;  /* 0x0000003f1a187221 */ /* 0x008fcc0000010000 */
[----:B------:R-:W3:Y:S01]  /*ac10*/  MUFU.EX2 R36, R71 ;  /* 0x0000004700247308 */ /* 0x000ee20000000800 */
[----:B0-----:R-:W-:-:S01]  /*ac20*/  FADD.FTZ R3, R65, R14 ;  /* 0x0000000e41037221 */ /* 0x001fc20000010000 */
[----:B-1----:R-:W-:-:S06]  /*ac30*/  FADD.FTZ R24, R27, R24 ;  /* 0x000000181b187221 */ /* 0x002fcc0000010000 */
[----:B------:R-:W-:Y:S08]  /*ac40*/  MUFU.EX2 R28, R28 ;  /* 0x0000001c001c7308 */ /* 0x000ff00000000800 */
[----:B------:R-:W-:Y:S01]  /*ac50*/  MUFU.EX2 R29, R29 ;  /* 0x0000001d001d7308 */ /* 0x000fe20000000800 */
[----:B--2---:R-:W-:-:S07]  /*ac60*/  F2FP.SATFINITE.E4M3.F32.PACK_AB_MERGE_C R142, R69, R34, RZ ;  /* 0x00000022458e723e */ /* 0x004fce00048070ff */
[----:B------:R-:W-:Y:S08]  /*ac70*/  MUFU.EX2 R64, R64 ;  /* 0x0000004000407308 */ /* 0x000ff00000000800 */
[----:B------:R-:W0:Y:S01]  /*ac80*/  MUFU.EX2 R70, R70 ;  /* 0x0000004600467308 */ /* 0x000e220000000800 */
[----:B------:R-:W-:-:S01]  /*ac90*/  FADD.FTZ R34, R34, R3 ;  /* 0x0000000322227221 */ /* 0x000fc20000010000 */
[----:B----4-:R-:W-:-:S06]  /*aca0*/  FADD.FTZ R3, R11, R24 ;  /* 0x000000180b037221 */ /* 0x010fcc0000010000 */
[----:B------:R-:W1:Y:S08]  /*acb0*/  MUFU.EX2 R25, R25 ;  /* 0x0000001900197308 */ /* 0x000e700000000800 */
[----:B------:R-:W2:Y:S01]  /*acc0*/  MUFU.EX2 R67, R67 ;  /* 0x0000004300437308 */ /* 0x000ea20000000800 */
[----:B------:R-:W-:-:S01]  /*acd0*/  FADD.FTZ R69, R69, R34 ;  /* 0x0000002245457221 */ /* 0x000fc20000010000 */
[----:B---3--:R-:W-:-:S06]  /*ace0*/  FADD.FTZ R3, R36, R3 ;  /* 0x0000000324037221 */ /* 0x008fcc0000010000 */
[----:B------:R-:W3:Y:S01]  /*acf0*/  MUFU.EX2 R107, R107 ;  /* 0x0000006b006b7308 */ /* 0x000ee20000000800 */
[----:B------:R-:W-:Y:S01]  /*ad00*/  F2FP.SATFINITE.E4M3.F32.PACK_AB_MERGE_C R140, R35, R20, R140 ;  /* 0x00000014238c723e */ /* 0x000fe2000480708c */
[----:B0-----:R-:W-:Y:S01]  /*ad10*/  FADD.FTZ R20, R70, R3 ;  /* 0x0000000346147221 */ /* 0x001fe20000010000 */
[----:B------:R-:W-:-:S05]  /*ad20*/  F2FP.SATFINITE.E4M3.F32.PACK_AB_MERGE_C R153, R10, R9, R13 ;  /* 0x000000090a99723e */ /* 0x000fca000480700d */
[----:B------:R-:W0:Y:S01]  /*ad30*/  MUFU.EX2 R8, R85 ;  /* 0x0000005500087308 */ /* 0x000e220000000800 */
[----:B------:R-:W-:Y:S01]  /*ad40*/  F2FP.SATFINITE.E4M3.F32.PACK_AB_MERGE_C R144, R29, R28, RZ ;  /* 0x0000001c1d90723e */ /* 0x000fe200048070ff */
[----:B------:R-:W-:-:S06]  /*ad50*/  FADD.FTZ R10, R64, R69 ;  /* 0x00000045400a7221 */ /* 0x000fcc0000010000 */
[----:B------:R-:W-:Y:S01]  /*ad60*/  MUFU.EX2 R66, R66 ;  /* 0x0000004200427308 */ /* 0x000fe20000000800 */
[C---:B-1----:R-:W-:Y:S01]  /*ad70*/  F2FP.SATFINITE.E4M3.F32.PACK_AB_MERGE_C R144, R25.reuse, R64, R144 ;  /* 0x000000401990723e */ /* 0x042fe20004807090 */
[----:B------:R-:W-:-:S06]  /*ad80*/  FADD.FTZ R25, R25, R10 ;  /* 0x0000000a19197221 */ /* 0x000fcc0000010000 */
[----:B------:R-:W1:Y:S01]  /*ad90*/  MUFU.EX2 R97, R97 ;  /* 0x0000006100617308 */ /* 0x000e620000000800 */
[----:B--2---:R-:W-:-:S07]  /*ada0*/  FADD.FTZ R20, R67, R20 ;  /* 0x0000001443147221 */ /* 0x004fce0000010000 */
[----:B------:R-:W2:Y:S08]  /*adb0*/  MUFU.EX2 R32, R32 ;  /* 0x0000002000207308 */ /* 0x000eb00000000800 */
[----:B------:R-:W4:Y:S01]  /*adc0*/  MUFU.EX2 R111, R111 ;  /* 0x0000006f006f7308 */ /* 0x000f220000000800 */
[----:B------:R-:W-:-:S01]  /*add0*/  FADD.FTZ R28, R28, R25 ;  /* 0x000000191c1c7221 */ /* 0x000fc20000010000 */
[----:B---3--:R-:W-:-:S06]  /*ade0*/  FADD.FTZ R3, R107, R20 ;  /* 0x000000146b037221 */ /* 0x008fcc0000010000 */
[----:B------:R-:W3:Y:S08]  /*adf0*/  MUFU.EX2 R33, R33 ;  /* 0x0000002100217308 */ /* 0x000ef00000000800 */
[----:B------:R-:W5:Y:S01]  /*ae00*/  MUFU.EX2 R14, R31 ;  /* 0x0000001f000e7308 */ /* 0x000f620000000800 */
[C---:B0-----:R-:W-:Y:S01]  /*ae10*/  F2FP.SATFINITE.E4M3.F32.PACK_AB_MERGE_C R107, R8.reuse, R107, RZ ;  /* 0x0000006b086b723e */ /* 0x041fe200048070ff */
[----:B------:R-:W-:Y:S01]  /*ae20*/  FADD.FTZ R29, R29, R28 ;  /* 0x0000001c1d1d7221 */ /* 0x000fe20000010000 */
[----:B------:R-:W-:-:S05]  /*ae30*/  FADD.FTZ R8, R8, R3 ;  /* 0x0000000308087221 */ /* 0x000fca0000010000 */
[----:B------:R-:W0:Y:S08]  /*ae40*/  MUFU.EX2 R113, R113 ;  /* 0x0000007100717308 */ /* 0x000e300000000800 */
[----:B------:R-:W0:Y:S01]  /*ae50*/  MUFU.EX2 R12, R12 ;  /* 0x0000000c000c7308 */ /* 0x000e220000000800 */
[----:B-1----:R-:W-:Y:S01]  /*ae60*/  F2FP.SATFINITE.E4M3.F32.PACK_AB_MERGE_C R9, R97, R66, RZ ;  /* 0x000000426109723e */ /* 0x002fe200048070ff */
[----:B--2---:R-:W-:Y:S01]  /*ae70*/  FADD.FTZ R10, R32, R29 ;  /* 0x0000001d200a7221 */ /* 0x004fe20000010000 */
[----:B----4-:R-:W-:-:S01]  /*ae80*/  FADD.FTZ R3, R111, R8 ;  /* 0x000000086f037221 */ /* 0x010fc20000010000 */
[----:B------:R-:W-:-:S02]  /*ae90*/  F2FP.SATFINITE.E4M3.F32.PACK_AB_MERGE_C R141, R87, R0, R40 ;  /* 0x00000000578d723e */ /* 0x000fc40004807028 */
[C---:B---3--:R-:W-:Y:S01]  /*aea0*/  F2FP.SATFINITE.E4M3.F32.PACK_AB_MERGE_C R146, R33.reuse, R32, R9 ;  /* 0x000000202192723e */ /* 0x048fe20004807009 */
[----:B------:R-:W-:Y:S01]  /*aeb0*/  FADD.FTZ R33, R33, R10 ;  /* 0x0000000a21217221 */ /* 0x000fe20000010000 */
[----:B-----5:R-:W-:-:S01]  /*aec0*/  FADD.FTZ R0, R14, R3 ;  /* 0x000000030e007221 */ /* 0x020fc20000010000 */
[----:B------:R-:W-:Y:S02]  /*aed0*/  F2FP.SATFINITE.E4M3.F32.PACK_AB_MERGE_C R150, R89, R50, RZ ;  /* 0x000000325996723e */ /* 0x000fe400048070ff */
[----:B------:R-:W-:Y:S01]  /*aee0*/  F2FP.SATFINITE.E4M3.F32.PACK_AB_MERGE_C R45, R72, R45, RZ ;  /* 0x0000002d482d723e */ /* 0x000fe200048070ff */
[----:B------:R-:W-:Y:S01]  /*aef0*/  FADD.FTZ R20, R66, R33 ;  /* 0x0000002142147221 */ /* 0x000fe20000010000 */
[----:B------:R-:W-:Y:S01]  /*af00*/  F2FP.SATFINITE.E4M3.F32.PACK_AB_MERGE_C R51, R76, R51, RZ ;  /* 0x000000334c33723e */ /* 0x000fe200048070ff */
[----:B0-----:R-:W-:Y:S01]  /*af10*/  FADD.FTZ R15, R113, R0 ;  /* 0x00000000710f7221 */ /* 0x001fe20000010000 */
[----:B------:R-:W-:Y:S02]  /*af20*/  F2FP.SATFINITE.E4M3.F32.PACK_AB_MERGE_C R73, R80, R73, RZ ;  /* 0x000000495049723e */ /* 0x000fe400048070ff */
[----:B------:R-:W-:Y:S01]  /*af30*/  F2FP.SATFINITE.E4M3.F32.PACK_AB_MERGE_C R11, R36, R11, RZ ;  /* 0x0000000b240b723e */ /* 0x000fe200048070ff */
[----:B------:R-:W-:Y:S01]  /*af40*/  BSSY B0, `(.L_x_491) ;  /* 0x0000332000007945 */ /* 0x000fe20003800000 */
[----:B------:R-:W-:-:S02]  /*af50*/  F2FP.SATFINITE.E4M3.F32.PACK_AB_MERGE_C R79, R79, R86, RZ ;  /* 0x000000564f4f723e */ /* 0x000fc400048070ff */
[----:B------:R-:W-:Y:S02]  /*af60*/  F2FP.SATFINITE.E4M3.F32.PACK_AB_MERGE_C R83, R88, R83, RZ ;  /* 0x000000535853723e */ /* 0x000fe400048070ff */
[----:B------:R-:W-:Y:S01]  /*af70*/  F2FP.SATFINITE.E4M3.F32.PACK_AB_MERGE_C R3, R12, R113, RZ ;  /* 0x000000710c03723e */ /* 0x000fe200048070ff */
[----:B------:R-:W-:Y:S01]  /*af80*/  FADD.FTZ R20, R97, R20 ;  /* 0x0000001461147221 */ /* 0x000fe20000010000 */
[----:B------:R-:W-:Y:S01]  /*af90*/  F2FP.SATFINITE.E4M3.F32.PACK_AB_MERGE_C R148, R44, R39, R148 ;  /* 0x000000272c94723e */ /* 0x000fe20004807094 */
[----:B------:R-:W-:Y:S01]  /*afa0*/  FADD.FTZ R15, R12, R15 ;  /* 0x0000000f0c0f7221 */ /* 0x000fe20000010000 */
[----:B------:R-:W-:Y:S01]  /*afb0*/  F2FP.SATFINITE.E4M3.F32.PACK_AB_MERGE_C R150, R48, R47, R150 ;  /* 0x0000002f3096723e */ /* 0x000fe20004807096 */
[--C-:B------:R-:W-:Y:S01]  /*afc0*/  IMAD.MOV.U32 R50, RZ, RZ, R55.reuse ;  /* 0x000000ffff327224 */ /* 0x100fe200078e0037 */
[----:B------:R-:W-:Y:S01]  /*afd0*/  F2FP.SATFINITE.E4M3.F32.PACK_AB_MERGE_C R136, R99, R52, R136 ;  /* 0x000000346388723e */ /* 0x000fe20004807088 */
[--C-:B------:R-:W-:Y:S01]  /*afe0*/  IMAD.MOV.U32 R52, RZ, RZ, R55.reuse ;  /* 0x000000ffff347224 */ /* 0x100fe200078e0037 */
[----:B------:R-:W-:Y:S01]  /*aff0*/  F2FP.SATFINITE.E4M3.F32.PACK_AB_MERGE_C R142, R65, R30, R142 ;  /* 0x0000001e418e723e */ /* 0x000fe2000480708e */
[----:B------:R-:W-:Y:S01]  /*b000*/  IMAD.MOV.U32 R48, RZ, RZ, R55 ;  /* 0x000000ffff307224 */ /* 0x000fe200078e0037 */
[----:B------:R-:W-:Y:S01]  /*b010*/  F2FP.SATFINITE.E4M3.F32.PACK_AB_MERGE_C R155, R68, R41, R45 ;  /* 0x00000029449b723e */ /* 0x000fe2000480702d */
[----:B------:R-:W-:Y:S01]  /*b020*/  IMAD.MOV.U32 R47, RZ, RZ, R55 ;  /* 0x000000ffff2f7224 */ /* 0x000fe200078e0037 */
[----:B------:R-:W-:Y:S01]  /*b030*/  F2FP.SATFINITE.E4M3.F32.PACK_AB_MERGE_C R149, R74, R49, R51 ;  /* 0x000000314a95723e */ /* 0x000fe20004807033 */
[----:B------:R-:W-:Y:S01]  /*b040*/  IMAD.MOV.U32 R51, RZ, RZ, R55 ;  /* 0x000000ffff337224 */ /* 0x000fe200078e0037 */
[----:B------:R-:W-:Y:S01]  /*b050*/  F2FP.SATFINITE.E4M3.F32.PACK_AB_MERGE_C R151, R78, R53, R73 ;  /* 0x000000354e97723e */ /* 0x000fe20004807049 */
[----:B------:R-:W-:Y:S01]  /*b060*/  IMAD.MOV.U32 R53, RZ, RZ, R55 ;  /* 0x000000ffff357224 */ /* 0x000fe200078e0037 */
        /* <DEDUP_REMOVED lines=12> */
[-C--:B------:R-:W-:Y:S01]  /*b130*/  MOV R54, R55.reuse ;  /* 0x0000003700367202 */ /* 0x080fe20000000f00 */
        /* <DEDUP_REMOVED lines=11> */
[----:B------:R-:W-:Y:S01]  /*b1f0*/  MOV R24, R55 ;  /* 0x0000003700187202 */ /* 0x000fe20000000f00 */
[----:B------:R-:W-:-:S02]  /*b200*/  IMAD.MOV.U32 R31, RZ, RZ, R55 ;  /* 0x000000ffff1f7224 */ /* 0x000fc400078e0037 */
[--C-:B------:R-:W-:Y:S02]  /*b210*/  IMAD.MOV.U32 R30, RZ, RZ, R55.reuse ;  /* 0x000000ffff1e7224 */ /* 0x100fe400078e0037 */
[--C-:B------:R-:W-:Y:S02]  /*b220*/  IMAD.MOV.U32 R28, RZ, RZ, R55.reuse ;  /* 0x000000ffff1c7224 */ /* 0x100fe400078e0037 */
[--C-:B------:R-:W-:Y:S02]  /*b230*/  IMAD.MOV.U32 R27, RZ, RZ, R55.reuse ;  /* 0x000000ffff1b7224 */ /* 0x100fe400078e0037 */
[--C-:B------:R-:W-:Y:S02]  /*b240*/  IMAD.MOV.U32 R26, RZ, RZ, R55.reuse ;  /* 0x000000ffff1a7224 */ /* 0x100fe400078e0037 */
[----:B------:R-:W-:Y:S01]  /*b250*/  IMAD.MOV.U32 R25, RZ, RZ, R55 ;  /* 0x000000ffff197224 */ /* 0x000fe200078e0037 */
[----:B------:R-:W-:Y:S06]  /*b260*/  @!P1 BRA `(.L_x_492) ;  /* 0x0000002c00fc9947 */ /* 0x000fec0003800000 */
[----:B------:R0:W5:Y:S01]  /*b270*/  LDL.LU R9, [R1+0x1c] ;  /* 0x00001c0001097983 */ /* 0x0001620000300800 */
[----:B------:R-:W-:Y:S02]  /*b280*/  VIADD R0, R120, 0xfffffffe ;  /* 0xfffffffe78007836 */ /* 0x000fe40000000000 */
[----:B------:R-:W-:Y:S01]  /*b290*/  IMAD.MOV.U32 R3, RZ, RZ, R59 ;  /* 0x000000ffff037224 */ /* 0x000fe200078e003b */
[----:B------:R0:W5:Y:S01]  /*b2a0*/  LDL.LU R8, [R1+0x14] ;  /* 0x0000140001087983 */ /* 0x0001620000300800 */
[----:B------:R-:W-:Y:S01]  /*b2b0*/  IMAD.MOV.U32 R12, RZ, RZ, R56 ;  /* 0x000000ffff0c7224 */ /* 0x000fe200078e0038 */
        /* <DEDUP_REMOVED lines=15> */
[----:B0-----:R-:W-:-:S07]  /*b3b0*/  CS2R R24, SRZ ;  /* 0x0000000000187805 */ /* 0x001fce000001ff00 */
.L_x_505:
[----:B-----5:R-:W-:-:S04]  /*b3c0*/  ISETP.NE.AND P1, PT, R8, 0x1, PT ;  /* 0x000000010800780c */ /* 0x020fc80003f25270 */
[----:B------:R-:W-:-:S04]  /*b3d0*/  SEL R10, RZ, 0x1, P1 ;  /* 0x00000001ff0a7807 */ /* 0x000fc80000800000 */
[----:B------:R-:W-:-:S05]  /*b3e0*/  LOP3.LUT R13, R9, R10, RZ, 0x3c, !PT ;  /* 0x0000000a090d7212 */ /* 0x000fca00078e3cff */
[----:B------:R0:W-:Y:S01]  /*b3f0*/  STL [R1+0x1c], R13 ;  /* 0x00001c0d01007387 */ /* 0x0001e20000100800 */
[----:B------:R-:W-:Y:S05]  /*b400*/  @!P0 BRA `(.L_x_493) ;  /* 0x0000000000048947 */ /* 0x000fea0003800000 */
[----:B------:R-:W-:Y:S01]  /*b410*/  BPT.TRAP 0x1 ;  /* 0x000000040000795c */ /* 0x000fe20000300000 */
.L_x_493:
[----:B------:R-:W-:-:S05]  /*b420*/  VIADD R10, R8, 0x1 ;  /* 0x00000001080a7836 */ /* 0x000fca0000000000 */
[----:B------:R-:W-:-:S04]  /*b430*/  ISETP.NE.AND P1, PT, R10, 0x2, PT ;  /* 0x000000020a00780c */ /* 0x000fc80003f25270 */
[----:B------:R-:W-:Y:S02]  /*b440*/  SEL R11, R10, RZ, P1 ;  /* 0x000000ff0a0b7207 */ /* 0x000fe40000800000 */
[----:B------:R-:W-:Y:S02]  /*b450*/  SHF.L.U32 R10, R13, 0x1f, RZ ;  /* 0x0000001f0d0a7819 */ /* 0x000fe400000006ff */
[----:B0-----:R-:W-:Y:S01]  /*b460*/  LEA R13, R11, R18, 0x3 ;  /* 0x000000120b0d7211 */ /* 0x001fe200078e18ff */
[----:B------:R0:W-:Y:S03]  /*b470*/  STL [R1+0x14], R11 ;  /* 0x0000140b01007387 */ /* 0x0001e60000100800 */
[----:B------:R0:W1:Y:S01]  /*b480*/  SYNCS.PHASECHK.TRANS64.TRYWAIT P1, [R13+URZ+0x13230], R10 ;  /* 0x0132300a0d0075a7 */ /* 0x000062000802017f */
[----:B------:R-:W-:Y:S05]  /*b490*/  @!P0 BRA `(.L_x_494) ;  /* 0x0000000000048947 */ /* 0x000fea0003800000 */
[----:B------:R-:W-:Y:S01]  /*b4a0*/  BPT.TRAP 0x1 ;  /* 0x000000040000795c */ /* 0x000fe20000300000 */
.L_x_494:
[----:B------:R-:W-:Y:S01]  /*b4b0*/  IMAD R14, R11, 0x280, R21 ;  /* 0x000002800b0e7824 */ /* 0x000fe200078e0215 */
[----:B------:R-:W-:Y:S03]  /*b4c0*/  BSSY B1, `(.L_x_495) ;  /* 0x0000006000017945 */ /* 0x000fe60003800000 */
[C---:B------:R-:W-:Y:S02]  /*b4d0*/  VIADD R56, R14.reuse, 0x80 ;  /* 0x000000800e387836 */ /* 0x040fe40000000000 */
[----:B------:R-:W-:Y:S01]  /*b4e0*/  VIADD R58, R14, 0x100 ;  /* 0x000001000e3a7836 */ /* 0x000fe20000000000 */
[----:B-1----:R-:W-:Y:S06]  /*b4f0*/  @P1 BRA `(.L_x_496) ;  /* 0x0000000000081947 */ /* 0x002fec0003800000 */
[----:B------:R-:W1:Y:S02]  /*b500*/  SYNCS.PHASECHK.TRANS64.TRYWAIT P1, [R13+URZ+0x13230], R10 ;  /* 0x0132300a0d0075a7 */ /* 0x000e64000802017f */
[----:B-1----:R-:W-:Y:S05]  /*b510*/  @!P1 BRA `(.L_x_497) ;  /* 0x000000cc00a09947 */ /* 0x002fea0003800000 */
.L_x_496:
[----:B------:R-:W-:Y:S05]  /*b520*/  BSYNC B1 ;  /* 0x0000000000017941 */ /* 0x000fea0003800000 */
.L_x_495:
[----:B01----:R-:W-:Y:S01]  /*b530*/  IMAD.MOV.U32 R10, RZ, RZ, R14 ;  /* 0x000000ffff0a7224 */ /* 0x003fe200078e000e */
[----:B------:R-:W-:Y:S01]  /*b540*/  R2UR UR4, R4 ;  /* 0x00000000040472ca */ /* 0x000fe200000e0000 */
[----:B------:R-:W-:Y:S01]  /*b550*/  IMAD.MOV.U32 R11, RZ, RZ, -0x7fffffe0 ;  /* 0x80000020ff0b7424 */ /* 0x000fe200078e00ff */
[----:B------:R-:W-:Y:S01]  /*b560*/  R2UR UR5, R5 ;  /* 0x00000000050572ca */ /* 0x000fe200000e0000 */
[----:B------:R-:W-:Y:S01]  /*b570*/  WARPGROUP.ARRIVE ;  /* 0x00000000000079c5 */ /* 0x000fe20000000000 */
[----:B------:R-:W-:Y:S01]  /*b580*/  R2UR UR6, R10 ;  /* 0x000000000a0672ca */ /* 0x000fe200000e0000 */
[----:B------:R-:W-:Y:S01]  /*b590*/  IMAD.MOV.U32 R10, RZ, RZ, R58 ;  /* 0x000000ffff0a7224 */ /* 0x000fe200078e003a */
[----:B------:R-:W-:Y:S01]  /*b5a0*/  R2UR UR7, R11 ;  /* 0x000000000b0772ca */ /* 0x000fe200000e0000 */
[----:B------:R-:W-:Y:S01]  /*b5b0*/  VIADD R58, R14, 0x182 ;  /* 0x000001820e3a7836 */ /* 0x000fe20000000000 */
[----:B------:R-:W-:Y:S01]  /*b5c0*/  MOV R57, 0x80000020 ;  /* 0x8000002000397802 */ /* 0x000fe20000000f00 */
[----:B------:R-:W-:Y:S01]  /*b5d0*/  IMAD.MOV.U32 R59, RZ, RZ, -0x7fffffe0 ;  /* 0x80000020ff3b7424 */ /* 0x000fe200078e00ff */
[----:B------:R-:W-:Y:S01]  /*b5e0*/  R2UR UR10, R56 ;  /* 0x00000000380a72ca */ /* 0x000fe200000e0000 */
[----:B------:R-:W-:Y:S01]  /*b5f0*/  VIADD R56, R14, 0x180 ;  /* 0x000001800e387836 */ /* 0x000fe20000000000 */
[----:B------:R-:W-:-:S02]  /*b600*/  R2UR UR11, R57 ;  /* 0x00000000390b72ca */ /* 0x000fc400000e0000 */
[----:B------:R-:W-:Y:S02]  /*b610*/  R2UR UR8, R4 ;  /* 0x00000000040872ca */ /* 0x000fe400000e0000 */
[----:B------:R-:W-:Y:S02]  /*b620*/  R2UR UR9, R5 ;  /* 0x00000000050972ca */ /* 0x000fe400000e0000 */
[----:B------:R-:W-:Y:S01]  /*b630*/  R2UR UR14, R10 ;  /* 0x000000000a0e72ca */ /* 0x000fe200000e0000 */
[----:B------:R-:W-:Y:S01]  /*b640*/  QGMMA.64x32x32.F32.E4M3.E4M3 R120, gdesc[UR4], RZ, !UPT, gsb0 ;  /* 0x00600000047879f3 */ /* 0x000fe2000c0008ff */
[----:B------:R-:W-:Y:S01]  /*b650*/  R2UR UR15, R11 ;  /* 0x000000000b0f72ca */ /* 0x000fe200000e0000 */
[----:B------:R-:W-:Y:S01]  /*b660*/  VIADD R10, R14, 0x200 ;  /* 0x000002000e0a7836 */ /* 0x000fe20000000000 */
[----:B------:R-:W-:Y:S02]  /*b670*/  R2UR UR12, R4 ;  /* 0x00000000040c72ca */ /* 0x000fe400000e0000 */
[----:B------:R-:W-:-:S02]  /*b680*/  R2UR UR13, R5 ;  /* 0x00000000050d72ca */ /* 0x000fc400000e0000 */
[----:B------:R-:W-:Y:S01]  /*b690*/  R2UR UR18, R56 ;  /* 0x00000000381272ca */ /* 0x000fe200000e0000 */
[----:B------:R-:W-:Y:S01]  /*b6a0*/  VIADD R56, R14, 0x2 ;  /* 0x000000020e387836 */ /* 0x000fe20000000000 */
[----:B------:R-:W-:Y:S02]  /*b6b0*/  R2UR UR19, R57 ;  /* 0x00000000391372ca */ /* 0x000fe400000e0000 */
[----:B------:R-:W-:Y:S02]  /*b6c0*/  R2UR UR16, R4 ;  /* 0x00000000041072ca */ /* 0x000fe400000e0000 */
[----:B------:R-:W-:Y:S02]  /*b6d0*/  R2UR UR17, R5 ;  /* 0x00000000051172ca */ /* 0x000fe400000e0000 */
[----:B------:R-:W-:Y:S02]  /*b6e0*/  R2UR UR22, R10 ;  /* 0x000000000a1672ca */ /* 0x000fe400000e0000 */
[----:B------:R-:W-:Y:S01]  /*b6f0*/  R2UR UR23, R11 ;  /* 0x000000000b1772ca */ /* 0x000fe200000e0000 */
[----:B------:R-:W-:Y:S01]  /*b700*/  IMAD.MOV.U32 R11, RZ, RZ, -0x7fffffe0 ;  /* 0x80000020ff0b7424 */ /* 0x000fe200078e00ff */
[----:B------:R-:W-:Y:S01]  /*b710*/  R2UR UR26, R56 ;  /* 0x00000000381a72ca */ /* 0x000fe200000e0000 */
[----:B------:R-:W-:Y:S01]  /*b720*/  VIADD R56, R14, 0x102 ;  /* 0x000001020e387836 */ /* 0x000fe20000000000 */
[----:B------:R-:W-:-:S02]  /*b730*/  R2UR UR27, R57 ;  /* 0x00000000391b72ca */ /* 0x000fc400000e0000 */
[----:B------:R-:W-:Y:S02]  /*b740*/  R2UR UR20, R4 ;  /* 0x00000000041472ca */ /* 0x000fe400000e0000 */
[----:B------:R-:W-:Y:S02]  /*b750*/  R2UR UR21, R5 ;  /* 0x00000000051572ca */ /* 0x000fe400000e0000 */
[----:B------:R-:W-:Y:S02]  /*b760*/  MOV R57, 0x80000020 ;  /* 0x8000002000397802 */ /* 0x000fe40000000f00 */
        /* <DEDUP_REMOVED lines=32> */
[----:B------:R-:W-:Y:S03]  /*b970*/  QGMMA.64x32x32.F32.E4M3.E4M3 R56, gdesc[UR20], RZ, !UPT, gsb0 ;  /* 0x00600000143879f3 */ /* 0x000fe6000c0008ff */
        /* <DEDUP_REMOVED lines=18> */
.L_x_498:
[----:B------:R-:W-:Y:S01]  /*baa0*/  SHF.L.U32 R9, R9, 0x1f, RZ ;  /* 0x0000001f09097819 */ /* 0x000fe200000006ff */
[----:B------:R-:W-:-:S04]  /*bab0*/  IMAD R14, R8, 0x8, R18 ;  /* 0x00000008080e7824 */ /* 0x000fc800078e0212 */
[----:B------:R0:W1:Y:S01]  /*bac0*/  SYNCS.PHASECHK.TRANS64.TRYWAIT P1, [R14+URZ+0x13250], R9 ;  /* 0x013250090e0075a7 */ /* 0x000062000802017f */
[----:B------:R-:W-:Y:S05]  /*bad0*/  @!P0 BRA `(.L_x_499) ;  /* 0x0000000000048947 */ /* 0x000fea0003800000 */
[----:B------:R-:W-:Y:S01]  /*bae0*/  BPT.TRAP 0x1 ;  /* 0x000000040000795c */ /* 0x000fe20000300000 */
.L_x_499:
[----:B------:R-:W-:Y:S04]  /*baf0*/  BSSY B1, `(.L_x_500) ;  /* 0x0000004000017945 */ /* 0x000fe80003800000 */
[----:B-1----:R-:W-:Y:S05]  /*bb00*/  @P1 BRA `(.L_x_501) ;  /* 0x0000000000081947 */ /* 0x002fea0003800000 */
[----:B------:R-:W1:Y:S02]  /*bb10*/  SYNCS.PHASECHK.TRANS64.TRYWAIT P1, [R14+URZ+0x13250], R9 ;  /* 0x013250090e0075a7 */ /* 0x000e64000802017f */
[----:B-1----:R-:W-:Y:S05]  /*bb20*/  @!P1 BRA `(.L_x_502) ;  /* 0x000000c800309947 */ /* 0x002fea0003800000 */
.L_x_501:
[----:B------:R-:W-:Y:S05]  /*bb30*/  BSYNC B1 ;  /* 0x0000000000017941 */ /* 0x000fea0003800000 */
.L_x_500:
[----:B01----:R-:W-:Y:S01]  /*bb40*/  VIADD R9, R18, 0x1000 ;  /* 0x0000100012097836 */ /* 0x003fe20000000000 */
[----:B------:R-:W-:Y:S01]  /*bb50*/  WARPGROUP.ARRIVE ;  /* 0x00000000000079c5 */ /* 0x000fe20000000000 */
[----:B------:R-:W-:-:S03]  /*bb60*/  IMAD.MOV.U32 R11, RZ, RZ, -0x3ffffff0 ;  /* 0xc0000010ff0b7424 */ /* 0x000fc600078e00ff */
[----:B------:R-:W-:-:S04]  /*bb70*/  SHF.R.U32.HI R9, RZ, 0x4, R9 ;  /* 0x00000004ff097819 */ /* 0x000fc80000011609 */
[----:B------:R-:W-:-:S04]  /*bb80*/  LOP3.LUT R9, R9, 0x3fff, RZ, 0xc0, !PT ;  /* 0x00003fff09097812 */ /* 0x000fc800078ec0ff */
[----:B------:R-:W-:-:S05]  /*bb90*/  LOP3.LUT R9, R9, 0x10000, RZ, 0xfc, !PT ;  /* 0x0001000009097812 */ /* 0x000fca00078efcff */
[----:B------:R-:W-:Y:S01]  /*bba0*/  IMAD R8, R8, 0x280, R9 ;  /* 0x0000028008087824 */ /* 0x000fe200078e0209 */
[----:B------:R-:W-:-:S03]  /*bbb0*/  MOV R9, 0xc0000010 ;  /* 0xc000001000097802 */ /* 0x000fc60000000f00 */
[C---:B------:R-:W-:Y:S01]  /*bbc0*/  VIADD R10, R8.reuse, 0x80 ;  /* 0x00000080080a7836 */ /* 0x040fe20000000000 */
[----:B------:R-:W-:Y:S02]  /*bbd0*/  R2UR UR6, R8 ;  /* 0x00000000080672ca */ /* 0x000fe400000e0000 */
[----:B------:R-:W-:Y:S01]  /*bbe0*/  R2UR UR7, R9 ;  /* 0x00000000090772ca */ /* 0x000fe200000e0000 */
[----:B------:R-:W-:-:S12]  /*bbf0*/  IMAD.MOV.U32 R9, RZ, RZ, -0x3ffffff0 ;  /* 0xc0000010ff097424 */ /* 0x000fd800078e00ff */
[----:B------:R-:W-:Y:S01]  /*bc00*/  QGMMA.64x64x32.F32.E4M3.E4M3 R24, R152, gdesc[UR4], R24, gsb0 ;  /* 0x00e0000498187df3 */ /* 0x000fe20008000818 */
[----:B------:R-:W-:Y:S01]  /*bc10*/  R2UR UR6, R10 ;  /* 0x000000000a0672ca */ /* 0x000fe200000e0000 */
[----:B------:R-:W-:Y:S01]  /*bc20*/  VIADD R10, R8, 0x100 ;  /* 0x00000100080a7836 */ /* 0x000fe20000000000 */
[----:B------:R-:W-:Y:S01]  /*bc30*/  R2UR UR7, R11 ;  /* 0x000000000b0772ca */ /* 0x000fe200000e0000 */
[----:B------:R-:W-:Y:S01]  /*bc40*/  IMAD.MOV.U32 R11, RZ, RZ, -0x3ffffff0 ;  /* 0xc0000010ff0b7424 */ /* 0x000fe200078e00ff */
[----:B------:R-:W-:Y:S02]  /*bc50*/  WARPGROUP.DEPBAR.LE gsb0, 0x0 ;  /* 0x00008000000079c5 */ /* 0x000fe40000010000 */
[----:B------:R-:W-:-:S09]  /*bc60*/  WARPGROUP.ARRIVE ;  /* 0x00000000000079c5 */ /* 0x000fd20000000000 */
[----:B------:R-:W-:Y:S01]  /*bc70*/  QGMMA.64x64x32.F32.E4M3.E4M3 R24, R148, gdesc[UR4], R24, gsb0 ;  /* 0x00e0000494187df3 */ /* 0x000fe20008000818 */
[----:B------:R-:W-:Y:S02]  /*bc80*/  R2UR UR6, R10 ;  /* 0x000000000a0672ca */ /* 0x000fe400000e0000 */
[----:B------:R-:W-:Y:S01]  /*bc90*/  R2UR UR7, R11 ;  /* 0x000000000b0772ca */ /* 0x000fe200000e0000 */
[----:B------:R-:W-:Y:S01]  /*bca0*/  IMAD.MOV.U32 R11, RZ, RZ, -0x3ffffff0 ;  /* 0xc0000010ff0b7424 */ /* 0x000fe200078e00ff */
[C---:B------:R-:W-:Y:S01]  /*bcb0*/  IADD3 R10, R8.reuse, 0x180, RZ ;  /* 0x00000180080a7810 */ /* 0x040fe20007ffe0ff */
[----:B------:R-:W-:Y:S01]  /*bcc0*/  VIADD R8, R8, 0x200 ;  /* 0x0000020008087836 */ /* 0x000fe20000000000 */
[----:B------:R-:W-:Y:S02]  /*bcd0*/  WARPGROUP.DEPBAR.LE gsb0, 0x0 ;  /* 0x00008000000079c5 */ /* 0x000fe40000010000 */
[----:B------:R-:W-:-:S07]  /*bce0*/  WARPGROUP.ARRIVE ;  /* 0x00000000000079c5 */ /* 0x000fce0000000000 */
[----:B------:R-:W-:Y:S01]  /*bcf0*/  QGMMA.64x64x32.F32.E4M3.E4M3 R24, R136, gdesc[UR4], R24, gsb0 ;  /* 0x00e0000488187df3 */ /* 0x000fe20008000818 */
[----:B------:R-:W-:Y:S02]  /*bd00*/  R2UR UR6, R10 ;  /* 0x000000000a0672ca */ /* 0x000fe400000e0000 */
[----:B------:R-:W-:Y:S01]  /*bd10*/  R2UR UR7, R11 ;  /* 0x000000000b0772ca */ /* 0x000fe200000e0000 */
[----:B------:R-:W-:Y:S02]  /*bd20*/  WARPGROUP.DEPBAR.LE gsb0, 0x0 ;  /* 0x00008000000079c5 */ /* 0x000fe40000010000 */
[----:B------:R-:W-:-:S10]  /*bd30*/  WARPGROUP.ARRIVE ;  /* 0x00000000000079c5 */ /* 0x000fd40000000000 */
[----:B------:R-:W-:Y:S01]  /*bd40*/  QGMMA.64x64x32.F32.E4M3.E4M3 R24, R140, gdesc[UR4], R24, gsb0 ;  /* 0x00e000048c187df3 */ /* 0x000fe20008000818 */
[----:B------:R-:W-:Y:S02]  /*bd50*/  R2UR UR6, R8 ;  /* 0x00000000080672ca */ /* 0x000fe400000e0000 */
[----:B------:R-:W-:Y:S01]  /*bd60*/  R2UR UR7, R9 ;  /* 0x00000000090772ca */ /* 0x000fe200000e0000 */
[----:B------:R-:W-:Y:S02]  /*bd70*/  WARPGROUP.DEPBAR.LE gsb0, 0x0 ;  /* 0x00008000000079c5 */ /* 0x000fe40000010000 */
[----:B------:R-:W-:-:S10]  /*bd80*/  WARPGROUP.ARRIVE ;  /* 0x00000000000079c5 */ /* 0x000fd40000000000 */
[----:B------:R-:W-:Y:S03]  /*bd90*/  QGMMA.64x64x32.F32.E4M3.E4M3 R24, R144, gdesc[UR4], R24, gsb0 ;  /* 0x00e0000490187df3 */ /* 0x000fe60008000818 */
[----:B------:R-:W-:Y:S02]  /*bda0*/  WARPGROUP.DEPBAR.LE gsb0, 0x0 ;  /* 0x00008000000079c5 */ /* 0x000fe40000010000 */
[----:B------:R-:W-:Y:S05]  /*bdb0*/  @!P0 BRA `(.L_x_503) ;  /* 0x0000000000048947 */ /* 0x000fea0003800000 */
[----:B------:R-:W-:Y:S01]  /*bdc0*/  BPT.TRAP 0x1 ;  /* 0x000000040000795c */ /* 0x000fe20000300000 */
.L_x_503:
[----:B------:R-:W2:Y:S01]  /*bdd0*/  LDL R136, [R1+0x2c] ;  /* 0x00002c0001887983 */ /* 0x000ea20000100800 */
        /* <DEDUP_REMOVED lines=8> */
[----:B------:R-:W-:Y:S02]  /*be60*/  VIADD R132, R13, 0x13240 ;  /* 0x000132400d847836 */ /* 0x000fe40000000000 */
        /* <DEDUP_REMOVED lines=12> */
[C---:B------:R-:W-:Y:S01]  /*bf30*/  FMUL.FTZ R89, R2.reuse, R89 ;  /* 0x0000005902597220 */ /* 0x040fe20000410000 */
[----:B------:R-:W3:Y:S01]  /*bf40*/  MUFU.TANH R120, R120 ;  /* 0x0000007800787308 */ /* 0x000ee20000002400 */
        /* <DEDUP_REMOVED lines=15> */
[----:B------:R5:W-:Y:S01]  /*c040*/  MUFU.TANH R13, R97 ;  /* 0x00000061000d7308 */ /* 0x000be20000002400 */
        /* <DEDUP_REMOVED lines=8> */
[----:B-----5:R-:W-:Y:S01]  /*c0d0*/  FMUL.FTZ R97, R2, R100 ;  /* 0x0000006402617220 */ /* 0x020fe20000410000 */
[----:B0-----:R-:W-:Y:S01]  /*c0e0*/  FMNMX.FTZ R100, R8, R12, !PT ;  /* 0x0000000c08647209 */ /* 0x001fe20007810000 */
        /* <DEDUP_REMOVED lines=42> */
[----:B------:R-:W-:-:S03]  /*c390*/  FMUL.FTZ R71, R2, R71 ;  /* 0x0000004702477220 */ /* 0x000fc60000410000 */
        /* <DEDUP_REMOVED lines=12> */
[----:B------:R-:W-:Y:S08]  /*c460*/  MUFU.TANH R72, R72 ;  /* 0x0000004800487308 */ /* 0x000ff00000002400 */
        /* <DEDUP_REMOVED lines=12> */
[----:B------:R-:W-:Y:S01]  /*c530*/  MUFU.TANH R68, R68 ;  /* 0x0000004400447308 */ /* 0x000fe20000002400 */
[----:B--2---:R-:W-:-:S07]  /*c540*/  PRMT R132, R136, 0x654, R132 ;  /* 0x0000065488847816 */ /* 0x004fce0000000084 */
[----:B------:R-:W-:Y:S01]  /*c550*/  MUFU.TANH R69, R69 ;  /* 0x0000004500457308 */ /* 0x000fe20000002400 */
[----:B------:R1:W-:Y:S07]  /*c560*/  SYNCS.ARRIVE.TRANS64.RED.A1T0 RZ, [R132+URZ], RZ ;  /* 0x000000ff84ff79a7 */ /* 0x0003ee000810043f */
[----:B------:R-:W-:Y:S01]  /*c570*/  MUFU.TANH R10, R10 ;  /* 0x0000000a000a7308 */ /* 0x000fe20000002400 */
[----:B-1----:R-:W-:-:S04]  /*c580*/  FMNMX.FTZ R132, R9, R100, !PT ;  /* 0x0000006409847209 */ /* 0x002fc80007810000 */
[----:B---3--:R-:W-:-:S03]  /*c590*/  FMNMX.FTZ R132, R120, R132, !PT ;  /* 0x0000008478847209 */ /* 0x008fc60007810000 */
[----:B------:R1:W2:Y:S01]  /*c5a0*/  MUFU.TANH R100, R101 ;  /* 0x0000006500647308 */ /* 0x0002a20000002400 */
[----:B----4-:R-:W-:-:S04]  /*c5b0*/  FMNMX.FTZ R132, R121, R132, !PT ;  /* 0x0000008479847209 */ /* 0x010fc80007810000 */
[----:B------:R-:W-:-:S03]  /*c5c0*/  FMNMX.FTZ R132, R124, R132, !PT ;  /* 0x000000847c847209 */ /* 0x000fc60007810000 */
[----:B------:R-:W-:Y:S01]  /*c5d0*/  MUFU.TANH R11, R11 ;  /* 0x0000000b000b7308 */ /* 0x000fe20000002400 */
[----:B0-----:R-:W-:Y:S01]  /*c5e0*/  FMNMX.FTZ R132, R125, R132, !PT ;  /* 0x000000847d847209 */ /* 0x001fe20007810000 */
[----:B-1----:R-:W-:-:S03]  /*c5f0*/  FMUL.FTZ R101, R2, R56 ;  /* 0x0000003802657220 */ /* 0x002fc60000410000 */
[----:B-----5:R-:W-:-:S03]  /*c600*/  FMNMX.FTZ R132, R128, R132, !PT ;  /* 0x0000008480847209 */ /* 0x020fc60007810000 */
[----:B------:R-:W0:Y:S01]  /*c610*/  MUFU.TANH R101, R101 ;  /* 0x0000006500657308 */ /* 0x000e220000002400 */
[----:B------:R-:W-:-:S04]  /*c620*/  FMNMX.FTZ R132, R129, R132, !PT ;  /* 0x0000008481847209 */ /* 0x000fc80007810000 */
[----:B------:R-:W-:-:S03]  /*c630*/  FMNMX.FTZ R132, R104, R132, !PT ;  /* 0x0000008468847209 */ /* 0x000fc60007810000 */
[----:B------:R-:W1:Y:S01]  /*c640*/  MUFU.TANH R122, R122 ;  /* 0x0000007a007a7308 */ /* 0x000e620000002400 */
[----:B------:R-:W-:-:S04]  /*c650*/  FMNMX.FTZ R132, R105, R132, !PT ;  /* 0x0000008469847209 */ /* 0x000fc80007810000 */
[----:B------:R-:W-:-:S03]  /*c660*/  FMNMX.FTZ R132, R108, R132, !PT ;  /* 0x000000846c847209 */ /* 0x000fc60007810000 */
[----:B------:R-:W3:Y:S01]  /*c670*/  MUFU.TANH R123, R123 ;  /* 0x0000007b007b7308 */ /* 0x000ee20000002400 */
[----:B------:R-:W-:-:S04]  /*c680*/  FMNMX.FTZ R132, R109, R132, !PT ;  /* 0x000000846d847209 */ /* 0x000fc80007810000 */
[----:B------:R-:W-:-:S03]  /*c690*/  FMNMX.FTZ R132, R112, R132, !PT ;  /* 0x0000008470847209 */ /* 0x000fc60007810000 */
[----:B------:R-:W4:Y:S01]  /*c6a0*/  MUFU.TANH R126, R126 ;  /* 0x0000007e007e7308 */ /* 0x000f220000002400 */
[----:B------:R-:W-:-:S04]  /*c6b0*/  FMNMX.FTZ R132, R113, R132, !PT ;  /* 0x0000008471847209 */ /* 0x000fc80007810000 */
[----:B------:R-:W-:-:S03]  /*c6c0*/  FMNMX.FTZ R132, R116, R132, !PT ;  /* 0x0000008474847209 */ /* 0x000fc60007810000 */
[----:B------:R-:W5:Y:S01]  /*c6d0*/  MUFU.TANH R127, R127 ;  /* 0x0000007f007f7308 */ /* 0x000f620000002400 */
        /* <DEDUP_REMOVED lines=12> */
[----:B--2---:R-:W-:-:S04]  /*c7a0*/  FMNMX.FTZ R132, R100, R132, !PT ;  /* 0x0000008464847209 */ /* 0x004fc80007810000 */
[----:B------:R-:W-:-:S03]  /*c7b0*/  FMNMX.FTZ R132, R72, R132, !PT ;  /* 0x0000008448847209 */ /* 0x000fc60007810000 */
[----:B------:R-:W2:Y:S01]  /*c7c0*/  MUFU.TANH R110, R110 ;  /* 0x0000006e006e7308 */ /* 0x000ea20000002400 */
[----:B------:R-:W-:-:S04]  /*c7d0*/  FMNMX.FTZ R132, R73, R132, !PT ;  /* 0x0000008449847209 */ /* 0x000fc80007810000 */
        /* <DEDUP_REMOVED lines=9> */
[----:B0-----:R-:W-:-:S03]  /*c870*/  FMNMX.FTZ R132, R101, R132, !PT ;  /* 0x0000008465847209 */ /* 0x001fc60007810000 */
[----:B------:R-:W0:Y:S01]  /*c880*/  MUFU.TANH R118, R118 ;  /* 0x0000007600767308 */ /* 0x000e220000002400 */
[----:B------:R-:W-:-:S04]  /*c890*/  FMNMX.FTZ R132, R57, R132, !PT ;  /* 0x0000008439847209 */ /* 0x000fc80007810000 */
[----:B------:R-:W-:-:S03]  /*c8a0*/  FMNMX.FTZ R132, R60, R132, !PT ;  /* 0x000000843c847209 */ /* 0x000fc60007810000 */
[----:B------:R-:W0:Y:S01]  /*c8b0*/  MUFU.TANH R119, R119 ;  /* 0x0000007700777308 */ /* 0x000e220000002400 */
[----:B------:R-:W-:-:S04]  /*c8c0*/  FMNMX.FTZ R132, R61, R132, !PT ;  /* 0x000000843d847209 */ /* 0x000fc80007810000 */
[----:B------:R-:W-:-:S03]  /*c8d0*/  FMNMX.FTZ R132, R64, R132, !PT ;  /* 0x0000008440847209 */ /* 0x000fc60007810000 */
[----:B------:R-:W0:Y:S01]  /*c8e0*/  MUFU.TANH R90, R90 ;  /* 0x0000005a005a7308 */ /* 0x000e220000002400 */
[----:B------:R-:W-:-:S04]  /*c8f0*/  FMNMX.FTZ R132, R65, R132, !PT ;  /* 0x0000008441847209 */ /* 0x000fc80007810000 */
[----:B------:R-:W-:-:S03]  /*c900*/  FMNMX.FTZ R56, R68, R132, !PT ;  /* 0x0000008444387209 */ /* 0x000fc60007810000 */
[----:B------:R-:W0:Y:S01]  /*c910*/  MUFU.TANH R91, R91 ;  /* 0x0000005b005b7308 */ /* 0x000e220000002400 */
[----:B------:R-:W-:-:S05]  /*c920*/  FMNMX.FTZ R56, R69, R56, !PT ;  /* 0x0000003845387209 */ /* 0x000fca0007810000 */
[----:B------:R-:W1:Y:S02]  /*c930*/  SHFL.BFLY PT, R132, R56, 0x2, 0x1f ;  /* 0x0c401f0038847f89 */ /* 0x000e6400000e0000 */
[----:B------:R-:W0:Y:S08]  /*c940*/  MUFU.TANH R94, R94 ;  /* 0x0000005e005e7308 */ /* 0x000e300000002400 */
[----:B------:R-:W0:Y:S08]  /*c950*/  MUFU.TANH R95, R95 ;  /* 0x0000005f005f7308 */ /* 0x000e300000002400 */
[----:B------:R-:W0:Y:S01]  /*c960*/  MUFU.TANH R98, R98 ;  /* 0x0000006200627308 */ /* 0x000e220000002400 */
[----:B-1----:R-:W-:-:S07]  /*c970*/  FMNMX.FTZ R56, R56, R132, !PT ;  /* 0x0000008438387209 */ /* 0x002fce0007810000 */
[----:B------:R-:W1:Y:S01]  /*c980*/  MUFU.TANH R99, R99 ;  /* 0x0000006300637308 */ /* 0x000e620000002400 */
[----:B------:R-:W3:Y:S07]  /*c990*/  SHFL.BFLY PT, R132, R56, 0x1, 0x1f ;  /* 0x0c201f0038847f89 */ /* 0x000eee00000e0000 */
[----:B------:R-:W1:Y:S08]  /*c9a0*/  MUFU.TANH R102, R102 ;  /* 0x0000006600667308 */ /* 0x000e700000002400 */
[----:B------:R-:W1:Y:S08]  /*c9b0*/  MUFU.TANH R103, R103 ;  /* 0x0000006700677308 */ /* 0x000e700000002400 */
[----:B------:R-:W1:Y:S01]  /*c9c0*/  MUFU.TANH R74, R74 ;  /* 0x0000004a004a7308 */ /* 0x000e620000002400 */
[----:B---3--:R-:W-:-:S02]  /*c9d0*/  FMNMX.FTZ R56, R56, R132, !PT ;  /* 0x0000008438387209 */ /* 0x008fc40007810000 */
[----:B------:R-:W-:-:S05]  /*c9e0*/  FMNMX.FTZ R132, R10, R3, !PT ;  /* 0x000000030a847209 */ /* 0x000fca0007810000 */
[----:B------:R-:W3:Y:S01]  /*c9f0*/  MUFU.TANH R75, R75 ;  /* 0x0000004b004b7308 */ /* 0x000ee20000002400 */
[----:B------:R-:W-:Y:S01]  /*ca00*/  FMNMX.FTZ R132, R11, R132, !PT ;  /* 0x000000840b847209 */ /* 0x000fe20007810000 */
[----:B------:R-:W-:-:S03]  /*ca10*/  FADD.FTZ R12, -R56, R12 ;  /* 0x0000000c380c7221 */ /* 0x000fc60000010100 */
[----:B------:R-:W-:-:S03]  /*ca20*/  FMNMX.FTZ R132, R122, R132, !PT ;  /* 0x000000847a847209 */ /* 0x000fc60007810000 */
[----:B------:R-:W3:Y:S01]  /*ca30*/  MUFU.TANH R78, R78 ;  /* 0x0000004e004e7308 */ /* 0x000ee20000002400 */
[----:B------:R-:W-:-:S04]  /*ca40*/  FMNMX.FTZ R132, R123, R132, !PT ;  /* 0x000000847b847209 */ /* 0x000fc80007810000 */
[----:B----4-:R-:W-:-:S03]  /*ca50*/  FMNMX.FTZ R132, R126, R132, !PT ;  /* 0x000000847e847209 */ /* 0x010fc60007810000 */
[----:B------:R-:W4:Y:S01]  /*ca60*/  MUFU.TANH R79, R79 ;  /* 0x0000004f004f7308 */ /* 0x000f220000002400 */
[----:B-----5:R-:W-:-:S04]  /*ca70*/  FMNMX.FTZ R132, R127, R132, !PT ;  /* 0x000000847f847209 */ /* 0x020fc80007810000 */
[----:B------:R-:W-:-:S03]  /*ca80*/  FMNMX.FTZ R132, R130, R132, !PT ;  /* 0x0000008482847209 */ /* 0x000fc60007810000 */
[----:B------:R-:W5:Y:S01]  /*ca90*/  MUFU.TANH R82, R82 ;  /* 0x0000005200527308 */ /* 0x000f620000002400 */
[----:B------:R-:W-:-:S04]  /*caa0*/  FMNMX.FTZ R132, R131, R132, !PT ;  /* 0x0000008483847209 */ /* 0x000fc80007810000 */
[----:B------:R-:W-:-:S03]  /*cab0*/  FMNMX.FTZ R132, R106, R132, !PT ;  /* 0x000000846a847209 */ /* 0x000fc60007810000 */
[----:B------:R-:W5:Y:S01]  /*cac0*/  MUFU.TANH R83, R83 ;  /* 0x0000005300537308 */ /* 0x000f620000002400 */
[----:B------:R-:W-:-:S04]  /*cad0*/  FMNMX.FTZ R132, R107, R132, !PT ;  /* 0x000000846b847209 */ /* 0x000fc80007810000 */
[----:B--2---:R-:W-:-:S03]  /*cae0*/  FMNMX.FTZ R132, R110, R132, !PT ;  /* 0x000000846e847209 */ /* 0x004fc60007810000 */
[----:B------:R-:W2:Y:S01]  /*caf0*/  MUFU.TANH R86, R86 ;  /* 0x0000005600567308 */ /* 0x000ea20000002400 */
[----:B------:R-:W-:-:S04]  /*cb00*/  FMNMX.FTZ R132, R111, R132, !PT ;  /* 0x000000846f847209 */ /* 0x000fc80007810000 */
[----:B------:R-:W-:-:S03]  /*cb10*/  FMNMX.FTZ R132, R114, R132, !PT ;  /* 0x0000008472847209 */ /* 0x000fc60007810000 */
[----:B------:R-:W2:Y:S01]  /*cb20*/  MUFU.TANH R87, R87 ;  /* 0x0000005700577308 */ /* 0x000ea20000002400 */
[----:B------:R-:W-:-:S04]  /*cb30*/  FMNMX.FTZ R132, R115, R132, !PT ;  /* 0x0000008473847209 */ /* 0x000fc80007810000 */
[----:B0-----:R-:W-:-:S03]  /*cb40*/  FMNMX.FTZ R132, R118, R132, !PT ;  /* 0x0000008476847209 */ /* 0x001fc60007810000 */
[----:B------:R-:W-:Y:S01]  /*cb50*/  MUFU.TANH R62, R62 ;  /* 0x0000003e003e7308 */ /* 0x000fe20000002400 */
[----:B------:R-:W-:-:S04]  /*cb60*/  FMNMX.FTZ R132, R119, R132, !PT ;  /* 0x0000008477847209 */ /* 0x000fc80007810000 */
[----:B------:R-:W-:-:S03]  /*cb70*/  FMNMX.FTZ R132, R90, R132, !PT ;  /* 0x000000845a847209 */ /* 0x000fc60007810000 */
[----:B------:R-:W-:Y:S01]  /*cb80*/  MUFU.TANH R63, R63 ;  /* 0x0000003f003f7308 */ /* 0x000fe20000002400 */
[----:B------:R-:W-:-:S04]  /*cb90*/  FMNMX.FTZ R132, R91, R132, !PT ;  /* 0x000000845b847209 */ /* 0x000fc80007810000 */
[----:B------:R-:W-:-:S03]  /*cba0*/  FMNMX.FTZ R132, R94, R132, !PT ;  /* 0x000000845e847209 */ /* 0x000fc60007810000 */
[----:B------:R-:W-:Y:S01]  /*cbb0*/  MUFU.TANH R66, R66 ;  /* 0x0000004200427308 */ /* 0x000fe20000002400 */
[----:B------:R-:W-:-:S04]  /*cbc0*/  FMNMX.FTZ R132, R95, R132, !PT ;  /* 0x000000845f847209 */ /* 0x000fc80007810000 */
[----:B------:R-:W-:-:S03]  /*cbd0*/  FMNMX.FTZ R133, R98, R132, !PT ;  /* 0x0000008462857209 */ /* 0x000fc60007810000 */
[----:B------:R0:W2:Y:S01]  /*cbe0*/  MUFU.TANH R132, R58 ;  /* 0x0000003a00847308 */ /* 0x0000a20000002400 */
[----:B-1----:R-:W-:-:S07]  /*cbf0*/  FMNMX.FTZ R133, R99, R133, !PT ;  /* 0x0000008563857209 */ /* 0x002fce0007810000 */
[----:B------:R-:W-:Y:S01]  /*cc00*/  MUFU.TANH R67, R67 ;  /* 0x0000004300437308 */ /* 0x000fe20000002400 */
[----:B0-----:R-:W-:-:S04]  /*cc10*/  FMNMX.FTZ R58, R102, R133, !PT ;  /* 0x00000085663a7209 */ /* 0x001fc80007810000 */
[----:B------:R-:W-:-:S03]  /*cc20*/  FMNMX.FTZ R58, R103, R58, !PT ;  /* 0x0000003a673a7209 */ /* 0x000fc60007810000 */
[----:B------:R-:W0:Y:S01]  /*cc30*/  MUFU.TANH R133, R59 ;  /* 0x0000003b00857308 */ /* 0x000e220000002400 */
[----:B------:R-:W-:-:S04]  /*cc40*/  FMNMX.FTZ R58, R74, R58, !PT ;  /* 0x0000003a4a3a7209 */ /* 0x000fc80007810000 */
[----:B---3--:R-:W-:-:S03]  /*cc50*/  FMNMX.FTZ R58, R75, R58, !PT ;  /* 0x0000003a4b3a7209 */ /* 0x008fc60007810000 */
[----:B------:R-:W1:Y:S01]  /*cc60*/  MUFU.TANH R70, R70 ;  /* 0x0000004600467308 */ /* 0x000e620000002400 */
[----:B------:R-:W-:-:S04]  /*cc70*/  FMNMX.FTZ R58, R78, R58, !PT ;  /* 0x0000003a4e3a7209 */ /* 0x000fc80007810000 */
[----:B----4-:R-:W-:-:S03]  /*cc80*/  FMNMX.FTZ R58, R79, R58, !PT ;  /* 0x0000003a4f3a7209 */ /* 0x010fc60007810000 */
[----:B------:R-:W3:Y:S01]  /*cc90*/  MUFU.TANH R71, R71 ;  /* 0x0000004700477308 */ /* 0x000ee20000002400 */
[----:B-----5:R-:W-:-:S04]  /*cca0*/  FMNMX.FTZ R58, R82, R58, !PT ;  /* 0x0000003a523a7209 */ /* 0x020fc80007810000 */
[----:B------:R-:W-:-:S04]  /*ccb0*/  FMNMX.FTZ R58, R83, R58, !PT ;  /* 0x0000003a533a7209 */ /* 0x000fc80007810000 */
[----:B--2---:R-:W-:-:S04]  /*ccc0*/  FMNMX.FTZ R58, R86, R58, !PT ;  /* 0x0000003a563a7209 */ /* 0x004fc80007810000 */
[----:B------:R-:W-:-:S04]  /*ccd0*/  FMNMX.FTZ R58, R87, R58, !PT ;  /* 0x0000003a573a7209 */ /* 0x000fc80007810000 */
[----:B------:R-:W-:-:S04]  /*cce0*/  FMNMX.FTZ R58, R132, R58, !PT ;  /* 0x0000003a843a7209 */ /* 0x000fc80007810000 */
[----:B0-----:R-:W-:-:S04]  /*ccf0*/  FMNMX.FTZ R58, R133, R58, !PT ;  /* 0x0000003a853a7209 */ /* 0x001fc80007810000 */
[----:B------:R-:W-:-:S04]  /*cd00*/  FMNMX.FTZ R58, R62, R58, !PT ;  /* 0x0000003a3e3a7209 */ /* 0x000fc80007810000 */
[----:B------:R-:W-:-:S04]  /*cd10*/  FMNMX.FTZ R58, R63, R58, !PT ;  /* 0x0000003a3f3a7209 */ /* 0x000fc80007810000 */
[----:B------:R-:W-:-:S04]  /*cd20*/  FMNMX.FTZ R58, R66, R58, !PT ;  /* 0x0000003a423a7209 */ /* 0x000fc80007810000 */
[----:B------:R-:W-:-:S04]  /*cd30*/  FMNMX.FTZ R58, R67, R58, !PT ;  /* 0x0000003a433a7209 */ /* 0x000fc80007810000 */
[----:B-1----:R-:W-:-:S04]  /*cd40*/  FMNMX.FTZ R58, R70, R58, !PT ;  /* 0x0000003a463a7209 */ /* 0x002fc80007810000 */
[----:B---3--:R-:W-:-:S05]  /*cd50*/  FMNMX.FTZ R58, R71, R58, !PT ;  /* 0x0000003a473a7209 */ /* 0x008fca0007810000 */
[----:B------:R-:W0:Y:S02]  /*cd60*/  SHFL.BFLY PT, R59, R58, 0x2, 0x1f ;  /* 0x0c401f003a3b7f89 */ /* 0x000e2400000e0000 */
[----:B0-----:R-:W-:-:S05]  /*cd70*/  FMNMX.FTZ R59, R58, R59, !PT ;  /* 0x0000003b3a3b7209 */ /* 0x001fca0007810000 */
[----:B------:R-:W0:Y:S02]  /*cd80*/  SHFL.BFLY PT, R58, R59, 0x1, 0x1f ;  /* 0x0c201f003b3a7f89 */ /* 0x000e2400000e0000 */
[----:B0-----:R-:W-:Y:S02]  /*cd90*/  FMNMX.FTZ R59, R59, R58, !PT ;  /* 0x0000003a3b3b7209 */ /* 0x001fe40007810000 */
[----:B------:R-:W-:-:S03]  /*cda0*/  MOV R58, UR36 ;  /* 0x00000024003a7c02 */ /* 0x000fc60008000f00 */
[----:B------:R-:W-:Y:S02]  /*cdb0*/  FADD.FTZ R134, -R59, R3 ;  /* 0x000000033b867221 */ /* 0x000fe40000010100 */
[----:B------:R-:W-:-:S01]  /*cdc0*/  FFMA.FTZ R3, R56, R58, -8 ;  /* 0xc100000038037423 */ /* 0x000fc2000001003a */
[-C--:B------:R-:W-:Y:S01]  /*cdd0*/  FMUL.FTZ R12, R12, R58.reuse ;  /* 0x0000003a0c0c7220 */ /* 0x080fe20000410000 */
[-C--:B------:R-:W-:Y:S02]  /*cde0*/  FMUL.FTZ R134, R134, R58.reuse ;  /* 0x0000003a86867220 */ /* 0x080fe40000410000 */
        /* <DEDUP_REMOVED lines=40> */
[-C--:B------:R-:W-:Y:S01]  /*d070*/  FFMA.FTZ R69, R59, R58.reuse, -8 ;  /* 0xc10000003b457423 */ /* 0x080fe2000001003a */
[----:B------:R-:W-:Y:S03]  /*d080*/  MUFU.EX2 R12, R12 ;  /* 0x0000000c000c7308 */ /* 0x000fe60000000800 */
[----:B------:R-:W-:-:S01]  /*d090*/  FFMA.FTZ R10, R10, R58, -R69 ;  /* 0x0000003a0a0a7223 */ /* 0x000fc20000010845 */
[-CC-:B------:R-:W-:Y:S01]  /*d0a0*/  FFMA.FTZ R11, R11, R58.reuse, -R69.reuse ;  /* 0x0000003a0b0b7223 */ /* 0x180fe20000010845 */
[----:B------:R-:W-:-:S01]  /*d0b0*/  FFMA.FTZ R122, R122, R58, -R69 ;  /* 0x0000003a7a7a7223 */ /* 0x000fc20000010845 */
[-CC-:B------:R-:W-:Y:S01]  /*d0c0*/  FFMA.FTZ R123, R123, R58.reuse, -R69.reuse ;  /* 0x0000003a7b7b7223 */ /* 0x180fe20000010845 */
[----:B------:R-:W-:-:S01]  /*d0d0*/  FFMA.FTZ R126, R126, R58, -R69 ;  /* 0x0000003a7e7e7223 */ /* 0x000fc20000010845 */
[----:B------:R-:W0:Y:S01]  /*d0e0*/  MUFU.EX2 R8, R8 ;  /* 0x0000000800087308 */ /* 0x000e220000000800 */
[----:B------:R-:W-:-:S01]  /*d0f0*/  FFMA.FTZ R127, R127, R58, -R69 ;  /* 0x0000003a7f7f7223 */ /* 0x000fc20000010845 */
[-CC-:B------:R-:W-:Y:S01]  /*d100*/  FFMA.FTZ R130, R130, R58.reuse, -R69.reuse ;  /* 0x0000003a82827223 */ /* 0x180fe20000010845 */
[----:B------:R-:W-:-:S01]  /*d110*/  FFMA.FTZ R131, R131, R58, -R69 ;  /* 0x0000003a83837223 */ /* 0x000fc20000010845 */
[-CC-:B------:R-:W-:Y:S01]  /*d120*/  FFMA.FTZ R106, R106, R58.reuse, -R69.reuse ;  /* 0x0000003a6a6a7223 */ /* 0x180fe20000010845 */
[----:B------:R-:W-:-:S01]  /*d130*/  FFMA.FTZ R107, R107, R58, -R69 ;  /* 0x0000003a6b6b7223 */ /* 0x000fc20000010845 */
[-CC-:B------:R-:W-:Y:S01]  /*d140*/  FFMA.FTZ R110, R110, R58.reuse, -R69.reuse ;  /* 0x0000003a6e6e7223 */ /* 0x180fe20000010845 */
[----:B------:R-:W-:-:S01]  /*d150*/  FFMA.FTZ R111, R111, R58, -R69 ;  /* 0x0000003a6f6f7223 */ /* 0x000fc20000010845 */
[----:B------:R-:W-:Y:S01]  /*d160*/  MUFU.EX2 R134, R134 ;  /* 0x0000008600867308 */ /* 0x000fe20000000800 */
[----:B------:R-:W-:-:S01]  /*d170*/  FFMA.FTZ R114, R114, R58, -R69 ;  /* 0x0000003a72727223 */ /* 0x000fc20000010845 */
[-CC-:B------:R-:W-:Y:S01]  /*d180*/  FFMA.FTZ R115, R115, R58.reuse, -R69.reuse ;  /* 0x0000003a73737223 */ /* 0x180fe20000010845 */
[----:B------:R-:W-:-:S01]  /*d190*/  FFMA.FTZ R118, R118, R58, -R69 ;  /* 0x0000003a76767223 */ /* 0x000fc20000010845 */
[-CC-:B------:R-:W-:Y:S01]  /*d1a0*/  FFMA.FTZ R119, R119, R58.reuse, -R69.reuse ;  /* 0x0000003a77777223 */ /* 0x180fe20000010845 */
[----:B------:R-:W-:-:S01]  /*d1b0*/  FFMA.FTZ R90, R90, R58, -R69 ;  /* 0x0000003a5a5a7223 */ /* 0x000fc20000010845 */
[-CC-:B------:R-:W-:Y:S01]  /*d1c0*/  FFMA.FTZ R91, R91, R58.reuse, -R69.reuse ;  /* 0x0000003a5b5b7223 */ /* 0x180fe20000010845 */
[----:B------:R-:W-:-:S01]  /*d1d0*/  FFMA.FTZ R94, R94, R58, -R69 ;  /* 0x0000003a5e5e7223 */ /* 0x000fc20000010845 */
[----:B------:R-:W1:Y:S01]  /*d1e0*/  MUFU.EX2 R10, R10 ;  /* 0x0000000a000a7308 */ /* 0x000e620000000800 */
[----:B0-----:R-:W-:-:S01]  /*d1f0*/  FFMA.FTZ R20, R12, R20, R8 ;  /* 0x000000140c147223 */ /* 0x001fc20000010008 */
[-CC-:B------:R-:W-:Y:S01]  /*d200*/  FFMA.FTZ R95, R95, R58.reuse, -R69.reuse ;  /* 0x0000003a5f5f7223 */ /* 0x180fe20000010845 */
        /* <DEDUP_REMOVED lines=13> */
[----:B------:R-:W2:Y:S01]  /*d2e0*/  MUFU.EX2 R11, R11 ;  /* 0x0000000b000b7308 */ /* 0x000ea20000000800 */
[----:B-1----:R-:W-:-:S01]  /*d2f0*/  FFMA.FTZ R15, R134, R15, R10 ;  /* 0x0000000f860f7223 */ /* 0x002fc2000001000a */
[-CC-:B------:R-:W-:Y:S01]  /*d300*/  FFMA.FTZ R132, R132, R58.reuse, -R69.reuse ;  /* 0x0000003a84847223 */ /* 0x180fe20000010845 */
[----:B------:R-:W-:-:S01]  /*d310*/  FFMA.FTZ R133, R133, R58, -R69 ;  /* 0x0000003a85857223 */ /* 0x000fc20000010845 */
[-CC-:B------:R-:W-:Y:S01]  /*d320*/  FFMA.FTZ R62, R62, R58.reuse, -R69.reuse ;  /* 0x0000003a3e3e7223 */ /* 0x180fe20000010845 */
[----:B------:R-:W-:-:S01]  /*d330*/  FFMA.FTZ R63, R63, R58, -R69 ;  /* 0x0000003a3f3f7223 */ /* 0x000fc20000010845 */
[-CC-:B------:R-:W-:Y:S01]  /*d340*/  FFMA.FTZ R66, R66, R58.reuse, -R69.reuse ;  /* 0x0000003a42427223 */ /* 0x180fe20000010845 */
[----:B------:R-:W-:-:S01]  /*d350*/  FFMA.FTZ R67, R67, R58, -R69 ;  /* 0x0000003a43437223 */ /* 0x000fc20000010845 */
[----:B------:R-:W1:Y:S01]  /*d360*/  MUFU.EX2 R120, R120 ;  /* 0x0000007800787308 */ /* 0x000e620000000800 */
[----:B------:R-:W-:-:S01]  /*d370*/  FFMA.FTZ R70, R70, R58, -R69 ;  /* 0x0000003a46467223 */ /* 0x000fc20000010845 */
[----:B------:R-:W-:Y:S01]  /*d380*/  FFMA.FTZ R69, R71, R58, -R69 ;  /* 0x0000003a47457223 */ /* 0x000fe20000010845 */
[----:B0-----:R-:W-:-:S05]  /*d390*/  FADD.FTZ R20, R9, R20 ;  /* 0x0000001409147221 */ /* 0x001fca0000010000 */
        /* <DEDUP_REMOVED lines=149> */
[----:B0-----:R-:W-:-:S01]  /*dcf0*/  FADD.FTZ R71, R70, R20 ;  /* 0x0000001446477221 */ /* 0x001fc20000010000 */
[----:B--2---:R-:W-:-:S03]  /*dd00*/  FADD.FTZ R20, R3, R15 ;  /* 0x0000000f03147221 */ /* 0x004fc60000010000 */
[----:B-1----:R-:W-:Y:S01]  /*dd10*/  FADD.FTZ R15, R69, R71 ;  /* 0x00000047450f7221 */ /* 0x002fe20000010000 */
[----:B------:R-:W-:Y:S06]  /*dd20*/  @!P0 BRA `(.L_x_504) ;  /* 0x0000000000048947 */ /* 0x000fec0003800000 */
[----:B------:R-:W-:Y:S01]  /*dd30*/  BPT.TRAP 0x1 ;  /* 0x000000040000795c */ /* 0x000fe20000300000 */
.L_x_504:
[----:B------:R-:W-:Y:S01]  /*dd40*/  F2FP.SATFINITE.E4M3.F32.PACK_AB_MERGE_C R120, R121, R120, RZ ;  /* 0x000000787978723e */ /* 0x000fe200048070ff */
[----:B------:R-:W-:Y:S01]  /*dd50*/  VIADD R14, R14, 0x13260 ;  /* 0x000132600e0e7836 */ /* 0x000fe20000000000 */
[----:B------:R-:W-:Y:S01]  /*dd60*/  ISETP.GT.AND P1, PT, R0, RZ, PT ;  /* 0x000000ff0000720c */ /* 0x000fe20003f24270 */
[----:B------:R-:W-:Y:S01]  /*dd70*/  FMUL.FTZ R24, R24, R12 ;  /* 0x0000000c18187220 */ /* 0x000fe20000410000 */
[----:B------:R-:W-:Y:S01]  /*dd80*/  F2FP.SATFINITE.E4M3.F32.PACK_AB_MERGE_C R152, R9, R8, R120 ;  /* 0x000000080998723e */ /* 0x000fe20004807078 */
[-C--:B------:R-:W-:Y:S01]  /*dd90*/  FMUL.FTZ R25, R25, R12.reuse ;  /* 0x0000000c19197220 */ /* 0x080fe20000410000 */
[----:B------:R0:W5:Y:S01]  /*dda0*/  LDL R9, [R1+0x1c] ;  /* 0x00001c0001097983 */ /* 0x0001620000100800 */
[----:B------:R-:W-:Y:S01]  /*ddb0*/  PRMT R14, R136, 0x654, R14 ;  /* 0x00000654880e7816 */ /* 0x000fe2000000000e */
[----:B------:R-:W-:Y:S01]  /*ddc0*/  FMUL.FTZ R28, R28, R12 ;  /* 0x0000000c1c1c7220 */ /* 0x000fe20000410000 */
[----:B------:R-:W-:Y:S01]  /*ddd0*/  F2FP.SATFINITE.E4M3.F32.PACK_AB_MERGE_C R3, R3, R68, RZ ;  /* 0x000000440303723e */ /* 0x000fe200048070ff */
[----:B------:R0:W5:Y:S01]  /*dde0*/  LDL R8, [R1+0x14] ;  /* 0x0000140001087983 */ /* 0x0001620000100800 */
[----:B------:R-:W-:Y:S01]  /*ddf0*/  F2FP.SATFINITE.E4M3.F32.PACK_AB_MERGE_C R122, R123, R122, RZ ;  /* 0x0000007a7b7a723e */ /* 0x000fe200048070ff */
[----:B------:R0:W-:Y:S01]  /*de00*/  SYNCS.ARRIVE.TRANS64.RED.A1T0 RZ, [R14+URZ], RZ ;  /* 0x000000ff0eff79a7 */ /* 0x0001e2000810043f */
[----:B------:R-:W-:Y:S01]  /*de10*/  F2FP.SATFINITE.E4M3.F32.PACK_AB_MERGE_C R128, R129, R128, RZ ;  /* 0x000000808180723e */ /* 0x000fe200048070ff */
[----:B------:R-:W-:Y:S01]  /*de20*/  FMUL.FTZ R29, R29, R12 ;  /* 0x0000000c1d1d7220 */ /* 0x000fe20000410000 */
        /* <DEDUP_REMOVED lines=13> */
[-C--:B------:R-:W-:Y:S01]  /*df00*/  FMUL.FTZ R44, R44, R12.reuse ;  /* 0x0000000c2c2c7220 */ /* 0x080fe20000410000 */
        /* <DEDUP_REMOVED lines=18> */
[----:B------:R-:W-:Y:S01]  /*e030*/  F2FP.SATFINITE.E4M3.F32.PACK_AB_MERGE_C R146, R65, R64, R3 ;  /* 0x000000404192723e */ /* 0x000fe20004807003 */
        /* <DEDUP_REMOVED lines=24> */
[----:B------:R-:W-:Y:S01]  /*e1c0*/  VIADD R0, R0, 0xffffffff ;  /* 0xffffffff00007836 */ /* 0x000fe20000000000 */
[----:B------:R-:W-:Y:S01]  /*e1d0*/  F2FP.SATFINITE.E4M3.F32.PACK_AB_MERGE_C R141, R75, R74, R78 ;  /* 0x0000004a4b8d723e */ /* 0x000fe2000480704e */
[----:B------:R-:W-:Y:S01]  /*e1e0*/  IMAD.MOV.U32 R3, RZ, RZ, R59 ;  /* 0x000000ffff037224 */ /* 0x000fe200078e003b */
[----:B------:R-:W-:Y:S01]  /*e1f0*/  F2FP.SATFINITE.E4M3.F32.PACK_AB_MERGE_C R142, R81, R80, R84 ;  /* 0x00000050518e723e */ /* 0x000fe20004807054 */
[----:B------:R-:W-:Y:S01]  /*e200*/  IMAD.MOV.U32 R12, RZ, RZ, R56 ;  /* 0x000000ffff0c7224 */ /* 0x000fe200078e0038 */
[----:B------:R-:W-:-:S02]  /*e210*/  F2FP.SATFINITE.E4M3.F32.PACK_AB_MERGE_C R143, R83, R82, R86 ;  /* 0x00000052538f723e */ /* 0x000fc40004807056 */
[----:B------:R-:W-:Y:S02]  /*e220*/  F2FP.SATFINITE.E4M3.F32.PACK_AB_MERGE_C R144, R57, R101, R60 ;  /* 0x000000653990723e */ /* 0x000fe4000480703c */
[----:B------:R-:W-:Y:S02]  /*e230*/  F2FP.SATFINITE.E4M3.F32.PACK_AB_MERGE_C R145, R133, R132, R62 ;  /* 0x000000848591723e */ /* 0x000fe4000480703e */
[----:B------:R-:W-:Y:S01]  /*e240*/  F2FP.SATFINITE.E4M3.F32.PACK_AB_MERGE_C R147, R67, R66, R69 ;  /* 0x000000424393723e */ /* 0x000fe20004807045 */
[----:B0-----:R-:W-:Y:S06]  /*e250*/  @P1 BRA `(.L_x_505) ;  /* 0xffffffd000581947 */ /* 0x001fec000383ffff */
.L_x_492:
[----:B------:R-:W-:Y:S05]  /*e260*/  BSYNC B0 ;  /* 0x0000000000007941 */ /* 0x000fea0003800000 */
.L_x_491:
[----:B------:R-:W-:Y:S06]  /*e270*/  BAR.ARV 0x8, 0x200 ;  /* 0x0208000000007b1d */ /* 0x000fec0000002000 */
[----:B------:R-:W-:Y:S05]  /*e280*/  @!P0 BRA `(.L_x_506) ;  /* 0x0000000000048947 */ /* 0x000fea0003800000 */
[----:B------:R-:W-:Y:S01]  /*e290*/  BPT.TRAP 0x1 ;  /* 0x000000040000795c */ /* 0x000fe20000300000 */
.L_x_506:
[----:B------:R-:W2:Y:S04]  /*e2a0*/  LDL R0, [R1+0x1c] ;  /* 0x00001c0001007983 */ /* 0x000ea80000100800 */
[----:B------:R-:W3:Y:S01]  /*e2b0*/  LDL R2, [R1+0x14] ;  /* 0x0000140001027983 */ /* 0x000ee20000100800 */
[----:B--2---:R-:W-:Y:S02]  /*e2c0*/  SHF.L.U32 R3, R0, 0x1f, RZ ;  /* 0x0000001f00037819 */ /* 0x004fe400000006ff */
[----:B---3-5:R-:W-:-:S04]  /*e2d0*/  LEA R8, R2, R18, 0x3 ;  /* 0x0000001202087211 */ /* 0x028fc800078e18ff */
[----:B------:R0:W1:Y:S01]  /*e2e0*/  SYNCS.PHASECHK.TRANS64.TRYWAIT P1, [R8+URZ+0x13250], R3 ;  /* 0x01325003080075a7 */ /* 0x000062000802017f */
[----:B------:R-:W-:Y:S05]  /*e2f0*/  @!P0 BRA `(.L_x_507) ;  /* 0x0000000000048947 */ /* 0x000fea0003800000 */
[----:B------:R-:W-:Y:S01]  /*e300*/  BPT.TRAP 0x1 ;  /* 0x000000040000795c */ /* 0x000fe20000300000 */
.L_x_507:
[----:B------:R-:W-:Y:S04]  /*e310*/  BSSY B0, `(.L_x_508) ;  /* 0x0000004000007945 */ /* 0x000fe80003800000 */
[----:B-1----:R-:W-:Y:S05]  /*e320*/  @P1 BRA `(.L_x_509) ;  /* 0x0000000000081947 */ /* 0x002fea0003800000 */
[----:B------:R-:W1:Y:S02]  /*e330*/  SYNCS.PHASECHK.TRANS64.TRYWAIT P1, [R8+URZ+0x13250], R3 ;  /* 0x01325003080075a7 */ /* 0x000e64000802017f */
[----:B-1----:R-:W-:Y:S05]  /*e340*/  @!P1 BRA `(.L_x_510) ;  /* 0x000000a0003c9947 */ /* 0x002fea0003800000 */
.L_x_509:
[----:B------:R-:W-:Y:S05]  /*e350*/  BSYNC B0 ;  /* 0x0000000000007941 */ /* 0x000fea0003800000 */
.L_x_508:
[----:B------:R-:W2:Y:S04]  /*e360*/  LDL R0, [R1+0x5c] ;  /* 0x00005c0001007983 */ /* 0x000ea80000100800 */
[----:B------:R-:W3:Y:S01]  /*e370*/  LDL R11, [R1+0x40] ;  /* 0x00004000010b7983 */ /* 0x000ee20000100800 */
[----:B------:R-:W-:-:S03]  /*e380*/  ULDC.64 UR4, c[0x0][0x9a0] ;  /* 0x0002680000047ab9 */ /* 0x000fc60000000a00 */
[----:B------:R-:W4:Y:S04]  /*e390*/  LDL.LU R10, [R1+0x8] ;  /* 0x00000800010a7983 */ /* 0x000f280000300800 */
[----:B------:R-:W5:Y:S01]  /*e3a0*/  LDL R14, [R1+0x14] ;  /* 0x00001400010e7983 */ /* 0x000f620000100800 */
[----:B------:R-:W-:Y:S01]  /*e3b0*/  VIADD R18, R18, 0x1000 ;  /* 0x0000100012127836 */ /* 0x000fe20000000000 */
[----:B------:R-:W-:Y:S01]  /*e3c0*/  ISETP.NE.U32.AND P1, PT, RZ, UR4, PT ;  /* 0x00000004ff007c0c */ /* 0x000fe2000bf25070 */
[----:B01----:R-:W-:Y:S01]  /*e3d0*/  IMAD.MOV.U32 R3, RZ, RZ, -0x3ffffff0 ;  /* 0xc0000010ff037424 */ /* 0x003fe200078e00ff */
[----:B------:R-:W-:Y:S02]  /*e3e0*/  WARPGROUP.ARRIVE ;  /* 0x00000000000079c5 */ /* 0x000fe40000000000 */
[----:B------:R-:W-:-:S02]  /*e3f0*/  SHF.R.U32.HI R18, RZ, 0x4, R18 ;  /* 0x00000004ff127819 */ /* 0x000fc40000011612 */
[----:B------:R-:W-:Y:S02]  /*e400*/  R2UR UR7, R3 ;  /* 0x00000000030772ca */ /* 0x000fe400000e0000 */
[----:B------:R-:W-:Y:S02]  /*e410*/  LOP3.LUT R18, R18, 0x3fff, RZ, 0xc0, !PT ;  /* 0x00003fff12127812 */ /* 0x000fe400078ec0ff */
[----:B------:R-:W-:Y:S02]  /*e420*/  ISETP.NE.AND.EX P1, PT, RZ, UR5, PT, P1 ;  /* 0x00000005ff007c0c */ /* 0x000fe4000bf25310 */
[----:B------:R-:W-:-:S11]  /*e430*/  LOP3.LUT R18, R18, 0x10000, RZ, 0xfc, !PT ;  /* 0x0001000012127812 */ /* 0x000fd600078efcff */
[----:B------:R-:W2:Y:S08]  /*e440*/  @P1 LDC.64 R6, c[0x0][0x9c8] ;  /* 0x00027200ff061b82 */ /* 0x000eb00000000a00 */
[----:B------:R-:W0:Y:S01]  /*e450*/  @P1 LDC.64 R4, c[0x0][0x9d0] ;  /* 0x00027400ff041b82 */ /* 0x000e220000000a00 */
[----:B--2---:R-:W-:-:S04]  /*e460*/  @P1 IMAD R0, R0, R6, RZ ;  /* 0x0000000600001224 */ /* 0x004fc800078e02ff */
[C---:B---3--:R-:W-:Y:S02]  /*e470*/  @P1 IMAD R3, R11.reuse, R7, R0 ;  /* 0x000000070b031224 */ /* 0x048fe400078e0200 */
[----:B------:R-:W-:Y:S01]  /*e480*/  @P1 IMAD.WIDE.U32 R6, R11, R6, RZ ;  /* 0x000000060b061225 */ /* 0x000fe200078e00ff */
[----:B----4-:R-:W-:-:S03]  /*e490*/  @P1 SHF.R.S32.HI R9, RZ, 0x1f, R10 ;  /* 0x0000001fff091819 */ /* 0x010fc6000001140a */
[----:B------:R-:W-:Y:S02]  /*e4a0*/  @P1 IMAD.IADD R7, R7, 0x1, R3 ;  /* 0x0000000107071824 */ /* 0x000fe400078e0203 */
[----:B-----5:R-:W-:Y:S02]  /*e4b0*/  IMAD R2, R14, 0x280, R18 ;  /* 0x000002800e027824 */ /* 0x020fe400078e0212 */
[-C--:B0-----:R-:W-:Y:S01]  /*e4c0*/  @P1 IMAD R0, R9, R4.reuse, RZ ;  /* 0x0000000409001224 */ /* 0x081fe200078e02ff */
[----:B------:R-:W-:Y:S02]  /*e4d0*/  MOV R9, 0x3f800000 ;  /* 0x3f80000000097802 */ /* 0x000fe40000000f00 */
[----:B------:R-:W-:Y:S01]  /*e4e0*/  R2UR UR6, R2 ;  /* 0x00000000020672ca */ /* 0x000fe200000e0000 */
[C---:B------:R-:W-:Y:S02]  /*e4f0*/  @P1 IMAD R3, R10.reuse, R5, R0 ;  /* 0x000000050a031224 */ /* 0x040fe400078e0200 */
[----:B------:R-:W-:-:S04]  /*e500*/  @P1 IMAD.WIDE.U32 R4, R10, R4, R6 ;  /* 0x000000040a041225 */ /* 0x000fc800078e0006 */
[----:B------:R-:W-:Y:S01]  /*e510*/  @P1 IMAD.IADD R3, R5, 0x1, R3 ;  /* 0x0000000105031824 */ /* 0x000fe200078e0203 */
[----:B------:R-:W-:-:S05]  /*e520*/  @P1 LEA R6, P2, R4, UR4, 0x2 ;  /* 0x0000000404061c11 */ /* 0x000fca000f8410ff */
[----:B------:R-:W-:Y:S01]  /*e530*/  QGMMA.64x64x32.F32.E4M3.E4M3 R24, R152, gdesc[UR4], R24, gsb0 ;  /* 0x00e0000498187df3 */ /* 0x000fe20008000818 */
[----:B------:R-:W-:Y:S01]  /*e540*/  @P1 LEA.HI.X R7, R4, UR5, R3, 0x2, P2 ;  /* 0x0000000504071c11 */ /* 0x000fe200090f1403 */
[----:B------:R-:W-:Y:S02]  /*e550*/  VIADD R4, R2, 0x80 ;  /* 0x0000008002047836 */ /* 0x000fe40000000000 */
[----:B------:R-:W-:Y:S02]  /*e560*/  IMAD.MOV.U32 R5, RZ, RZ, -0x3ffffff0 ;  /* 0xc0000010ff057424 */ /* 0x000fe400078e00ff */
[----:B------:R0:W2:Y:S01]  /*e570*/  @P1 LDG.E R9, desc[UR40][R6.64] ;  /* 0x0000002806091981 */ /* 0x0000a2000c1e1900 */
[----:B------:R-:W-:Y:S02]  /*e580*/  R2UR UR6, R4 ;  /* 0x00000000040672ca */ /* 0x000fe400000e0000 */
[----:B------:R-:W-:Y:S01]  /*e590*/  R2UR UR7, R5 ;  /* 0x00000000050772ca */ /* 0x000fe200000e0000 */
[----:B------:R-:W-:-:S02]  /*e5a0*/  VIADD R4, R2, 0x100 ;  /* 0x0000010002047836 */ /* 0x000fc40000000000 */
[----:B------:R-:W-:Y:S01]  /*e5b0*/  IMAD.MOV.U32 R5, RZ, RZ, -0x3ffffff0 ;  /* 0xc0000010ff057424 */ /* 0x000fe200078e00ff */
[----:B------:R-:W-:Y:S02]  /*e5c0*/  WARPGROUP.DEPBAR.LE gsb0, 0x0 ;  /* 0x00008000000079c5 */ /* 0x000fe40000010000 */
[----:B------:R-:W-:-:S07]  /*e5d0*/  WARPGROUP.ARRIVE ;  /* 0x00000000000079c5 */ /* 0x000fce0000000000 */
[----:B------:R-:W-:Y:S01]  /*e5e0*/  QGMMA.64x64x32.F32.E4M3.E4M3 R24, R148, gdesc[UR4], R24, gsb0 ;  /* 0x00e0000494187df3 */ /* 0x000fe20008000818 */
[----:B------:R-:W-:Y:S02]  /*e5f0*/  R2UR UR6, R4 ;  /* 0x00000000040672ca */ /* 0x000fe400000e0000 */
[----:B------:R-:W-:Y:S01]  /*e600*/  R2UR UR7, R5 ;  /* 0x00000000050772ca */ /* 0x000fe200000e0000 */
[----:B------:R-:W-:Y:S01]  /*e610*/  IMAD.MOV.U32 R5, RZ, RZ, -0x3ffffff0 ;  /* 0xc0000010ff057424 */ /* 0x000fe200078e00ff */
[----:B------:R-:W-:Y:S01]  /*e620*/  IADD3 R4, R2, 0x180, RZ ;  /* 0x0000018002047810 */ /* 0x000fe20007ffe0ff */
[----:B------:R-:W-:Y:S02]  /*e630*/  WARPGROUP.DEPBAR.LE gsb0, 0x0 ;  /* 0x00008000000079c5 */ /* 0x000fe40000010000 */
[----:B------:R-:W-:-:S08]  /*e640*/  WARPGROUP.ARRIVE ;  /* 0x00000000000079c5 */ /* 0x000fd00000000000 */
[----:B------:R-:W-:Y:S01]  /*e650*/  QGMMA.64x64x32.F32.E4M3.E4M3 R24, R136, gdesc[UR4], R24, gsb0 ;  /* 0x00e0000488187df3 */ /* 0x000fe20008000818 */
[----:B------:R-:W-:Y:S02]  /*e660*/  R2UR UR6, R4 ;  /* 0x00000000040672ca */ /* 0x000fe400000e0000 */
[----:B------:R-:W-:Y:S01]  /*e670*/  R2UR UR7, R5 ;  /* 0x00000000050772ca */ /* 0x000fe200000e0000 */
[----:B------:R-:W1:Y:S04]  /*e680*/  SHFL.BFLY PT, R3, R20, 0x2, 0x1f ;  /* 0x0c401f0014037f89 */ /* 0x000e6800000e0000 */
[----:B------:R-:W3:Y:S01]  /*e690*/  SHFL.BFLY PT, R4, R15, 0x2, 0x1f ;  /* 0x0c401f000f047f89 */ /* 0x000ee200000e0000 */
[----:B------:R-:W-:Y:S01]  /*e6a0*/  VIADD R2, R2, 0x200 ;  /* 0x0000020002027836 */ /* 0x000fe20000000000 */
[----:B------:R-:W-:-:S02]  /*e6b0*/  WARPGROUP.DEPBAR.LE gsb0, 0x0 ;  /* 0x00008000000079c5 */ /* 0x000fc40000010000 */
[----:B------:R-:W-:-:S06]  /*e6c0*/  WARPGROUP.ARRIVE ;  /* 0x00000000000079c5 */ /* 0x000fcc0000000000 */
[----:B------:R-:W-:Y:S01]  /*e6d0*/  QGMMA.64x64x32.F32.E4M3.E4M3 R24, R140, gdesc[UR4], R24, gsb0 ;  /* 0x00e000048c187df3 */ /* 0x000fe20008000818 */
[----:B-1----:R-:W-:-:S01]  /*e6e0*/  FADD.FTZ R0, R3, R20 ;  /* 0x0000001403007221 */ /* 0x002fc20000010000 */
[----:B------:R-:W-:Y:S01]  /*e6f0*/  IMAD.MOV.U32 R3, RZ, RZ, -0x3ffffff0 ;  /* 0xc0000010ff037424 */ /* 0x000fe200078e00ff */
[----:B------:R-:W-:-:S04]  /*e700*/  R2UR UR6, R2 ;  /* 0x00000000020672ca */ /* 0x000fc800000e0000 */
[----:B------:R-:W-:Y:S01]  /*e710*/  R2UR UR7, R3 ;  /* 0x00000000030772ca */ /* 0x000fe200000e0000 */
[----:B------:R-:W1:Y:S01]  /*e720*/  SHFL.BFLY PT, R5, R0, 0x1, 0x1f ;  /* 0x0c201f0000057f89 */ /* 0x000e6200000e0000 */
[----:B---3--:R-:W-:-:S05]  /*e730*/  FADD.FTZ R4, R4, R15 ;  /* 0x0000000f04047221 */ /* 0x008fca0000010000 */
[----:B------:R-:W3:Y:S01]  /*e740*/  SHFL.BFLY PT, R3, R4, 0x1, 0x1f ;  /* 0x0c201f0004037f89 */ /* 0x000ee200000e0000 */
[----:B0-----:R-:W-:Y:S02]  /*e750*/  IMAD.MOV.U32 R6, RZ, RZ, RZ ;  /* 0x000000ffff067224 */ /* 0x001fe400078e00ff */
[----:B-1----:R-:W-:-:S05]  /*e760*/  FADD.FTZ R7, R0, R5 ;  /* 0x0000000500077221 */ /* 0x002fca0000010000 */
[----:B------:R-:W-:Y:S01]  /*e770*/  FSETP.NE.FTZ.AND P1, PT, R7, RZ, PT ;  /* 0x000000ff0700720b */ /* 0x000fe20003f35000 */
[----:B---3--:R-:W-:-:S01]  /*e780*/  FADD.FTZ R11, R4, R3 ;  /* 0x00000003040b7221 */ /* 0x008fc20000010000 */
[----:B------:R-:W-:Y:S01]  /*e790*/  FMUL.FTZ R13, R7, 0.00390625 ;  /* 0x3b800000070d7820 */ /* 0x000fe20000410000 */
[----:B------:R-:W-:Y:S02]  /*e7a0*/  WARPGROUP.DEPBAR.LE gsb0, 0x0 ;  /* 0x00008000000079c5 */ /* 0x000fe40000010000 */
[----:B------:R-:W-:-:S06]  /*e7b0*/  WARPGROUP.ARRIVE ;  /* 0x00000000000079c5 */ /* 0x000fcc0000000000 */
[----:B------:R-:W-:Y:S01]  /*e7c0*/  QGMMA.64x64x32.F32.E4M3.E4M3 R24, R144, gdesc[UR4], R24, gsb0 ;  /* 0x00e0000490187df3 */ /* 0x000fe20008000818 */
[----:B------:R-:W-:Y:S01]  /*e7d0*/  FMUL.FTZ R5, R11, 0.00390625 ;  /* 0x3b8000000b057820 */ /* 0x000fe20000410000 */
[----:B------:R-:W-:Y:S01]  /*e7e0*/  FSETP.NE.FTZ.AND P2, PT, R13, RZ, PT ;  /* 0x000000ff0d00720b */ /* 0x000fe20003f55000 */
[----:B------:R-:W-:Y:S03]  /*e7f0*/  @P1 MUFU.RCP R6, R7 ;  /* 0x0000000700061308 */ /* 0x000fe60000001000 */
[----:B------:R-:W-:Y:S02]  /*e800*/  FSETP.NE.FTZ.AND P3, PT, R5, RZ, PT ;  /* 0x000000ff0500720b */ /* 0x000fe40003f75000 */
[----:B------:R-:W-:Y:S02]  /*e810*/  FSETP.NE.FTZ.AND P1, PT, R11, RZ, PT ;  /* 0x000000ff0b00720b */ /* 0x000fe40003f35000 */
[----:B------:R-:W-:-:S05]  /*e820*/  MOV R10, RZ ;  /* 0x000000ff000a7202 */ /* 0x000fca0000000f00 */
[----:B------:R-:W0:Y:S08]  /*e830*/  @P2 MUFU.LG2 R4, R13 ;  /* 0x0000000d00042308 */ /* 0x000e300000000c00 */
[----:B------:R-:W1:Y:S08]  /*e840*/  @P3 MUFU.LG2 R5, R5 ;  /* 0x0000000500053308 */ /* 0x000e700000000c00 */
[----:B------:R-:W3:Y:S01]  /*e850*/  @P1 MUFU.RCP R10, R11 ;  /* 0x0000000b000a1308 */ /* 0x000ee20000001000 */
[C---:B------:R-:W-:Y:S01]  /*e860*/  @P2 FMUL.FTZ R3, R58.reuse, 0.69314718246459960938 ;  /* 0x3f3172183a032820 */ /* 0x040fe20000410000 */
[----:B------:R-:W-:Y:S01]  /*e870*/  @P3 FMUL.FTZ R15, R58, 0.69314718246459960938 ;  /* 0x3f3172183a0f3820 */ /* 0x000fe20000410000 */
[----:B0-----:R-:W-:Y:S01]  /*e880*/  @P2 FMUL.FTZ R4, R4, 0.69314718246459960938 ;  /* 0x3f31721804042820 */ /* 0x001fe20000410000 */
[----:B------:R-:W-:-:S02]  /*e890*/  IMAD.MOV.U32 R2, RZ, RZ, -0x800000 ;  /* 0xff800000ff027424 */ /* 0x000fc400078e00ff */
[----:B--2---:R-:W-:Y:S01]  /*e8a0*/  FMUL.FTZ R6, R6, R9 ;  /* 0x0000000906067220 */ /* 0x004fe20000410000 */
[----:B------:R-:W-:Y:S02]  /*e8b0*/  IMAD.MOV.U32 R0, RZ, RZ, -0x800000 ;  /* 0xff800000ff007424 */ /* 0x000fe400078e00ff */
[----:B-1----:R-:W-:Y:S01]  /*e8c0*/  @P3 FMUL.FTZ R12, R5, 0.69314718246459960938 ;  /* 0x3f317218050c3820 */ /* 0x002fe20000410000 */
[----:B------:R-:W-:-:S03]  /*e8d0*/  @P2 FFMA.FTZ R2, R3, R56, R4 ;  /* 0x0000003803022223 */ /* 0x000fc60000010004 */
[----:B------:R-:W-:Y:S01]  /*e8e0*/  @P3 FFMA.FTZ R0, R15, R59, R12 ;  /* 0x0000003b0f003223 */ /* 0x000fe2000001000c */
[----:B---3--:R-:W-:Y:S01]  /*e8f0*/  FMUL.FTZ R18, R10, R9 ;  /* 0x000000090a127220 */ /* 0x008fe20000410000 */
[----:B------:R-:W-:Y:S02]  /*e900*/  WARPGROUP.DEPBAR.LE gsb0, 0x0 ;  /* 0x00008000000079c5 */ /* 0x000fe40000010000 */
[----:B------:R-:W-:Y:S05]  /*e910*/  @!P0 BRA `(.L_x_511) ;  /* 0x0000000000048947 */ /* 0x000fea0003800000 */
[----:B------:R-:W-:Y:S01]  /*e920*/  BPT.TRAP 0x1 ;  /* 0x000000040000795c */ /* 0x000fe20000300000 */
.L_x_511:
[----:B------:R-:W2:Y:S01]  /*e930*/  LDL.LU R3, [R1+0x2c] ;  /* 0x00002c0001037983 */ /* 0x000ea20000300800 */
[----:B------:R-:W-:Y:S02]  /*e940*/  VIADD R8, R8, 0x13260 ;  /* 0x0001326008087836 */ /* 0x000fe40000000000 */
[-C--:B------:R-:W-:Y:S01]  /*e950*/  FMUL.FTZ R61, R24, R6.reuse ;  /* 0x00000006183d7220 */ /* 0x080fe20000410000 */
[-C--:B------:R-:W-:Y:S01]  /*e960*/  FMUL.FTZ R59, R25, R6.reuse ;  /* 0x00000006193b7220 */ /* 0x080fe20000410000 */
[----:B------:R-:W3:Y:S04]  /*e970*/  LDL.LU R63, [R1+0x1c] ;  /* 0x00001c00013f7983 */ /* 0x000ee80000300800 */
[----:B------:R-:W4:Y:S01]  /*e980*/  LDL.LU R62, [R1+0x54] ;  /* 0x00005400013e7983 */ /* 0x000f220000300800 */
        /* <DEDUP_REMOVED lines=26> */
[----:B------:R-:W-:Y:S01]  /*eb30*/  FMUL.FTZ R55, R55, R18 ;  /* 0x0000001237377220 */ /* 0x000fe20000410000 */
[----:B--2---:R-:W-:-:S04]  /*eb40*/  PRMT R4, R3, 0x654, R8 ;  /* 0x0000065403047816 */ /* 0x004fc80000000008 */
[----:B------:R0:W-:Y:S02]  /*eb50*/  SYNCS.ARRIVE.TRANS64.RED.A1T0 RZ, [R4+URZ], RZ ;  /* 0x000000ff04ff79a7 */ /* 0x0001e4000810043f */
[----:B0-----:R-:W-:-:S05]  /*eb60*/  VIADD R4, R14, 0x1 ;  /* 0x000000010e047836 */ /* 0x001fca0000000000 */
[----:B------:R-:W-:-:S04]  /*eb70*/  ISETP.NE.AND P1, PT, R4, 0x2, PT ;  /* 0x000000020400780c */ /* 0x000fc80003f25270 */
[----:B------:R-:W-:Y:S02]  /*eb80*/  SEL R5, RZ, 0x1, P1 ;  /* 0x00000001ff057807 */ /* 0x000fe40000800000 */
[----:B------:R-:W-:Y:S02]  /*eb90*/  SEL R4, R4, RZ, P1 ;  /* 0x000000ff04047207 */ /* 0x000fe40000800000 */
[----:B---3--:R-:W-:Y:S02]  /*eba0*/  LOP3.LUT R63, R63, R5, RZ, 0x3c, !PT ;  /* 0x000000053f3f7212 */ /* 0x008fe400078e3cff */
[----:B----4-:R-:W-:Y:S01]  /*ebb0*/  IADD3 R62, R62, 0x1, RZ ;  /* 0x000000013e3e7810 */ /* 0x010fe20007ffe0ff */
[----:B------:R1:W-:Y:S04]  /*ebc0*/  STL [R1+0x14], R4 ;  /* 0x0000140401007387 */ /* 0x0003e80000100800 */
[----:B------:R1:W-:Y:S04]  /*ebd0*/  STL [R1+0x1c], R63 ;  /* 0x00001c3f01007387 */ /* 0x0003e80000100800 */
[----:B------:R1:W-:Y:S01]  /*ebe0*/  STL [R1+0x54], R62 ;  /* 0x0000543e01007387 */ /* 0x0003e20000100800 */
[-C--:B------:R-:W-:Y:S01]  /*ebf0*/  FMUL.FTZ R8, R49, R6.reuse ;  /* 0x0000000631087220 */ /* 0x080fe20000410000 */
[----:B------:R-:W-:Y:S01]  /*ec00*/  FMUL.FTZ R3, R53, R6 ;  /* 0x0000000635037220 */ /* 0x000fe20000410000 */
[-C--:B------:R-:W-:Y:S01]  /*ec10*/  FMUL.FTZ R14, R43, R18.reuse ;  /* 0x000000122b0e7220 */ /* 0x080fe20000410000 */
[----:B------:R-:W-:-:S07]  /*ec20*/  FMUL.FTZ R6, R51, R18 ;  /* 0x0000001233067220 */ /* 0x000fce0000410000 */
.L_x_461:
[----:B------:R-:W1:Y:S08]  /*ec30*/  S2UR UR4, SR_CgaCtaId ;  /* 0x00000000000479c3 */ /* 0x000e700000008800 */
[----:B------:R-:W-:Y:S01]  /*ec40*/  BAR.SYNC.DEFER_BLOCKING 0x5, 0x200 ;  /* 0x0148000000007b1d */ /* 0x000fe20000010000 */
[----:B------:R-:W-:-:S05]  /*ec50*/  MOV R18, 0x400 ;  /* 0x0000040000127802 */ /* 0x000fca0000000f00 */
[----:B------:R-:W-:Y:S01]  /*ec60*/  BSSY B0, `(.L_x_512) ;  /* 0x00001d8000007945 */ /* 0x000fe20003800000 */
[----:B-1----:R-:W-:-:S05]  /*ec70*/  IMAD.U32 R4, RZ, RZ, UR4 ;  /* 0x00000004ff047e24 */ /* 0x002fca000f8e00ff */
[----:B------:R-:W-:Y:S01]  /*ec80*/  LEA R18, R4, R18, 0x18 ;  /* 0x0000001204127211 */ /* 0x000fe200078ec0ff */
[----:B------:R-:W-:Y:S04]  /*ec90*/  STL [R1+0x2c], R4 ;  /* 0x00002c0401007387 */ /* 0x000fe80000100800 */
[----:B------:R-:W1:Y:S04]  /*eca0*/  LDS.128 R40, [R18+0x132d0] ;  /* 0x0132d00012287984 */ /* 0x000e680000000c00 */
[----:B-1----:R1:W-:Y:S04]  /*ecb0*/  STL.64 [R1], R40 ;  /* 0x0000002801007387 */ /* 0x0023e80000100a00 */
[----:B------:R1:W-:Y:S01]  /*ecc0*/  STL.64 [R1+0x8], R42 ;  /* 0x0000082a01007387 */ /* 0x0003e20000100a00 */
[----:B------:R-:W-:Y:S06]  /*ecd0*/  BAR.ARV 0x4, 0x200 ;  /* 0x0108000000007b1d */ /* 0x000fec0000002000 */
[----:B------:R-:W-:Y:S05]  /*ece0*/  @P0 BRA `(.L_x_513) ;  /* 0x0000001000cc0947 */ /* 0x000fea0003800000 */
[----:B------:R-:W2:Y:S01]  /*ecf0*/  LDL.LU R5, [R1+0x5c] ;  /* 0x00005c0001057983 */ /* 0x000ea20000300800 */
[----:B------:R-:W-:Y:S01]  /*ed00*/  ULDC.64 UR4, c[0x4][0x38] ;  /* 0x01000e0000047ab9 */ /* 0x000fe20000000a00 */
[----:B------:R-:W3:Y:S01]  /*ed10*/  S2R R29, SR_TID.X ;  /* 0x00000000001d7919 */ /* 0x000ee20000002100 */
[----:B------:R-:W-:Y:S01]  /*ed20*/  F2FP.BF16.F32.PACK_AB R37, R37, R48 ;  /* 0x000000302525723e */ /* 0x000fe200000010ff */
[----:B------:R-:W-:Y:S01]  /*ed30*/  ULDC.64 UR6, c[0x0][0xb98] ;  /* 0x0002e60000067ab9 */ /* 0x000fe20000000a00 */
[----:B------:R-:W4:Y:S04]  /*ed40*/  LDL.LU R4, [R1+0x40] ;  /* 0x0000400001047983 */ /* 0x000f280000300800 */
[----:B------:R-:W3:Y:S04]  /*ed50*/  LDL R39, [R1+0x84] ;  /* 0x0000840001277983 */ /* 0x000ee80000100800 */
[----:B------:R-:W3:Y:S04]  /*ed60*/  LDL R48, [R1+0x7c] ;  /* 0x00007c0001307983 */ /* 0x000ee80000100800 */
[----:B0-----:R-:W3:Y:S04]  /*ed70*/  LDL.LU R45, [R1+0x48] ;  /* 0x00004800012d7983 */ /* 0x001ee80000300800 */
[----:B------:R-:W3:Y:S01]  /*ed80*/  LDL.LU R46, [R1+0x4c] ;  /* 0x00004c00012e7983 */ /* 0x000ee20000300800 */
[----:B------:R-:W0:Y:S01]  /*ed90*/  S2R R35, SR_SWINHI ;  /* 0x0000000000237919 */ /* 0x000e220000002f00 */
[----:B------:R-:W-:-:S02]  /*eda0*/  F2FP.BF16.F32.PACK_AB R21, R21, R32 ;  /* 0x000000201515723e */ /* 0x000fc400000010ff */
[----:B------:R-:W-:Y:S01]  /*edb0*/  F2FP.BF16.F32.PACK_AB R20, R13, R20 ;  /* 0x000000140d14723e */ /* 0x000fe200000010ff */
[----:B-1----:R-:W3:Y:S01]  /*edc0*/  LDL R40, [R1+0x58] ;  /* 0x0000580001287983 */ /* 0x002ee20000100800 */
[----:B------:R-:W-:Y:S02]  /*edd0*/  F2FP.BF16.F32.PACK_AB R9, R9, R12 ;  /* 0x0000000c0909723e */ /* 0x000fe400000010ff */
[----:B------:R-:W-:Y:S01]  /*ede0*/  F2FP.BF16.F32.PACK_AB R36, R36, R57 ;  /* 0x000000392424723e */ /* 0x000fe200000010ff */
[----:B------:R-:W3:Y:S01]  /*edf0*/  LDL R42, [R1+0x44] ;  /* 0x00004400012a7983 */ /* 0x000ee20000100800 */
        /* <DEDUP_REMOVED lines=10> */
[----:B------:R-:W-:Y:S01]  /*eea0*/  F2FP.BF16.F32.PACK_AB R14, R11, R14 ;  /* 0x0000000e0b0e723e */ /* 0x000fe200000010ff */
[----:B------:R-:W-:Y:S01]  /*eeb0*/  BAR.SYNC.DEFER_BLOCKING 0x1, 0x180 ;  /* 0x0046000000007b1d */ /* 0x000fe20000010000 */
[----:B--2---:R-:W-:Y:S02]  /*eec0*/  IMAD.MOV.U32 R34, RZ, RZ, R5 ;  /* 0x000000ffff227224 */ /* 0x004fe400078e0005 */
[----:B----4-:R-:W-:Y:S02]  /*eed0*/  IMAD.MOV.U32 R38, RZ, RZ, R4 ;  /* 0x000000ffff267224 */ /* 0x010fe400078e0004 */
[----:B---3--:R-:W-:-:S05]  /*eee0*/  IMAD.SHL.U32 R4, R29, 0x4, RZ ;  /* 0x000000041d047824 */ /* 0x008fca00078e00ff */
[----:B------:R-:W-:-:S04]  /*eef0*/  LOP3.LUT R4, R4, 0xc, RZ, 0xc0, !PT ;  /* 0x0000000c04047812 */ /* 0x000fc800078ec0ff */
[----:B------:R-:W-:-:S04]  /*ef00*/  IADD3 R4, P0, R4, UR4, RZ ;  /* 0x0000000404047c10 */ /* 0x000fc8000ff1e0ff */
[----:B------:R-:W-:Y:S01]  /*ef10*/  IADD3.X R5, RZ, UR5, RZ, P0, !PT ;  /* 0x00000005ff057c10 */ /* 0x000fe200087fe4ff */
[----:B------:R-:W-:Y:S01]  /*ef20*/  IMAD.MOV.U32 R47, RZ, RZ, R38 ;  /* 0x000000ffff2f7224 */ /* 0x000fe200078e0026 */
[----:B------:R-:W-:-:S03]  /*ef30*/  ULDC.64 UR4, c[0x0][0xc00] ;  /* 0x0003000000047ab9 */ /* 0x000fc60000000a00 */
[----:B-----5:R1:W2:Y:S02]  /*ef40*/  LDG.E.CONSTANT R28, desc[UR40][R4.64] ;  /* 0x00000028041c7981 */ /* 0x0202a4000c1e9900 */
[----:B-1----:R-:W-:-:S04]  /*ef50*/  LOP3.LUT P1, R4, R29, 0x3, RZ, 0xc0, !PT ;  /* 0x000000031d047812 */ /* 0x002fc8000782c0ff */
[----:B------:R-:W-:-:S04]  /*ef60*/  ISETP.EQ.OR P1, PT, R4, 0x3, !P1 ;  /* 0x000000030400780c */ /* 0x000fc80004f22670 */
[----:B------:R-:W-:Y:S02]  /*ef70*/  SEL R29, R21, R20, P1 ;  /* 0x00000014151d7207 */ /* 0x000fe40000800000 */
[----:B------:R-:W-:Y:S02]  /*ef80*/  SEL R12, R20, R21, P1 ;  /* 0x00000015140c7207 */ /* 0x000fe40000800000 */
[----:B------:R-:W-:Y:S02]  /*ef90*/  MOV R20, R18 ;  /* 0x0000001200147202 */ /* 0x000fe40000000f00 */
[----:B0-----:R-:W-:Y:S02]  /*efa0*/  MOV R21, R35 ;  /* 0x0000002300157202 */ /* 0x001fe40000000f00 */
[----:B------:R-:W-:Y:S01]  /*efb0*/  SEL R25, R36, R33, P1 ;  /* 0x0000002124197207 */ /* 0x000fe20000800000 */
[----:B------:R-:W-:Y:S01]  /*efc0*/  IMAD.WIDE R6, R39, 0x2, R20 ;  /* 0x0000000227067825 */ /* 0x000fe200078e0214 */
[----:B------:R-:W-:-:S02]  /*efd0*/  SEL R36, R33, R36, P1 ;  /* 0x0000002421247207 */ /* 0x000fc40000800000 */
[----:B------:R-:W-:Y:S02]  /*efe0*/  SEL R13, R60, R59, P1 ;  /* 0x0000003b3c0d7207 */ /* 0x000fe40000800000 */
[----:B------:R-:W-:Y:S02]  /*eff0*/  SEL R33, R37, R44, P1 ;  /* 0x0000002c25217207 */ /* 0x000fe40000800000 */
[C---:B------:R-:W-:Y:S02]  /*f000*/  IADD3 R43, P0, R6.reuse, 0x60, RZ ;  /* 0x00000060062b7810 */ /* 0x040fe40007f1e0ff */
[----:B------:R-:W-:Y:S02]  /*f010*/  IADD3 R41, P2, R6, 0x40, RZ ;  /* 0x0000004006297810 */ /* 0x000fe40007f5e0ff */
[----:B------:R-:W-:Y:S02]  /*f020*/  SEL R60, R59, R60, P1 ;  /* 0x0000003c3b3c7207 */ /* 0x000fe40000800000 */
[----:B------:R-:W-:-:S02]  /*f030*/  SEL R44, R44, R37, P1 ;  /* 0x000000252c2c7207 */ /* 0x000fc40000800000 */
[----:B------:R-:W-:Y:S02]  /*f040*/  SEL R31, R9, R8, P1 ;  /* 0x00000008091f7207 */ /* 0x000fe40000800000 */
[----:B------:R-:W-:Y:S02]  /*f050*/  SEL R24, R8, R9, P1 ;  /* 0x0000000908187207 */ /* 0x000fe40000800000 */
[----:B------:R-:W-:Y:S02]  /*f060*/  SEL R35, R27, R26, P1 ;  /* 0x0000001a1b237207 */ /* 0x000fe40000800000 */
[----:B------:R-:W-:Y:S02]  /*f070*/  LOP3.LUT R8, R41, 0x380, RZ, 0xc0, !PT ;  /* 0x0000038029087812 */ /* 0x000fe400078ec0ff */
[----:B------:R-:W-:Y:S02]  /*f080*/  LOP3.LUT R30, R43, 0x380, RZ, 0xc0, !PT ;  /* 0x000003802b1e7812 */ /* 0x000fe400078ec0ff */
[----:B------:R-:W-:-:S02]  /*f090*/  SEL R26, R26, R27, P1 ;  /* 0x0000001b1a1a7207 */ /* 0x000fc40000800000 */
[----:B------:R-:W-:Y:S02]  /*f0a0*/  SEL R27, R15, R14, P1 ;  /* 0x0000000e0f1b7207 */ /* 0x000fe40000800000 */
[----:B------:R-:W-:Y:S02]  /*f0b0*/  SEL R14, R14, R15, P1 ;  /* 0x0000000f0e0e7207 */ /* 0x000fe40000800000 */
[----:B------:R-:W-:Y:S02]  /*f0c0*/  SEL R15, R10, R55, P1 ;  /* 0x000000370a0f7207 */ /* 0x000fe40000800000 */
[----:B------:R-:W-:Y:S02]  /*f0d0*/  SEL R32, R55, R10, P1 ;  /* 0x0000000a37207207 */ /* 0x000fe40000800000 */
[----:B------:R-:W-:Y:S02]  /*f0e0*/  SHF.R.U64 R8, R8, 0x3, RZ ;  /* 0x0000000308087819 */ /* 0x000fe400000012ff */
[----:B------:R-:W-:-:S02]  /*f0f0*/  SHF.R.U64 R30, R30, 0x3, RZ ;  /* 0x000000031e1e7819 */ /* 0x000fc400000012ff */
[----:B------:R-:W-:Y:S02]  /*f100*/  LOP3.LUT R10, R8, R41, RZ, 0x3c, !PT ;  /* 0x00000029080a7212 */ /* 0x000fe400078e3cff */
[----:B------:R-:W-:Y:S02]  /*f110*/  LOP3.LUT R8, R30, R43, RZ, 0x3c, !PT ;  /* 0x0000002b1e087212 */ /* 0x000fe400078e3cff */
[C---:B------:R-:W-:Y:S02]  /*f120*/  IADD3 R39, P3, R6.reuse, 0x20, RZ ;  /* 0x0000002006277810 */ /* 0x040fe40007f7e0ff */
[----:B------:R-:W-:Y:S02]  /*f130*/  LOP3.LUT R37, R6, 0x380, RZ, 0xc0, !PT ;  /* 0x0000038006257812 */ /* 0x000fe400078ec0ff */
[----:B------:R-:W-:Y:S02]  /*f140*/  LOP3.LUT R4, R39, 0x380, RZ, 0xc0, !PT ;  /* 0x0000038027047812 */ /* 0x000fe400078ec0ff */
[----:B------:R-:W-:-:S02]  /*f150*/  SHF.R.U64 R37, R37, 0x3, RZ ;  /* 0x0000000325257819 */ /* 0x000fc400000012ff */
[----:B------:R-:W-:Y:S02]  /*f160*/  SHF.R.U64 R4, R4, 0x3, RZ ;  /* 0x0000000304047819 */ /* 0x000fe400000012ff */
[----:B------:R-:W-:Y:S02]  /*f170*/  IADD3.X R5, RZ, R7, RZ, P3, !PT ;  /* 0x00000007ff057210 */ /* 0x000fe40001ffe4ff */
[----:B------:R-:W-:Y:S02]  /*f180*/  LOP3.LUT R6, R37, R6, RZ, 0x3c, !PT ;  /* 0x0000000625067212 */ /* 0x000fe400078e3cff */
[----:B------:R-:W-:Y:S01]  /*f190*/  LOP3.LUT R4, R4, R39, RZ, 0x3c, !PT ;  /* 0x0000002704047212 */ /* 0x000fe200078e3cff */
[--C-:B------:R-:W-:Y:S01]  /*f1a0*/  IMAD.X R9, RZ, RZ, R7.reuse, P0 ;  /* 0x000000ffff097224 */ /* 0x100fe200000e0607 */
[----:B------:R-:W-:Y:S01]  /*f1b0*/  MOV R38, R6 ;  /* 0x0000000600267202 */ /* 0x000fe20000000f00 */
[----:B------:R-:W-:Y:S01]  /*f1c0*/  IMAD.X R11, RZ, RZ, R7, P2 ;  /* 0x000000ffff0b7224 */ /* 0x000fe200010e0607 */
[----:B------:R-:W-:Y:S01]  /*f1d0*/  MOV R37, R4 ;  /* 0x0000000400257202 */ /* 0x000fe20000000f00 */
[----:B------:R-:W-:-:S03]  /*f1e0*/  IMAD.MOV.U32 R49, RZ, RZ, R34 ;  /* 0x000000ffff317224 */ /* 0x000fc600078e0022 */
[----:B------:R-:W-:Y:S02]  /*f1f0*/  MOV R34, R10 ;  /* 0x0000000a00227202 */ /* 0x000fe40000000f00 */
[----:B------:R-:W-:-:S04]  /*f200*/  ISETP.NE.U32.AND P0, PT, RZ, UR4, PT ;  /* 0x00000004ff007c0c */ /* 0x000fc8000bf05070 */
[----:B------:R-:W-:Y:S02]  /*f210*/  ISETP.NE.AND.EX P0, PT, RZ, UR5, PT, P0 ;  /* 0x00000005ff007c0c */ /* 0x000fe4000bf05300 */
[----:B--2---:R-:W-:Y:S01]  /*f220*/  LOP3.LUT R3, R28, 0x2, RZ, 0x3c, !PT ;  /* 0x000000021c037812 */ /* 0x004fe200078e3cff */
[----:B------:R-:W-:Y:S04]  /*f230*/  SHFL.IDX PT, R13, R13, R28, 0x1c1f ;  /* 0x001c1f1c0d0d7589 */ /* 0x000fe800000e0000 */
[----:B------:R-:W0:Y:S04]  /*f240*/  SHFL.IDX PT, R60, R60, R3, 0x1c1f ;  /* 0x001c1f033c3c7589 */ /* 0x000e2800000e0000 */
[----:B------:R-:W-:Y:S04]  /*f250*/  SHFL.IDX PT, R33, R33, R28, 0x1c1f ;  /* 0x001c1f1c21217589 */ /* 0x000fe800000e0000 */
[----:B------:R-:W1:Y:S04]  /*f260*/  SHFL.IDX PT, R44, R44, R3, 0x1c1f ;  /* 0x001c1f032c2c7589 */ /* 0x000e6800000e0000 */
[----:B------:R-:W-:Y:S04]  /*f270*/  SHFL.IDX PT, R25, R25, R28, 0x1c1f ;  /* 0x001c1f1c19197589 */ /* 0x000fe800000e0000 */
[----:B------:R-:W-:Y:S04]  /*f280*/  SHFL.IDX PT, R36, R36, R3, 0x1c1f ;  /* 0x001c1f0324247589 */ /* 0x000fe800000e0000 */
[----:B------:R-:W-:Y:S04]  /*f290*/  SHFL.IDX PT, R35, R35, R28, 0x1c1f ;  /* 0x001c1f1c23237589 */ /* 0x000fe800000e0000 */
[----:B------:R-:W-:Y:S04]  /*f2a0*/  SHFL.IDX PT, R26, R26, R3, 0x1c1f ;  /* 0x001c1f031a1a7589 */ /* 0x000fe800000e0000 */
[----:B------:R-:W-:Y:S04]  /*f2b0*/  SHFL.IDX PT, R29, R29, R28, 0x1c1f ;  /* 0x001c1f1c1d1d7589 */ /* 0x000fe800000e0000 */
[----:B------:R-:W2:Y:S04]  /*f2c0*/  SHFL.IDX PT, R12, R12, R3, 0x1c1f ;  /* 0x001c1f030c0c7589 */ /* 0x000ea800000e0000 */
[----:B------:R-:W-:Y:S04]  /*f2d0*/  SHFL.IDX PT, R27, R27, R28, 0x1c1f ;  /* 0x001c1f1c1b1b7589 */ /* 0x000fe800000e0000 */
[----:B------:R-:W-:Y:S04]  /*f2e0*/  SHFL.IDX PT, R15, R15, R28, 0x1c1f ;  /* 0x001c1f1c0f0f7589 */ /* 0x000fe800000e0000 */
[----:B------:R-:W3:Y:S04]  /*f2f0*/  SHFL.IDX PT, R30, R14, R3, 0x1c1f ;  /* 0x001c1f030e1e7589 */ /* 0x000ee800000e0000 */
[----:B------:R-:W4:Y:S04]  /*f300*/  SHFL.IDX PT, R32, R32, R3, 0x1c1f ;  /* 0x001c1f0320207589 */ /* 0x000f2800000e0000 */
[----:B------:R3:W-:Y:S04]  /*f310*/  SHFL.IDX PT, R31, R31, R28, 0x1c1f ;  /* 0x001c1f1c1f1f7589 */ /* 0x0007e800000e0000 */
[----:B------:R3:W4:Y:S01]  /*f320*/  SHFL.IDX PT, R24, R24, R3, 0x1c1f ;  /* 0x001c1f0318187589 */ /* 0x00072200000e0000 */
[----:B0-----:R-:W-:-:S02]  /*f330*/  SEL R4, R13, R60, P1 ;  /* 0x0000003c0d047207 */ /* 0x001fc40000800000 */
[----:B------:R-:W-:Y:S02]  /*f340*/  SEL R6, R60, R13, P1 ;  /* 0x0000000d3c067207 */ /* 0x000fe40000800000 */
[----:B-1----:R-:W-:Y:S02]  /*f350*/  SEL R5, R33, R44, P1 ;  /* 0x0000002c21057207 */ /* 0x002fe40000800000 */
[----:B------:R-:W-:Y:S02]  /*f360*/  SEL R7, R44, R33, P1 ;  /* 0x000000212c077207 */ /* 0x000fe40000800000 */
[----:B------:R-:W-:Y:S02]  /*f370*/  MOV R33, R8 ;  /* 0x0000000800217202 */ /* 0x000fe40000000f00 */
[----:B--2---:R-:W-:Y:S01]  /*f380*/  SEL R10, R12, R29, P1 ;  /* 0x0000001d0c0a7207 */ /* 0x004fe20000800000 */
[----:B------:R0:W-:Y:S01]  /*f390*/  STSM.16.M88.4 [R38], R4 ;  /* 0x0000000426007844 */ /* 0x0001e20000000200 */
[----:B------:R-:W-:-:S02]  /*f3a0*/  SEL R8, R29, R12, P1 ;  /* 0x0000000c1d087207 */ /* 0x000fc40000800000 */
[----:B---3--:R-:W-:Y:S01]  /*f3b0*/  SEL R11, R30, R27, P1 ;  /* 0x0000001b1e0b7207 */ /* 0x008fe20000800000 */
[----:B------:R-:W-:Y:S01]  /*f3c0*/  IMAD.MOV.U32 R28, RZ, RZ, RZ ;  /* 0x000000ffff1c7224 */ /* 0x000fe200078e00ff */
[----:B------:R-:W-:Y:S01]  /*f3d0*/  SEL R9, R27, R30, P1 ;  /* 0x0000001e1b097207 */ /* 0x000fe20000800000 */
[----:B------:R-:W1:Y:S01]  /*f3e0*/  LDC R3, c[0x0][0xbe8] ;  /* 0x0002fa00ff037b82 */ /* 0x000e620000000800 */
[----:B----4-:R-:W-:Y:S02]  /*f3f0*/  SEL R13, R15, R32, P1 ;  /* 0x000000200f0d7207 */ /* 0x010fe40000800000 */
[----:B------:R-:W-:Y:S02]  /*f400*/  SEL R15, R32, R15, P1 ;  /* 0x0000000f200f7207 */ /* 0x000fe40000800000 */
[----:B------:R-:W-:Y:S02]  /*f410*/  SEL R12, R31, R24, P1 ;  /* 0x000000181f0c7207 */ /* 0x000fe40000800000 */
[----:B------:R-:W-:-:S02]  /*f420*/  SEL R14, R24, R31, P1 ;  /* 0x0000001f180e7207 */ /* 0x000fc40000800000 */
[----:B0-----:R-:W-:Y:S02]  /*f430*/  SEL R4, R25, R36, P1 ;  /* 0x0000002419047207 */ /* 0x001fe40000800000 */
[----:B------:R-:W-:Y:S02]  /*f440*/  SEL R6, R36, R25, P1 ;  /* 0x0000001924067207 */ /* 0x000fe40000800000 */
[----:B------:R-:W-:Y:S02]  /*f450*/  SEL R5, R35, R26, P1 ;  /* 0x0000001a23057207 */ /* 0x000fe40000800000 */
[----:B------:R-:W-:-:S05]  /*f460*/  SEL R7, R26, R35, P1 ;  /* 0x000000231a077207 */ /* 0x000fca0000800000 */
[----:B------:R-:W-:Y:S04]  /*f470*/  STSM.16.M88.4 [R37], R4 ;  /* 0x0000000425007844 */ /* 0x000fe80000000200 */
[----:B------:R0:W-:Y:S04]  /*f480*/  STSM.16.M88.4 [R34], R8 ;  /* 0x0000000822007844 */ /* 0x0001e80000000200 */
[----:B------:R2:W-:Y:S01]  /*f490*/  STSM.16.M88.4 [R33], R12 ;  /* 0x0000000c21007844 */ /* 0x0005e20000000200 */
[----:B------:R-:W-:-:S04]  /*f4a0*/  IADD3 R24, P2, R45, UR4, RZ ;  /* 0x000000042d187c10 */ /* 0x000fc8000ff5e0ff */
[----:B------:R-:W-:Y:S01]  /*f4b0*/  IADD3.X R25, R46, UR5, RZ, P2, !PT ;  /* 0x000000052e197c10 */ /* 0x000fe200097fe4ff */
[----:B------:R-:W-:Y:S01]  /*f4c0*/  BAR.SYNC.DEFER_BLOCKING 0x1, 0x180 ;  /* 0x0046000000007b1d */ /* 0x000fe20000010000 */
[----:B------:R-:W-:Y:S01]  /*f4d0*/  IMAD R31, R40, 0xc0, R48 ;  /* 0x000000c0281f7824 */ /* 0x000fe200078e0230 */
[----:B------:R-:W-:-:S04]  /*f4e0*/  SHF.R.S32.HI R32, RZ, 0x1f, R42 ;  /* 0x0000001fff207819 */ /* 0x000fc8000001142a */
[----:B------:R-:W-:Y:S01]  /*f4f0*/  ULDC.64 UR4, c[0x0][0xb90] ;  /* 0x0002e40000047ab9 */ /* 0x000fe20000000a00 */
[----:B------:R-:W-:Y:S01]  /*f500*/  SEL R30, R49, RZ, !P0 ;  /* 0x000000ff311e7207 */ /* 0x000fe20004000000 */
[----:B------:R-:W-:Y:S01]  /*f510*/  ULDC UR8, c[0x0][0xa88] ;  /* 0x0002a20000087ab9 */ /* 0x000fe20000000800 */
[----:B0-----:R-:W3:Y:S04]  /*f520*/  LDL R34, [R1+0x60] ;  /* 0x0000600001227983 */ /* 0x001ee80000100800 */
[----:B------:R-:W4:Y:S01]  /*f530*/  @P0 LDG.E R28, desc[UR40][R24.64] ;  /* 0x00000028181c0981 */ /* 0x000f22000c1e1900 */
[----:B-1----:R-:W-:-:S13]  /*f540*/  ISETP.NE.AND P2, PT, R3, 0x1, PT ;  /* 0x000000010300780c */ /* 0x002fda0003f45270 */
[----:B------:R-:W0:Y:S08]  /*f550*/  @P2 LDC R26, c[0x0][0xbec] ;  /* 0x0002fb00ff1a2b82 */ /* 0x000e300000000800 */
[----:B------:R-:W1:Y:S01]  /*f560*/  @P2 LDC R27, c[0x0][0xbf0] ;  /* 0x0002fc00ff1b2b82 */ /* 0x000e620000000800 */
[----:B------:R-:W-:Y:S02]  /*f570*/  IMAD R5, R32, UR4, RZ ;  /* 0x0000000420057c24 */ /* 0x000fe4000f8e02ff */
[----:B------:R-:W-:-:S02]  /*f580*/  IMAD.MOV.U32 R7, RZ, RZ, R31 ;  /* 0x000000ffff077224 */ /* 0x000fc400078e001f */
[----:B------:R-:W-:Y:S01]  /*f590*/  IMAD R11, R42, UR5, R5 ;  /* 0x000000052a0b7c24 */ /* 0x000fe2000f8e0205 */
[----:B--2---:R-:W-:Y:S01]  /*f5a0*/  SEL R33, R47, RZ, !P0 ;  /* 0x000000ff2f217207 */ /* 0x004fe20004000000 */
[----:B0-----:R-:W-:-:S05]  /*f5b0*/  @P2 IMAD.HI.U32 R4, R31, R26, RZ ;  /* 0x0000001a1f042227 */ /* 0x001fca00078e00ff */
[----:B-1----:R-:W-:-:S05]  /*f5c0*/  @P2 SHF.R.U32.HI R7, RZ, R27, R4 ;  /* 0x0000001bff072219 */ /* 0x002fca0000011604 */
[----:B------:R-:W-:-:S04]  /*f5d0*/  IMAD.MOV R6, RZ, RZ, -R7 ;  /* 0x000000ffff067224 */ /* 0x000fc800078e0a07 */
[----:B------:R-:W-:Y:S02]  /*f5e0*/  IMAD R9, R3, R6, R31 ;  /* 0x0000000603097224 */ /* 0x000fe400078e021f */
[----:B------:R-:W-:-:S03]  /*f5f0*/  IMAD R6, R30, UR6, RZ ;  /* 0x000000061e067c24 */ /* 0x000fc6000f8e02ff */
[----:B------:R-:W-:Y:S01]  /*f600*/  SHF.R.S32.HI R8, RZ, 0x1f, R9 ;  /* 0x0000001fff087819 */ /* 0x000fe20000011409 */
[----:B------:R-:W-:Y:S01]  /*f610*/  IMAD R10, R33, UR7, R6 ;  /* 0x00000007210a7c24 */ /* 0x000fe2000f8e0206 */
[----:B----4-:R-:W-:-:S03]  /*f620*/  SHF.R.S32.HI R29, RZ, 0x1f, R28 ;  /* 0x0000001fff1d7819 */ /* 0x010fc6000001141c */
[----:B------:R-:W-:Y:S01]  /*f630*/  IMAD.WIDE.U32 R4, R42, UR4, R28 ;  /* 0x000000042a047c25 */ /* 0x000fe2000f8e001c */
[----:B------:R-:W-:-:S03]  /*f640*/  ULDC.64 UR4, c[0x0][0xc08] ;  /* 0x0003020000047ab9 */ /* 0x000fc60000000a00 */
[----:B------:R-:W-:Y:S01]  /*f650*/  IMAD.IADD R5, R5, 0x1, R11 ;  /* 0x0000000105057824 */ /* 0x000fe200078e020b */
[----:B------:R-:W-:Y:S01]  /*f660*/  ISETP.NE.U32.AND P1, PT, RZ, UR4, PT ;  /* 0x00000004ff007c0c */ /* 0x000fe2000bf25070 */
[----:B------:R-:W-:-:S03]  /*f670*/  IMAD.WIDE.U32 R4, R33, UR6, R4 ;  /* 0x0000000621047c25 */ /* 0x000fc6000f8e0004 */
[----:B------:R-:W-:Y:S01]  /*f680*/  ISETP.NE.AND.EX P1, PT, RZ, UR5, PT, P1 ;  /* 0x00000005ff007c0c */ /* 0x000fe2000bf25310 */
[----:B------:R-:W-:Y:S01]  /*f690*/  ULDC.64 UR6, c[0x0][0xb88] ;  /* 0x0002e20000067ab9 */ /* 0x000fe20000000a00 */
[----:B------:R-:W-:Y:S02]  /*f6a0*/  SHF.R.S32.HI R11, RZ, 0x1f, R7 ;  /* 0x0000001fff0b7819 */ /* 0x000fe40000011407 */
[----:B------:R-:W-:Y:S01]  /*f6b0*/  IADD3 R6, P3, R7, R4, RZ ;  /* 0x0000000407067210 */ /* 0x000fe20007f7e0ff */
[----:B------:R-:W-:-:S03]  /*f6c0*/  IMAD R8, R8, UR6, RZ ;  /* 0x0000000608087c24 */ /* 0x000fc6000f8e02ff */
[----:B------:R-:W-:Y:S01]  /*f6d0*/  IADD3.X R7, R11, R5, R10, P3, !PT ;  /* 0x000000050b077210 */ /* 0x000fe20001ffe40a */
[C---:B------:R-:W-:Y:S02]  /*f6e0*/  IMAD R5, R9.reuse, UR7, R8 ;  /* 0x0000000709057c24 */ /* 0x040fe4000f8e0208 */
[----:B------:R-:W-:Y:S02]  /*f6f0*/  IMAD.WIDE.U32 R6, R9, UR6, R6 ;  /* 0x0000000609067c25 */ /* 0x000fe4000f8e0006 */
[----:B------:R-:W-:Y:S01]  /*f700*/  @P1 IADD3 R4, P3, R45, UR4, RZ ;  /* 0x000000042d041c10 */ /* 0x000fe2000ff7e0ff */
[----:B------:R-:W0:Y:S01]  /*f710*/  S2R R13, SR_TID.X ;  /* 0x00000000000d7919 */ /* 0x000e220000002100 */
[----:B------:R-:W-:Y:S01]  /*f720*/  ULDC.64 UR6, c[0x0][0xb50] ;  /* 0x0002d40000067ab9 */ /* 0x000fe20000000a00 */
[----:B------:R-:W-:Y:S01]  /*f730*/  IMAD.IADD R7, R7, 0x1, R5 ;  /* 0x0000000107077824 */ /* 0x000fe200078e0205 */
[----:B------:R-:W-:Y:S01]  /*f740*/  @P1 IADD3.X R5, R46, UR5, RZ, P3, !PT ;  /* 0x000000052e051c10 */ /* 0x000fe20009ffe4ff */
[----:B------:R-:W-:-:S06]  /*f750*/  IMAD.U32 R8, RZ, RZ, UR8 ;  /* 0x00000008ff087e24 */ /* 0x000fcc000f8e00ff */
[----:B------:R1:W5:Y:S01]  /*f760*/  @P1 LDG.E R8, desc[UR40][R4.64] ;  /* 0x0000002804081981 */ /* 0x000362000c1e1900 */
[----:B------:R-:W-:-:S04]  /*f770*/  LEA R10, P4, R6, UR6, 0x2 ;  /* 0x00000006060a7c11 */ /* 0x000fc8000f8810ff */
[----:B------:R-:W-:Y:S02]  /*f780*/  LEA.HI.X R11, R6, UR7, R7, 0x2, P4 ;  /* 0x00000007060b7c11 */ /* 0x000fe4000a0f1407 */
[----:B0-----:R-:W-:-:S04]  /*f790*/  IADD3 R45, R13, -0x80, RZ ;  /* 0xffffff800d2d7810 */ /* 0x001fc80007ffe0ff */
[----:B------:R-:W-:-:S04]  /*f7a0*/  SHF.R.S32.HI R38, RZ, 0x1f, R45 ;  /* 0x0000001fff267819 */ /* 0x000fc8000001142d */
[----:B------:R-:W-:-:S04]  /*f7b0*/  LEA.HI R38, R38, R45, RZ, 0x3 ;  /* 0x0000002d26267211 */ /* 0x000fc800078f18ff */
[----:B------:R-:W-:-:S05]  /*f7c0*/  SHF.R.S32.HI R38, RZ, 0x3, R38 ;  /* 0x00000003ff267819 */ /* 0x000fca0000011426 */
[----:B---3--:R-:W-:Y:S01]  /*f7d0*/  IMAD R9, R38, 0x40, R34 ;  /* 0x0000004026097824 */ /* 0x008fe200078e0222 */
[----:B-1----:R-:W-:Y:S06]  /*f7e0*/  @P1 BRA `(.L_x_514) ;  /* 0x0000000000101947 */ /* 0x002fec0003800000 */
[----:B------:R-:W-:Y:S05]  /*f7f0*/  @!P0 BRA `(.L_x_514) ;  /* 0x00000000000c8947 */ /* 0x000fea0003800000 */
[----:B------:R-:W2:Y:S04]  /*f800*/  LDG.E R5, desc[UR40][R24.64] ;  /* 0x0000002818057981 */ /* 0x000ea8000c1e1900 */
[----:B-----5:R-:W2:Y:S02]  /*f810*/  LDG.E R8, desc[UR40][R24.64+0x4] ;  /* 0x0000042818087981 */ /* 0x020ea4000c1e1900 */
[----:B--2---:R-:W-:-:S07]  /*f820*/  IMAD.IADD R8, R8, 0x1, -R5 ;  /* 0x0000000108087824 */ /* 0x004fce00078e0a05 */
.L_x_514:
[----:B------:R-:W2:Y:S01]  /*f830*/  LDL R12, [R1+0x78] ;  /* 0x00007800010c7983 */ /* 0x000ea20000100800 */
[----:B------:R-:W-:Y:S01]  /*f840*/  IADD3 R14, R13, -0x80, RZ ;  /* 0xffffff800d0e7810 */ /* 0x000fe20007ffe0ff */
[----:B-----5:R-:W-:Y:S01]  /*f850*/  IMAD R35, R8, R3, RZ ;  /* 0x0000000308237224 */ /* 0x020fe200078e02ff */
[----:B------:R-:W0:Y:S01]  /*f860*/  @P2 LDC R37, c[0x0][0xbf0] ;  /* 0x0002fc00ff252b82 */ /* 0x000e220000000800 */
[----:B------:R-:W-:Y:S01]  /*f870*/  SHFL.IDX PT, R4, R10, RZ, 0x1c1f ;  /* 0x001c1fff0a047589 */ /* 0x000fe200000e0000 */
[----:B------:R-:W-:Y:S01]  /*f880*/  SHF.R.S32.HI R13, RZ, 0x1f, R14 ;  /* 0x0000001fff0d7819 */ /* 0x000fe2000001140e */
[----:B------:R-:W-:Y:S01]  /*f890*/  IMAD.WIDE R20, R9, 0x2, R20 ;  /* 0x0000000209147825 */ /* 0x000fe200078e0214 */
[----:B------:R-:W-:Y:S01]  /*f8a0*/  ULDC.64 UR4, c[0x0][0xaa0] ;  /* 0x0002a80000047ab9 */ /* 0x000fe20000000a00 */
[----:B------:R-:W1:Y:S01]  /*f8b0*/  SHFL.IDX PT, R5, R11, RZ, 0x1c1f ;  /* 0x001c1fff0b057589 */ /* 0x000e6200000e0000 */
[----:B------:R-:W-:-:S03]  /*f8c0*/  LEA.HI R13, R13, R14, RZ, 0x7 ;  /* 0x0000000e0d0d7211 */ /* 0x000fc600078f38ff */
[----:B------:R-:W-:Y:S01]  /*f8d0*/  SHFL.IDX PT, R6, R10, 0x1, 0x1c1f ;  /* 0x003c1f000a067f89 */ /* 0x000fe200000e0000 */
[----:B------:R-:W-:-:S03]  /*f8e0*/  LOP3.LUT R13, R13, 0xffffff80, RZ, 0xc0, !PT ;  /* 0xffffff800d0d7812 */ /* 0x000fc600078ec0ff */
[----:B------:R-:W3:Y:S01]  /*f8f0*/  SHFL.IDX PT, R7, R11, 0x1, 0x1c1f ;  /* 0x003c1f000b077f89 */ /* 0x000ee200000e0000 */
[----:B------:R-:W-:Y:S01]  /*f900*/  SHF.R.S32.HI R36, RZ, 0x1f, R45 ;  /* 0x0000001fff247819 */ /* 0x000fe2000001142d */
[----:B------:R-:W-:Y:S01]  /*f910*/  IMAD.IADD R13, R14, 0x1, -R13 ;  /* 0x000000010e0d7824 */ /* 0x000fe200078e0a0d */
[C---:B------:R-:W-:Y:S02]  /*f920*/  IADD3 R25, P4, R20.reuse, 0x3000, RZ ;  /* 0x0000300014197810 */ /* 0x040fe40007f9e0ff */
[----:B------:R-:W-:Y:S02]  /*f930*/  LOP3.LUT R9, R20, 0x380, RZ, 0xc0, !PT ;  /* 0x0000038014097812 */ /* 0x000fe400078ec0ff */
[----:B------:R-:W-:Y:S02]  /*f940*/  LOP3.LUT P0, RZ, R13, 0x3, RZ, 0xc0, !PT ;  /* 0x000000030dff7812 */ /* 0x000fe4000780c0ff */
[----:B------:R-:W-:Y:S02]  /*f950*/  LEA.HI R36, R36, R45, RZ, 0x3 ;  /* 0x0000002d24247211 */ /* 0x000fe400078f18ff */
[----:B------:R-:W-:-:S02]  /*f960*/  IADD3 R13, P3, R20, 0x1800, RZ ;  /* 0x00001800140d7810 */ /* 0x000fc40007f7e0ff */
[----:B------:R-:W-:Y:S02]  /*f970*/  LOP3.LUT R36, R36, 0xfffffff8, RZ, 0xc0, !PT ;  /* 0xfffffff824247812 */ /* 0x000fe400078ec0ff */
[----:B------:R-:W-:Y:S02]  /*f980*/  LOP3.LUT R24, R25, 0x380, RZ, 0xc0, !PT ;  /* 0x0000038019187812 */ /* 0x000fe400078ec0ff */
[----:B------:R-:W-:Y:S01]  /*f990*/  SHF.R.U64 R9, R9, 0x3, RZ ;  /* 0x0000000309097819 */ /* 0x000fe200000012ff */
[----:B------:R-:W-:Y:S01]  /*f9a0*/  IMAD.IADD R36, R45, 0x1, -R36 ;  /* 0x000000012d247824 */ /* 0x000fe200078e0a24 */
[----:B------:R-:W-:-:S04]  /*f9b0*/  SHF.R.U64 R24, R24, 0x3, RZ ;  /* 0x0000000318187819 */ /* 0x000fc800000012ff */
[----:B------:R-:W-:Y:S01]  /*f9c0*/  LOP3.LUT R24, R24, R25, RZ, 0x3c, !PT ;  /* 0x0000001918187212 */ /* 0x000fe200078e3cff */
[----:B------:R-:W-:Y:S02]  /*f9d0*/  IMAD.X R25, RZ, RZ, R21, P4 ;  /* 0x000000ffff197224 */ /* 0x000fe400020e0615 */
[----:B--2---:R-:W-:-:S04]  /*f9e0*/  IMAD R12, R40, 0xc0, R12 ;  /* 0x000000c0280c7824 */ /* 0x004fc800078e020c */
[C---:B------:R-:W-:Y:S01]  /*f9f0*/  VIADD R8, R12.reuse, 0x8 ;  /* 0x000000080c087836 */ /* 0x040fe20000000000 */
[-C--:B------:R-:W-:Y:S02]  /*fa00*/  ISETP.GE.OR P1, PT, R12, R35.reuse, P0 ;  /* 0x000000230c00720c */ /* 0x080fe40000726670 */
[----:B------:R-:W-:Y:S02]  /*fa10*/  LOP3.LUT R12, R13, 0x380, RZ, 0xc0, !PT ;  /* 0x000003800d0c7812 */ /* 0x000fe400078ec0ff */
[----:B------:R-:W-:Y:S02]  /*fa20*/  ISETP.GE.OR P0, PT, R8, R35, P0 ;  /* 0x000000230800720c */ /* 0x000fe40000706670 */
[----:B------:R-:W-:Y:S02]  /*fa30*/  SHF.R.U64 R12, R12, 0x3, RZ ;  /* 0x000000030c0c7819 */ /* 0x000fe400000012ff */
[----:B------:R-:W-:Y:S02]  /*fa40*/  LOP3.LUT R8, R9, R20, RZ, 0x3c, !PT ;  /* 0x0000001409087212 */ /* 0x000fe400078e3cff */
[----:B------:R-:W-:Y:S01]  /*fa50*/  LOP3.LUT R12, R12, R13, RZ, 0x3c, !PT ;  /* 0x0000000d0c0c7212 */ /* 0x000fe200078e3cff */
[----:B------:R-:W-:Y:S01]  /*fa60*/  IMAD.X R13, RZ, RZ, R21, P3 ;  /* 0x000000ffff0d7224 */ /* 0x000fe200018e0615 */
[----:B------:R-:W-:Y:S01]  /*fa70*/  MOV R9, R21 ;  /* 0x0000001500097202 */ /* 0x000fe20000000f00 */
[----:B-1----:R-:W-:Y:S04]  /*fa80*/  @!P1 ST.E desc[UR40][R4.64], R2 ;  /* 0x0000000204009985 */ /* 0x002fe8000c101928 */
[----:B---3--:R1:W-:Y:S04]  /*fa90*/  @!P0 ST.E desc[UR40][R6.64], R0 ;  /* 0x0000000006008985 */ /* 0x0083e8000c101928 */
[----:B------:R-:W2:Y:S04]  /*faa0*/  LD.E.128 R8, desc[UR40][R8.64] ;  /* 0x0000002808087980 */ /* 0x000ea8000c101d00 */
[----:B------:R-:W3:Y:S01]  /*fab0*/  LD.E.128 R12, desc[UR40][R12.64] ;  /* 0x000000280c0c7980 */ /* 0x000ee2000c101d00 */
[----:B-1----:R-:W-:-:S03]  /*fac0*/  IMAD R0, R36, 0x30, R38 ;  /* 0x0000003024007824 */ /* 0x002fc600078e0226 */
[----:B------:R-:W4:Y:S01]  /*fad0*/  LD.E.128 R24, desc[UR40][R24.64] ;  /* 0x0000002818187980 */ /* 0x000f22000c101d00 */
[----:B------:R-:W-:-:S03]  /*fae0*/  IADD3 R31, P0, R20, 0x4800, RZ ;  /* 0x00004800141f7810 */ /* 0x000fc60007f1e0ff */
[----:B------:R-:W2:Y:S01]  /*faf0*/  LDL R36, [R1+0x88] ;  /* 0x0000880001247983 */ /* 0x000ea20000100800 */
[----:B------:R-:W-:Y:S01]  /*fb00*/  LOP3.LUT R20, R31, 0x380, RZ, 0xc0, !PT ;  /* 0x000003801f147812 */ /* 0x000fe200078ec0ff */
[----:B------:R-:W-:-:S03]  /*fb10*/  IMAD.X R5, RZ, RZ, R21, P0 ;  /* 0x000000ffff057224 */ /* 0x000fc600000e0615 */
[----:B------:R-:W-:-:S04]  /*fb20*/  SHF.R.U64 R2, R20, 0x3, RZ ;  /* 0x0000000314027819 */ /* 0x000fc800000012ff */
[----:B------:R-:W-:Y:S02]  /*fb30*/  LOP3.LUT R4, R2, R31, RZ, 0x3c, !PT ;  /* 0x0000001f02047212 */ /* 0x000fe400078e3cff */
[----:B------:R-:W1:Y:S01]  /*fb40*/  @P2 LDC R31, c[0x0][0xbec] ;  /* 0x0002fb00ff1f2b82 */ /* 0x000e620000000800 */
[----:B------:R-:W-:-:S03]  /*fb50*/  IMAD R21, R29, UR4, RZ ;  /* 0x000000041d157c24 */ /* 0x000fc6000f8e02ff */
[----:B------:R-:W5:Y:S01]  /*fb60*/  LD.E.128 R4, desc[UR40][R4.64] ;  /* 0x0000002804047980 */ /* 0x000f62000c101d00 */
[C---:B------:R-:W-:Y:S02]  /*fb70*/  IMAD R29, R28.reuse, UR5, R21 ;  /* 0x000000051c1d7c24 */ /* 0x040fe4000f8e0215 */
[----:B------:R-:W-:Y:S01]  /*fb80*/  IMAD.WIDE.U32 R20, R28, UR4, RZ ;  /* 0x000000041c147c25 */ /* 0x000fe2000f8e00ff */
[----:B------:R-:W-:Y:S01]  /*fb90*/  ULDC.64 UR4, c[0x0][0xae8] ;  /* 0x0002ba0000047ab9 */ /* 0x000fe20000000a00 */
[----:B------:R-:W-:Y:S01]  /*fba0*/  @!PT LDS RZ, [RZ] ;  /* 0x00000000fffff984 */ /* 0x000fe20000000800 */
[----:B------:R-:W-:Y:S01]  /*fbb0*/  @!PT LDS RZ, [RZ] ;  /* 0x00000000fffff984 */ /* 0x000fe20000000800 */
[----:B------:R-:W-:Y:S01]  /*fbc0*/  @!PT LDS RZ, [RZ] ;  /* 0x00000000fffff984 */ /* 0x000fe20000000800 */
[----:B------:R-:W-:Y:S01]  /*fbd0*/  @!PT LDS RZ, [RZ] ;  /* 0x00000000fffff984 */ /* 0x000fe20000000800 */
[----:B------:R0:W-:Y:S06]  /*fbe0*/  MEMBAR.ALL.CTA ;  /* 0x0000000000007992 */ /* 0x0001ec0000008000 */
[----:B0-----:R-:W0:Y:S01]  /*fbf0*/  FENCE.VIEW.ASYNC.S ;  /* 0x00000000000073c6 */ /* 0x001e220000000000 */
[----:B------:R-:W-:-:S02]  /*fc00*/  IMAD.IADD R21, R21, 0x1, R29 ;  /* 0x0000000115157824 */ /* 0x000fc400078e021d */
[----:B------:R-:W-:Y:S02]  /*fc10*/  IMAD R2, R32, UR4, RZ ;  /* 0x0000000420027c24 */ /* 0x000fe4000f8e02ff */
[----:B------:R-:W-:Y:S02]  /*fc20*/  IMAD R28, R40, 0xc0, R0 ;  /* 0x000000c0281c7824 */ /* 0x000fe400078e0200 */
[C---:B------:R-:W-:Y:S02]  /*fc30*/  IMAD R29, R42.reuse, UR5, R2 ;  /* 0x000000052a1d7c24 */ /* 0x040fe4000f8e0202 */
[----:B------:R-:W-:Y:S01]  /*fc40*/  IMAD.WIDE.U32 R20, R42, UR4, R20 ;  /* 0x000000042a147c25 */ /* 0x000fe2000f8e0014 */
[----:B------:R-:W-:-:S03]  /*fc50*/  ULDC.64 UR4, c[0x0][0xaf0] ;  /* 0x0002bc0000047ab9 */ /* 0x000fc60000000a00 */
[----:B-1----:R-:W-:-:S04]  /*fc60*/  @P2 IMAD.HI.U32 R0, R28, R31, RZ ;  /* 0x0000001f1c002227 */ /* 0x002fc800078e00ff */
[----:B------:R-:W-:Y:S01]  /*fc70*/  IMAD.IADD R21, R21, 0x1, R29 ;  /* 0x0000000115157824 */ /* 0x000fe200078e021d */
[----:B------:R-:W-:Y:S01]  /*fc80*/  MOV R29, R28 ;  /* 0x0000001c001d7202 */ /* 0x000fe20000000f00 */
[----:B------:R-:W-:Y:S01]  /*fc90*/  IMAD R2, R30, UR4, RZ ;  /* 0x000000041e027c24 */ /* 0x000fe2000f8e02ff */
[----:B------:R-:W-:Y:S01]  /*fca0*/  @P2 SHF.R.U32.HI R29, RZ, R37, R0 ;  /* 0x00000025ff1d2219 */ /* 0x000fe20000011600 */
[----:B------:R-:W-:-:S03]  /*fcb0*/  IMAD.WIDE.U32 R20, R33, UR4, R20 ;  /* 0x0000000421147c25 */ /* 0x000fc6000f8e0014 */
[--C-:B------:R-:W-:Y:S01]  /*fcc0*/  SHF.R.S32.HI R0, RZ, 0x1f, R29.reuse ;  /* 0x0000001fff007819 */ /* 0x100fe2000001141d */
[----:B------:R-:W-:Y:S01]  /*fcd0*/  IMAD R31, R33, UR5, R2 ;  /* 0x00000005211f7c24 */ /* 0x000fe2000f8e0202 */
[----:B------:R-:W-:Y:S01]  /*fce0*/  ULDC.64 UR4, c[0x0][0xae0] ;  /* 0x0002b80000047ab9 */ /* 0x000fe20000000a00 */
[----:B------:R-:W-:Y:S02]  /*fcf0*/  IMAD.MOV R2, RZ, RZ, -R29 ;  /* 0x000000ffff027224 */ /* 0x000fe400078e0a1d */
[----:B------:R-:W-:Y:S02]  /*fd00*/  IMAD.IADD R21, R21, 0x1, R31 ;  /* 0x0000000115157824 */ /* 0x000fe400078e021f */
[----:B------:R-:W-:Y:S02]  /*fd10*/  IMAD R0, R0, UR4, RZ ;  /* 0x0000000400007c24 */ /* 0x000fe4000f8e02ff */
[----:B------:R-:W-:Y:S02]  /*fd20*/  IMAD R31, R3, R2, R28 ;  /* 0x00000002031f7224 */ /* 0x000fe400078e021c */
[----:B------:R-:W-:-:S02]  /*fd30*/  IMAD R33, R29, UR5, R0 ;  /* 0x000000051d217c24 */ /* 0x000fc4000f8e0200 */
[----:B------:R-:W-:Y:S01]  /*fd40*/  IMAD.WIDE.U32 R2, R29, UR4, R20 ;  /* 0x000000041d027c25 */ /* 0x000fe2000f8e0014 */
[----:B------:R-:W-:Y:S01]  /*fd50*/  SHF.R.S32.HI R0, RZ, 0x1f, R31 ;  /* 0x0000001fff007819 */ /* 0x000fe2000001141f */
[----:B------:R-:W-:Y:S02]  /*fd60*/  ULDC.64 UR4, c[0x0][0xad8] ;  /* 0x0002b60000047ab9 */ /* 0x000fe40000000a00 */
[----:B------:R-:W-:Y:S02]  /*fd70*/  IMAD.IADD R3, R3, 0x1, R33 ;  /* 0x0000000103037824 */ /* 0x000fe400078e0221 */
[----:B------:R-:W-:Y:S02]  /*fd80*/  IMAD R0, R0, UR4, RZ ;  /* 0x0000000400007c24 */ /* 0x000fe4000f8e02ff */
[----:B------:R-:W-:-:S04]  /*fd90*/  IMAD.WIDE.U32 R2, R31, UR4, R2 ;  /* 0x000000041f027c25 */ /* 0x000fc8000f8e0002 */
[----:B------:R-:W-:Y:S01]  /*fda0*/  IMAD R21, R31, UR5, R0 ;  /* 0x000000051f157c24 */ /* 0x000fe2000f8e0200 */
[----:B------:R-:W-:Y:S02]  /*fdb0*/  ULDC.64 UR4, c[0x0][0xa80] ;  /* 0x0002a00000047ab9 */ /* 0x000fe40000000a00 */
[----:B------:R-:W-:Y:S01]  /*fdc0*/  LEA R30, P0, R2, UR4, 0x1 ;  /* 0x00000004021e7c11 */ /* 0x000fe2000f8008ff */
[----:B------:R-:W-:Y:S01]  /*fdd0*/  IMAD.IADD R3, R3, 0x1, R21 ;  /* 0x0000000103037824 */ /* 0x000fe200078e0215 */
[----:B------:R-:W-:-:S03]  /*fde0*/  ULDC UR4, c[0x0][0xac8] ;  /* 0x0002b20000047ab9 */ /* 0x000fc60000000800 */
[----:B0-----:R-:W0:Y:S01]  /*fdf0*/  SHFL.IDX PT, R20, R30, RZ, 0x181f ;  /* 0x00181fff1e147589 */ /* 0x001e2200000e0000 */
[----:B------:R-:W-:Y:S01]  /*fe00*/  LEA.HI.X R31, R2, UR5, R3, 0x1, P0 ;  /* 0x00000005021f7c11 */ /* 0x000fe200080f0c03 */
[----:B------:R-:W-:Y:S02]  /*fe10*/  IMAD R32, R40, 0xc0, R38 ;  /* 0x000000c028207824 */ /* 0x000fe400078e0226 */
[----:B------:R-:W1:Y:S04]  /*fe20*/  SHFL.IDX PT, R28, R30, 0x1, 0x181f ;  /* 0x00381f001e1c7f89 */ /* 0x000e6800000e0000 */
[----:B------:R-:W1:Y:S01]  /*fe30*/  SHFL.IDX PT, R33, R30, 0x2, 0x181f ;  /* 0x00581f001e217f89 */ /* 0x000e6200000e0000 */
[----:B------:R-:W-:-:S03]  /*fe40*/  ISETP.GE.AND P0, PT, R34, UR4, PT ;  /* 0x0000000422007c0c */ /* 0x000fc6000bf06270 */
[----:B------:R-:W2:Y:S01]  /*fe50*/  SHFL.IDX PT, R3, R31, RZ, 0x181f ;  /* 0x00181fff1f037589 */ /* 0x000ea200000e0000 */
[----:B------:R-:W-:-:S03]  /*fe60*/  IADD3 R0, R32, 0x30, RZ ;  /* 0x0000003020007810 */ /* 0x000fc60007ffe0ff */
[----:B------:R-:W2:Y:S01]  /*fe70*/  SHFL.IDX PT, R21, R31, 0x1, 0x181f ;  /* 0x00381f001f157f89 */ /* 0x000ea200000e0000 */
[----:B------:R-:W-:-:S03]  /*fe80*/  VIADD R2, R32, 0x60 ;  /* 0x0000006020027836 */ /* 0x000fc60000000000 */
[----:B------:R-:W2:Y:S01]  /*fe90*/  SHFL.IDX PT, R29, R31, 0x2, 0x181f ;  /* 0x00581f001f1d7f89 */ /* 0x000ea200000e0000 */
[-C--:B------:R-:W-:Y:S02]  /*fea0*/  ISETP.GE.OR P1, PT, R32, R35.reuse, P0 ;  /* 0x000000232000720c */ /* 0x080fe40000726670 */
[-C--:B------:R-:W-:Y:S02]  /*feb0*/  ISETP.GE.OR P2, PT, R0, R35.reuse, P0 ;  /* 0x000000230000720c */ /* 0x080fe40000746670 */
[----:B------:R-:W-:Y:S01]  /*fec0*/  ISETP.GE.OR P3, PT, R2, R35, P0 ;  /* 0x000000230200720c */ /* 0x000fe20000766670 */
[----:B------:R-:W-:-:S08]  /*fed0*/  VIADD R0, R18, 0x13220 ;  /* 0x0001322012007836 */ /* 0x000fd00000000000 */
[C---:B0-----:R-:W-:Y:S02]  /*fee0*/  @!P1 LEA R2, P4, R34.reuse, R20, 0x1 ;  /* 0x0000001422029211 */ /* 0x041fe400078808ff */
[C---:B-1----:R-:W-:Y:S02]  /*fef0*/  @!P2 LEA R20, P5, R34.reuse, R28, 0x1 ;  /* 0x0000001c2214a211 */ /* 0x042fe400078a08ff */
[----:B------:R-:W-:Y:S02]  /*ff00*/  @!P3 LEA R28, P6, R34, R33, 0x1 ;  /* 0x00000021221cb211 */ /* 0x000fe400078c08ff */
[----:B------:R-:W-:-:S04]  /*ff10*/  PRMT R0, RZ, 0x654, R0 ;  /* 0x00000654ff007816 */ /* 0x000fc80000000000 */
[----:B------:R0:W-:Y:S02]  /*ff20*/  SYNCS.ARRIVE.TRANS64.RED.A1T0 RZ, [R0+URZ], RZ ;  /* 0x000000ff00ff79a7 */ /* 0x0001e4000810043f */
[----:B0-----:R-:W-:-:S05]  /*ff30*/  VIADD R0, R32, 0x90 ;  /* 0x0000009020007836 */ /* 0x001fca0000000000 */
[----:B------:R-:W-:Y:S01]  /*ff40*/  ISETP.GE.OR P0, PT, R0, R35, P0 ;  /* 0x000000230000720c */ /* 0x000fe20000706670 */
[----:B------:R-:W0:Y:S04]  /*ff50*/  SHFL.IDX PT, R30, R30, 0x3, 0x181f ;  /* 0x00781f001e1e7f89 */ /* 0x000e2800000e0000 */
[----:B------:R-:W1:Y:S01]  /*ff60*/  SHFL.IDX PT, R31, R31, 0x3, 0x181f ;  /* 0x00781f001f1f7f89 */ /* 0x000e6200000e0000 */
[C-C-:B--2---:R-:W-:Y:S02]  /*ff70*/  @!P1 LEA.HI.X R3, R34.reuse, R3, R36.reuse, 0x1, P4 ;  /* 0x0000000322039211 */ /* 0x144fe400020f0c24 */
[C-C-:B------:R-:W-:Y:S02]  /*ff80*/  @!P2 LEA.HI.X R21, R34.reuse, R21, R36.reuse, 0x1, P5 ;  /* 0x000000152215a211 */ /* 0x140fe400028f0c24 */
[----:B------:R-:W-:Y:S01]  /*ff90*/  @!P3 LEA.HI.X R29, R34, R29, R36, 0x1, P6 ;  /* 0x0000001d221db211 */ /* 0x000fe200030f0c24 */
[----:B------:R2:W-:Y:S04]  /*ffa0*/  @!P1 ST.E.128 desc[UR40][R2.64], R8 ;  /* 0x0000000802009985 */ /* 0x0005e8000c101d28 */
[----:B---3--:R2:W-:Y:S04]  /*ffb0*/  @!P2 ST.E.128 desc[UR40][R20.64], R12 ;  /* 0x0000000c1400a985 */ /* 0x0085e8000c101d28 */
[----:B----4-:R2:W-:Y:S01]  /*ffc0*/  @!P3 ST.E.128 desc[UR40][R28.64], R24 ;  /* 0x000000181c00b985 */ /* 0x0105e2000c101d28 */
[----:B01----:R-:W-:Y:S05]  /*ffd0*/  @P0 BRA `(.L_x_515) ;  /* 0x0000000800800947 */ /* 0x003fea0003800000 */
[----:B--2---:R-:W-:-:S04]  /*ffe0*/  LEA R2, P0, R34, R30, 0x1 ;  /* 0x0000001e22027211 */ /* 0x004fc800078008ff */
[----:B------:R-:W-:-:S05]  /*fff0*/  LEA.HI.X R3, R34, R31, R36, 0x1, P0 ;  /* 0x0000001f22037211 */ /* 0x000fca00000f0c24 */
[----:B-----5:R0:W-:Y:S01]  /*10000*/  ST.E.128 desc[UR40][R2.64], R4 ;  /* 0x0000000402007985 */ /* 0x0201e2000c101d28 */
[----:B------:R-:W-:Y:S05]  /*10010*/  BRA `(.L_x_515) ;  /* 0x0000000800707947 */ /* 0x000fea0003800000 */
.L_x_513:
[----:B------:R-:W2:Y:S01]  /*10020*/  LDL.LU R4, [R1+0x48] ;  /* 0x0000480001047983 */ /* 0x000ea20000300800 */
[----:B------:R-:W-:Y:S01]  /*10030*/  ULDC.64 UR4, c[0x0][0xc00] ;  /* 0x0003000000047ab9 */ /* 0x000fe20000000a00 */
[----:B------:R-:W-:Y:S01]  /*10040*/  IMAD.MOV.U32 R6, RZ, RZ, RZ ;  /* 0x000000ffff067224 */ /* 0x000fe200078e00ff */
[----:B------:R-:W3:Y:S01]  /*10050*/  LDC R25, c[0x0][0xbe8] ;  /* 0x0002fa00ff197b82 */ /* 0x000ee20000000800 */
[----:B------:R-:W4:Y:S01]  /*10060*/  LDL.LU R0, [R1+0x4c] ;  /* 0x00004c0001007983 */ /* 0x000f220000300800 */
[----:B------:R-:W-:-:S04]  /*10070*/  ISETP.NE.U32.AND P0, PT, RZ, UR4, PT ;  /* 0x00000004ff007c0c */ /* 0x000fc8000bf05070 */
[----:B------:R-:W-:Y:S02]  /*10080*/  ISETP.NE.AND.EX P0, PT, RZ, UR5, PT, P0 ;  /* 0x00000005ff007c0c */ /* 0x000fe4000bf05300 */
[----:B--2---:R-:W-:-:S04]  /*10090*/  IADD3 R2, P1, R4, UR4, RZ ;  /* 0x0000000404027c10 */ /* 0x004fc8000ff3e0ff */
[----:B----4-:R-:W-:Y:S01]  /*100a0*/  IADD3.X R3, R0, UR5, RZ, P1, !PT ;  /* 0x0000000500037c10 */ /* 0x010fe20008ffe4ff */
[----:B------:R-:W-:Y:S02]  /*100b0*/  ULDC.64 UR4, c[0x0][0xc08] ;  /* 0x0003020000047ab9 */ /* 0x000fe40000000a00 */
[----:B------:R-:W-:-:S04]  /*100c0*/  ISETP.NE.U32.AND P1, PT, RZ, UR4, PT ;  /* 0x00000004ff007c0c */ /* 0x000fc8000bf25070 */
[----:B------:R2:W5:Y:S01]  /*100d0*/  @P0 LDG.E R6, desc[UR40][R2.64] ;  /* 0x0000002802060981 */ /* 0x000562000c1e1900 */
[----:B------:R-:W-:Y:S01]  /*100e0*/  ISETP.NE.AND.EX P1, PT, RZ, UR5, PT, P1 ;  /* 0x00000005ff007c0c */ /* 0x000fe2000bf25310 */
[----:B------:R-:W4:-:S12]  /*100f0*/  S2R R7, SR_TID.X ;  /* 0x0000000000077919 */ /* 0x000f180000002100 */
[----:B------:R-:W-:Y:S01]  /*10100*/  @P1 IADD3 R4, P2, R4, UR4, RZ ;  /* 0x0000000404041c10 */ /* 0x000fe2000ff5e0ff */
[----:B------:R-:W-:-:S03]  /*10110*/  ULDC UR4, c[0x0][0xa88] ;  /* 0x0002a20000047ab9 */ /* 0x000fc60000000800 */
[----:B------:R-:W-:Y:S02]  /*10120*/  @P1 IADD3.X R5, R0, UR5, RZ, P2, !PT ;  /* 0x0000000500051c10 */ /* 0x000fe400097fe4ff */
[----:B------:R-:W-:-:S06]  /*10130*/  MOV R0, UR4 ;  /* 0x0000000400007c02 */ /* 0x000fcc0008000f00 */
[----:B------:R2:W5:Y:S01]  /*10140*/  @P1 LDG.E R0, desc[UR40][R4.64] ;  /* 0x0000002804001981 */ /* 0x000562000c1e1900 */
[----:B---3--:R-:W-:Y:S01]  /*10150*/  ISETP.NE.AND P2, PT, R25, 0x1, PT ;  /* 0x000000011900780c */ /* 0x008fe20003f45270 */
[----:B----4-:R-:W-:-:S12]  /*10160*/  VIADD R26, R7, 0xffffff80 ;  /* 0xffffff80071a7836 */ /* 0x010fd80000000000 */
[----:B------:R-:W3:Y:S01]  /*10170*/  @P2 LDC R27, c[0x0][0xbec] ;  /* 0x0002fb00ff1b2b82 */ /* 0x000ee20000000800 */
[----:B------:R-:W-:Y:S01]  /*10180*/  ISETP.GE.AND P3, PT, R26, 0xc0, PT ;  /* 0x000000c01a00780c */ /* 0x000fe20003f66270 */
[----:B--2---:R-:W-:-:S12]  /*10190*/  @P1 BRA `(.L_x_516) ;  /* 0x0000000000101947 */ /* 0x004fd80003800000 */
[----:B------:R-:W-:Y:S05]  /*101a0*/  @!P0 BRA `(.L_x_516) ;  /* 0x00000000000c8947 */ /* 0x000fea0003800000 */
[----:B------:R-:W2:Y:S04]  /*101b0*/  LDG.E R5, desc[UR40][R2.64] ;  /* 0x0000002802057981 */ /* 0x000ea8000c1e1900 */
[----:B-----5:R-:W2:Y:S02]  /*101c0*/  LDG.E R0, desc[UR40][R2.64+0x4] ;  /* 0x0000042802007981 */ /* 0x020ea4000c1e1900 */
[----:B--2---:R-:W-:-:S07]  /*101d0*/  IMAD.IADD R0, R0, 0x1, -R5 ;  /* 0x0000000100007824 */ /* 0x004fce00078e0a05 */
.L_x_516:
[----:B------:R-:W2:Y:S04]  /*101e0*/  LDL.LU R3, [R1+0x40] ;  /* 0x0000400001037983 */ /* 0x000ea80000300800 */
[----:B------:R-:W4:Y:S04]  /*101f0*/  LDL.LU R2, [R1+0x5c] ;  /* 0x00005c0001027983 */ /* 0x000f280000300800 */
[----:B------:R-:W3:Y:S04]  /*10200*/  LDL R24, [R1+0x44] ;  /* 0x0000440001187983 */ /* 0x000ee80000100800 */
[----:B------:R0:W5:Y:S01]  /*10210*/  LDL R14, [R1+0x58] ;  /* 0x00005800010e7983 */ /* 0x0001620000100800 */
[----:B------:R-:W-:Y:S01]  /*10220*/  BSSY B1, `(.L_x_517) ;  /* 0x000002d000017945 */ /* 0x000fe20003800000 */
[----:B-----5:R-:W-:-:S02]  /*10230*/  SHF.R.S32.HI R11, RZ, 0x1f, R6 ;  /* 0x0000001fff0b7819 */ /* 0x020fc40000011406 */
[----:B--2---:R-:W-:Y:S02]  /*10240*/  SEL R13, R3, RZ, !P0 ;  /* 0x000000ff030d7207 */ /* 0x004fe40004000000 */
[----:B----4-:R-:W-:Y:S02]  /*10250*/  SEL R12, R2, RZ, !P0 ;  /* 0x000000ff020c7207 */ /* 0x010fe40004000000 */
[----:B---3--:R-:W-:Y:S01]  /*10260*/  SHF.R.S32.HI R10, RZ, 0x1f, R24 ;  /* 0x0000001fff0a7819 */ /* 0x008fe20000011418 */
[----:B0-----:R-:W-:Y:S06]  /*10270*/  @P3 BRA `(.L_x_518) ;  /* 0x00000000009c3947 */ /* 0x001fec0003800000 */
[----:B------:R-:W0:Y:S01]  /*10280*/  LDC R9, c[0x0][0xbe8] ;  /* 0x0002fa00ff097b82 */ /* 0x000e220000000800 */
[----:B------:R-:W-:-:S04]  /*10290*/  IMAD R2, R14, 0xc0, R7 ;  /* 0x000000c00e027824 */ /* 0x000fc800078e0207 */
[----:B------:R-:W-:Y:S02]  /*102a0*/  VIADD R8, R2, 0xffffff80 ;  /* 0xffffff8002087836 */ /* 0x000fe40000000000 */
[----:B0-----:R-:W-:-:S05]  /*102b0*/  IMAD R3, R0, R9, RZ ;  /* 0x0000000900037224 */ /* 0x001fca00078e02ff */
[----:B------:R-:W-:-:S13]  /*102c0*/  ISETP.GE.AND P0, PT, R8, R3, PT ;  /* 0x000000030800720c */ /* 0x000fda0003f06270 */
[----:B------:R-:W-:Y:S05]  /*102d0*/  @P0 BRA `(.L_x_518) ;  /* 0x0000000000840947 */ /* 0x000fea0003800000 */
[----:B------:R-:W-:Y:S01]  /*102e0*/  ISETP.NE.AND P0, PT, R9, 0x1, PT ;  /* 0x000000010900780c */ /* 0x000fe20003f05270 */
[----:B------:R-:W-:Y:S01]  /*102f0*/  ULDC.64 UR4, c[0x0][0xb90] ;  /* 0x0002e40000047ab9 */ /* 0x000fe20000000a00 */
[----:B------:R-:W-:Y:S01]  /*10300*/  MOV R2, R6 ;  /* 0x0000000600027202 */ /* 0x000fe20000000f00 */
[----:B------:R-:W-:Y:S02]  /*10310*/  IMAD R7, R10, UR4, RZ ;  /* 0x000000040a077c24 */ /* 0x000fe4000f8e02ff */
[----:B------:R-:W-:Y:S02]  /*10320*/  IMAD.MOV.U32 R3, RZ, RZ, R11 ;  /* 0x000000ffff037224 */ /* 0x000fe400078e000b */
[----:B------:R-:W-:Y:S02]  /*10330*/  IMAD.MOV.U32 R5, RZ, RZ, R8 ;  /* 0x000000ffff057224 */ /* 0x000fe400078e0008 */
[----:B------:R-:W-:-:S04]  /*10340*/  IMAD.WIDE.U32 R2, R24, UR4, R2 ;  /* 0x0000000418027c25 */ /* 0x000fc8000f8e0002 */
[----:B------:R-:W0:Y:S01]  /*10350*/  @P0 LDC R15, c[0x0][0xbec] ;  /* 0x0002fb00ff0f0b82 */ /* 0x000e220000000800 */
[----:B------:R-:W-:Y:S01]  /*10360*/  IMAD R7, R24, UR5, R7 ;  /* 0x0000000518077c24 */ /* 0x000fe2000f8e0207 */
[----:B------:R-:W-:-:S03]  /*10370*/  ULDC.64 UR4, c[0x0][0xb98] ;  /* 0x0002e60000047ab9 */ /* 0x000fc60000000a00 */
[----:B------:R-:W-:-:S03]  /*10380*/  IMAD.IADD R3, R3, 0x1, R7 ;  /* 0x0000000103037824 */ /* 0x000fc600078e0207 */
[----:B------:R-:W2:Y:S01]  /*10390*/  @P0 LDC R21, c[0x0][0xbf0] ;  /* 0x0002fc00ff150b82 */ /* 0x000ea20000000800 */
[----:B------:R-:W-:-:S04]  /*103a0*/  IMAD.WIDE.U32 R2, R13, UR4, R2 ;  /* 0x000000040d027c25 */ /* 0x000fc8000f8e0002 */
[----:B0-----:R-:W-:-:S05]  /*103b0*/  @P0 IMAD.HI.U32 R4, R8, R15, RZ ;  /* 0x0000000f08040227 */ /* 0x001fca00078e00ff */
[----:B--2---:R-:W-:Y:S01]  /*103c0*/  @P0 SHF.R.U32.HI R5, RZ, R21, R4 ;  /* 0x00000015ff050219 */ /* 0x004fe20000011604 */
[----:B------:R-:W-:-:S03]  /*103d0*/  IMAD R4, R12, UR4, RZ ;  /* 0x000000040c047c24 */ /* 0x000fc6000f8e02ff */
[----:B------:R-:W-:Y:S01]  /*103e0*/  IADD3 R2, P0, R5, R2, RZ ;  /* 0x0000000205027210 */ /* 0x000fe20007f1e0ff */
[----:B------:R-:W-:-:S04]  /*103f0*/  IMAD.MOV R7, RZ, RZ, -R5 ;  /* 0x000000ffff077224 */ /* 0x000fc800078e0a05 */
[----:B------:R-:W-:Y:S01]  /*10400*/  IMAD R7, R9, R7, R8 ;  /* 0x0000000709077224 */ /* 0x000fe200078e0208 */
[----:B------:R-:W-:Y:S01]  /*10410*/  SHF.R.S32.HI R9, RZ, 0x1f, R5 ;  /* 0x0000001fff097819 */ /* 0x000fe20000011405 */
[----:B------:R-:W-:Y:S01]  /*10420*/  IMAD R8, R13, UR5, R4 ;  /* 0x000000050d087c24 */ /* 0x000fe2000f8e0204 */
[----:B------:R-:W-:Y:S02]  /*10430*/  ULDC.64 UR4, c[0x0][0xb88] ;  /* 0x0002e20000047ab9 */ /* 0x000fe40000000a00 */
[----:B------:R-:W-:Y:S02]  /*10440*/  SHF.R.S32.HI R4, RZ, 0x1f, R7 ;  /* 0x0000001fff047819 */ /* 0x000fe40000011407 */
[----:B------:R-:W-:-:S03]  /*10450*/  IADD3.X R3, R9, R3, R8, P0, !PT ;  /* 0x0000000309037210 */ /* 0x000fc600007fe408 */
[----:B------:R-:W-:Y:S02]  /*10460*/  IMAD R4, R4, UR4, RZ ;  /* 0x0000000404047c24 */ /* 0x000fe4000f8e02ff */
[----:B------:R-:W-:-:S04]  /*10470*/  IMAD.WIDE.U32 R2, R7, UR4, R2 ;  /* 0x0000000407027c25 */ /* 0x000fc8000f8e0002 */
[----:B------:R-:W-:Y:S01]  /*10480*/  IMAD R5, R7, UR5, R4 ;  /* 0x0000000507057c24 */ /* 0x000fe2000f8e0204 */
[----:B------:R-:W-:Y:S02]  /*10490*/  ULDC.64 UR4, c[0x0][0xb50] ;  /* 0x0002d40000047ab9 */ /* 0x000fe40000000a00 */
[----:B------:R-:W-:Y:S01]  /*104a0*/  LEA R4, P0, R2, UR4, 0x2 ;  /* 0x0000000402047c11 */ /* 0x000fe2000f8010ff */
[----:B------:R-:W-:-:S05]  /*104b0*/  IMAD.IADD R3, R3, 0x1, R5 ;  /* 0x0000000103037824 */ /* 0x000fca00078e0205 */
[----:B------:R-:W-:Y:S02]  /*104c0*/  LEA.HI.X R5, R2, UR5, R3, 0x2, P0 ;  /* 0x0000000502057c11 */ /* 0x000fe400080f1403 */
[----:B------:R-:W-:-:S05]  /*104d0*/  MOV R3, 0xff800000 ;  /* 0xff80000000037802 */ /* 0x000fca0000000f00 */
[----:B------:R0:W-:Y:S02]  /*104e0*/  STG.E desc[UR40][R4.64], R3 ;  /* 0x0000000304007986 */ /* 0x0001e4000c101928 */
.L_x_518:
[----:B------:R-:W-:Y:S05]  /*104f0*/  BSYNC B1 ;  /* 0x0000000000017941 */ /* 0x000fea0003800000 */
.L_x_517:
[----:B------:R-:W2:Y:S04]  /*10500*/  LDL R15, [R1+0x60] ;  /* 0x00006000010f7983 */ /* 0x000ea80000100800 */
[----:B------:R-:W3:Y:S01]  /*10510*/  LDL R20, [R1+0x88] ;  /* 0x0000880001147983 */ /* 0x000ee20000100800 */
[--C-:B0-----:R-:W-:Y:S01]  /*10520*/  SHF.R.S32.HI R4, RZ, 0x1f, R26.reuse ;  /* 0x0000001fff047819 */ /* 0x101fe2000001141a */
[----:B------:R-:W0:Y:S01]  /*10530*/  @P2 LDC R9, c[0x0][0xbf0] ;  /* 0x0002fc00ff092b82 */ /* 0x000e220000000800 */
[----:B------:R-:W-:Y:S01]  /*10540*/  SHF.R.S32.HI R21, RZ, 0x1f, R26 ;  /* 0x0000001fff157819 */ /* 0x000fe2000001141a */
[----:B------:R-:W-:Y:S01]  /*10550*/  ULDC.64 UR4, c[0x0][0xaa0] ;  /* 0x0002a80000047ab9 */ /* 0x000fe20000000a00 */
[-C--:B------:R-:W-:Y:S01]  /*10560*/  LEA.HI R4, R4, R26.reuse, RZ, 0x3 ;  /* 0x0000001a04047211 */ /* 0x080fe200078f18ff */
[----:B------:R-:W-:Y:S01]  /*10570*/  IMAD R3, R11, UR4, RZ ;  /* 0x000000040b037c24 */ /* 0x000fe2000f8e02ff */
[----:B------:R-:W-:-:S02]  /*10580*/  LEA.HI R21, R21, R26, RZ, 0x3 ;  /* 0x0000001a15157211 */ /* 0x000fc400078f18ff */
[----:B------:R-:W-:Y:S01]  /*10590*/  LOP3.LUT R4, R4, 0xfffffff8, RZ, 0xc0, !PT ;  /* 0xfffffff804047812 */ /* 0x000fe200078ec0ff */
[C---:B------:R-:W-:Y:S01]  /*105a0*/  IMAD R5, R6.reuse, UR5, R3 ;  /* 0x0000000506057c24 */ /* 0x040fe2000f8e0203 */
[----:B------:R-:W-:Y:S01]  /*105b0*/  SHF.R.S32.HI R21, RZ, 0x3, R21 ;  /* 0x00000003ff157819 */ /* 0x000fe20000011415 */
[----:B------:R-:W-:Y:S01]  /*105c0*/  IMAD.WIDE.U32 R2, R6, UR4, RZ ;  /* 0x0000000406027c25 */ /* 0x000fe2000f8e00ff */
[----:B------:R-:W-:-:S03]  /*105d0*/  ULDC.64 UR4, c[0x0][0xae8] ;  /* 0x0002ba0000047ab9 */ /* 0x000fc60000000a00 */
[----:B------:R-:W-:Y:S02]  /*105e0*/  IMAD.IADD R4, R26, 0x1, -R4 ;  /* 0x000000011a047824 */ /* 0x000fe400078e0a04 */
[----:B------:R-:W-:Y:S02]  /*105f0*/  IMAD.IADD R3, R3, 0x1, R5 ;  /* 0x0000000103037824 */ /* 0x000fe400078e0205 */
[----:B------:R-:W-:Y:S02]  /*10600*/  IMAD R6, R4, 0x30, R21 ;  /* 0x0000003004067824 */ /* 0x000fe400078e0215 */
[----:B------:R-:W-:Y:S02]  /*10610*/  IMAD R4, R10, UR4, RZ ;  /* 0x000000040a047c24 */ /* 0x000fe4000f8e02ff */
[----:B------:R-:W-:Y:S02]  /*10620*/  IMAD R8, R14, 0xc0, R6 ;  /* 0x000000c00e087824 */ /* 0x000fe400078e0206 */
[----:B------:R-:W-:-:S02]  /*10630*/  IMAD R7, R24, UR5, R4 ;  /* 0x0000000518077c24 */ /* 0x000fc4000f8e0204 */
[----:B------:R-:W-:-:S04]  /*10640*/  @P2 IMAD.HI.U32 R4, R8, R27, RZ ;  /* 0x0000001b08042227 */ /* 0x000fc800078e00ff */
[----:B------:R-:W-:Y:S01]  /*10650*/  IMAD.WIDE.U32 R2, R24, UR4, R2 ;  /* 0x0000000418027c25 */ /* 0x000fe2000f8e0002 */
[----:B------:R-:W-:-:S03]  /*10660*/  ULDC.64 UR4, c[0x0][0xaf0] ;  /* 0x0002bc0000047ab9 */ /* 0x000fc60000000a00 */
[----:B------:R-:W-:Y:S01]  /*10670*/  IMAD.MOV.U32 R5, RZ, RZ, R8 ;  /* 0x000000ffff057224 */ /* 0x000fe200078e0008 */
[----:B0-----:R-:W-:Y:S01]  /*10680*/  @P2 SHF.R.U32.HI R5, RZ, R9, R4 ;  /* 0x00000009ff052219 */ /* 0x001fe20000011604 */
[----:B------:R-:W-:Y:S02]  /*10690*/  IMAD.IADD R3, R3, 0x1, R7 ;  /* 0x0000000103037824 */ /* 0x000fe400078e0207 */
[----:B------:R-:W-:Y:S01]  /*106a0*/  IMAD R6, R12, UR4, RZ ;  /* 0x000000040c067c24 */ /* 0x000fe2000f8e02ff */
[----:B------:R-:W-:Y:S01]  /*106b0*/  IADD3 R7, -R5, RZ, RZ ;  /* 0x000000ff05077210 */ /* 0x000fe20007ffe1ff */
[----:B------:R-:W-:Y:S01]  /*106c0*/  IMAD.WIDE.U32 R2, R13, UR4, R2 ;  /* 0x000000040d027c25 */ /* 0x000fe2000f8e0002 */
[----:B------:R-:W-:-:S03]  /*106d0*/  SHF.R.S32.HI R4, RZ, 0x1f, R5 ;  /* 0x0000001fff047819 */ /* 0x000fc60000011405 */
[----:B------:R-:W-:Y:S01]  /*106e0*/  IMAD R9, R13, UR5, R6 ;  /* 0x000000050d097c24 */ /* 0x000fe2000f8e0206 */
[----:B------:R-:W-:Y:S01]  /*106f0*/  ULDC.64 UR4, c[0x0][0xae0] ;  /* 0x0002b80000047ab9 */ /* 0x000fe20000000a00 */
[----:B------:R-:W-:Y:S02]  /*10700*/  IMAD R7, R25, R7, R8 ;  /* 0x0000000719077224 */ /* 0x000fe400078e0208 */
[----:B------:R-:W-:Y:S02]  /*10710*/  IMAD R6, R4, UR4, RZ ;  /* 0x0000000404067c24 */ /* 0x000fe4000f8e02ff */
[----:B------:R-:W-:Y:S01]  /*10720*/  IMAD.IADD R3, R3, 0x1, R9 ;  /* 0x0000000103037824 */ /* 0x000fe200078e0209 */
[----:B------:R-:W-:Y:S01]  /*10730*/  SHF.R.S32.HI R4, RZ, 0x1f, R7 ;  /* 0x0000001fff047819 */ /* 0x000fe20000011407 */
[C---:B------:R-:W-:Y:S02]  /*10740*/  IMAD R9, R5.reuse, UR5, R6 ;  /* 0x0000000505097c24 */ /* 0x040fe4000f8e0206 */
[----:B------:R-:W-:Y:S01]  /*10750*/  IMAD.WIDE.U32 R2, R5, UR4, R2 ;  /* 0x0000000405027c25 */ /* 0x000fe2000f8e0002 */
[----:B------:R-:W-:-:S03]  /*10760*/  ULDC.64 UR4, c[0x0][0xad8] ;  /* 0x0002b60000047ab9 */ /* 0x000fc60000000a00 */
[----:B------:R-:W-:Y:S02]  /*10770*/  IMAD R4, R4, UR4, RZ ;  /* 0x0000000404047c24 */ /* 0x000fe4000f8e02ff */
[----:B------:R-:W-:Y:S02]  /*10780*/  IMAD.IADD R3, R3, 0x1, R9 ;  /* 0x0000000103037824 */ /* 0x000fe400078e0209 */
[C---:B------:R-:W-:Y:S02]  /*10790*/  IMAD R5, R7.reuse, UR5, R4 ;  /* 0x0000000507057c24 */ /* 0x040fe4000f8e0204 */
[----:B------:R-:W-:Y:S01]  /*107a0*/  IMAD.WIDE.U32 R2, R7, UR4, R2 ;  /* 0x0000000407027c25 */ /* 0x000fe2000f8e0002 */
[----:B------:R-:W-:-:S03]  /*107b0*/  ULDC.64 UR4, c[0x0][0xa80] ;  /* 0x0002a00000047ab9 */ /* 0x000fc60000000a00 */
[----:B------:R-:W-:Y:S01]  /*107c0*/  IMAD.IADD R3, R3, 0x1, R5 ;  /* 0x0000000103037824 */ /* 0x000fe200078e0205 */
[----:B------:R-:W-:Y:S01]  /*107d0*/  LEA R4, P0, R2, UR4, 0x1 ;  /* 0x0000000402047c11 */ /* 0x000fe2000f8008ff */
[----:B------:R-:W-:Y:S01]  /*107e0*/  IMAD R14, R14, 0xc0, R21 ;  /* 0x000000c00e0e7824 */ /* 0x000fe200078e0215 */
[----:B------:R-:W-:Y:S01]  /*107f0*/  ULDC UR4, c[0x0][0xac8] ;  /* 0x0002b20000047ab9 */ /* 0x000fe20000000800 */
[----:B------:R-:W-:Y:S01]  /*10800*/  IMAD R25, R0, R25, RZ ;  /* 0x0000001900197224 */ /* 0x000fe200078e02ff */
[----:B------:R-:W-:Y:S01]  /*10810*/  LEA.HI.X R8, R2, UR5, R3, 0x1, P0 ;  /* 0x0000000502087c11 */ /* 0x000fe200080f0c03 */
[----:B------:R-:W0:Y:S01]  /*10820*/  SHFL.IDX PT, R6, R4, RZ, 0x181f ;  /* 0x00181fff04067589 */ /* 0x000e2200000e0000 */
[C---:B------:R-:W-:Y:S01]  /*10830*/  VIADD R0, R14.reuse, 0x30 ;  /* 0x000000300e007836 */ /* 0x040fe20000000000 */
[C---:B------:R-:W-:Y:S01]  /*10840*/  IADD3 R2, R14.reuse, 0x60, RZ ;  /* 0x000000600e027810 */ /* 0x040fe20007ffe0ff */
[----:B------:R-:W-:Y:S01]  /*10850*/  VIADD R3, R14, 0x90 ;  /* 0x000000900e037836 */ /* 0x000fe20000000000 */
[----:B------:R-:W4:Y:S04]  /*10860*/  SHFL.IDX PT, R9, R4, 0x1, 0x181f ;  /* 0x00381f0004097f89 */ /* 0x000f2800000e0000 */
[----:B------:R-:W5:Y:S04]  /*10870*/  SHFL.IDX PT, R11, R4, 0x2, 0x181f ;  /* 0x00581f00040b7f89 */ /* 0x000f6800000e0000 */
[----:B------:R-:W3:Y:S04]  /*10880*/  SHFL.IDX PT, R5, R8, RZ, 0x181f ;  /* 0x00181fff08057589 */ /* 0x000ee800000e0000 */
[----:B------:R4:W1:Y:S04]  /*10890*/  SHFL.IDX PT, R13, R4, 0x3, 0x181f ;  /* 0x00781f00040d7f89 */ /* 0x00086800000e0000 */
[----:B------:R-:W1:Y:S04]  /*108a0*/  SHFL.IDX PT, R7, R8, 0x1, 0x181f ;  /* 0x00381f0008077f89 */ /* 0x000e6800000e0000 */
[----:B------:R-:W1:Y:S04]  /*108b0*/  SHFL.IDX PT, R10, R8, 0x2, 0x181f ;  /* 0x00581f00080a7f89 */ /* 0x000e6800000e0000 */
[----:B------:R1:W1:Y:S01]  /*108c0*/  SHFL.IDX PT, R12, R8, 0x3, 0x181f ;  /* 0x00781f00080c7f89 */ /* 0x00026200000e0000 */
[----:B--2---:R-:W-:-:S04]  /*108d0*/  ISETP.GE.AND P0, PT, R15, UR4, PT ;  /* 0x000000040f007c0c */ /* 0x004fc8000bf06270 */
[-C--:B------:R-:W-:Y:S02]  /*108e0*/  ISETP.GE.OR P3, PT, R14, R25.reuse, P0 ;  /* 0x000000190e00720c */ /* 0x080fe40000766670 */
[-C--:B------:R-:W-:Y:S02]  /*108f0*/  ISETP.GE.OR P2, PT, R0, R25.reuse, P0 ;  /* 0x000000190000720c */ /* 0x080fe40000746670 */
[-C--:B------:R-:W-:Y:S02]  /*10900*/  ISETP.GE.OR P1, PT, R2, R25.reuse, P0 ;  /* 0x000000190200720c */ /* 0x080fe40000726670 */
[----:B------:R-:W-:-:S07]  /*10910*/  ISETP.GE.OR P0, PT, R3, R25, P0 ;  /* 0x000000190300720c */ /* 0x000fce0000706670 */
[C---:B0-----:R-:W-:Y:S02]  /*10920*/  @!P3 LEA R2, P6, R15.reuse, R6, 0x1 ;  /* 0x000000060f02b211 */ /* 0x041fe400078c08ff */
[C---:B----4-:R-:W-:Y:S02]  /*10930*/  @!P2 LEA R4, P5, R15.reuse, R9, 0x1 ;  /* 0x000000090f04a211 */ /* 0x050fe400078a08ff */
[C---:B-----5:R-:W-:Y:S02]  /*10940*/  @!P1 LEA R6, P4, R15.reuse, R11, 0x1 ;  /* 0x0000000b0f069211 */ /* 0x060fe400078808ff */
[C-C-:B---3--:R-:W-:Y:S02]  /*10950*/  @!P3 LEA.HI.X R3, R15.reuse, R5, R20.reuse, 0x1, P6 ;  /* 0x000000050f03b211 */ /* 0x148fe400030f0c14 */
[C---:B-1----:R-:W-:Y:S02]  /*10960*/  @!P0 LEA R8, P6, R15.reuse, R13, 0x1 ;  /* 0x0000000d0f088211 */ /* 0x042fe400078c08ff */
[C-C-:B------:R-:W-:Y:S01]  /*10970*/  @!P2 LEA.HI.X R5, R15.reuse, R7, R20.reuse, 0x1, P5 ;  /* 0x000000070f05a211 */ /* 0x140fe200028f0c14 */
[----:B------:R1:W-:Y:S01]  /*10980*/  @!P3 ST.E.128 desc[UR40][R2.64], RZ ;  /* 0x000000ff0200b985 */ /* 0x0003e2000c101d28 */
[----:B------:R-:W-:-:S02]  /*10990*/  @!P1 LEA.HI.X R7, R15, R10, R20, 0x1, P4 ;  /* 0x0000000a0f079211 */ /* 0x000fc400020f0c14 */
[----:B------:R-:W-:Y:S01]  /*109a0*/  @!P0 LEA.HI.X R9, R15, R12, R20, 0x1, P6 ;  /* 0x0000000c0f098211 */ /* 0x000fe200030f0c14 */
[----:B------:R1:W-:Y:S04]  /*109b0*/  @!P2 ST.E.128 desc[UR40][R4.64], RZ ;  /* 0x000000ff0400a985 */ /* 0x0003e8000c101d28 */
[----:B------:R1:W-:Y:S04]  /*109c0*/  @!P1 ST.E.128 desc[UR40][R6.64], RZ ;  /* 0x000000ff06009985 */ /* 0x0003e8000c101d28 */
[----:B------:R1:W-:Y:S02]  /*109d0*/  @!P0 ST.E.128 desc[UR40][R8.64], RZ ;  /* 0x000000ff08008985 */ /* 0x0003e4000c101d28 */
.L_x_515:
[----:B------:R-:W-:Y:S05]  /*109e0*/  BSYNC B0 ;  /* 0x0000000000007941 */ /* 0x000fea0003800000 */
.L_x_512:
[----:B------:R-:W3:Y:S01]  /*109f0*/  LDL R0, [R1+0xc] ;  /* 0x00000c0001007983 */ /* 0x000ee20000100800 */
[----:B------:R-:W-:Y:S02]  /*10a00*/  ULDC UR4, c[0x0][0xc3c] ;  /* 0x00030f0000047ab9 */ /* 0x000fe40000000800 */
[----:B---3--:R-:W-:-:S13]  /*10a10*/  ISETP.GE.AND P0, PT, R0, UR4, PT ;  /* 0x0000000400007c0c */ /* 0x008fda000bf06270 */
[----:B------:R-:W-:Y:S05]  /*10a20*/  @!P0 BRA `(.L_x_519) ;  /* 0xffffff0400bc8947 */ /* 0x000fea000383ffff */
[----:B------:R-:W-:Y:S05]  /*10a30*/  BRA `(.L_x_417) ;  /* 0x0000007000147947 */ /* 0x000fea0003800000 */
.L_x_415:
[----:B------:R-:W-:-:S08]  /*10a40*/  NOP ;  /* 0x0000000000007918 */ /* 0x000fd00000000000 */
[----:B--2---:R-:W0:-:S00]  /*10a50*/  USETMAXREG.DEALLOC.CTAPOOL 0x20 ;  /* 0x00000020000079c8 */ /* 0x004e0000080e0500 */
[----:B0-----:R-:W2:Y:S01]  /*10a60*/  LDL.LU R2, [R1+0x30] ;  /* 0x0000300001027983 */ /* 0x001ea20000300800 */
[----:B------:R-:W-:-:S06]  /*10a70*/  LOP3.LUT R0, R0, 0x3, RZ, 0xc0, !PT ;  /* 0x0000000300007812 */ /* 0x000fcc00078ec0ff */
[----:B------:R-:W0:Y:S02]  /*10a80*/  SHFL.IDX PT, R0, R0, RZ, 0x1f ;  /* 0x00001fff00007589 */ /* 0x000e2400000e0000 */
[----:B0-----:R-:W-:-:S13]  /*10a90*/  ISETP.NE.AND P0, PT, R0, RZ, PT ;  /* 0x000000ff0000720c */ /* 0x001fda0003f05270 */
[----:B------:R-:W-:-:S04]  /*10aa0*/  @P0 MOV R0, 0x400 ;  /* 0x0000040000000802 */ /* 0x000fc80000000f00 */
[----:B------:R-:W-:Y:S01]  /*10ab0*/  @P0 LEA R0, R3, R0, 0x18 ;  /* 0x0000000003000211 */ /* 0x000fe200078ec0ff */
[----:B------:R-:W-:Y:S06]  /*10ac0*/  @P0 BAR.SYNC.DEFER_BLOCKING 0x5, 0x200 ;  /* 0x0148000000000b1d */ /* 0x000fec0000010000 */
[----:B------:R0:W1:Y:S02]  /*10ad0*/  @P0 LDS.128 R16, [R0+0x132d0] ;  /* 0x0132d00000100984 */ /* 0x0000640000000c00 */
[----:B------:R-:W-:Y:S06]  /*10ae0*/  @P0 BAR.ARV 0x4, 0x200 ;  /* 0x0108000000000b1d */ /* 0x000fec0000002000 */
[----:B--2---:R-:W-:-:S04]  /*10af0*/  LOP3.LUT R2, R2, 0xffffffef, RZ, 0xc0, !PT ;  /* 0xffffffef02027812 */ /* 0x004fc800078ec0ff */
[----:B------:R-:W-:-:S05]  /*10b00*/  @P0 LOP3.LUT R2, R2, 0x10, RZ, 0xfc, !PT ;  /* 0x0000001002020812 */ /* 0x000fca00078efcff */
[----:B------:R0:W-:Y:S01]  /*10b10*/  STL [R1+0x30], R2 ;  /* 0x0000300201007387 */ /* 0x0001e20000100800 */
[----:B-1----:R-:W-:Y:S05]  /*10b20*/  @P0 BRA `(.L_x_520) ;  /* 0x0000000800040947 */ /* 0x002fea0003800000 */
[----:B0-----:R-:W0:Y:S01]  /*10b30*/  S2R R2, SR_TID.X ;  /* 0x0000000000027919 */ /* 0x001e220000002100 */
[----:B------:R-:W-:Y:S01]  /*10b40*/  ULDC UR4, c[0x0][0xc3c] ;  /* 0x00030f0000047ab9 */ /* 0x000fe20000000800 */
[----:B------:R-:W-:Y:S01]  /*10b50*/  IMAD.MOV.U32 R0, RZ, RZ, RZ ;  /* 0x000000ffff007224 */ /* 0x000fe200078e00ff */
[----:B------:R-:W1:Y:S01]  /*10b60*/  S2UR UR6, SR_CTAID.X ;  /* 0x00000000000679c3 */ /* 0x000e620000002500 */
[----:B------:R-:W-:Y:S01]  /*10b70*/  ULDC UR5, c[0x0][0xc38] ;  /* 0x00030e0000057ab9 */ /* 0x000fe20000000800 */
        /* <DEDUP_REMOVED lines=26> */
[----:B0-----:R-:W-:-:S05]  /*10d20*/  SEL R7, R6, RZ, P5 ;  /* 0x000000ff06077207 */ /* 0x001fca0002800000 */
[----:B------:R-:W-:-:S05]  /*10d30*/  IMAD.IADD R7, R2, 0x1, R7 ;  /* 0x0000000102077824 */ /* 0x000fca00078e0207 */
[----:B------:R-:W0:Y:S02]  /*10d40*/  SHFL.IDX PT, R4, R7, 0x1f, 0x1f ;  /* 0x03e01f0007047f89 */ /* 0x000e2400000e0000 */
[----:B0-----:R-:W-:-:S04]  /*10d50*/  IMAD R4, R4, UR5, RZ ;  /* 0x0000000504047c24 */ /* 0x001fc8000f8e02ff */
[----:B------:R-:W-:Y:S01]  /*10d60*/  IMAD.MOV.U32 R3, RZ, RZ, R4 ;  /* 0x000000ffff037224 */ /* 0x000fe200078e0004 */
[----:B-1----:R-:W-:-:S13]  /*10d70*/  ISETP.GT.AND P6, PT, R4, UR6, PT ;  /* 0x0000000604007c0c */ /* 0x002fda000bfc4270 */
[----:B------:R-:W-:Y:S05]  /*10d80*/  @P6 BRA `(.L_x_521) ;  /* 0x00000000009c6947 */ /* 0x000fea0003800000 */
[----:B------:R-:W0:Y:S01]  /*10d90*/  LDC R6, c[0x0][0xc3c] ;  /* 0x00030f00ff067b82 */ /* 0x000e220000000800 */
[----:B------:R-:W-:Y:S01]  /*10da0*/  MOV R4, R3 ;  /* 0x0000000300047202 */ /* 0x000fe20000000f00 */
[----:B------:R-:W-:Y:S01]  /*10db0*/  UMOV UR4, URZ ;  /* 0x0000003f00047c82 */ /* 0x000fe20008000000 */
[----:B------:R-:W-:Y:S01]  /*10dc0*/  ULDC UR7, c[0x0][0xc3c] ;  /* 0x00030f0000077ab9 */ /* 0x000fe20000000800 */
[----:B------:R-:W-:-:S05]  /*10dd0*/  ULDC UR5, c[0x0][0xc38] ;  /* 0x00030e0000057ab9 */ /* 0x000fca0000000800 */
.L_x_525:
[----:B------:R-:W-:Y:S01]  /*10de0*/  UIADD3 UR4, UR4, 0x1f, URZ ;  /* 0x0000001f04047890 */ /* 0x000fe2000fffe03f */
[----:B------:R-:W-:-:S05]  /*10df0*/  IMAD.U32 R19, RZ, RZ, UR7 ;  /* 0x00000007ff137e24 */ /* 0x000fca000f8e00ff */
[----:B0-----:R-:W-:-:S13]  /*10e00*/  ISETP.LE.AND P6, PT, R6, UR4, PT ;  /* 0x0000000406007c0c */ /* 0x001fda000bfc3270 */
[----:B------:R-:W-:Y:S05]  /*10e10*/  @P6 BRA `(.L_x_522) ;  /* 0x0000000400246947 */ /* 0x000fea0003800000 */
[----:B------:R-:W-:Y:S01]  /*10e20*/  VIADD R7, R5, UR4 ;  /* 0x0000000405077c36 */ /* 0x000fe20008000000 */
[----:B------:R-:W-:Y:S01]  /*10e30*/  BSSY B0, `(.L_x_523) ;  /* 0x0000007000007945 */ /* 0x000fe20003800000 */
[----:B------:R-:W-:-:S03]  /*10e40*/  IMAD.MOV.U32 R0, RZ, RZ, RZ ;  /* 0x000000ffff007224 */ /* 0x000fc600078e00ff */
[----:B------:R-:W-:-:S13]  /*10e50*/  ISETP.GE.OR P6, PT, R7, R6, !P0 ;  /* 0x000000060700720c */ /* 0x000fda00047c6670 */
[----:B------:R-:W-:Y:S05]  /*10e60*/  @P6 BRA `(.L_x_524) ;  /* 0x00000000000c6947 */ /* 0x000fea0003800000 */
[----:B------:R-:W0:Y:S02]  /*10e70*/  LDC.64 R2, c[0x0][0xc80] ;  /* 0x00032000ff027b82 */ /* 0x000e240000000a00 */
[----:B0-----:R-:W-:-:S05]  /*10e80*/  IMAD.WIDE R2, R7, 0x4, R2 ;  /* 0x0000000407027825 */ /* 0x001fca00078e0202 */
[----:B------:R0:W5:Y:S02]  /*10e90*/  LDG.E R0, desc[UR40][R2.64] ;  /* 0x0000002802007981 */ /* 0x000164000c1e1900 */
.L_x_524:
[----:B------:R-:W-:Y:S05]  /*10ea0*/  BSYNC B0 ;  /* 0x0000000000007941 */ /* 0x000fea0003800000 */
.L_x_523:
[----:B0----5:R-:W0:Y:S02]  /*10eb0*/  SHFL.UP PT, R2, R0, 0x1, RZ ;  /* 0x0420000000027989 */ /* 0x021e2400000e00ff */
        /* <DEDUP_REMOVED lines=16> */
[----:B------:R-:W-:-:S05]  /*10fc0*/  IMAD.IADD R4, R3, 0x1, R4 ;  /* 0x0000000103047824 */ /* 0x000fca00078e0204 */
[----:B------:R-:W-:-:S13]  /*10fd0*/  ISETP.GT.AND P6, PT, R4, UR6, PT ;  /* 0x0000000604007c0c */ /* 0x000fda000bfc4270 */
[----:B------:R-:W-:Y:S05]  /*10fe0*/  @!P6 BRA `(.L_x_525) ;  /* 0xfffffffc007ce947 */ /* 0x000fea000383ffff */
[----:B------:R-:W-:-:S07]  /*10ff0*/  MOV R7, R9 ;  /* 0x0000000900077202 */ /* 0x000fce0000000f00 */
.L_x_521:
[----:B------:R-:W-:-:S04]  /*11000*/  IMAD.IADD R9, R4, 0x1, -R3 ;  /* 0x0000000104097824 */ /* 0x000fc800078e0a03 */
[----:B------:R-:W-:-:S05]  /*11010*/  IMAD R2, R7, UR5, R9 ;  /* 0x0000000507027c24 */ /* 0x000fca000f8e0209 */
[----:B------:R-:W-:-:S13]  /*11020*/  ISETP.GT.AND P0, PT, R2, UR6, PT ;  /* 0x0000000602007c0c */ /* 0x000fda000bf04270 */
[----:B------:R-:W-:-:S04]  /*11030*/  VOTE.ANY R6, PT, !P0 ;  /* 0x0000000000067806 */ /* 0x000fc800040e0100 */
[----:B------:R-:W0:Y:S01]  /*11040*/  POPC R19, R6 ;  /* 0x0000000600137309 */ /* 0x000e220000000000 */
[----:B------:R-:W-:Y:S01]  /*11050*/  ISETP.NE.AND P0, PT, R6, RZ, PT ;  /* 0x000000ff0600720c */ /* 0x000fe20003f05270 */
[----:B0-----:R-:W0:Y:S02]  /*11060*/  SHFL.IDX PT, R0, R0, R19, 0x1f ;  /* 0x00001f1300007589 */ /* 0x001e2400000e0000 */
[----:B0-----:R-:W-:-:S04]  /*11070*/  IABS R4, R0 ;  /* 0x0000000000047213 */ /* 0x001fc80000000000 */
[----:B------:R-:W0:Y:S08]  /*11080*/  I2F.RP R8, R4 ;  /* 0x0000000400087306 */ /* 0x000e300000209400 */
[----:B0-----:R-:W0:Y:S02]  /*11090*/  MUFU.RCP R8, R8 ;  /* 0x0000000800087308 */ /* 0x001e240000001000 */
[----:B0-----:R-:W-:-:S06]  /*110a0*/  VIADD R2, R8, 0xffffffe ;  /* 0x0ffffffe08027836 */ /* 0x001fcc0000000000 */
[----:B------:R0:W1:Y:S01]  /*110b0*/  F2I.FTZ.U32.TRUNC.NTZ R3, R2 ;  /* 0x0000000200037305 */ /* 0x000062000021f000 */
[----:B------:R-:W-:Y:S05]  /*110c0*/  @!P0 BRA `(.L_x_526) ;  /* 0x0000000000088947 */ /* 0x000fea0003800000 */
[----:B------:R-:W-:-:S06]  /*110d0*/  VIADD R16, R19, 0xffffffff ;  /* 0xffffffff13107836 */ /* 0x000fcc0000000000 */
[----:B------:R2:W3:Y:S02]  /*110e0*/  SHFL.IDX PT, R16, R7, R16, 0x1f ;  /* 0x00001f1007107589 */ /* 0x0004e400000e0000 */
.L_x_526:
[----:B---3--:R-:W-:Y:S01]  /*110f0*/  IMAD R16, R16, UR5, R9 ;  /* 0x0000000510107c24 */ /* 0x008fe2000f8e0209 */
[----:B0-----:R-:W-:Y:S01]  /*11100*/  IABS R2, R0 ;  /* 0x0000000000027213 */ /* 0x001fe20000000000 */
[----:B-12---:R-:W-:Y:S02]  /*11110*/  IMAD.MOV R7, RZ, RZ, -R3 ;  /* 0x000000ffff077224 */ /* 0x006fe400078e0a03 */
[----:B------:R-:W-:Y:S01]  /*11120*/  VIADD R19, R19, UR4 ;  /* 0x0000000413137c36 */ /* 0x000fe20008000000 */
[----:B------:R-:W-:Y:S01]  /*11130*/  IADD3 R9, -R16, UR6, RZ ;  /* 0x0000000610097c10 */ /* 0x000fe2000fffe1ff */
[----:B------:R-:W-:Y:S01]  /*11140*/  IMAD R7, R7, R4, RZ ;  /* 0x0000000407077224 */ /* 0x000fe200078e02ff */
[----:B------:R-:W-:Y:S01]  /*11150*/  IADD3 R8, RZ, -R2, RZ ;  /* 0x80000002ff087210 */ /* 0x000fe20007ffe0ff */
[----:B------:R-:W-:Y:S01]  /*11160*/  IMAD.MOV.U32 R2, RZ, RZ, RZ ;  /* 0x000000ffff027224 */ /* 0x000fe200078e00ff */
[----:B------:R-:W-:-:S03]  /*11170*/  IABS R6, R9 ;  /* 0x0000000900067213 */ /* 0x000fc60000000000 */
[----:B------:R-:W-:-:S04]  /*11180*/  IMAD.HI.U32 R2, R3, R7, R2 ;  /* 0x0000000703027227 */ /* 0x000fc800078e0002 */
[----:B------:R-:W-:Y:S02]  /*11190*/  IMAD.MOV.U32 R3, RZ, RZ, R6 ;  /* 0x000000ffff037224 */ /* 0x000fe400078e0006 */
[----:B------:R-:W-:Y:S02]  /*111a0*/  IMAD.MOV.U32 R6, RZ, RZ, R8 ;  /* 0x000000ffff067224 */ /* 0x000fe400078e0008 */
[----:B------:R-:W-:-:S04]  /*111b0*/  IMAD.HI.U32 R2, R2, R3, RZ ;  /* 0x0000000302027227 */ /* 0x000fc800078e00ff */
[----:B------:R-:W-:-:S05]  /*111c0*/  IMAD R3, R2, R6, R3 ;  /* 0x0000000602037224 */ /* 0x000fca00078e0203 */
[----:B------:R-:W-:-:S13]  /*111d0*/  ISETP.GT.U32.AND P1, PT, R4, R3, PT ;  /* 0x000000030400720c */ /* 0x000fda0003f24070 */
[----:B------:R-:W-:Y:S01]  /*111e0*/  @!P1 IMAD.IADD R3, R3, 0x1, -R4 ;  /* 0x0000000103039824 */ /* 0x000fe200078e0a04 */
[----:B------:R-:W-:Y:S02]  /*111f0*/  @!P1 IADD3 R2, R2, 0x1, RZ ;  /* 0x0000000102029810 */ /* 0x000fe40007ffe0ff */
        /* <DEDUP_REMOVED lines=11> */
.L_x_522:
[----:B------:R-:W-:Y:S02]  /*112b0*/  IMAD.MOV.U32 R17, RZ, RZ, RZ ;  /* 0x000000ffff117224 */ /* 0x000fe400078e00ff */
[----:B------:R-:W-:Y:S02]  /*112c0*/  IMAD.U32 R16, RZ, RZ, UR6 ;  /* 0x00000006ff107e24 */ /* 0x000fe4000f8e00ff */
[----:B------:R-:W-:-:S07]  /*112d0*/  IMAD.MOV.U32 R18, RZ, RZ, RZ ;  /* 0x000000ffff127224 */ /* 0x000fce00078e00ff */
.L_x_527:
[----:B------:R-:W-:-:S13]  /*112e0*/  ISETP.NE.AND P0, PT, R5, RZ, PT ;  /* 0x000000ff0500720c */ /* 0x000fda0003f05270 */
[----:B------:R-:W0:Y:S01]  /*112f0*/  @!P0 S2R R3, SR_CgaCtaId ;  /* 0x0000000000038919 */ /* 0x000e220000008800 */
[----:B------:R-:W-:-:S04]  /*11300*/  @!P0 MOV R0, 0x400 ;  /* 0x0000040000008802 */ /* 0x000fc80000000f00 */
[----:B0-----:R-:W-:-:S05]  /*11310*/  @!P0 LEA R0, R3, R0, 0x18 ;  /* 0x0000000003008211 */ /* 0x001fca00078ec0ff */
[----:B------:R1:W-:Y:S01]  /*11320*/  @!P0 STS.128 [R0+0x132d0], R16 ;  /* 0x0132d01000008388 */ /* 0x0003e20000000c00 */
[----:B------:R-:W-:Y:S06]  /*11330*/  BAR.ARV 0x5, 0x200 ;  /* 0x0148000000007b1d */ /* 0x000fec0000002000 */
.L_x_520:
[----:B01----:R-:W-:Y:S01]  /*11340*/  IMAD.MOV.U32 R0, RZ, RZ, 0x1 ;  /* 0x00000001ff007424 */ /* 0x003fe200078e00ff */
[----:B------:R-:W-:Y:S01]  /*11350*/  ULDC UR4, c[0x0][0xc3c] ;  /* 0x00030f0000047ab9 */ /* 0x000fe20000000800 */
[----:B------:R-:W-:Y:S02]  /*11360*/  MOV R29, RZ ;  /* 0x000000ff001d7202 */ /* 0x000fe40000000f00 */
[----:B------:R-:W-:Y:S01]  /*11370*/  ISETP.GE.AND P0, PT, R19, UR4, PT ;  /* 0x0000000413007c0c */ /* 0x000fe2000bf06270 */
[----:B------:R0:W-:Y:S04]  /*11380*/  STL [R1+0xc], R0 ;  /* 0x00000c0001007387 */ /* 0x0001e80000100800 */
[----:B------:R0:W-:Y:S08]  /*11390*/  STL [R1+0x68], RZ ;  /* 0x000068ff01007387 */ /* 0x0001f00000100800 */
[----:B0-----:R-:W-:Y:S05]  /*113a0*/  @P0 BRA `(.L_x_528) ;  /* 0x0000006000b40947 */ /* 0x001fea0003800000 */
[----:B------:R-:W2:Y:S01]  /*113b0*/  LDL R11, [R1+0x34] ;  /* 0x00003400010b7983 */ /* 0x000ea20000100800 */
[----:B------:R-:W0:Y:S01]  /*113c0*/  S2R R10, SR_TID.X ;  /* 0x00000000000a7919 */ /* 0x000e220000002100 */
[----:B------:R-:W1:Y:S01]  /*113d0*/  S2UR UR4, SR_CgaCtaId ;  /* 0x00000000000479c3 */ /* 0x000e620000008800 */
[C---:B0-----:R-:W-:Y:S01]  /*113e0*/  IMAD.SHL.U32 R3, R10.reuse, 0x40, RZ ;  /* 0x000000400a037824 */ /* 0x041fe200078e00ff */
[----:B------:R-:W-:Y:S01]  /*113f0*/  SHF.R.U32.HI R5, RZ, 0x1, R10 ;  /* 0x00000001ff057819 */ /* 0x000fe2000001160a */
[C---:B------:R-:W-:Y:S01]  /*11400*/  IMAD.SHL.U32 R0, R10.reuse, 0x10, RZ ;  /* 0x000000100a007824 */ /* 0x040fe200078e00ff */
[C---:B------:R-:W-:Y:S02]  /*11410*/  LOP3.LUT R12, R10.reuse, 0x7f, RZ, 0xc0, !PT ;  /* 0x0000007f0a0c7812 */ /* 0x040fe400078ec0ff */
[----:B------:R-:W-:Y:S01]  /*11420*/  LOP3.LUT R2, R3, 0x180, RZ, 0xc0, !PT ;  /* 0x0000018003027812 */ /* 0x000fe200078ec0ff */
[----:B------:R-:W-:Y:S01]  /*11430*/  IMAD.SHL.U32 R9, R10, 0x2, RZ ;  /* 0x000000020a097824 */ /* 0x000fe200078e00ff */
[----:B------:R-:W-:-:S02]  /*11440*/  LOP3.LUT R6, R0, 0x1b0, RZ, 0xc0, !PT ;  /* 0x000001b000067812 */ /* 0x000fc400078ec0ff */
[----:B------:R-:W-:Y:S01]  /*11450*/  LOP3.LUT R5, R2, 0x30, R5, 0xf8, !PT ;  /* 0x0000003002057812 */ /* 0x000fe200078ef805 */
[----:B------:R-:W-:Y:S01]  /*11460*/  IMAD.SHL.U32 R2, R10, 0x20, RZ ;  /* 0x000000200a027824 */ /* 0x000fe200078e00ff */
[----:B------:R-:W-:Y:S01]  /*11470*/  SHF.L.U32 R7, R12, 0x4, RZ ;  /* 0x000000040c077819 */ /* 0x000fe200000006ff */
[----:B------:R-:W-:Y:S01]  /*11480*/  IMAD.SHL.U32 R4, R10, 0x8, RZ ;  /* 0x000000080a047824 */ /* 0x000fe200078e00ff */
[----:B------:R-:W-:Y:S02]  /*11490*/  LOP3.LUT R8, R6, 0x30, R9, 0x78, !PT ;  /* 0x0000003006087812 */ /* 0x000fe400078e7809 */
[----:B------:R-:W-:Y:S02]  /*114a0*/  LOP3.LUT R6, R2, 0x80, RZ, 0xc0, !PT ;  /* 0x0000008002067812 */ /* 0x000fe400078ec0ff */
[----:B------:R-:W-:Y:S01]  /*114b0*/  LOP3.LUT R7, R7, 0x600, RZ, 0xc0, !PT ;  /* 0x0000060007077812 */ /* 0x000fe200078ec0ff */
[----:B------:R-:W-:Y:S01]  /*114c0*/  IMAD.SHL.U32 R9, R10, 0x4, RZ ;  /* 0x000000040a097824 */ /* 0x000fe200078e00ff */
[----:B------:R-:W-:-:S02]  /*114d0*/  LOP3.LUT R4, R5, 0x30, R4, 0x78, !PT ;  /* 0x0000003005047812 */ /* 0x000fc400078e7804 */
[----:B------:R-:W-:Y:S02]  /*114e0*/  LOP3.LUT R6, R6, 0x10, R10, 0xf8, !PT ;  /* 0x0000001006067812 */ /* 0x000fe400078ef80a */
[C---:B------:R-:W-:Y:S02]  /*114f0*/  LOP3.LUT R5, R7.reuse, 0x60, R2, 0xf8, !PT ;  /* 0x0000006007057812 */ /* 0x040fe400078ef802 */
[----:B------:R-:W-:Y:S02]  /*11500*/  LOP3.LUT R7, R7, 0x40, R0, 0xf8, !PT ;  /* 0x0000004007077812 */ /* 0x000fe400078ef800 */
[----:B------:R-:W-:Y:S02]  /*11510*/  LOP3.LUT R6, R6, 0x10, R9, 0x78, !PT ;  /* 0x0000001006067812 */ /* 0x000fe400078e7809 */
[----:B------:R-:W-:Y:S02]  /*11520*/  LOP3.LUT R5, R5, 0x100, R2, 0xf8, !PT ;  /* 0x0000010005057812 */ /* 0x000fe400078ef802 */
[----:B------:R-:W-:-:S02]  /*11530*/  LOP3.LUT R3, R4, 0x640, R3, 0xf8, !PT ;  /* 0x0000064004037812 */ /* 0x000fc400078ef803 */
[----:B------:R-:W-:Y:S02]  /*11540*/  LOP3.LUT R10, R7, R8, RZ, 0xfc, !PT ;  /* 0x00000008070a7212 */ /* 0x000fe400078efcff */
[----:B------:R-:W-:Y:S01]  /*11550*/  LOP3.LUT R0, R5, R6, RZ, 0xfc, !PT ;  /* 0x0000000605007212 */ /* 0x000fe200078efcff */
[----:B------:R1:W-:Y:S01]  /*11560*/  STL [R1+0x38], R3 ;  /* 0x0000380301007387 */ /* 0x0003e20000100800 */
[----:B------:R-:W-:-:S03]  /*11570*/  MOV R22, 0x400 ;  /* 0x0000040000167802 */ /* 0x000fc60000000f00 */
[----:B------:R-:W-:Y:S04]  /*11580*/  STL [R1+0x28], R10 ;  /* 0x0000280a01007387 */ /* 0x000fe80000100800 */
[----:B------:R2:W-:Y:S01]  /*11590*/  STL [R1+0x2c], R0 ;  /* 0x00002c0001007387 */ /* 0x0005e20000100800 */
[----:B-1----:R-:W-:-:S05]  /*115a0*/  IMAD.U32 R3, RZ, RZ, UR4 ;  /* 0x00000004ff037e24 */ /* 0x002fca000f8e00ff */
[----:B------:R0:W-:Y:S01]  /*115b0*/  STL [R1+0x24], R3 ;  /* 0x0000240301007387 */ /* 0x0001e20000100800 */
[----:B------:R-:W-:Y:S02]  /*115c0*/  LEA R22, R3, R22, 0x18 ;  /* 0x0000001603167211 */ /* 0x000fe400078ec0ff */
[----:B------:R-:W-:Y:S01]  /*115d0*/  SHF.R.U32.HI R4, RZ, 0x2, R12 ;  /* 0x00000002ff047819 */ /* 0x000fe2000001160c */
[----:B------:R-:W-:Y:S03]  /*115e0*/  BSSY B7, `(.L_x_528) ;  /* 0x0000609000077945 */ /* 0x000fe60003800000 */
[----:B------:R-:W-:Y:S02]  /*115f0*/  LOP3.LUT R2, R4, 0x60, R2, 0xf8, !PT ;  /* 0x0000006004027812 */ /* 0x000fe400078ef802 */
[----:B------:R-:W-:Y:S02]  /*11600*/  MOV R29, RZ ;  /* 0x000000ff001d7202 */ /* 0x000fe40000000f00 */
[----:B------:R-:W-:Y:S01]  /*11610*/  LOP3.LUT R2, R2, 0x80, RZ, 0xfc, !PT ;  /* 0x0000008002027812 */ /* 0x000fe200078efcff */
[----:B------:R-:W-:Y:S01]  /*11620*/  ULDC.64 UR38, c[0x0][0x198] ;  /* 0x0000660000267ab9 */ /* 0x000fe20000000a00 */
[----:B------:R-:W-:Y:S01]  /*11630*/  ULDC UR36, c[0x0][0xc] ;  /* 0x0000030000247ab9 */ /* 0x000fe20000000800 */
[----:B--2---:R-:W-:-:S02]  /*11640*/  LOP3.LUT R0, R11, 0x2, RZ, 0xfc, !PT ;  /* 0x000000020b007812 */ /* 0x004fc400078efcff */
[----:B0-----:R-:W-:-:S03]  /*11650*/  LOP3.LUT R3, R11, 0x1, RZ, 0xfc, !PT ;  /* 0x000000010b037812 */ /* 0x001fc600078efcff */
[----:B------:R0:W-:Y:S04]  /*11660*/  STL [R1+0x74], R0 ;  /* 0x0000740001007387 */ /* 0x0001e80000100800 */
[----:B------:R1:W-:Y:S01]  /*11670*/  STL [R1+0x58], R3 ;  /* 0x0000580301007387 */ /* 0x0003e20000100800 */
[----:B0-----:R-:W-:-:S03]  /*11680*/  IMAD.MOV.U32 R0, RZ, RZ, 0x1 ;  /* 0x00000001ff007424 */ /* 0x001fc600078e00ff */
[----:B------:R-:W-:Y:S01]  /*11690*/  STL [R1+0x68], RZ ;  /* 0x000068ff01007387 */ /* 0x000fe20000100800 */
[----:B-1----:R-:W-:-:S03]  /*116a0*/  IMAD.MOV.U32 R3, RZ, RZ, 0x1 ;  /* 0x00000001ff037424 */ /* 0x002fc600078e00ff */
[----:B------:R0:W-:Y:S04]  /*116b0*/  STL [R1+0x10], R0 ;  /* 0x0000100001007387 */ /* 0x0001e80000100800 */
[----:B------:R1:W-:Y:S01]  /*116c0*/  STL [R1+0x4], RZ ;  /* 0x000004ff01007387 */ /* 0x0003e20000100800 */
[----:B0-----:R-:W-:-:S03]  /*116d0*/  IMAD.IADD R0, R22, 0x1, R10 ;  /* 0x0000000116007824 */ /* 0x001fc600078e020a */
[----:B------:R1:W-:Y:S04]  /*116e0*/  STL [R1+0xc], R3 ;  /* 0x00000c0301007387 */ /* 0x0003e80000100800 */
[----:B------:R1:W-:Y:S02]  /*116f0*/  STL [R1+0x64], R0 ;  /* 0x0000640001007387 */ /* 0x0003e40000100800 */
.L_x_638:
[----:B01-3--:R-:W0:Y:S02]  /*11700*/  LDC.64 R2, c[0x0][0xc88] ;  /* 0x00032200ff027b82 */ /* 0x00be240000000a00 */
[----:B0-----:R-:W-:-:S05]  /*11710*/  IMAD.WIDE R2, R19, 0x4, R2 ;  /* 0x0000000413027825 */ /* 0x001fca00078e0202 */
[----:B-----5:R-:W2:Y:S01]  /*11720*/  LDG.E R23, desc[UR40][R2.64] ;  /* 0x0000002802177981 */ /* 0x020ea2000c1e1900 */
[----:B------:R-:W-:Y:S05]  /*11730*/  YIELD ;  /* 0x0000000000007946 */ /* 0x000fea0003800000 */
[----:B------:R-:W-:Y:S01]  /*11740*/  ULDC.64 UR4, c[0x0][0xa28] ;  /* 0x00028a0000047ab9 */ /* 0x000fe20000000a00 */
[----:B------:R-:W-:Y:S01]  /*11750*/  IMAD.MOV.U32 R10, RZ, RZ, RZ ;  /* 0x000000ffff0a7224 */ /* 0x000fe200078e00ff */
[----:B------:R-:W-:Y:S01]  /*11760*/  ISETP.NE.U32.AND P0, PT, RZ, UR4, PT ;  /* 0x00000004ff007c0c */ /* 0x000fe2000bf05070 */
[----:B------:R-:W-:Y:S01]  /*11770*/  ULDC.64 UR8, c[0x0][0xa18] ;  /* 0x0002860000087ab9 */ /* 0x000fe20000000a00 */
[----:B------:R-:W-:-:S02]  /*11780*/  ULDC.64 UR6, c[0x0][0xa10] ;  /* 0x0002840000067ab9 */ /* 0x000fc40000000a00 */
[----:B------:R-:W-:Y:S02]  /*11790*/  ISETP.NE.AND.EX P0, PT, RZ, UR5, PT, P0 ;  /* 0x00000005ff007c0c */ /* 0x000fe4000bf05300 */
[----:B--2---:R-:W-:-:S11]  /*117a0*/  SHF.R.S32.HI R0, RZ, 0x1f, R23 ;  /* 0x0000001fff007819 */ /* 0x004fd60000011417 */
[C---:B------:R-:W-:Y:S01]  /*117b0*/  @P0 LEA R2, P1, R23.reuse, UR4, 0x2 ;  /* 0x0000000417020c11 */ /* 0x040fe2000f8210ff */
[C---:B------:R-:W-:Y:S01]  /*117c0*/  IMAD.SHL.U32 R25, R23.reuse, 0x4, RZ ;  /* 0x0000000417197824 */ /* 0x040fe200078e00ff */
[C-C-:B------:R-:W-:Y:S01]  /*117d0*/  SHF.L.U64.HI R26, R23.reuse, 0x2, R0.reuse ;  /* 0x00000002171a7819 */ /* 0x140fe20000010200 */
[----:B------:R0:W-:Y:S01]  /*117e0*/  STL [R1+0x5c], R0 ;  /* 0x00005c0001007387 */ /* 0x0001e20000100800 */
[----:B------:R-:W-:Y:S01]  /*117f0*/  @P0 LEA.HI.X R3, R23, UR5, R0, 0x2, P1 ;  /* 0x0000000517030c11 */ /* 0x000fe200088f1400 */
[----:B------:R-:W-:-:S04]  /*11800*/  ULDC.64 UR4, c[0x0][0xa00] ;  /* 0x0002800000047ab9 */ /* 0x000fc80000000a00 */
[----:B------:R1:W2:Y:S01]  /*11810*/  @P0 LDG.E R10, desc[UR40][R2.64] ;  /* 0x00000028020a0981 */ /* 0x0002a2000c1e1900 */
[----:B------:R-:W-:Y:S02]  /*11820*/  ISETP.NE.U32.AND P0, PT, RZ, UR4, PT ;  /* 0x00000004ff007c0c */ /* 0x000fe4000bf05070 */
[----:B------:R-:W-:Y:S02]  /*11830*/  IADD3 R4, P3, R25, UR4, RZ ;  /* 0x0000000419047c10 */ /* 0x000fe4000ff7e0ff */
[----:B------:R-:W-:Y:S02]  /*11840*/  ISETP.NE.AND.EX P0, PT, RZ, UR5, PT, P0 ;  /* 0x00000005ff007c0c */ /* 0x000fe4000bf05300 */
[----:B0-----:R-:W-:Y:S02]  /*11850*/  MOV R0, RZ ;  /* 0x000000ff00007202 */ /* 0x001fe40000000f00 */
[----:B------:R-:W-:Y:S01]  /*11860*/  IADD3.X R5, R26, UR5, RZ, P3, !PT ;  /* 0x000000051a057c10 */ /* 0x000fe20009ffe4ff */
[----:B-1----:R-:W-:Y:S01]  /*11870*/  IMAD.MOV.U32 R3, RZ, RZ, RZ ;  /* 0x000000ffff037224 */ /* 0x002fe200078e00ff */
[----:B------:R-:W-:-:S02]  /*11880*/  ISETP.NE.U32.AND P2, PT, RZ, UR8, PT ;  /* 0x00000008ff007c0c */ /* 0x000fc4000bf45070 */
[----:B------:R-:W-:Y:S02]  /*11890*/  ISETP.NE.U32.AND P1, PT, RZ, UR6, PT ;  /* 0x00000006ff007c0c */ /* 0x000fe4000bf25070 */
[----:B------:R-:W-:Y:S01]  /*118a0*/  ISETP.NE.AND.EX P2, PT, RZ, UR9, PT, P2 ;  /* 0x00000009ff007c0c */ /* 0x000fe2000bf45320 */
[----:B------:R-:W-:Y:S01]  /*118b0*/  ULDC UR4, c[0x0][0x288] ;  /* 0x0000a20000047ab9 */ /* 0x000fe20000000800 */
[----:B------:R-:W-:Y:S01]  /*118c0*/  ISETP.NE.AND.EX P1, PT, RZ, UR7, PT, P1 ;  /* 0x00000007ff007c0c */ /* 0x000fe2000bf25310 */
[----:B------:R-:W3:Y:S01]  /*118d0*/  @P0 LDG.E R0, desc[UR40][R4.64] ;  /* 0x0000002804000981 */ /* 0x000ee2000c1e1900 */
[----:B------:R-:W-:-:S04]  /*118e0*/  IADD3 R6, P4, R25, UR6, RZ ;  /* 0x0000000619067c10 */ /* 0x000fc8000ff9e0ff */
[----:B------:R-:W-:-:S05]  /*118f0*/  IADD3.X R7, R26, UR7, RZ, P4, !PT ;  /* 0x000000071a077c10 */ /* 0x000fca000a7fe4ff */
[----:B------:R-:W-:Y:S02]  /*11900*/  @P2 IADD3 R8, P3, R25, UR8, RZ ;  /* 0x0000000819082c10 */ /* 0x000fe4000ff7e0ff */
[----:B------:R0:W5:Y:S02]  /*11910*/  @P1 LDG.E R3, desc[UR40][R6.64] ;  /* 0x0000002806031981 */ /* 0x000164000c1e1900 */
[----:B------:R-:W-:Y:S02]  /*11920*/  @P2 IADD3.X R9, R26, UR9, RZ, P3, !PT ;  /* 0x000000091a092c10 */ /* 0x000fe40009ffe4ff */
[----:B---3--:R1:W-:Y:S02]  /*11930*/  STL [R1], R0 ;  /* 0x0000000001007387 */ /* 0x0083e40000100800 */
[----:B-1----:R-:W-:Y:S01]  /*11940*/  IMAD.U32 R0, RZ, RZ, UR4 ;  /* 0x00000004ff007e24 */ /* 0x002fe2000f8e00ff */
[----:B------:R-:W-:-:S05]  /*11950*/  ULDC.64 UR4, c[0x0][0x418] ;  /* 0x0001060000047ab9 */ /* 0x000fca0000000a00 */
[----:B------:R-:W3:Y:S01]  /*11960*/  @P2 LDG.E R0, desc[UR40][R8.64] ;  /* 0x0000002808002981 */ /* 0x000ee2000c1e1900 */
[----:B------:R-:W-:-:S03]  /*11970*/  UISETP.NE.U32.AND UP0, UPT, UR4, URZ, UPT ;  /* 0x0000003f0400728c */ /* 0x000fc6000bf05070 */
[----:B------:R-:W-:Y:S01]  /*11980*/  ULDC UR4, c[0x0][0x424] ;  /* 0x0001090000047ab9 */ /* 0x000fe20000000800 */
[----:B------:R-:W-:-:S03]  /*11990*/  UISETP.NE.AND.EX UP0, UPT, UR5, URZ, UPT, UP0 ;  /* 0x0000003f0500728c */ /* 0x000fc6000bf05300 */
[----:B------:R-:W-:Y:S01]  /*119a0*/  ULDC UR5, c[0x0][0x2f0] ;  /* 0x0000bc0000057ab9 */ /* 0x000fe20000000800 */
[----:B------:R-:W-:-:S04]  /*119b0*/  USEL UR4, UR4, 0x1, UP0 ;  /* 0x0000000104047887 */ /* 0x000fc80008000000 */
[----:B------:R-:W-:-:S03]  /*119c0*/  UIMAD UR4, UR4, UR5, URZ ;  /* 0x00000005040472a4 */ /* 0x000fc6000f8e023f */
[----:B------:R-:W-:-:S03]  /*119d0*/  ULDC UR5, c[0x0][0x348] ;  /* 0x0000d20000057ab9 */ /* 0x000fc60000000800 */
[----:B------:R-:W-:Y:S01]  /*119e0*/  IMAD.U32 R2, RZ, RZ, UR4 ;  /* 0x00000004ff027e24 */ /* 0x000fe2000f8e00ff */
[----:B---3--:R1:W-:Y:S04]  /*119f0*/  STL [R1+0x60], R0 ;  /* 0x0000600001007387 */ /* 0x0083e80000100800 */
[----:B--2---:R0:W-:Y:S01]  /*11a00*/  STL [R1+0x1c], R10 ;  /* 0x00001c0a01007387 */ /* 0x0041e20000100800 */
[----:B-1----:R-:W-:Y:S01]  /*11a10*/  IMAD.U32 R0, RZ, RZ, UR5 ;  /* 0x00000005ff007e24 */ /* 0x002fe2000f8e00ff */
[----:B------:R-:W-:Y:S06]  /*11a20*/  @P2 BRA `(.L_x_529) ;  /* 0x0000000000142947 */ /* 0x000fec0003800000 */
[----:B------:R-:W-:Y:S05]  /*11a30*/  @!P0 BRA `(.L_x_529) ;  /* 0x0000000000108947 */ /* 0x000fea0003800000 */
[----:B------:R-:W2:Y:S04]  /*11a40*/  LDG.E R8, desc[UR40][R4.64] ;  /* 0x0000002804087981 */ /* 0x000ea8000c1e1900 */
[----:B------:R-:W2:Y:S02]  /*11a50*/  LDG.E R4, desc[UR40][R4.64+0x4] ;  /* 0x0000042804047981 */ /* 0x000ea4000c1e1900 */
[----:B--2---:R-:W-:-:S05]  /*11a60*/  IADD3 R4, -R8, R4, RZ ;  /* 0x0000000408047210 */ /* 0x004fca0007ffe1ff */
[----:B------:R1:W-:Y:S02]  /*11a70*/  STL [R1+0x60], R4 ;  /* 0x0000600401007387 */ /* 0x0003e40000100800 */
.L_x_529:
[----:B------:R-:W-:Y:S01]  /*11a80*/  IMAD.MOV.U32 R8, RZ, RZ, R23 ;  /* 0x000000ffff087224 */ /* 0x000fe200078e0017 */
[----:B------:R-:W-:Y:S02]  /*11a90*/  ULDC.64 UR4, c[0x0][0xa20] ;  /* 0x0002880000047ab9 */ /* 0x000fe40000000a00 */
[----:B------:R-:W-:Y:S02]  /*11aa0*/  ISETP.NE.U32.AND P0, PT, RZ, UR4, PT ;  /* 0x00000004ff007c0c */ /* 0x000fe4000bf05070 */
[----:B------:R2:W-:Y:S02]  /*11ab0*/  STL [R1+0x8], R8 ;  /* 0x0000080801007387 */ /* 0x0005e40000100800 */
[----:B------:R-:W-:-:S13]  /*11ac0*/  ISETP.NE.AND.EX P0, PT, RZ, UR5, PT, P0 ;  /* 0x00000005ff007c0c */ /* 0x000fda000bf05300 */
[----:B--2---:R-:W-:Y:S05]  /*11ad0*/  @!P0 BRA `(.L_x_530) ;  /* 0x0000000000108947 */ /* 0x004fea0003800000 */
[----:B-1----:R-:W-:-:S04]  /*11ae0*/  IADD3 R4, P0, R25, UR4, RZ ;  /* 0x0000000419047c10 */ /* 0x002fc8000ff1e0ff */
[----:B------:R-:W-:-:S05]  /*11af0*/  IADD3.X R5, R26, UR5, RZ, P0, !PT ;  /* 0x000000051a057c10 */ /* 0x000fca00087fe4ff */
[----:B------:R2:W5:Y:S01]  /*11b00*/  LDG.E R2, desc[UR40][R4.64] ;  /* 0x0000002804027981 */ /* 0x000562000c1e1900 */
[----:B------:R-:W-:Y:S05]  /*11b10*/  BRA `(.L_x_531) ;  /* 0x0000000000247947 */ /* 0x000fea0003800000 */
.L_x_530:
[----:B------:R-:W-:Y:S02]  /*11b20*/  ULDC.64 UR4, c[0x0][0xa08] ;  /* 0x0002820000047ab9 */ /* 0x000fe40000000a00 */
[----:B------:R-:W-:-:S04]  /*11b30*/  ISETP.NE.U32.AND P0, PT, RZ, UR4, PT ;  /* 0x00000004ff007c0c */ /* 0x000fc8000bf05070 */
[----:B------:R-:W-:-:S13]  /*11b40*/  ISETP.NE.AND.EX P0, PT, RZ, UR5, PT, P0 ;  /* 0x00000005ff007c0c */ /* 0x000fda000bf05300 */
[----:B------:R-:W-:Y:S05]  /*11b50*/  @!P0 BRA `(.L_x_531) ;  /* 0x0000000000148947 */ /* 0x000fea0003800000 */
[----:B-1----:R-:W1:Y:S02]  /*11b60*/  LDC.64 R4, c[0x0][0xa08] ;  /* 0x00028200ff047b82 */ /* 0x002e640000000a00 */
[----:B-1----:R-:W-:-:S05]  /*11b70*/  IMAD.WIDE R4, R8, 0x4, R4 ;  /* 0x0000000408047825 */ /* 0x002fca00078e0204 */
[----:B------:R-:W2:Y:S04]  /*11b80*/  LDG.E R2, desc[UR40][R4.64] ;  /* 0x0000002804027981 */ /* 0x000ea8000c1e1900 */
[----:B------:R-:W2:Y:S02]  /*11b90*/  LDG.E R4, desc[UR40][R4.64+0x4] ;  /* 0x0000042804047981 */ /* 0x000ea4000c1e1900 */
[----:B--2---:R-:W-:-:S07]  /*11ba0*/  IMAD.IADD R2, R4, 0x1, -R2 ;  /* 0x0000000104027824 */ /* 0x004fce00078e0a02 */
.L_x_531:
[----:B-12---:R-:W2:Y:S04]  /*11bb0*/  @P1 LDG.E R4, desc[UR40][R6.64] ;  /* 0x0000002806041981 */ /* 0x006ea8000c1e1900 */
[----:B0-----:R-:W2:Y:S01]  /*11bc0*/  @P1 LDG.E R6, desc[UR40][R6.64+0x4] ;  /* 0x0000042806061981 */ /* 0x001ea2000c1e1900 */
[----:B------:R-:W-:Y:S01]  /*11bd0*/  BSSY B0, `(.L_x_532) ;  /* 0x00000ea000007945 */ /* 0x000fe20003800000 */
[----:B--2---:R-:W-:Y:S02]  /*11be0*/  @P1 IMAD.IADD R0, R6, 0x1, -R4 ;  /* 0x0000000106001824 */ /* 0x004fe400078e0a04 */
[----:B-----5:R-:W-:-:S05]  /*11bf0*/  IMAD.IADD R4, R2, 0x1, -R10 ;  /* 0x0000000102047824 */ /* 0x020fca00078e0a0a */
[----:B------:R-:W-:-:S05]  /*11c00*/  IADD3 R24, R4, R0, RZ ;  /* 0x0000000004187210 */ /* 0x000fca0007ffe0ff */
[----:B------:R-:W-:-:S04]  /*11c10*/  VIADD R2, R24, 0x9f ;  /* 0x0000009f18027836 */ /* 0x000fc80000000000 */
[----:B------:R-:W-:-:S05]  /*11c20*/  IMAD.HI R2, R2, 0x66666667, RZ ;  /* 0x6666666702027827 */ /* 0x000fca00078e02ff */
[----:B------:R-:W-:-:S04]  /*11c30*/  SHF.R.U32.HI R5, RZ, 0x1f, R2 ;  /* 0x0000001fff057819 */ /* 0x000fc80000011602 */
[----:B------:R-:W-:-:S05]  /*11c40*/  LEA.HI.SX32 R6, R2, R5, 0x1a ;  /* 0x0000000502067211 */ /* 0x000fca00078fd2ff */
[--C-:B------:R-:W-:Y:S01]  /*11c50*/  IMAD R2, R6, 0xa0, -R4.reuse ;  /* 0x000000a006027824 */ /* 0x100fe200078e0a04 */
[----:B------:R0:W-:Y:S01]  /*11c60*/  STL [R1+0x54], R6 ;  /* 0x0000540601007387 */ /* 0x0001e20000100800 */
[----:B------:R-:W-:-:S03]  /*11c70*/  IMAD.MOV R4, RZ, RZ, -R4 ;  /* 0x000000ffff047224 */ /* 0x000fc600078e0a04 */
[----:B------:R-:W-:Y:S02]  /*11c80*/  VIMNMX R0, R2, R0, PT ;  /* 0x0000000002007248 */ /* 0x000fe40003fe0100 */
[----:B------:R-:W-:-:S04]  /*11c90*/  VIMNMX R4, RZ, R4, !PT ;  /* 0x00000004ff047248 */ /* 0x000fc80007fe0100 */
[----:B------:R-:W-:Y:S01]  /*11ca0*/  ISETP.GT.AND P0, PT, R0, R4, PT ;  /* 0x000000040000720c */ /* 0x000fe20003f04270 */
[----:B------:R-:W-:-:S05]  /*11cb0*/  IMAD.WIDE.U32 R4, R4, -0x33333333, RZ ;  /* 0xcccccccd04047825 */ /* 0x000fca00078e00ff */
[----:B------:R-:W-:-:S05]  /*11cc0*/  SHF.R.U32.HI R2, RZ, 0x7, R5 ;  /* 0x00000007ff027819 */ /* 0x000fca0000011605 */
[----:B------:R-:W-:Y:S02]  /*11cd0*/  IMAD.MOV.U32 R4, RZ, RZ, R2 ;  /* 0x000000ffff047224 */ /* 0x000fe400078e0002 */
[----:B------:R-:W-:-:S04]  /*11ce0*/  @P0 VIADD R0, R0, 0x9f ;  /* 0x0000009f00000836 */ /* 0x000fc80000000000 */
[----:B------:R-:W-:-:S05]  /*11cf0*/  @P0 IMAD.HI R0, R0, 0x66666667, RZ ;  /* 0x6666666700000827 */ /* 0x000fca00078e02ff */
[----:B------:R-:W-:-:S04]  /*11d00*/  @P0 SHF.R.U32.HI R5, RZ, 0x1f, R0 ;  /* 0x0000001fff050819 */ /* 0x000fc80000011600 */
[----:B------:R-:W-:Y:S02]  /*11d10*/  @P0 LEA.HI.SX32 R4, R0, R5, 0x1a ;  /* 0x0000000500040211 */ /* 0x000fe400078fd2ff */
[----:B------:R-:W-:Y:S02]  /*11d20*/  PLOP3.LUT P0, PT, PT, PT, PT, 0x80, 0x0 ;  /* 0x000000000000781c */ /* 0x000fe40003f0f070 */
[----:B------:R-:W-:-:S13]  /*11d30*/  ISETP.GT.AND P2, PT, R4, R2, PT ;  /* 0x000000020400720c */ /* 0x000fda0003f44270 */
[----:B0-----:R-:W-:Y:S05]  /*11d40*/  @!P2 BRA `(.L_x_533) ;  /* 0x0000000c0048a947 */ /* 0x001fea0003800000 */
[----:B------:R-:W-:Y:S01]  /*11d50*/  UMOV UR4, 0xffffffff ;  /* 0xffffffff00047882 */ /* 0x000fe20000000000 */
[----:B------:R-:W-:Y:S02]  /*11d60*/  SEL R0, R8, RZ, !P1 ;  /* 0x000000ff08007207 */ /* 0x000fe40004800000 */
[----:B------:R-:W-:Y:S05]  /*11d70*/  BRA.DIV UR4, `(.L_x_534) ;  /* 0x0000006604c47947 */ /* 0x000fea000b800000 */
[----:B------:R-:W0:Y:S02]  /*11d80*/  S2R R5, SR_TID.X ;  /* 0x0000000000057919 */ /* 0x000e240000002100 */
[----:B0-----:R-:W-:-:S04]  /*11d90*/  SHF.R.U32.HI R5, RZ, 0x5, R5 ;  /* 0x00000005ff057819 */ /* 0x001fc80000011605 */
[----:B------:R-:W-:-:S05]  /*11da0*/  LOP3.LUT R5, R5, 0x3, RZ, 0xc0, !PT ;  /* 0x0000000305057812 */ /* 0x000fca00078ec0ff */
[----:B------:R0:W1:Y:S02]  /*11db0*/  SHFL.IDX PT, R14, R5, RZ, 0x1f ;  /* 0x00001fff050e7589 */ /* 0x00006400000e0000 */
.L_x_686:
[----:B-1----:R-:W-:Y:S02]  /*11dc0*/  ISETP.NE.AND P0, PT, R14, RZ, PT ;  /* 0x000000ff0e00720c */ /* 0x002fe40003f05270 */
[----:B------:R-:W-:-:S11]  /*11dd0*/  PLOP3.LUT P6, PT, PT, PT, PT, 0x8, 0x0 ;  /* 0x000000000000781c */ /* 0x000fd60003fce170 */
[----:B------:R-:W-:Y:S05]  /*11de0*/  @P0 BRA `(.L_x_535) ;  /* 0x00000000000c0947 */ /* 0x000fea0003800000 */
[----:B------:R-:W-:-:S03]  /*11df0*/  UMOV UR4, 0xffffffff ;  /* 0xffffffff00047882 */ /* 0x000fc60000000000 */
[----:B------:R-:W-:Y:S05]  /*11e00*/  BRA.DIV UR4, `(.L_x_536) ;  /* 0x0000006604d47947 */ /* 0x000fea000b800000 */
[----:B------:R-:W-:-:S13]  /*11e10*/  ELECT P6, URZ, PT ;  /* 0x00000000003f782f */ /* 0x000fda00038c0000 */
.L_x_535:
[----:B0-----:R-:W2:Y:S01]  /*11e20*/  LDL R5, [R1+0x68] ;  /* 0x0000680001057983 */ /* 0x001ea20000100800 */
[----:B------:R-:W-:Y:S01]  /*11e30*/  BSSY B1, `(.L_x_537) ;  /* 0x0000008000017945 */ /* 0x000fe20003800000 */
[----:B--2---:R-:W-:-:S04]  /*11e40*/  IADD3 R5, R5, 0x1, RZ ;  /* 0x0000000105057810 */ /* 0x004fc80007ffe0ff */
[----:B------:R-:W-:-:S04]  /*11e50*/  LEA.HI R6, R5, R5, RZ, 0x1 ;  /* 0x0000000505067211 */ /* 0x000fc800078f08ff */
[----:B------:R-:W-:-:S05]  /*11e60*/  LOP3.LUT R6, R6, 0xfffffffe, RZ, 0xc0, !PT ;  /* 0xfffffffe06067812 */ /* 0x000fca00078ec0ff */
[----:B------:R-:W-:-:S05]  /*11e70*/  IMAD.IADD R5, R5, 0x1, -R6 ;  /* 0x0000000105057824 */ /* 0x000fca00078e0a06 */
[----:B------:R-:W-:-:S04]  /*11e80*/  SHF.L.U32 R5, R5, 0x1f, RZ ;  /* 0x0000001f05057819 */ /* 0x000fc800000006ff */
[----:B------:R-:W0:Y:S02]  /*11e90*/  SYNCS.PHASECHK.TRANS64.TRYWAIT P0, [R22+URZ+0x13220], R5 ;  /* 0x01322005160075a7 */ /* 0x000e24000800017f */
[----:B0-----:R-:W-:Y:S05]  /*11ea0*/  @!P0 BRA `(.L_x_538) ;  /* 0x0000006400cc8947 */ /* 0x001fea0003800000 */
.L_x_689:
[----:B------:R-:W-:Y:S05]  /*11eb0*/  BSYNC B1 ;  /* 0x0000000000017941 */ /* 0x000fea0003800000 */
.L_x_537:
[----:B------:R-:W-:Y:S04]  /*11ec0*/  BSSY B1, `(.L_x_539) ;  /* 0x0000050000017945 */ /* 0x000fe80003800000 */
[----:B------:R-:W-:Y:S05]  /*11ed0*/  @!P6 BRA `(.L_x_540) ;  /* 0x000000040038e947 */ /* 0x000fea0003800000 */
[----:B------:R-:W0:Y:S04]  /*11ee0*/  LDL R8, [R1+0x4] ;  /* 0x0000040001087983 */ /* 0x000e280000100800 */
[----:B------:R-:W2:Y:S01]  /*11ef0*/  LDL R7, [R1+0x10] ;  /* 0x0000100001077983 */ /* 0x000ea20000100800 */
[----:B------:R-:W1:Y:S01]  /*11f00*/  S2R R6, SR_TID.X ;  /* 0x0000000000067919 */ /* 0x000e620000002100 */
[----:B------:R-:W-:Y:S01]  /*11f10*/  BSSY B2, `(.L_x_541) ;  /* 0x0000007000027945 */ /* 0x000fe20003800000 */
[----:B-1----:R-:W-:-:S04]  /*11f20*/  LOP3.LUT R6, R6, 0x7f, RZ, 0xc0, !PT ;  /* 0x0000007f06067812 */ /* 0x002fc800078ec0ff */
[----:B------:R-:W-:Y:S01]  /*11f30*/  ISETP.NE.AND P1, PT, R6, RZ, PT ;  /* 0x000000ff0600720c */ /* 0x000fe20003f25270 */
[----:B0-----:R-:W-:Y:S01]  /*11f40*/  IMAD R5, R8, 0x8, R22 ;  /* 0x0000000808057824 */ /* 0x001fe200078e0216 */
[----:B--2---:R-:W-:-:S04]  /*11f50*/  SHF.L.U32 R9, R7, 0x1f, RZ ;  /* 0x0000001f07097819 */ /* 0x004fc800000006ff */
[----:B------:R-:W0:Y:S02]  /*11f60*/  SYNCS.PHASECHK.TRANS64.TRYWAIT P0, [R5+URZ+0x132a0], R9 ;  /* 0x0132a009050075a7 */ /* 0x000e24000800017f */
[----:B0-----:R-:W-:Y:S05]  /*11f70*/  @!P0 BRA `(.L_x_542) ;  /* 0x0000006400ac8947 */ /* 0x001fea0003800000 */
.L_x_690:
[----:B------:R-:W-:Y:S05]  /*11f80*/  BSYNC B2 ;  /* 0x0000000000027941 */ /* 0x000fea0003800000 */
.L_x_541:
[----:B------:R-:W-:Y:S04]  /*11f90*/  BSSY B2, `(.L_x_543) ;  /* 0x0000009000027945 */ /* 0x000fe80003800000 */
[----:B------:R-:W-:Y:S05]  /*11fa0*/  @P1 BRA `(.L_x_544) ;  /* 0x00000000001c1947 */ /* 0x000fea0003800000 */
[----:B------:R-:W1:Y:S02]  /*11fb0*/  S2R R6, SR_TID.X ;  /* 0x0000000000067919 */ /* 0x000e640000002100 */
[----:B-1----:R-:W-:Y:S01]  /*11fc0*/  LOP3.LUT R7, R6, 0x1f, RZ, 0xc0, !PT ;  /* 0x0000001f06077812 */ /* 0x002fe200078ec0ff */
[----:B------:R-:W-:-:S03]  /*11fd0*/  IMAD.MOV.U32 R6, RZ, RZ, 0x2800 ;  /* 0x00002800ff067424 */ /* 0x000fc600078e00ff */
[----:B------:R-:W-:Y:S01]  /*11fe0*/  ISETP.NE.AND P0, PT, R7, RZ, PT ;  /* 0x000000ff0700720c */ /* 0x000fe20003f05270 */
[----:B------:R1:W-:-:S12]  /*11ff0*/  SYNCS.ARRIVE.TRANS64 RZ, [R5+URZ+0x13290], R6 ;  /* 0x0132900605ff79a7 */ /* 0x0003d8000800003f */
[----:B-1----:R-:W-:Y:S05]  /*12000*/  @!P0 BRA `(.L_x_544) ;  /* 0x0000000000048947 */ /* 0x002fea0003800000 */
[----:B------:R-:W-:Y:S01]  /*12010*/  BPT.TRAP 0x1 ;  /* 0x000000040000795c */ /* 0x000fe20000300000 */
.L_x_544:
[----:B------:R-:W-:Y:S05]  /*12020*/  BSYNC B2 ;  /* 0x0000000000027941 */ /* 0x000fea0003800000 */
.L_x_543:
[----:B------:R-:W2:Y:S01]  /*12030*/  LDL R7, [R1+0x4] ;  /* 0x0000040001077983 */ /* 0x000ea20000100800 */
[----:B------:R-:W-:Y:S01]  /*12040*/  IMAD.MOV.U32 R11, RZ, RZ, RZ ;  /* 0x000000ffff0b7224 */ /* 0x000fe200078e00ff */
[----:B------:R-:W-:Y:S01]  /*12050*/  UIADD3 UR4, UP0, UR38, 0x570, URZ ;  /* 0x0000057026047890 */ /* 0x000fe2000ff1e03f */
[----:B------:R-:W-:Y:S01]  /*12060*/  IMAD R6, R4, 0xa0, R3 ;  /* 0x000000a004067824 */ /* 0x000fe200078e0203 */
[----:B------:R-:W-:Y:S01]  /*12070*/  PLOP3.LUT P0, PT, PT, PT, PT, 0x80, 0x0 ;  /* 0x000000000000781c */ /* 0x000fe20003f0f070 */
[----:B------:R-:W-:Y:S01]  /*12080*/  UMOV UR6, 0x0 ;  /* 0x0000000000067882 */ /* 0x000fe20000000000 */
[----:B------:R-:W-:Y:S01]  /*12090*/  R2UR UR10, R11 ;  /* 0x000000000b0a72ca */ /* 0x000fe200000e0000 */
[----:B------:R-:W-:Y:S01]  /*120a0*/  UIADD3.X UR5, URZ, UR39, URZ, UP0, !UPT ;  /* 0x000000273f057290 */ /* 0x000fe200087fe43f */
[----:B------:R-:W-:Y:S01]  /*120b0*/  IADD3 R6, R6, -0xa0, RZ ;  /* 0xffffff6006067810 */ /* 0x000fe20007ffe0ff */
[----:B------:R-:W-:Y:S01]  /*120c0*/  UMOV UR7, 0x12f00000 ;  /* 0x12f0000000077882 */ /* 0x000fe20000000000 */
[----:B--2---:R-:W-:-:S02]  /*120d0*/  IMAD R10, R7, 0x2800, R22 ;  /* 0x00002800070a7824 */ /* 0x004fc400078e0216 */
[----:B------:R-:W-:Y:S02]  /*120e0*/  VIADD R7, R5, 0x13290 ;  /* 0x0001329005077836 */ /* 0x000fe40000000000 */
[----:B------:R-:W-:-:S07]  /*120f0*/  VIADD R8, R10, 0xe000 ;  /* 0x0000e0000a087836 */ /* 0x000fce0000000000 */
.L_x_545:
[----:B------:R-:W-:-:S13]  /*12100*/  @P0 ELECT P2, URZ, PT ;  /* 0x00000000003f082f */ /* 0x000fda0003840000 */
[----:B------:R-:W-:Y:S02]  /*12110*/  @P2 R2UR UR13, R0 ;  /* 0x00000000000d22ca */ /* 0x000fe400000e0000 */
[----:B------:R-:W-:Y:S02]  /*12120*/  @P2 R2UR UR12, R18 ;  /* 0x00000000120c22ca */ /* 0x000fe400000e0000 */
[----:B------:R-:W-:Y:S02]  /*12130*/  @P2 R2UR UR11, R6 ;  /* 0x00000000060b22ca */ /* 0x000fe400000e0000 */
[----:B------:R-:W-:Y:S02]  /*12140*/  @P2 R2UR UR9, R7 ;  /* 0x00000000070922ca */ /* 0x000fe400000e0000 */
[----:B------:R-:W-:Y:S02]  /*12150*/  @P2 R2UR UR8, R8 ;  /* 0x00000000080822ca */ /* 0x000fe400000e0000 */
[----:B------:R-:W-:-:S02]  /*12160*/  @P2 PLOP3.LUT P0, PT, P2, PT, PT, 0x8, 0x0 ;  /* 0x000000000000281c */ /* 0x000fc4000170e170 */
[----:B------:R-:W-:-:S09]  /*12170*/  PLOP3.LUT P2, PT, PT, PT, PT, 0x8, 0x0 ;  /* 0x000000000000781c */ /* 0x000fd20003f4e170 */
[----:B------:R1:W-:Y:S02]  /*12180*/  UTMALDG.4D [UR8], [UR4], desc[UR6] ;  /* 0x00000608040075b4 */ /* 0x0003e40008019000 */
[----:B-1----:R-:W-:Y:S05]  /*12190*/  @P0 BRA.U.ANY `(.L_x_545) ;  /* 0xfffffffd00d80947 */ /* 0x002fea000393ffff */
[----:B------:R-:W1:Y:S01]  /*121a0*/  SYNCS.PHASECHK.TRANS64.TRYWAIT P0, [R5+URZ+0x132c0], R9 ;  /* 0x0132c009050075a7 */ /* 0x000e62000800017f */
[----:B------:R-:W-:Y:S04]  /*121b0*/  BSSY B2, `(.L_x_546) ;  /* 0x0000002000027945 */ /* 0x000fe80003800000 */
[----:B-1----:R-:W-:Y:S05]  /*121c0*/  @!P0 BRA `(.L_x_547) ;  /* 0x00000064002c8947 */ /* 0x002fea0003800000 */
.L_x_691:
[----:B------:R-:W-:Y:S05]  /*121d0*/  BSYNC B2 ;  /* 0x0000000000027941 */ /* 0x000fea0003800000 */
.L_x_546:
[----:B------:R-:W-:Y:S01]  /*121e0*/  BSSY B2, `(.L_x_548) ;  /* 0x000000b000027945 */ /* 0x000fe20003800000 */
[----:B------:R-:W-:Y:S02]  /*121f0*/  IMAD.MOV.U32 R8, RZ, RZ, 0x0 ;  /* 0x00000000ff087424 */ /* 0x000fe400078e00ff */
[----:B01----:R-:W-:Y:S01]  /*12200*/  IMAD.MOV.U32 R9, RZ, RZ, 0x12f00000 ;  /* 0x12f00000ff097424 */ /* 0x003fe200078e00ff */
[----:B------:R-:W-:Y:S06]  /*12210*/  @P1 BRA `(.L_x_549) ;  /* 0x00000000001c1947 */ /* 0x000fec0003800000 */
[----:B------:R-:W0:Y:S02]  /*12220*/  S2R R7, SR_TID.X ;  /* 0x0000000000077919 */ /* 0x000e240000002100 */
[----:B0-----:R-:W-:Y:S02]  /*12230*/  LOP3.LUT R12, R7, 0x1f, RZ, 0xc0, !PT ;  /* 0x0000001f070c7812 */ /* 0x001fe400078ec0ff */
[----:B------:R-:W-:Y:S02]  /*12240*/  MOV R7, 0x2800 ;  /* 0x0000280000077802 */ /* 0x000fe40000000f00 */
[----:B------:R-:W-:Y:S02]  /*12250*/  ISETP.NE.AND P0, PT, R12, RZ, PT ;  /* 0x000000ff0c00720c */ /* 0x000fe40003f05270 */
[----:B------:R0:W-:Y:S11]  /*12260*/  SYNCS.ARRIVE.TRANS64 RZ, [R5+URZ+0x132b0], R7 ;  /* 0x0132b00705ff79a7 */ /* 0x0001f6000800003f */
[----:B0-----:R-:W-:Y:S05]  /*12270*/  @!P0 BRA `(.L_x_549) ;  /* 0x0000000000048947 */ /* 0x001fea0003800000 */
[----:B------:R-:W-:Y:S01]  /*12280*/  BPT.TRAP 0x1 ;  /* 0x000000040000795c */ /* 0x000fe20000300000 */
.L_x_549:
[----:B------:R-:W-:Y:S05]  /*12290*/  BSYNC B2 ;  /* 0x0000000000027941 */ /* 0x000fea0003800000 */
.L_x_548:
[----:B------:R-:W-:Y:S01]  /*122a0*/  R2UR UR10, R11 ;  /* 0x000000000b0a72ca */ /* 0x000fe200000e0000 */
[----:B------:R-:W-:Y:S01]  /*122b0*/  UIADD3 UR4, UP0, UR38, 0x670, URZ ;  /* 0x0000067026047890 */ /* 0x000fe2000ff1e03f */
[----:B------:R-:W-:Y:S01]  /*122c0*/  R2UR UR6, R8 ;  /* 0x00000000080672ca */ /* 0x000fe200000e0000 */
[----:B------:R-:W-:Y:S01]  /*122d0*/  VIADD R10, R10, 0x6000 ;  /* 0x000060000a0a7836 */ /* 0x000fe20000000000 */
[----:B------:R-:W-:Y:S01]  /*122e0*/  R2UR UR7, R9 ;  /* 0x00000000090772ca */ /* 0x000fe200000e0000 */
[----:B------:R-:W-:Y:S01]  /*122f0*/  VIADD R5, R5, 0x132b0 ;  /* 0x000132b005057836 */ /* 0x000fe20000000000 */
[----:B------:R-:W-:Y:S01]  /*12300*/  PLOP3.LUT P0, PT, PT, PT, PT, 0x80, 0x0 ;  /* 0x000000000000781c */ /* 0x000fe20003f0f070 */
[----:B------:R-:W-:-:S12]  /*12310*/  UIADD3.X UR5, URZ, UR39, URZ, UP0, !UPT ;  /* 0x000000273f057290 */ /* 0x000fd800087fe43f */
.L_x_550:
        /* <DEDUP_REMOVED lines=10> */
.L_x_540:
[----:B------:R-:W-:Y:S05]  /*123c0*/  BSYNC B1 ;  /* 0x0000000000017941 */ /* 0x000fea0003800000 */
.L_x_539:
[----:B------:R-:W0:Y:S04]  /*123d0*/  LDL.LU R8, [R1+0x4] ;  /* 0x0000040001087983 */ /* 0x000e280000300800 */
[----:B------:R-:W2:Y:S01]  /*123e0*/  LDL.LU R7, [R1+0x10] ;  /* 0x0000100001077983 */ /* 0x000ea20000300800 */
[----:B------:R-:W-:Y:S01]  /*123f0*/  VIADD R4, R4, 0xfffffffe ;  /* 0xfffffffe04047836 */ /* 0x000fe20000000000 */
[----:B------:R-:W-:-:S04]  /*12400*/  PLOP3.LUT P0, PT, PT, PT, PT, 0x8, 0x0 ;  /* 0x000000000000781c */ /* 0x000fc80003f0e170 */
[----:B------:R-:W-:Y:S01]  /*12410*/  ISETP.GE.AND P2, PT, R4, R2, PT ;  /* 0x000000020400720c */ /* 0x000fe20003f46270 */
[----:B0-----:R-:W-:-:S05]  /*12420*/  VIADD R5, R8, 0x1 ;  /* 0x0000000108057836 */ /* 0x001fca0000000000 */
[----:B------:R-:W-:-:S04]  /*12430*/  ISETP.NE.AND P1, PT, R5, 0x2, PT ;  /* 0x000000020500780c */ /* 0x000fc80003f25270 */
[----:B------:R-:W-:Y:S02]  /*12440*/  SEL R6, RZ, 0x1, P1 ;  /* 0x00000001ff067807 */ /* 0x000fe40000800000 */
[----:B------:R-:W-:Y:S02]  /*12450*/  SEL R5, R5, RZ, P1 ;  /* 0x000000ff05057207 */ /* 0x000fe40000800000 */
[----:B--2---:R-:W-:-:S03]  /*12460*/  LOP3.LUT R7, R7, R6, RZ, 0x3c, !PT ;  /* 0x0000000607077212 */ /* 0x004fc600078e3cff */
[----:B------:R0:W-:Y:S04]  /*12470*/  STL [R1+0x4], R5 ;  /* 0x0000040501007387 */ /* 0x0001e80000100800 */
[----:B------:R0:W-:Y:S01]  /*12480*/  STL [R1+0x10], R7 ;  /* 0x0000100701007387 */ /* 0x0001e20000100800 */
[----:B------:R-:W-:Y:S05]  /*12490*/  @!P2 BRA `(.L_x_533) ;  /* 0x000000040074a947 */ /* 0x000fea0003800000 */
.L_x_563:
[----:B------:R-:W-:Y:S05]  /*124a0*/  YIELD ;  /* 0x0000000000007946 */ /* 0x000fea0003800000 */
[----:B------:R-:W-:Y:S04]  /*124b0*/  BSSY B1, `(.L_x_551) ;  /* 0x000004f000017945 */ /* 0x000fe80003800000 */
[----:B-1----:R-:W-:Y:S05]  /*124c0*/  @!P6 BRA `(.L_x_552) ;  /* 0x000000040034e947 */ /* 0x002fea0003800000 */
[----:B0-----:R-:W2:Y:S04]  /*124d0*/  LDL R5, [R1+0x4] ;  /* 0x0000040001057983 */ /* 0x001ea80000100800 */
[----:B------:R-:W3:Y:S01]  /*124e0*/  LDL R6, [R1+0x10] ;  /* 0x0000100001067983 */ /* 0x000ee20000100800 */
[----:B------:R-:W0:Y:S01]  /*124f0*/  S2R R7, SR_TID.X ;  /* 0x0000000000077919 */ /* 0x000e220000002100 */
[----:B------:R-:W-:Y:S01]  /*12500*/  BSSY B2, `(.L_x_553) ;  /* 0x0000007000027945 */ /* 0x000fe20003800000 */
[----:B0-----:R-:W-:-:S04]  /*12510*/  LOP3.LUT R7, R7, 0x7f, RZ, 0xc0, !PT ;  /* 0x0000007f07077812 */ /* 0x001fc800078ec0ff */
[----:B------:R-:W-:Y:S02]  /*12520*/  ISETP.NE.AND P2, PT, R7, RZ, PT ;  /* 0x000000ff0700720c */ /* 0x000fe40003f45270 */
[----:B--2---:R-:W-:Y:S02]  /*12530*/  LEA R5, R5, R22, 0x3 ;  /* 0x0000001605057211 */ /* 0x004fe400078e18ff */
[----:B---3--:R-:W-:-:S04]  /*12540*/  SHF.L.U32 R6, R6, 0x1f, RZ ;  /* 0x0000001f06067819 */ /* 0x008fc800000006ff */
[----:B------:R-:W0:Y:S02]  /*12550*/  SYNCS.PHASECHK.TRANS64.TRYWAIT P1, [R5+URZ+0x132a0], R6 ;  /* 0x0132a006050075a7 */ /* 0x000e24000802017f */
[----:B0-----:R-:W-:Y:S05]  /*12560*/  @!P1 BRA `(.L_x_554) ;  /* 0x0000006000589947 */ /* 0x001fea0003800000 */
.L_x_692:
[----:B------:R-:W-:Y:S05]  /*12570*/  BSYNC B2 ;  /* 0x0000000000027941 */ /* 0x000fea0003800000 */
.L_x_553:
        /* <DEDUP_REMOVED lines=9> */
.L_x_556:
[----:B------:R-:W-:Y:S05]  /*12610*/  BSYNC B2 ;  /* 0x0000000000027941 */ /* 0x000fea0003800000 */
.L_x_555:
[----:B------:R-:W2:Y:S01]  /*12620*/  LDL R7, [R1+0x4] ;  /* 0x0000040001077983 */ /* 0x000ea20000100800 */
[----:B------:R-:W-:Y:S01]  /*12630*/  IMAD.MOV.U32 R11, RZ, RZ, RZ ;  /* 0x000000ffff0b7224 */ /* 0x000fe200078e00ff */
[----:B------:R-:W-:Y:S01]  /*12640*/  UIADD3 UR4, UP0, UR38, 0x570, URZ ;  /* 0x0000057026047890 */ /* 0x000fe2000ff1e03f */
[----:B------:R-:W-:Y:S01]  /*12650*/  PLOP3.LUT P1, PT, PT, PT, PT, 0x80, 0x0 ;  /* 0x000000000000781c */ /* 0x000fe20003f2f070 */
[----:B------:R-:W-:Y:S01]  /*12660*/  IMAD R8, R4, 0xa0, R3 ;  /* 0x000000a004087824 */ /* 0x000fe200078e0203 */
[----:B------:R-:W-:Y:S01]  /*12670*/  UMOV UR6, 0x0 ;  /* 0x0000000000067882 */ /* 0x000fe20000000000 */
[----:B------:R-:W-:Y:S01]  /*12680*/  R2UR UR10, R11 ;  /* 0x000000000b0a72ca */ /* 0x000fe200000e0000 */
[----:B------:R-:W-:Y:S01]  /*12690*/  VIADD R9, R5, 0x13290 ;  /* 0x0001329005097836 */ /* 0x000fe20000000000 */
[----:B------:R-:W-:Y:S01]  /*126a0*/  UIADD3.X UR5, URZ, UR39, URZ, UP0, !UPT ;  /* 0x000000273f057290 */ /* 0x000fe200087fe43f */
[----:B------:R-:W-:Y:S01]  /*126b0*/  UMOV UR7, 0x12f00000 ;  /* 0x12f0000000077882 */ /* 0x000fe20000000000 */
[----:B--2---:R-:W-:-:S04]  /*126c0*/  IMAD R7, R7, 0x2800, R22 ;  /* 0x0000280007077824 */ /* 0x004fc800078e0216 */
[----:B------:R-:W-:-:S07]  /*126d0*/  VIADD R10, R7, 0xe000 ;  /* 0x0000e000070a7836 */ /* 0x000fce0000000000 */
.L_x_557:
        /* <DEDUP_REMOVED lines=13> */
.L_x_693:
[----:B------:R-:W-:Y:S05]  /*127b0*/  BSYNC B2 ;  /* 0x0000000000027941 */ /* 0x000fea0003800000 */
.L_x_558:
[----:B------:R-:W-:Y:S01]  /*127c0*/  BSSY B2, `(.L_x_560) ;  /* 0x000000b000027945 */ /* 0x000fe20003800000 */
[----:B------:R-:W-:Y:S01]  /*127d0*/  MOV R12, 0x0 ;  /* 0x00000000000c7802 */ /* 0x000fe20000000f00 */
[----:B------:R-:W-:Y:S02]  /*127e0*/  IMAD.MOV.U32 R13, RZ, RZ, 0x12f00000 ;  /* 0x12f00000ff0d7424 */ /* 0x000fe400078e00ff */
[----:B------:R-:W-:Y:S05]  /*127f0*/  @P2 BRA `(.L_x_561) ;  /* 0x00000000001c2947 */ /* 0x000fea0003800000 */
[----:B------:R-:W2:Y:S01]  /*12800*/  S2R R9, SR_TID.X ;  /* 0x0000000000097919 */ /* 0x000ea20000002100 */
[----:B01----:R-:W-:-:S04]  /*12810*/  IMAD.MOV.U32 R6, RZ, RZ, 0x2800 ;  /* 0x00002800ff067424 */ /* 0x003fc800078e00ff */
[----:B------:R3:W-:Y:S01]  /*12820*/  SYNCS.ARRIVE.TRANS64 RZ, [R5+URZ+0x132b0], R6 ;  /* 0x0132b00605ff79a7 */ /* 0x0007e2000800003f */
[----:B--2---:R-:W-:-:S04]  /*12830*/  LOP3.LUT R9, R9, 0x1f, RZ, 0xc0, !PT ;  /* 0x0000001f09097812 */ /* 0x004fc800078ec0ff */
[----:B------:R-:W-:-:S13]  /*12840*/  ISETP.NE.AND P1, PT, R9, RZ, PT ;  /* 0x000000ff0900720c */ /* 0x000fda0003f25270 */
[----:B---3--:R-:W-:Y:S05]  /*12850*/  @!P1 BRA `(.L_x_561) ;  /* 0x0000000000049947 */ /* 0x008fea0003800000 */
[----:B------:R-:W-:Y:S01]  /*12860*/  BPT.TRAP 0x1 ;  /* 0x000000040000795c */ /* 0x000fe20000300000 */
.L_x_561:
[----:B------:R-:W-:Y:S05]  /*12870*/  BSYNC B2 ;  /* 0x0000000000027941 */ /* 0x000fea0003800000 */
.L_x_560:
[----:B------:R-:W-:Y:S01]  /*12880*/  R2UR UR10, R11 ;  /* 0x000000000b0a72ca */ /* 0x000fe200000e0000 */
[----:B------:R-:W-:Y:S01]  /*12890*/  UIADD3 UR4, UP0, UR38, 0x670, URZ ;  /* 0x0000067026047890 */ /* 0x000fe2000ff1e03f */
[----:B------:R-:W-:Y:S01]  /*128a0*/  R2UR UR6, R12 ;  /* 0x000000000c0672ca */ /* 0x000fe200000e0000 */
[----:B------:R-:W-:Y:S01]  /*128b0*/  VIADD R7, R7, 0x6000 ;  /* 0x0000600007077836 */ /* 0x000fe20000000000 */
[----:B------:R-:W-:Y:S01]  /*128c0*/  R2UR UR7, R13 ;  /* 0x000000000d0772ca */ /* 0x000fe200000e0000 */
[----:B01----:R-:W-:Y:S01]  /*128d0*/  VIADD R5, R5, 0x132b0 ;  /* 0x000132b005057836 */ /* 0x003fe20000000000 */
[----:B------:R-:W-:Y:S01]  /*128e0*/  PLOP3.LUT P1, PT, PT, PT, PT, 0x80, 0x0 ;  /* 0x000000000000781c */ /* 0x000fe20003f2f070 */
[----:B------:R-:W-:-:S12]  /*128f0*/  UIADD3.X UR5, URZ, UR39, URZ, UP0, !UPT ;  /* 0x000000273f057290 */ /* 0x000fd800087fe43f */
.L_x_562:
        /* <DEDUP_REMOVED lines=10> */
.L_x_552:
[----:B------:R-:W-:Y:S05]  /*129a0*/  BSYNC B1 ;  /* 0x0000000000017941 */ /* 0x000fea0003800000 */
.L_x_551:
[----:B------:R-:W0:Y:S04]  /*129b0*/  LDL.LU R6, [R1+0x4] ;  /* 0x0000040001067983 */ /* 0x000e280000300800 */
[----:B------:R-:W2:Y:S01]  /*129c0*/  LDL.LU R9, [R1+0x10] ;  /* 0x0000100001097983 */ /* 0x000ea20000300800 */
[C---:B------:R-:W-:Y:S01]  /*129d0*/  ISETP.GT.AND P2, PT, R4.reuse, R2, PT ;  /* 0x000000020400720c */ /* 0x040fe20003f44270 */
[----:B------:R-:W-:Y:S01]  /*129e0*/  VIADD R4, R4, 0xffffffff ;  /* 0xffffffff04047836 */ /* 0x000fe20000000000 */
[----:B0-----:R-:W-:-:S04]  /*129f0*/  IADD3 R5, R6, 0x1, RZ ;  /* 0x0000000106057810 */ /* 0x001fc80007ffe0ff */
[----:B------:R-:W-:-:S04]  /*12a00*/  ISETP.NE.AND P1, PT, R5, 0x2, PT ;  /* 0x000000020500780c */ /* 0x000fc80003f25270 */
[----:B------:R-:W-:Y:S02]  /*12a10*/  SEL R6, RZ, 0x1, P1 ;  /* 0x00000001ff067807 */ /* 0x000fe40000800000 */
[----:B------:R-:W-:Y:S02]  /*12a20*/  SEL R5, R5, RZ, P1 ;  /* 0x000000ff05057207 */ /* 0x000fe40000800000 */
[----:B--2---:R-:W-:-:S05]  /*12a30*/  LOP3.LUT R9, R9, R6, RZ, 0x3c, !PT ;  /* 0x0000000609097212 */ /* 0x004fca00078e3cff */
[----:B------:R1:W-:Y:S04]  /*12a40*/  STL [R1+0x10], R9 ;  /* 0x0000100901007387 */ /* 0x0003e80000100800 */
[----:B------:R1:W-:Y:S01]  /*12a50*/  STL [R1+0x4], R5 ;  /* 0x0000040501007387 */ /* 0x0003e20000100800 */
[----:B------:R-:W-:Y:S05]  /*12a60*/  @P2 BRA `(.L_x_563) ;  /* 0xfffffff8008c2947 */ /* 0x000fea000383ffff */
.L_x_533:
[----:B------:R-:W-:Y:S05]  /*12a70*/  BSYNC B0 ;  /* 0x0000000000007941 */ /* 0x000fea0003800000 */
.L_x_532:
[----:B------:R-:W-:Y:S05]  /*12a80*/  @!P0 WARPSYNC.ALL ;  /* 0x0000000000008948 */ /* 0x000fea0003800000 */
[----:B------:R-:W-:Y:S01]  /*12a90*/  @!P0 BAR.SYNC.DEFER_BLOCKING 0xc, 0x200 ;  /* 0x0308000000008b1d */ /* 0x000fe20000010000 */
[----:B------:R-:W-:-:S13]  /*12aa0*/  ISETP.GT.AND P0, PT, R24, RZ, PT ;  /* 0x000000ff1800720c */ /* 0x000fda0003f04270 */
[----:B------:R-:W-:Y:S05]  /*12ab0*/  @P0 BRA `(.L_x_564) ;  /* 0x0000000000440947 */ /* 0x000fea0003800000 */
[----:B01----:R-:W0:Y:S02]  /*12ac0*/  S2R R5, SR_TID.X ;  /* 0x0000000000057919 */ /* 0x003e240000002100 */
[----:B0-----:R-:W-:-:S04]  /*12ad0*/  LOP3.LUT R5, R5, 0x7f, RZ, 0xc0, !PT ;  /* 0x0000007f05057812 */ /* 0x001fc800078ec0ff */
[----:B------:R-:W-:-:S13]  /*12ae0*/  ISETP.NE.AND P0, PT, R5, RZ, PT ;  /* 0x000000ff0500720c */ /* 0x000fda0003f05270 */
[----:B------:R-:W-:Y:S05]  /*12af0*/  @P0 BRA `(.L_x_565) ;  /* 0x0000004000540947 */ /* 0x000fea0003800000 */
[----:B------:R-:W0:Y:S01]  /*12b00*/  S2R R5, SR_LANEID ;  /* 0x0000000000057919 */ /* 0x000e220000000000 */
        /* <DEDUP_REMOVED lines=12> */
.L_x_564:
        /* <DEDUP_REMOVED lines=8> */
[----:B------:R-:W-:Y:S01]  /*12c50*/  IMAD.U32 R4, RZ, RZ, UR6 ;  /* 0x00000006ff047e24 */ /* 0x000fe2000f8e00ff */
[----:B------:R-:W-:Y:S01]  /*12c60*/  MOV R6, UR8 ;  /* 0x0000000800067c02 */ /* 0x000fe20008000f00 */
[----:B------:R-:W2:Y:S01]  /*12c70*/  LDC.64 R2, c[0x4][R2] ;  /* 0x0100000002027b82 */ /* 0x000ea20000000a00 */
[----:B01----:R-:W-:Y:S01]  /*12c80*/  IMAD.U32 R5, RZ, RZ, UR7 ;  /* 0x00000007ff057e24 */ /* 0x003fe2000f8e00ff */
[----:B------:R-:W-:Y:S01]  /*12c90*/  MOV R12, 0x1 ;  /* 0x00000001000c7802 */ /* 0x000fe20000000f00 */
[----:B------:R-:W-:Y:S02]  /*12ca0*/  IMAD.U32 R7, RZ, RZ, UR9 ;  /* 0x00000009ff077e24 */ /* 0x000fe4000f8e00ff */
[----:B------:R-:W-:-:S02]  /*12cb0*/  IMAD.U32 R10, RZ, RZ, UR4 ;  /* 0x00000004ff0a7e24 */ /* 0x000fc4000f8e00ff */
[----:B------:R-:W-:Y:S02]  /*12cc0*/  IMAD.U32 R11, RZ, RZ, UR5 ;  /* 0x00000005ff0b7e24 */ /* 0x000fe4000f8e00ff */
[----:B------:R-:W-:Y:S02]  /*12cd0*/  IMAD.MOV.U32 R8, RZ, RZ, 0x70 ;  /* 0x00000070ff087424 */ /* 0x000fe400078e00ff */
[----:B------:R-:W-:-:S07]  /*12ce0*/  IMAD.MOV.U32 R13, RZ, RZ, RZ ;  /* 0x000000ffff0d7224 */ /* 0x000fce00078e00ff */
[----:B------:R-:W-:-:S07]  /*12cf0*/  LEPC R20, `(.L_x_567) ;  /* 0x000000001014794e */ /* 0x000fce0000000000 */
[----:B--2---:R-:W-:Y:S05]  /*12d00*/  CALL.ABS.NOINC R2 ;  /* 0x0000000002007343 */ /* 0x004fea0003c00000 */
.L_x_567:
[----:B------:R-:W-:Y:S05]  /*12d10*/  BSYNC B6 ;  /* 0x0000000000067941 */ /* 0x000fea0003800000 */
.L_x_566:
        /* <DEDUP_REMOVED lines=8> */
[----:B--2---:R-:W-:Y:S01]  /*12da0*/  MOV R2, 0x0 ;  /* 0x0000000000027802 */ /* 0x004fe20000000f00 */
        /* <DEDUP_REMOVED lines=15> */
.L_x_569:
[----:B------:R-:W-:Y:S05]  /*12ea0*/  BSYNC B6 ;  /* 0x0000000000067941 */ /* 0x000fea0003800000 */
.L_x_568:
[----:B------:R-:W-:Y:S01]  /*12eb0*/  VIADD R0, R22, 0x1000 ;  /* 0x0000100016007836 */ /* 0x000fe20000000000 */
[----:B------:R-:W-:Y:S04]  /*12ec0*/  BSSY B6, `(.L_x_570) ;  /* 0x0000013000067945 */ /* 0x000fe80003800000 */
[----:B------:R-:W-:-:S13]  /*12ed0*/  LOP3.LUT P0, RZ, R0, 0x9f, RZ, 0xc0, !PT ;  /* 0x0000009f00ff7812 */ /* 0x000fda000780c0ff */
        /* <DEDUP_REMOVED lines=17> */
.L_x_571:
[----:B------:R-:W-:Y:S05]  /*12ff0*/  BSYNC B6 ;  /* 0x0000000000067941 */ /* 0x000fea0003800000 */
.L_x_570:
[----:B------:R-:W3:Y:S01]  /*13000*/  LDL R27, [R1+0x30] ;  /* 0x00003000011b7983 */ /* 0x000ee20000100800 */
[----:B------:R-:W-:Y:S01]  /*13010*/  BSSY B6, `(.L_x_572) ;  /* 0x0000013000067945 */ /* 0x000fe20003800000 */
[----:B---3--:R-:W-:-:S13]  /*13020*/  LOP3.LUT P6, RZ, R27, 0x1, RZ, 0xc0, !PT ;  /* 0x000000011bff7812 */ /* 0x008fda00078cc0ff */
[----:B------:R-:W-:Y:S05]  /*13030*/  @!P6 BRA `(.L_x_573) ;  /* 0x000000000040e947 */ /* 0x000fea0003800000 */
[----:B--2---:R-:W-:Y:S01]  /*13040*/  MOV R2, 0x0 ;  /* 0x0000000000027802 */ /* 0x004fe20000000f00 */
[----:B------:R-:W-:Y:S01]  /*13050*/  ULDC.64 UR4, c[0x4][0x98] ;  /* 0x0100260000047ab9 */ /* 0x000fe20000000a00 */
[----:B------:R-:W-:Y:S01]  /*13060*/  ULDC.64 UR6, c[0x4][0xa0] ;  /* 0x0100280000067ab9 */ /* 0x000fe20000000a00 */
[----:B------:R-:W-:Y:S01]  /*13070*/  ULDC.64 UR8, c[0x4][0x20] ;  /* 0x0100080000087ab9 */ /* 0x000fe20000000a00 */
[----:B------:R-:W-:Y:S01]  /*13080*/  IMAD.U32 R4, RZ, RZ, UR4 ;  /* 0x00000004ff047e24 */ /* 0x000fe2000f8e00ff */
[----:B0-----:R-:W-:Y:S01]  /*13090*/  MOV R7, UR7 ;  /* 0x0000000700077c02 */ /* 0x001fe20008000f00 */
[----:B------:R-:W0:Y:S01]  /*130a0*/  LDC.64 R2, c[0x4][R2] ;  /* 0x0100000002027b82 */ /* 0x000e220000000a00 */
[----:B-1----:R-:W-:Y:S01]  /*130b0*/  IMAD.U32 R5, RZ, RZ, UR5 ;  /* 0x00000005ff057e24 */ /* 0x002fe2000f8e00ff */
[----:B------:R-:W-:Y:S01]  /*130c0*/  MOV R13, RZ ;  /* 0x000000ff000d7202 */ /* 0x000fe20000000f00 */
[----:B------:R-:W-:Y:S02]  /*130d0*/  IMAD.U32 R6, RZ, RZ, UR6 ;  /* 0x00000006ff067e24 */ /* 0x000fe4000f8e00ff */
[----:B------:R-:W-:-:S02]  /*130e0*/  IMAD.U32 R10, RZ, RZ, UR8 ;  /* 0x00000008ff0a7e24 */ /* 0x000fc4000f8e00ff */
[----:B------:R-:W-:Y:S02]  /*130f0*/  IMAD.U32 R11, RZ, RZ, UR9 ;  /* 0x00000009ff0b7e24 */ /* 0x000fe4000f8e00ff */
[----:B------:R-:W-:Y:S02]  /*13100*/  IMAD.MOV.U32 R8, RZ, RZ, 0x70 ;  /* 0x00000070ff087424 */ /* 0x000fe400078e00ff */
[----:B------:R-:W-:-:S07]  /*13110*/  IMAD.MOV.U32 R12, RZ, RZ, 0x1 ;  /* 0x00000001ff0c7424 */ /* 0x000fce00078e00ff */
[----:B------:R-:W-:-:S07]  /*13120*/  LEPC R20, `(.L_x_573) ;  /* 0x000000001014794e */ /* 0x000fce0000000000 */
[----:B0-----:R-:W-:Y:S05]  /*13130*/  CALL.ABS.NOINC R2 ;  /* 0x0000000002007343 */ /* 0x001fea0003c00000 */
.L_x_573:
[----:B------:R-:W-:Y:S05]  /*13140*/  BSYNC B6 ;  /* 0x0000000000067941 */ /* 0x000fea0003800000 */
.L_x_572:
[----:B------:R-:W3:Y:S01]  /*13150*/  LDL R13, [R1+0x8] ;  /* 0x00000800010d7983 */ /* 0x000ee20000100800 */
[----:B------:R-:W-:Y:S01]  /*13160*/  ULDC.64 UR4, c[0x0][0x9f8] ;  /* 0x00027e0000047ab9 */ /* 0x000fe20000000a00 */
[----:B------:R-:W4:Y:S02]  /*13170*/  LDC R11, c[0x0][0x430] ;  /* 0x00010c00ff0b7b82 */ /* 0x000f240000000800 */
[----:B------:R-:W3:Y:S04]  /*13180*/  LDL R20, [R1+0x54] ;  /* 0x0000540001147983 */ /* 0x000ee80000100800 */
[----:B------:R-:W3:Y:S01]  /*13190*/  LDL R15, [R1+0x1c] ;  /* 0x00001c00010f7983 */ /* 0x000ee20000100800 */
[----:B------:R-:W-:-:S03]  /*131a0*/  ISETP.NE.U32.AND P0, PT, RZ, UR4, PT ;  /* 0x00000004ff007c0c */ /* 0x000fc6000bf05070 */
[----:B------:R-:W3:Y:S01]  /*131b0*/  LDL R12, [R1+0x74] ;  /* 0x00007400010c7983 */ /* 0x000ee20000100800 */
[----:B------:R-:W-:-:S13]  /*131c0*/  ISETP.NE.AND.EX P0, PT, RZ, UR5, PT, P0 ;  /* 0x00000005ff007c0c */ /* 0x000fda000bf05300 */
[----:B--2---:R-:W-:-:S04]  /*131d0*/  @P0 IADD3 R2, P1, R25, UR4, RZ ;  /* 0x0000000419020c10 */ /* 0x004fc8000ff3e0ff */
[----:B------:R-:W-:Y:S01]  /*131e0*/  @P0 IADD3.X R3, R26, UR5, RZ, P1, !PT ;  /* 0x000000051a030c10 */ /* 0x000fe20008ffe4ff */
[----:B------:R-:W2:Y:S01]  /*131f0*/  S2R R21, SR_TID.X ;  /* 0x0000000000157919 */ /* 0x000ea20000002100 */
[----:B----4-:R-:W-:-:S03]  /*13200*/  ISETP.NE.AND P2, PT, R11, 0x1, PT ;  /* 0x000000010b00780c */ /* 0x010fc60003f45270 */
[----:B---3--:R3:W4:Y:S01]  /*13210*/  @P0 LDG.E R13, desc[UR40][R2.64] ;  /* 0x00000028020d0981 */ /* 0x008722000c1e1900 */
[C---:B--2---:R-:W-:Y:S01]  /*13220*/  LOP3.LUT R0, R21.reuse, 0x7f, RZ, 0xc0, !PT ;  /* 0x0000007f15007812 */ /* 0x044fe200078ec0ff */
[----:B------:R-:W-:-:S03]  /*13230*/  IMAD.SHL.U32 R21, R21, 0x20, RZ ;  /* 0x0000002015157824 */ /* 0x000fc600078e00ff */
[----:B------:R-:W-:-:S05]  /*13240*/  SHF.R.U32.HI R0, RZ, 0x2, R0 ;  /* 0x00000002ff007819 */ /* 0x000fca0000011600 */
[----:B---3--:R-:W2:Y:S01]  /*13250*/  @P2 LDC R2, c[0x0][0x434] ;  /* 0x00010d00ff022b82 */ /* 0x008ea20000000800 */
[----:B------:R-:W-:Y:S01]  /*13260*/  LOP3.LUT R21, R0, 0x60, R21, 0xf8, !PT ;  /* 0x0000006000157812 */ /* 0x000fe200078ef815 */
[----:B------:R-:W-:-:S06]  /*13270*/  IMAD.MOV.U32 R0, RZ, RZ, 0xa0 ;  /* 0x000000a0ff007424 */ /* 0x000fcc00078e00ff */
[----:B------:R-:W3:Y:S01]  /*13280*/  @P2 LDC R3, c[0x0][0x438] ;  /* 0x00010e00ff032b82 */ /* 0x000ee20000000800 */
[----:B------:R-:W-:-:S04]  /*13290*/  IMAD R0, R20, R0, -0xa0 ;  /* 0xffffff6014007424 */ /* 0x000fc800078e0200 */
[----:B------:R-:W-:Y:S02]  /*132a0*/  IMAD.IADD R10, R21, 0x1, R0 ;  /* 0x00000001150a7824 */ /* 0x000fe400078e0200 */
[----:B------:R-:W3:Y:S03]  /*132b0*/  S2R R21, SR_TID.X ;  /* 0x0000000000157919 */ /* 0x000ee60000002100 */
[C---:B------:R-:W-:Y:S01]  /*132c0*/  ISETP.GE.AND P1, PT, R10.reuse, R24, PT ;  /* 0x000000180a00720c */ /* 0x040fe20003f26270 */
[----:B------:R-:W-:-:S04]  /*132d0*/  IMAD.IADD R10, R10, 0x1, R15 ;  /* 0x000000010a0a7824 */ /* 0x000fc800078e020f */
[----:B--2---:R-:W-:Y:S01]  /*132e0*/  @P2 IMAD.HI.U32 R2, R10, R2, RZ ;  /* 0x000000020a022227 */ /* 0x004fe200078e00ff */
[----:B------:R-:W-:-:S07]  /*132f0*/  MOV R6, R10 ;  /* 0x0000000a00067202 */ /* 0x000fce0000000f00 */
[----:B01----:R-:W0:Y:S01]  /*13300*/  @!P1 LDC.64 R4, c[0x0][0x418] ;  /* 0x00010600ff049b82 */ /* 0x003e220000000a00 */
[----:B---3--:R-:W-:-:S07]  /*13310*/  @P2 SHF.R.U32.HI R6, RZ, R3, R2 ;  /* 0x00000003ff062219 */ /* 0x008fce0000011602 */
[----:B------:R-:W1:Y:S01]  /*13320*/  @!P1 LDC.64 R2, c[0x0][0x428] ;  /* 0x00010a00ff029b82 */ /* 0x000e620000000a00 */
[----:B------:R-:W-:Y:S02]  /*13330*/  @!P1 SHF.R.S32.HI R7, RZ, 0x1f, R6 ;  /* 0x0000001fff079819 */ /* 0x000fe40000011406 */
[C---:B------:R-:W-:Y:S01]  /*13340*/  LOP3.LUT R25, R21.reuse, 0x7f, RZ, 0xc0, !PT ;  /* 0x0000007f15197812 */ /* 0x040fe200078ec0ff */
[----:B------:R-:W-:-:S03]  /*13350*/  IMAD.SHL.U32 R21, R21, 0x20, RZ ;  /* 0x0000002015157824 */ /* 0x000fc600078e00ff */
[----:B------:R-:W-:-:S04]  /*13360*/  SHF.R.U32.HI R25, RZ, 0x2, R25 ;  /* 0x00000002ff197819 */ /* 0x000fc80000011619 */
[----:B------:R-:W-:-:S04]  /*13370*/  LOP3.LUT R21, R25, 0x60, R21, 0xf8, !PT ;  /* 0x0000006019157812 */ /* 0x000fc800078ef815 */
[----:B------:R-:W-:-:S05]  /*13380*/  LOP3.LUT R21, R21, 0x80, RZ, 0xfc, !PT ;  /* 0x0000008015157812 */ /* 0x000fca00078efcff */
[----:B------:R-:W-:Y:S01]  /*13390*/  IMAD.IADD R0, R21, 0x1, R0 ;  /* 0x0000000115007824 */ /* 0x000fe200078e0200 */
[----:B------:R-:W-:Y:S01]  /*133a0*/  LOP3.LUT R27, R27, 0xfffffffd, RZ, 0xc0, !PT ;  /* 0xfffffffd1b1b7812 */ /* 0x000fe200078ec0ff */
[----:B------:R-:W-:Y:S01]  /*133b0*/  UMOV UR4, 0xffffffff ;  /* 0xffffffff00047882 */ /* 0x000fe20000000000 */
[----:B----4-:R-:W-:Y:S01]  /*133c0*/  SHF.R.S32.HI R14, RZ, 0x1f, R13 ;  /* 0x0000001fff0e7819 */ /* 0x010fe2000001140d */
[-C--:B-1----:R-:W-:Y:S01]  /*133d0*/  @!P1 IMAD.WIDE.U32 R8, R13, R2.reuse, R6 ;  /* 0x000000020d089225 */ /* 0x082fe200078e0006 */
[----:B------:R1:W-:Y:S01]  /*133e0*/  @P0 STL [R1+0x8], R13 ;  /* 0x0000080d01000387 */ /* 0x0003e20000100800 */
[----:B------:R-:W2:Y:S02]  /*133f0*/  @P2 LDC R7, c[0x0][0x438] ;  /* 0x00010e00ff072b82 */ /* 0x000ea40000000800 */
[----:B------:R-:W-:-:S04]  /*13400*/  @!P1 IMAD R2, R14, R2, RZ ;  /* 0x000000020e029224 */ /* 0x000fc800078e02ff */
[----:B------:R-:W-:Y:S01]  /*13410*/  @!P1 IMAD R3, R13, R3, R2 ;  /* 0x000000030d039224 */ /* 0x000fe200078e0202 */
[----:B0-----:R-:W-:-:S03]  /*13420*/  @!P1 LEA R2, P0, R8, R4, 0x2 ;  /* 0x0000000408029211 */ /* 0x001fc600078010ff */
[----:B------:R-:W-:-:S05]  /*13430*/  @!P1 IMAD.IADD R3, R9, 0x1, R3 ;  /* 0x0000000109039824 */ /* 0x000fca00078e0203 */
[----:B------:R-:W-:Y:S02]  /*13440*/  @!P1 LEA.HI.X R3, R8, R5, R3, 0x2, P0 ;  /* 0x0000000508039211 */ /* 0x000fe400000f1403 */
[----:B------:R-:W-:Y:S01]  /*13450*/  ISETP.GE.AND P0, PT, R0, R24, PT ;  /* 0x000000180000720c */ /* 0x000fe20003f06270 */
[----:B------:R-:W0:Y:S03]  /*13460*/  @P2 LDC R5, c[0x0][0x434] ;  /* 0x00010d00ff052b82 */ /* 0x000e260000000800 */
[----:B------:R-:W-:Y:S01]  /*13470*/  ISETP.GT.U32.OR P0, PT, R21, 0x9f, P0 ;  /* 0x0000009f1500780c */ /* 0x000fe20000704470 */
[----:B------:R-:W-:-:S06]  /*13480*/  IMAD.MOV.U32 R4, RZ, RZ, RZ ;  /* 0x000000ffff047224 */ /* 0x000fcc00078e00ff */
[----:B------:R3:W5:Y:S01]  /*13490*/  @!P1 LDG.E R4, desc[UR40][R2.64] ;  /* 0x0000002802049981 */ /* 0x000762000c1e1900 */
[----:B------:R-:W-:-:S05]  /*134a0*/  IADD3 R9, R0, R15, RZ ;  /* 0x0000000f00097210 */ /* 0x000fca0007ffe0ff */
[----:B---3--:R-:W3:Y:S01]  /*134b0*/  @!P0 LDC.64 R2, c[0x0][0x428] ;  /* 0x00010a00ff028b82 */ /* 0x008ee20000000a00 */
[----:B0-----:R-:W-:-:S04]  /*134c0*/  @P2 IMAD.HI.U32 R5, R9, R5, RZ ;  /* 0x0000000509052227 */ /* 0x001fc800078e00ff */
[----:B------:R-:W-:Y:S01]  /*134d0*/  IMAD.MOV.U32 R0, RZ, RZ, R9 ;  /* 0x000000ffff007224 */ /* 0x000fe200078e0009 */
[----:B--2---:R-:W-:Y:S01]  /*134e0*/  @P2 SHF.R.U32.HI R0, RZ, R7, R5 ;  /* 0x00000007ff002219 */ /* 0x004fe20000011605 */
[----:B------:R-:W-:-:S03]  /*134f0*/  IMAD.MOV R8, RZ, RZ, -R6 ;  /* 0x000000ffff087224 */ /* 0x000fc600078e0a06 */
[--C-:B------:R-:W-:Y:S01]  /*13500*/  @!P0 SHF.R.S32.HI R7, RZ, 0x1f, R0.reuse ;  /* 0x0000001fff078819 */ /* 0x100fe20000011400 */
[----:B------:R-:W-:Y:S02]  /*13510*/  @!P0 IMAD.MOV.U32 R6, RZ, RZ, R0 ;  /* 0x000000ffff068224 */ /* 0x000fe400078e0000 */
[-C--:B---3--:R-:W-:Y:S02]  /*13520*/  @!P0 IMAD R5, R14, R2.reuse, RZ ;  /* 0x000000020e058224 */ /* 0x088fe400078e02ff */
[----:B------:R-:W-:-:S04]  /*13530*/  @!P0 IMAD.WIDE.U32 R6, R13, R2, R6 ;  /* 0x000000020d068225 */ /* 0x000fc800078e0006 */
[----:B------:R-:W-:Y:S02]  /*13540*/  @!P0 IMAD R5, R13, R3, R5 ;  /* 0x000000030d058224 */ /* 0x000fe400078e0205 */
[----:B------:R-:W0:Y:S02]  /*13550*/  @!P0 LDC.64 R2, c[0x0][0x418] ;  /* 0x00010600ff028b82 */ /* 0x000e240000000a00 */
[----:B------:R-:W-:Y:S01]  /*13560*/  @!P0 IMAD.IADD R5, R5, 0x1, R7 ;  /* 0x0000000105058824 */ /* 0x000fe200078e0207 */
[----:B0-----:R-:W-:-:S04]  /*13570*/  @!P0 LEA R2, P1, R6, R2, 0x2 ;  /* 0x0000000206028211 */ /* 0x001fc800078210ff */
[----:B------:R-:W-:Y:S02]  /*13580*/  @!P0 LEA.HI.X R3, R6, R3, R5, 0x2, P1 ;  /* 0x0000000306038211 */ /* 0x000fe400008f1405 */
[----:B------:R-:W-:Y:S02]  /*13590*/  ISETP.GT.U32.AND P1, PT, R21, 0x9f, PT ;  /* 0x0000009f1500780c */ /* 0x000fe40003f24070 */
[----:B------:R-:W-:-:S06]  /*135a0*/  MOV R5, RZ ;  /* 0x000000ff00057202 */ /* 0x000fcc0000000f00 */
[----:B------:R1:W5:Y:S01]  /*135b0*/  @!P0 LDG.E R5, desc[UR40][R2.64] ;  /* 0x0000002802058981 */ /* 0x000362000c1e1900 */
[----:B------:R-:W-:-:S04]  /*135c0*/  ISETP.NE.AND P0, PT, R12, 0x3, PT ;  /* 0x000000030c00780c */ /* 0x000fc80003f05270 */
[----:B------:R-:W-:-:S04]  /*135d0*/  @P1 LOP3.LUT R27, R27, 0x2, RZ, 0xfc, !PT ;  /* 0x000000021b1b1812 */ /* 0x000fc800078efcff */
[----:B------:R-:W-:Y:S01]  /*135e0*/  LOP3.LUT R27, R27, 0xfffffffb, RZ, 0xc0, !PT ;  /* 0xfffffffb1b1b7812 */ /* 0x000fe200078ec0ff */
[----:B------:R1:W-:Y:S04]  /*135f0*/  STL [R1+0x20], R14 ;  /* 0x0000200e01007387 */ /* 0x0003e80000100800 */
[----:B------:R-:W-:-:S05]  /*13600*/  @P0 LOP3.LUT R27, R27, 0x4, RZ, 0xfc, !PT ;  /* 0x000000041b1b0812 */ /* 0x000fca00078efcff */
[----:B------:R1:W-:Y:S01]  /*13610*/  STL [R1+0x30], R27 ;  /* 0x0000301b01007387 */ /* 0x0003e20000100800 */
[----:B------:R-:W-:Y:S02]  /*13620*/  IMAD.MOV R0, RZ, RZ, -R0 ;  /* 0x000000ffff007224 */ /* 0x000fe400078e0a00 */
[C---:B------:R-:W-:Y:S02]  /*13630*/  IMAD R8, R11.reuse, R8, R10 ;  /* 0x000000080b087224 */ /* 0x040fe400078e020a */
[----:B------:R-:W-:Y:S01]  /*13640*/  IMAD R9, R11, R0, R9 ;  /* 0x000000000b097224 */ /* 0x000fe200078e0209 */
[----:B------:R-:W-:Y:S06]  /*13650*/  BRA.DIV UR4, `(.L_x_574) ;  /* 0x0000005204447947 */ /* 0x000fec000b800000 */
.L_x_696:
[----:B------:R-:W-:Y:S01]  /*13660*/  SHF.R.S32.HI R0, RZ, 0x1f, R18 ;  /* 0x0000001fff007819 */ /* 0x000fe20000011412 */
[----:B------:R-:W-:-:S04]  /*13670*/  VIADD R7, R20, 0xffffffff ;  /* 0xffffffff14077836 */ /* 0x000fc80000000000 */
[----:B------:R0:W-:Y:S01]  /*13680*/  STL [R1+0x14], R0 ;  /* 0x0000140001007387 */ /* 0x0001e20000100800 */
[----:B------:R-:W-:Y:S05]  /*13690*/  @!P0 BRA `(.L_x_575) ;  /* 0x0000000000048947 */ /* 0x000fea0003800000 */
[----:B------:R-:W-:Y:S01]  /*136a0*/  BPT.TRAP 0x1 ;  /* 0x000000040000795c */ /* 0x000fe20000300000 */
.L_x_575:
[----:B0-----:R-:W2:Y:S01]  /*136b0*/  LDL R0, [R1+0xc] ;  /* 0x00000c0001007983 */ /* 0x001ea20000100800 */
[----:B------:R-:W-:Y:S01]  /*136c0*/  IMAD R6, R29, 0x8, R22 ;  /* 0x000000081d067824 */ /* 0x000fe200078e0216 */
[----:B------:R-:W-:Y:S01]  /*136d0*/  BSSY B0, `(.L_x_576) ;  /* 0x0000007000007945 */ /* 0x000fe20003800000 */
[----:B--2---:R-:W-:-:S04]  /*136e0*/  SHF.L.U32 R0, R0, 0x1f, RZ ;  /* 0x0000001f00007819 */ /* 0x004fc800000006ff */
[----:B------:R0:W2:Y:S01]  /*136f0*/  SYNCS.PHASECHK.TRANS64.TRYWAIT P0, [R6+URZ+0x13280], R0 ;  /* 0x01328000060075a7 */ /* 0x0000a2000800017f */
[----:B------:R0:W-:Y:S02]  /*13700*/  STL [R1+0x50], R0 ;  /* 0x0000500001007387 */ /* 0x0001e40000100800 */
[----:B0-----:R-:W-:-:S05]  /*13710*/  SHF.R.S32.HI R0, RZ, 0x1f, R8 ;  /* 0x0000001fff007819 */ /* 0x001fca0000011408 */
[----:B------:R0:W-:Y:S02]  /*13720*/  STL [R1+0x48], R0 ;  /* 0x0000480001007387 */ /* 0x0001e40000100800 */
[----:B0-2---:R-:W-:Y:S05]  /*13730*/  @!P0 BRA `(.L_x_577) ;  /* 0x0000005000408947 */ /* 0x005fea0003800000 */
.L_x_697:
[----:B------:R-:W-:Y:S05]  /*13740*/  BSYNC B0 ;  /* 0x0000000000007941 */ /* 0x000fea0003800000 */
.L_x_576:
[----:B0-----:R-:W2:Y:S01]  /*13750*/  LDL R0, [R1+0x48] ;  /* 0x0000480001007983 */ /* 0x001ea20000100800 */
[----:B------:R-:W-:Y:S01]  /*13760*/  ULDC.64 UR4, c[0x0][0x328] ;  /* 0x0000ca0000047ab9 */ /* 0x000fe20000000a00 */
[----:B-1---5:R-:W-:Y:S01]  /*13770*/  SHF.R.S32.HI R13, RZ, 0x1f, R4 ;  /* 0x0000001fff0d7819 */ /* 0x022fe20000011404 */
[----:B------:R-:W-:Y:S01]  /*13780*/  ULDC.64 UR6, c[0x0][0x338] ;  /* 0x0000ce0000067ab9 */ /* 0x000fe20000000a00 */
[----:B------:R-:W3:Y:S01]  /*13790*/  LDL.LU R11, [R1+0x30] ;  /* 0x00003000010b7983 */ /* 0x000ee20000300800 */
[----:B------:R-:W0:Y:S01]  /*137a0*/  LDC R12, c[0x0][0x2f4] ;  /* 0x0000bd00ff0c7b82 */ /* 0x000e220000000800 */
[----:B------:R-:W-:Y:S01]  /*137b0*/  ULDC.64 UR8, c[0x0][0x330] ;  /* 0x0000cc0000087ab9 */ /* 0x000fe20000000a00 */
[----:B------:R-:W-:Y:S01]  /*137c0*/  ULDC.64 UR10, c[0x0][0x318] ;  /* 0x0000c600000a7ab9 */ /* 0x000fe20000000a00 */
[----:B------:R-:W4:Y:S01]  /*137d0*/  LDL R10, [R1+0x14] ;  /* 0x00001400010a7983 */ /* 0x000f220000100800 */
[----:B------:R-:W-:-:S03]  /*137e0*/  IMAD.WIDE.U32 R2, R8, UR4, RZ ;  /* 0x0000000408027c25 */ /* 0x000fc6000f8e00ff */
[----:B------:R1:W-:Y:S01]  /*137f0*/  STL [R1+0x4c], R13 ;  /* 0x00004c0d01007387 */ /* 0x0003e20000100800 */
[----:B------:R-:W1:Y:S01]  /*13800*/  S2R R14, SR_TID.X ;  /* 0x00000000000e7919 */ /* 0x000e620000002100 */
[----:B------:R-:W-:Y:S02]  /*13810*/  SHF.R.S32.HI R15, RZ, 0x1f, R5 ;  /* 0x0000001fff0f7819 */ /* 0x000fe40000011405 */
[----:B-1----:R-:W-:-:S04]  /*13820*/  SHF.L.U32 R21, R14, 0x4, RZ ;  /* 0x000000040e157819 */ /* 0x002fc800000006ff */
[----:B------:R-:W-:-:S04]  /*13830*/  LOP3.LUT R21, R21, 0x30, RZ, 0xc0, !PT ;  /* 0x0000003015157812 */ /* 0x000fc800078ec0ff */
[CC--:B0-----:R-:W-:Y:S02]  /*13840*/  ISETP.GE.AND P1, PT, R21.reuse, R12.reuse, PT ;  /* 0x0000000c1500720c */ /* 0x0c1fe40003f26270 */
[----:B------:R-:W-:Y:S01]  /*13850*/  ISETP.GE.AND P0, PT, R21, R12, PT ;  /* 0x0000000c1500720c */ /* 0x000fe20003f06270 */
[----:B--2---:R-:W-:-:S04]  /*13860*/  IMAD R0, R0, UR4, RZ ;  /* 0x0000000400007c24 */ /* 0x004fc8000f8e02ff */
[----:B------:R-:W-:-:S04]  /*13870*/  IMAD R0, R8, UR5, R0 ;  /* 0x0000000508007c24 */ /* 0x000fc8000f8e0200 */
[----:B------:R-:W-:Y:S02]  /*13880*/  IMAD.IADD R3, R3, 0x1, R0 ;  /* 0x0000000103037824 */ /* 0x000fe400078e0200 */
[----:B------:R-:W-:Y:S02]  /*13890*/  IMAD R0, R13, UR6, RZ ;  /* 0x000000060d007c24 */ /* 0x000fe4000f8e02ff */
[----:B------:R-:W2:Y:S01]  /*138a0*/  LDL R13, [R1+0x28] ;  /* 0x00002800010d7983 */ /* 0x000ea20000100800 */
[----:B------:R-:W-:-:S04]  /*138b0*/  IMAD.WIDE.U32 R2, R4, UR6, R2 ;  /* 0x0000000604027c25 */ /* 0x000fc8000f8e0002 */
[----:B------:R-:W-:-:S04]  /*138c0*/  IMAD R0, R4, UR7, R0 ;  /* 0x0000000704007c24 */ /* 0x000fc8000f8e0200 */
[----:B------:R-:W-:Y:S01]  /*138d0*/  IMAD.IADD R3, R3, 0x1, R0 ;  /* 0x0000000103037824 */ /* 0x000fe200078e0200 */
[----:B---3--:R-:W-:Y:S01]  /*138e0*/  LOP3.LUT R11, R11, 0xfffffffe, RZ, 0xc0, !PT ;  /* 0xfffffffe0b0b7812 */ /* 0x008fe200078ec0ff */
[----:B----4-:R-:W-:Y:S02]  /*138f0*/  IMAD R12, R10, UR8, RZ ;  /* 0x000000080a0c7c24 */ /* 0x010fe4000f8e02ff */
[C---:B------:R-:W-:Y:S01]  /*13900*/  IMAD.WIDE.U32 R2, R18.reuse, UR8, R2 ;  /* 0x0000000812027c25 */ /* 0x040fe2000f8e0002 */
[----:B------:R-:W-:Y:S02]  /*13910*/  @P1 LOP3.LUT R11, R11, 0x1, RZ, 0xfc, !PT ;  /* 0x000000010b0b1812 */ /* 0x000fe400078efcff */
[----:B------:R-:W-:Y:S01]  /*13920*/  SHF.R.S32.HI R10, RZ, 0x1f, R9 ;  /* 0x0000001fff0a7819 */ /* 0x000fe20000011409 */
[----:B------:R-:W-:Y:S01]  /*13930*/  IMAD R12, R18, UR9, R12 ;  /* 0x00000009120c7c24 */ /* 0x000fe2000f8e020c */
[----:B------:R-:W-:Y:S01]  /*13940*/  IADD3 R0, P1, R2, UR10, RZ ;  /* 0x0000000a02007c10 */ /* 0x000fe2000ff3e0ff */
[----:B------:R-:W-:Y:S03]  /*13950*/  STL [R1+0x30], R11 ;  /* 0x0000300b01007387 */ /* 0x000fe60000100800 */
[----:B------:R-:W-:Y:S01]  /*13960*/  IADD3.X R2, R3, UR11, R12, P1, !PT ;  /* 0x0000000b03027c10 */ /* 0x000fe20008ffe40c */
[----:B------:R-:W-:Y:S01]  /*13970*/  IMAD R3, R10, UR4, RZ ;  /* 0x000000040a037c24 */ /* 0x000fe2000f8e02ff */
[----:B------:R0:W-:Y:S03]  /*13980*/  STL [R1+0x44], R10 ;  /* 0x0000440a01007387 */ /* 0x0001e60000100800 */
[----:B------:R-:W-:-:S02]  /*13990*/  IMAD R3, R9, UR5, R3 ;  /* 0x0000000509037c24 */ /* 0x000fc4000f8e0203 */
[----:B0-----:R-:W-:-:S04]  /*139a0*/  IMAD.WIDE.U32 R10, R9, UR4, RZ ;  /* 0x00000004090a7c25 */ /* 0x001fc8000f8e00ff */
[----:B------:R-:W-:Y:S02]  /*139b0*/  IMAD.IADD R11, R11, 0x1, R3 ;  /* 0x000000010b0b7824 */ /* 0x000fe400078e0203 */
[----:B------:R-:W-:Y:S01]  /*139c0*/  IMAD R3, R15, UR6, RZ ;  /* 0x000000060f037c24 */ /* 0x000fe2000f8e02ff */
[----:B------:R0:W-:Y:S01]  /*139d0*/  STL [R1+0x40], R15 ;  /* 0x0000400f01007387 */ /* 0x0001e20000100800 */
[----:B------:R-:W-:-:S04]  /*139e0*/  IMAD.WIDE.U32 R10, R5, UR6, R10 ;  /* 0x00000006050a7c25 */ /* 0x000fc8000f8e000a */
[----:B------:R-:W-:Y:S01]  /*139f0*/  IMAD R3, R5, UR7, R3 ;  /* 0x0000000705037c24 */ /* 0x000fe2000f8e0203 */
[----:B------:R-:W-:-:S03]  /*13a00*/  LOP3.LUT R14, R14, 0x7f, RZ, 0xc0, !PT ;  /* 0x0000007f0e0e7812 */ /* 0x000fc600078ec0ff */
[----:B------:R-:W-:Y:S01]  /*13a10*/  IMAD.IADD R11, R11, 0x1, R3 ;  /* 0x000000010b0b7824 */ /* 0x000fe200078e0203 */
[----:B------:R-:W-:Y:S01]  /*13a20*/  SHF.R.U32.HI R14, RZ, 0x2, R14 ;  /* 0x00000002ff0e7819 */ /* 0x000fe2000001160e */
[----:B------:R-:W-:-:S04]  /*13a30*/  IMAD.WIDE.U32 R10, R18, UR8, R10 ;  /* 0x00000008120a7c25 */ /* 0x000fc8000f8e000a */
[----:B------:R-:W-:Y:S01]  /*13a40*/  IMAD R7, R7, -0xa0, R24 ;  /* 0xffffff6007077824 */ /* 0x000fe200078e0218 */
[----:B------:R-:W-:Y:S01]  /*13a50*/  IADD3 R28, P1, R10, UR10, RZ ;  /* 0x0000000a0a1c7c10 */ /* 0x000fe2000ff3e0ff */
[----:B------:R-:W-:Y:S02]  /*13a60*/  UMOV UR4, 0xffffffff ;  /* 0xffffffff00047882 */ /* 0x000fe40000000000 */
[----:B------:R-:W-:Y:S01]  /*13a70*/  IMAD.IADD R7, R7, 0x1, -R14 ;  /* 0x0000000107077824 */ /* 0x000fe200078e0a0e */
[----:B------:R-:W-:-:S04]  /*13a80*/  IADD3.X R25, R12, UR11, R11, P1, !PT ;  /* 0x0000000b0c197c10 */ /* 0x000fc80008ffe40b */
[----:B------:R-:W-:Y:S01]  /*13a90*/  ISETP.GE.AND P5, PT, R7, 0x1, PT ;  /* 0x000000010700780c */ /* 0x000fe20003fa6270 */
[----:B--2---:R-:W-:Y:S01]  /*13aa0*/  IMAD R20, R29, 0x2800, R13 ;  /* 0x000028001d147824 */ /* 0x004fe200078e020d */
[----:B0-----:R-:W-:Y:S11]  /*13ab0*/  BRA.DIV UR4, `(.L_x_578) ;  /* 0x0000004e04787947 */ /* 0x001ff6000b800000 */
[----:B------:R-:W2:Y:S01]  /*13ac0*/  LDL.LU R14, [R1+0x30] ;  /* 0x00003000010e7983 */ /* 0x000ea20000300800 */
[----:B------:R-:W0:Y:S03]  /*13ad0*/  S2R R11, SR_TID.X ;  /* 0x00000000000b7919 */ /* 0x000e260000002100 */
[----:B------:R-:W1:Y:S04]  /*13ae0*/  SHFL.IDX PT, R3, R0, RZ, 0x1c1f ;  /* 0x001c1fff00037589 */ /* 0x000e6800000e0000 */
[----:B------:R-:W3:Y:S01]  /*13af0*/  SHFL.IDX PT, R10, R2, RZ, 0x1c1f ;  /* 0x001c1fff020a7589 */ /* 0x000ee200000e0000 */
[----:B0-----:R-:W-:-:S04]  /*13b00*/  SHF.L.U32 R15, R11, 0x4, RZ ;  /* 0x000000040b0f7819 */ /* 0x001fc800000006ff */
[----:B------:R-:W-:-:S04]  /*13b10*/  LOP3.LUT R15, R15, 0x30, RZ, 0xc0, !PT ;  /* 0x000000300f0f7812 */ /* 0x000fc800078ec0ff */
[----:B-1----:R-:W-:-:S05]  /*13b20*/  IADD3 R12, P1, R15, R3, RZ ;  /* 0x000000030f0c7210 */ /* 0x002fca0007f3e0ff */
[----:B---3--:R-:W-:Y:S02]  /*13b30*/  IMAD.X R13, RZ, RZ, R10, P1 ;  /* 0x000000ffff0d7224 */ /* 0x008fe400008e060a */
[----:B------:R-:W0:Y:S01]  /*13b40*/  SHFL.IDX PT, R10, R0, 0x1, 0x1c1f ;  /* 0x003c1f00000a7f89 */ /* 0x000e2200000e0000 */
[----:B------:R-:W-:-:S03]  /*13b50*/  IMAD.IADD R3, R22, 0x1, R20 ;  /* 0x0000000116037824 */ /* 0x000fc600078e0214 */
[----:B------:R-:W1:Y:S01]  /*13b60*/  SHFL.IDX PT, R20, R2, 0x1, 0x1c1f ;  /* 0x003c1f0002147f89 */ /* 0x000e6200000e0000 */
[----:B------:R-:W-:-:S13]  /*13b70*/  ISETP.LT.OR P1, PT, R7, 0x1, P0 ;  /* 0x000000010700780c */ /* 0x000fda0000721670 */
[----:B------:R-:W-:Y:S01]  /*13b80*/  LDGSTS.E.BYPASS.LTC128B.128 [R3+0x6000], desc[UR40][R12.64], !P1 ;  /* 0x060000000c037fae */ /* 0x000fe2000c901d68 */
        /* <DEDUP_REMOVED lines=12> */
[----:B------:R1:W-:Y:S02]  /*13c50*/  LDGSTS.E.BYPASS.LTC128B.128 [R3+0x7000], desc[UR40][R10.64], !P1 ;  /* 0x070000000a037fae */ /* 0x0003e4000c901d68 */
[----:B-1----:R-:W-:-:S04]  /*13c60*/  IADD3 R10, P1, R15, R0, RZ ;  /* 0x000000000f0a7210 */ /* 0x002fc80007f3e0ff */
[----:B---3--:R-:W-:Y:S02]  /*13c70*/  IADD3.X R11, RZ, R2, RZ, P1, !PT ;  /* 0x00000002ff0b7210 */ /* 0x008fe40000ffe4ff */
        /* <DEDUP_REMOVED lines=10> */
.L_x_709:
[----:B------:R-:W2:Y:S01]  /*13d20*/  S2R R2, SR_TID.X ;  /* 0x0000000000027919 */ /* 0x000ea20000002100 */
[----:B------:R-:W-:Y:S01]  /*13d30*/  ISETP.LT.OR P0, PT, R7, 0x81, P0 ;  /* 0x000000810700780c */ /* 0x000fe20000701670 */
[----:B--2---:R-:W-:-:S05]  /*13d40*/  IMAD.SHL.U32 R2, R2, 0x10, RZ ;  /* 0x0000001002027824 */ /* 0x004fca00078e00ff */
[----:B------:R-:W-:-:S04]  /*13d50*/  LOP3.LUT R2, R2, 0x30, RZ, 0xc0, !PT ;  /* 0x0000003002027812 */ /* 0x000fc800078ec0ff */
[----:B------:R-:W-:-:S05]  /*13d60*/  IADD3 R10, P3, R2, R10, RZ ;  /* 0x0000000a020a7210 */ /* 0x000fca0007f7e0ff */
[----:B------:R-:W-:-:S05]  /*13d70*/  IMAD.X R11, RZ, RZ, R0, P3 ;  /* 0x000000ffff0b7224 */ /* 0x000fca00018e0600 */
[----:B------:R-:W-:Y:S01]  /*13d80*/  @!PT LDS RZ, [RZ] ;  /* 0x00000000fffff984 */ /* 0x000fe20000000800 */
[----:B------:R-:W-:Y:S01]  /*13d90*/  @!PT LDS RZ, [RZ] ;  /* 0x00000000fffff984 */ /* 0x000fe20000000800 */
[----:B------:R-:W-:Y:S01]  /*13da0*/  @!PT LDS RZ, [RZ] ;  /* 0x00000000fffff984 */ /* 0x000fe20000000800 */
[----:B------:R2:W-:Y:S01]  /*13db0*/  LDGSTS.E.BYPASS.LTC128B.128 [R3+0x8000], desc[UR40][R10.64], !P0 ;  /* 0x080000000a037fae */ /* 0x0005e2000c101d68 */
[----:B------:R-:W-:Y:S01]  /*13dc0*/  PLOP3.LUT P0, PT, PT, PT, PT, 0x80, 0x0 ;  /* 0x000000000000781c */ /* 0x000fe20003f0f070 */
[----:B------:R-:W-:-:S12]  /*13dd0*/  NOP ;  /* 0x0000000000007918 */ /* 0x000fd80000000000 */
.L_x_579:
[----:B------:R-:W-:Y:S02]  /*13de0*/  PLOP3.LUT P3, PT, P3, P0, PT, 0xa2, 0x0 ;  /* 0x000000000000781c */ /* 0x000fe40001f61472 */
[----:B------:R-:W-:-:S08]  /*13df0*/  @P0 R2UR P3, UR4, R6 ;  /* 0x00000000060402ca */ /* 0x000fd00000060000 */
[----:B------:R-:W-:-:S05]  /*13e00*/  @P0 PLOP3.LUT P0, PT, P3, PT, PT, 0x80, 0x0 ;  /* 0x000000000000081c */ /* 0x000fca0001f0f070 */
[----:B------:R-:W-:Y:S01]  /*13e10*/  @!P3 SYNCS.ARRIVE.TRANS64.RED.A0T1 RZ, [UR4+0x13270], RZ ;  /* 0x013270ffffffb9a7 */ /* 0x000fe20008200404 */
[----:B------:R-:W-:Y:S07]  /*13e20*/  @!P3 ARRIVES.LDGSTSBAR.64.TRANSCNT [UR4+0x13270] ;  /* 0x01327000ff00b9b0 */ /* 0x000fee0008000a84 */
[----:B------:R-:W-:Y:S05]  /*13e30*/  @P0 BRA.U.ANY `(.L_x_579) ;  /* 0xfffffffd00e80947 */ /* 0x000fea000393ffff */
[----:B------:R-:W-:Y:S01]  /*13e40*/  NOP ;  /* 0x0000000000007918 */ /* 0x000fe20000000000 */
[----:B------:R-:W3:Y:S02]  /*13e50*/  LDL R0, [R1+0x74] ;  /* 0x0000740001007983 */ /* 0x000ee40000100800 */
[----:B---3--:R-:W-:-:S13]  /*13e60*/  ISETP.NE.AND P6, PT, R0, 0x3, PT ;  /* 0x000000030000780c */ /* 0x008fda0003fc5270 */
[----:B------:R-:W-:Y:S05]  /*13e70*/  @!P6 BRA `(.L_x_580) ;  /* 0x000000000004e947 */ /* 0x000fea0003800000 */
[----:B------:R-:W-:Y:S01]  /*13e80*/  BPT.TRAP 0x1 ;  /* 0x000000040000795c */ /* 0x000fe20000300000 */
.L_x_580:
[----:B------:R3:W-:Y:S01]  /*13e90*/  SYNCS.ARRIVE.TRANS64.A1T0 RZ, [R6+URZ+0x13270], RZ ;  /* 0x013270ff06ff79a7 */ /* 0x0007e2000810003f */
[----:B------:R-:W-:Y:S05]  /*13ea0*/  @!P6 BRA `(.L_x_581) ;  /* 0x000000000004e947 */ /* 0x000fea0003800000 */
[----:B------:R-:W-:Y:S01]  /*13eb0*/  BPT.TRAP 0x1 ;  /* 0x000000040000795c */ /* 0x000fe20000300000 */
.L_x_581:
[----:B------:R-:W4:Y:S01]  /*13ec0*/  LDL R0, [R1+0x50] ;  /* 0x0000500001007983 */ /* 0x000f220000100800 */
[----:B------:R-:W-:Y:S01]  /*13ed0*/  BSSY B0, `(.L_x_582) ;  /* 0x0000003000007945 */ /* 0x000fe20003800000 */
[----:B----4-:R-:W4:Y:S03]  /*13ee0*/  SYNCS.PHASECHK.TRANS64.TRYWAIT P0, [R6+URZ+0x13240], R0 ;  /* 0x01324000060075a7 */ /* 0x010f26000800017f */
[----:B----4-:R-:W-:Y:S05]  /*13ef0*/  @!P0 BRA `(.L_x_583) ;  /* 0x0000004c00f88947 */ /* 0x010fea0003800000 */
.L_x_710:
[----:B------:R-:W-:Y:S05]  /*13f00*/  BSYNC B0 ;  /* 0x0000000000007941 */ /* 0x000fea0003800000 */
.L_x_582:
[----:B----4-:R-:W4:Y:S01]  /*13f10*/  LDL.LU R0, [R1+0x48] ;  /* 0x0000480001007983 */ /* 0x010f220000300800 */
[----:B------:R-:W-:Y:S01]  /*13f20*/  ULDC.64 UR4, c[0x0][0x300] ;  /* 0x0000c00000047ab9 */ /* 0x000fe20000000a00 */
[----:B------:R-:W-:Y:S02]  /*13f30*/  ULDC.64 UR6, c[0x0][0x310] ;  /* 0x0000c40000067ab9 */ /* 0x000fe40000000a00 */
[----:B------:R-:W5:Y:S04]  /*13f40*/  LDL.LU R13, [R1+0x4c] ;  /* 0x00004c00010d7983 */ /* 0x000f680000300800 */
[----:B------:R-:W3:Y:S04]  /*13f50*/  LDL.LU R12, [R1+0x44] ;  /* 0x00004400010c7983 */ /* 0x000ee80000300800 */
[----:B------:R-:W3:Y:S04]  /*13f60*/  LDL.LU R7, [R1+0x40] ;  /* 0x0000400001077983 */ /* 0x000ee80000300800 */
[----:B------:R-:W3:Y:S01]  /*13f70*/  LDL R2, [R1+0x14] ;  /* 0x0000140001027983 */ /* 0x000ee20000100800 */
[----:B--2---:R-:W-:-:S04]  /*13f80*/  IMAD.WIDE.U32 R10, R8, UR4, RZ ;  /* 0x00000004080a7c25 */ /* 0x004fc8000f8e00ff */
[----:B----4-:R-:W-:-:S04]  /*13f90*/  IMAD R0, R0, UR4, RZ ;  /* 0x0000000400007c24 */ /* 0x010fc8000f8e02ff */
[----:B------:R-:W-:-:S04]  /*13fa0*/  IMAD R0, R8, UR5, R0 ;  /* 0x0000000508007c24 */ /* 0x000fc8000f8e0200 */
[----:B------:R-:W-:Y:S02]  /*13fb0*/  IMAD.IADD R11, R11, 0x1, R0 ;  /* 0x000000010b0b7824 */ /* 0x000fe400078e0200 */
[----:B-----5:R-:W-:Y:S02]  /*13fc0*/  IMAD R0, R13, UR6, RZ ;  /* 0x000000060d007c24 */ /* 0x020fe4000f8e02ff */
[----:B------:R-:W-:-:S04]  /*13fd0*/  IMAD.WIDE.U32 R10, R4, UR6, R10 ;  /* 0x00000006040a7c25 */ /* 0x000fc8000f8e000a */
[----:B------:R-:W-:Y:S02]  /*13fe0*/  IMAD R4, R4, UR7, R0 ;  /* 0x0000000704047c24 */ /* 0x000fe4000f8e0200 */
[----:B---3--:R-:W-:Y:S02]  /*13ff0*/  IMAD R0, R12, UR4, RZ ;  /* 0x000000040c007c24 */ /* 0x008fe4000f8e02ff */
[----:B------:R-:W-:Y:S02]  /*14000*/  IMAD.IADD R11, R11, 0x1, R4 ;  /* 0x000000010b0b7824 */ /* 0x000fe400078e0204 */
[C---:B------:R-:W-:Y:S02]  /*14010*/  IMAD R0, R9.reuse, UR5, R0 ;  /* 0x0000000509007c24 */ /* 0x040fe4000f8e0200 */
[----:B------:R-:W-:Y:S01]  /*14020*/  IMAD.WIDE.U32 R8, R9, UR4, RZ ;  /* 0x0000000409087c25 */ /* 0x000fe2000f8e00ff */
[----:B------:R-:W-:-:S03]  /*14030*/  ULDC.64 UR4, c[0x0][0x308] ;  /* 0x0000c20000047ab9 */ /* 0x000fc60000000a00 */
[----:B------:R-:W-:Y:S01]  /*14040*/  IMAD.WIDE.U32 R10, R18, UR4, R10 ;  /* 0x00000004120a7c25 */ /* 0x000fe2000f8e000a */
[----:B------:R-:W-:-:S03]  /*14050*/  IADD3 R9, R9, R0, RZ ;  /* 0x0000000009097210 */ /* 0x000fc60007ffe0ff */
[----:B------:R-:W-:Y:S02]  /*14060*/  IMAD R0, R7, UR6, RZ ;  /* 0x0000000607007c24 */ /* 0x000fe4000f8e02ff */
[----:B------:R-:W-:Y:S02]  /*14070*/  IMAD R7, R2, UR4, RZ ;  /* 0x0000000402077c24 */ /* 0x000fe4000f8e02ff */
[C---:B------:R-:W-:Y:S02]  /*14080*/  IMAD R12, R5.reuse, UR7, R0 ;  /* 0x00000007050c7c24 */ /* 0x040fe4000f8e0200 */
[----:B------:R-:W-:Y:S01]  /*14090*/  IMAD.WIDE.U32 R4, R5, UR6, R8 ;  /* 0x0000000605047c25 */ /* 0x000fe2000f8e0008 */
[----:B------:R-:W-:Y:S02]  /*140a0*/  ULDC.64 UR6, c[0x0][0x2e8] ;  /* 0x0000ba0000067ab9 */ /* 0x000fe40000000a00 */
[----:B------:R-:W-:Y:S01]  /*140b0*/  IADD3 R0, P0, R10, UR6, RZ ;  /* 0x000000060a007c10 */ /* 0x000fe2000ff1e0ff */
[----:B------:R-:W-:-:S02]  /*140c0*/  IMAD.IADD R5, R5, 0x1, R12 ;  /* 0x0000000105057824 */ /* 0x000fc400078e020c */
[C---:B------:R-:W-:Y:S02]  /*140d0*/  IMAD R7, R18.reuse, UR5, R7 ;  /* 0x0000000512077c24 */ /* 0x040fe4000f8e0207 */
[----:B------:R-:W-:Y:S01]  /*140e0*/  IMAD.WIDE.U32 R4, R18, UR4, R4 ;  /* 0x0000000412047c25 */ /* 0x000fe2000f8e0004 */
[----:B------:R-:W-:Y:S02]  /*140f0*/  UMOV UR4, 0xffffffff ;  /* 0xffffffff00047882 */ /* 0x000fe40000000000 */
[----:B------:R-:W-:Y:S02]  /*14100*/  IADD3.X R2, R11, UR7, R7, P0, !PT ;  /* 0x000000070b027c10 */ /* 0x000fe400087fe407 */
[----:B------:R-:W-:-:S04]  /*14110*/  IADD3 R8, P0, R4, UR6, RZ ;  /* 0x0000000604087c10 */ /* 0x000fc8000ff1e0ff */
[----:B------:R-:W-:Y:S01]  /*14120*/  IADD3.X R7, R7, UR7, R5, P0, !PT ;  /* 0x0000000707077c10 */ /* 0x000fe200087fe405 */
[----:B------:R-:W-:Y:S08]  /*14130*/  BRA.DIV UR4, `(.L_x_584) ;  /* 0x0000004e04807947 */ /* 0x000ff0000b800000 */
[----:B------:R-:W2:Y:S01]  /*14140*/  S2R R5, SR_TID.X ;  /* 0x0000000000057919 */ /* 0x000ea20000002100 */
[----:B------:R-:W3:Y:S01]  /*14150*/  LDC R10, c[0x0][0x2f4] ;  /* 0x0000bd00ff0a7b82 */ /* 0x000ee20000000800 */
[----:B------:R-:W-:Y:S01]  /*14160*/  SHFL.IDX PT, R4, R2, RZ, 0x1c1f ;  /* 0x001c1fff02047589 */ /* 0x000fe200000e0000 */
[----:B--2---:R-:W-:-:S03]  /*14170*/  IMAD.SHL.U32 R9, R5, 0x10, RZ ;  /* 0x0000001005097824 */ /* 0x004fc600078e00ff */
[----:B------:R-:W2:Y:S02]  /*14180*/  SHFL.IDX PT, R5, R0, RZ, 0x1c1f ;  /* 0x001c1fff00057589 */ /* 0x000ea400000e0000 */
[----:B------:R-:W-:-:S04]  /*14190*/  LOP3.LUT R9, R9, 0x30, RZ, 0xc0, !PT ;  /* 0x0000003009097812 */ /* 0x000fc800078ec0ff */
[C---:B---3--:R-:W-:Y:S02]  /*141a0*/  ISETP.GE.AND P3, PT, R9.reuse, R10, PT ;  /* 0x0000000a0900720c */ /* 0x048fe40003f66270 */
[----:B--2---:R-:W-:-:S05]  /*141b0*/  @P5 IADD3 R5, P0, R9, R5, RZ ;  /* 0x0000000509055210 */ /* 0x004fca0007f1e0ff */
[----:B------:R-:W-:-:S05]  /*141c0*/  @P5 IMAD.X R4, RZ, RZ, R4, P0 ;  /* 0x000000ffff045224 */ /* 0x000fca00000e0604 */
[----:B------:R-:W-:-:S04]  /*141d0*/  @P5 LOP3.LUT R5, R5, R4, RZ, 0x3c, !PT ;  /* 0x0000000405055212 */ /* 0x000fc800078e3cff */
[----:B------:R-:W-:-:S04]  /*141e0*/  @P5 LOP3.LUT R4, R5, R4, RZ, 0x3c, !PT ;  /* 0x0000000405045212 */ /* 0x000fc800078e3cff */
[----:B------:R-:W-:-:S05]  /*141f0*/  @P5 LOP3.LUT R5, R5, R4, RZ, 0x3c, !PT ;  /* 0x0000000405055212 */ /* 0x000fca00078e3cff */
[----:B------:R-:W-:Y:S01]  /*14200*/  @!PT LDS RZ, [RZ] ;  /* 0x00000000fffff984 */ /* 0x000fe20000000800 */
[----:B------:R2:W-:Y:S04]  /*14210*/  @P5 LDGSTS.E.BYPASS.LTC128B.128 [R3+0xe000], desc[UR40][R4.64], !P3 ;  /* 0x0e00000004035fae */ /* 0x0005e8000d901d68 */
[----:B--2---:R-:W2:Y:S04]  /*14220*/  SHFL.IDX PT, R5, R0, 0x1, 0x1c1f ;  /* 0x003c1f0000057f89 */ /* 0x004ea800000e0000 */
[----:B------:R-:W3:Y:S01]  /*14230*/  SHFL.IDX PT, R4, R2, 0x1, 0x1c1f ;  /* 0x003c1f0002047f89 */ /* 0x000ee200000e0000 */
[----:B--2---:R-:W-:-:S05]  /*14240*/  @P4 IADD3 R5, P0, R9, R5, RZ ;  /* 0x0000000509054210 */ /* 0x004fca0007f1e0ff */
[----:B---3--:R-:W-:-:S05]  /*14250*/  @P4 IMAD.X R4, RZ, RZ, R4, P0 ;  /* 0x000000ffff044224 */ /* 0x008fca00000e0604 */
[----:B------:R-:W-:-:S04]  /*14260*/  @P4 LOP3.LUT R5, R5, R4, RZ, 0x3c, !PT ;  /* 0x0000000405054212 */ /* 0x000fc800078e3cff */
[----:B------:R-:W-:-:S04]  /*14270*/  @P4 LOP3.LUT R4, R5, R4, RZ, 0x3c, !PT ;  /* 0x0000000405044212 */ /* 0x000fc800078e3cff */
[----:B------:R-:W-:-:S05]  /*14280*/  @P4 LOP3.LUT R5, R5, R4, RZ, 0x3c, !PT ;  /* 0x0000000405054212 */ /* 0x000fca00078e3cff */
[----:B------:R2:W-:Y:S04]  /*14290*/  @P4 LDGSTS.E.BYPASS.LTC128B.128 [R3+0xe800], desc[UR40][R4.64], !P3 ;  /* 0x0e80000004034fae */ /* 0x0005e8000d901d68 */
[----:B--2---:R-:W2:Y:S04]  /*142a0*/  SHFL.IDX PT, R5, R0, 0x2, 0x1c1f ;  /* 0x005c1f0000057f89 */ /* 0x004ea800000e0000 */
[----:B------:R-:W3:Y:S04]  /*142b0*/  SHFL.IDX PT, R4, R2, 0x2, 0x1c1f ;  /* 0x005c1f0002047f89 */ /* 0x000ee800000e0000 */
[----:B------:R-:W4:Y:S04]  /*142c0*/  SHFL.IDX PT, R0, R0, 0x3, 0x1c1f ;  /* 0x007c1f0000007f89 */ /* 0x000f2800000e0000 */
[----:B------:R-:W5:Y:S01]  /*142d0*/  SHFL.IDX PT, R2, R2, 0x3, 0x1c1f ;  /* 0x007c1f0002027f89 */ /* 0x000f6200000e0000 */
[----:B--2---:R-:W-:-:S04]  /*142e0*/  @P1 IADD3 R5, P0, R9, R5, RZ ;  /* 0x0000000509051210 */ /* 0x004fc80007f1e0ff */
[----:B---3--:R-:W-:-:S04]  /*142f0*/  @P1 IADD3.X R4, RZ, R4, RZ, P0, !PT ;  /* 0x00000004ff041210 */ /* 0x008fc800007fe4ff */
[----:B------:R-:W-:Y:S02]  /*14300*/  @P1 LOP3.LUT R5, R5, R4, RZ, 0x3c, !PT ;  /* 0x0000000405051212 */ /* 0x000fe400078e3cff */
[----:B----4-:R-:W-:Y:S02]  /*14310*/  @P2 IADD3 R0, P0, R9, R0, RZ ;  /* 0x0000000009002210 */ /* 0x010fe40007f1e0ff */
[----:B------:R-:W-:-:S03]  /*14320*/  @P1 LOP3.LUT R4, R5, R4, RZ, 0x3c, !PT ;  /* 0x0000000405041212 */ /* 0x000fc600078e3cff */
[----:B-----5:R-:W-:Y:S01]  /*14330*/  @P2 IMAD.X R2, RZ, RZ, R2, P0 ;  /* 0x000000ffff022224 */ /* 0x020fe200000e0602 */
[----:B------:R-:W-:-:S05]  /*14340*/  @P1 LOP3.LUT R5, R5, R4, RZ, 0x3c, !PT ;  /* 0x0000000405051212 */ /* 0x000fca00078e3cff */
[----:B------:R2:W-:Y:S02]  /*14350*/  @P1 LDGSTS.E.BYPASS.LTC128B.128 [R3+0xf000], desc[UR40][R4.64], !P3 ;  /* 0x0f00000004031fae */ /* 0x0005e4000d901d68 */
[----:B--2---:R-:W-:Y:S02]  /*14360*/  @P2 IMAD.MOV.U32 R4, RZ, RZ, R0 ;  /* 0x000000ffff042224 */ /* 0x004fe400078e0000 */
[----:B------:R-:W-:Y:S01]  /*14370*/  @P2 IMAD.MOV.U32 R5, RZ, RZ, R2 ;  /* 0x000000ffff052224 */ /* 0x000fe200078e0002 */
[----:B------:R2:W3:Y:S04]  /*14380*/  SHFL.IDX PT, R0, R7, RZ, 0x1c1f ;  /* 0x001c1fff07007589 */ /* 0x0004e800000e0000 */
[----:B------:R4:W-:Y:S04]  /*14390*/  @P2 LDGSTS.E.BYPASS.LTC128B.128 [R3+0xf800], desc[UR40][R4.64], !P3 ;  /* 0x0f80000004032fae */ /* 0x0009e8000d901d68 */
[----:B----4-:R2:W4:Y:S02]  /*143a0*/  SHFL.IDX PT, R4, R8, RZ, 0x1c1f ;  /* 0x001c1fff08047589 */ /* 0x01052400000e0000 */
.L_x_722:
[----:B------:R-:W5:Y:S01]  /*143b0*/  LDL R2, [R1+0x30] ;  /* 0x0000300001027983 */ /* 0x000f620000100800 */
[----:B------:R-:W-:Y:S01]  /*143c0*/  BSSY B0, `(.L_x_585) ;  /* 0x000000e000007945 */ /* 0x000fe20003800000 */
[----:B-----5:R-:W-:-:S13]  /*143d0*/  LOP3.LUT P0, RZ, R2, 0x8, RZ, 0xc0, !PT ;  /* 0x0000000802ff7812 */ /* 0x020fda000780c0ff */
[----:B------:R-:W-:Y:S05]  /*143e0*/  @!P0 BRA `(.L_x_586) ;  /* 0x00000000002c8947 */ /* 0x000fea0003800000 */
[----:B------:R-:W5:Y:S01]  /*143f0*/  S2R R2, SR_TID.X ;  /* 0x0000000000027919 */ /* 0x000f620000002100 */
[----:B------:R-:W0:Y:S01]  /*14400*/  LDC R5, c[0x0][0x2f4] ;  /* 0x0000bd00ff057b82 */ /* 0x000e220000000800 */
[----:B-----5:R-:W-:-:S05]  /*14410*/  IMAD.SHL.U32 R2, R2, 0x10, RZ ;  /* 0x0000001002027824 */ /* 0x020fca00078e00ff */
[----:B------:R-:W-:-:S04]  /*14420*/  LOP3.LUT R2, R2, 0x30, RZ, 0xc0, !PT ;  /* 0x0000003002027812 */ /* 0x000fc800078ec0ff */
[C---:B0-----:R-:W-:Y:S02]  /*14430*/  ISETP.GE.AND P1, PT, R2.reuse, R5, PT ;  /* 0x000000050200720c */ /* 0x041fe40003f26270 */
[----:B----4-:R-:W-:-:S04]  /*14440*/  IADD3 R4, P0, R2, R4, RZ ;  /* 0x0000000402047210 */ /* 0x010fc80007f1e0ff */
[----:B---3--:R-:W-:-:S07]  /*14450*/  IADD3.X R5, RZ, R0, RZ, P0, !PT ;  /* 0x00000000ff057210 */ /* 0x008fce00007fe4ff */
[----:B------:R-:W-:Y:S01]  /*14460*/  @!PT LDS RZ, [RZ] ;  /* 0x00000000fffff984 */ /* 0x000fe20000000800 */
[----:B------:R-:W-:Y:S01]  /*14470*/  @!PT LDS RZ, [RZ] ;  /* 0x00000000fffff984 */ /* 0x000fe20000000800 */
[----:B------:R-:W-:Y:S01]  /*14480*/  @!PT LDS RZ, [RZ] ;  /* 0x00000000fffff984 */ /* 0x000fe20000000800 */
[----:B------:R0:W-:Y:S02]  /*14490*/  LDGSTS.E.BYPASS.LTC128B.128 [R3+0x10000], desc[UR40][R4.64], !P1 ;  /* 0x1000000004037fae */ /* 0x0001e4000c901d68 */
.L_x_586:
[----:B------:R-:W-:Y:S05]  /*144a0*/  BSYNC B0 ;  /* 0x0000000000007941 */ /* 0x000fea0003800000 */
.L_x_585:
[----:B------:R-:W-:Y:S01]  /*144b0*/  NOP ;  /* 0x0000000000007918 */ /* 0x000fe20000000000 */
[----:B------:R-:W-:-:S13]  /*144c0*/  PLOP3.LUT P0, PT, PT, PT, PT, 0x80, 0x0 ;  /* 0x000000000000781c */ /* 0x000fda0003f0f070 */
.L_x_587:
[----:B------:R-:W-:Y:S02]  /*144d0*/  PLOP3.LUT P1, PT, P1, P0, PT, 0xa2, 0x0 ;  /* 0x000000000000781c */ /* 0x000fe40000f21472 */
[----:B------:R-:W-:-:S08]  /*144e0*/  @P0 R2UR P1, UR4, R6 ;  /* 0x00000000060402ca */ /* 0x000fd00000020000 */
[----:B------:R-:W-:-:S05]  /*144f0*/  @P0 PLOP3.LUT P0, PT, P1, PT, PT, 0x80, 0x0 ;  /* 0x000000000000081c */ /* 0x000fca0000f0f070 */
[----:B------:R-:W-:Y:S01]  /*14500*/  @!P1 SYNCS.ARRIVE.TRANS64.RED.A0T1 RZ, [UR4+0x13230], RZ ;  /* 0x013230ffffff99a7 */ /* 0x000fe20008200404 */
[----:B------:R-:W-:Y:S07]  /*14510*/  @!P1 ARRIVES.LDGSTSBAR.64.TRANSCNT [UR4+0x13230] ;  /* 0x01323000ff0099b0 */ /* 0x000fee0008000a84 */
[----:B------:R-:W-:Y:S05]  /*14520*/  @P0 BRA.U.ANY `(.L_x_587) ;  /* 0xfffffffd00e80947 */ /* 0x000fea000393ffff */
[----:B------:R-:W-:Y:S01]  /*14530*/  NOP ;  /* 0x0000000000007918 */ /* 0x000fe20000000000 */
[----:B---3--:R-:W3:Y:S02]  /*14540*/  LDL R0, [R1+0x74] ;  /* 0x0000740001007983 */ /* 0x008ee40000100800 */
[----:B---3--:R-:W-:-:S13]  /*14550*/  ISETP.NE.AND P2, PT, R0, 0x3, PT ;  /* 0x000000030000780c */ /* 0x008fda0003f45270 */
[----:B------:R-:W-:Y:S05]  /*14560*/  @!P2 BRA `(.L_x_588) ;  /* 0x000000000004a947 */ /* 0x000fea0003800000 */
[----:B------:R-:W-:Y:S01]  /*14570*/  BPT.TRAP 0x1 ;  /* 0x000000040000795c */ /* 0x000fe20000300000 */
.L_x_588:
[----:B0---4-:R0:W5:Y:S01]  /*14580*/  LDL.LU R4, [R1] ;  /* 0x0000000001047983 */ /* 0x0111620000300800 */
[----:B------:R0:W-:Y:S03]  /*14590*/  SYNCS.ARRIVE.TRANS64.A1T0 RZ, [R6+URZ+0x13230], RZ ;  /* 0x013230ff06ff79a7 */ /* 0x0001e6000810003f */
[----:B------:R0:W5:Y:S01]  /*145a0*/  LDL.LU R3, [R1+0x5c] ;  /* 0x00005c0001037983 */ /* 0x0001620000300800 */
[----:B------:R-:W-:-:S07]  /*145b0*/  VIADD R0, R22, 0xb000 ;  /* 0x0000b00016007836 */ /* 0x000fce0000000000 */
[----:B------:R-:W-:Y:S05]  /*145c0*/  WARPSYNC.ALL ;  /* 0x0000000000007948 */ /* 0x000fea0003800000 */
[----:B------:R-:W-:Y:S01]  /*145d0*/  BAR.SYNC.DEFER_BLOCKING 0x8, 0x200 ;  /* 0x0208000000007b1d */ /* 0x000fe20000010000 */
[----:B------:R-:W-:-:S05]  /*145e0*/  LOP3.LUT P1, RZ, R0, 0x1bf, RZ, 0xc0, !PT ;  /* 0x000001bf00ff7812 */ /* 0x000fca000782c0ff */
[----:B------:R-:W-:Y:S01]  /*145f0*/  ULDC.64 UR4, c[0x0][0x298] ;  /* 0x0000a60000047ab9 */ /* 0x000fe20000000a00 */
[----:B------:R-:W-:Y:S01]  /*14600*/  ULDC.64 UR6, c[0x0][0xa00] ;  /* 0x0002800000067ab9 */ /* 0x000fe20000000a00 */
[----:B------:R-:W-:Y:S01]  /*14610*/  BSSY B6, `(.L_x_589) ;  /* 0x000001b000067945 */ /* 0x000fe20003800000 */
[----:B------:R-:W-:-:S04]  /*14620*/  ISETP.NE.U32.AND P0, PT, RZ, UR6, PT ;  /* 0x00000006ff007c0c */ /* 0x000fc8000bf05070 */
[----:B------:R-:W-:-:S04]  /*14630*/  ISETP.NE.AND.EX P0, PT, RZ, UR7, PT, P0 ;  /* 0x00000007ff007c0c */ /* 0x000fc8000bf05300 */
[----:B------:R-:W-:Y:S02]  /*14640*/  SEL R23, R23, RZ, !P0 ;  /* 0x000000ff17177207 */ /* 0x000fe40004000000 */
[----:B-----5:R-:W-:Y:S01]  /*14650*/  SHF.R.S32.HI R2, RZ, 0x1f, R4 ;  /* 0x0000001fff027819 */ /* 0x020fe20000011404 */
[----:B------:R-:W-:Y:S01]  /*14660*/  IMAD.WIDE.U32 R26, R4, UR4, RZ ;  /* 0x00000004041a7c25 */ /* 0x000fe2000f8e00ff */
[----:B-1----:R-:W-:-:S03]  /*14670*/  SEL R28, R3, RZ, !P0 ;  /* 0x000000ff031c7207 */ /* 0x002fc60004000000 */
[----:B------:R-:W-:-:S04]  /*14680*/  IMAD R2, R2, UR4, RZ ;  /* 0x0000000402027c24 */ /* 0x000fc8000f8e02ff */
[----:B------:R-:W-:-:S04]  /*14690*/  IMAD R25, R4, UR5, R2 ;  /* 0x0000000504197c24 */ /* 0x000fc8000f8e0202 */
[----:B------:R-:W-:Y:S01]  /*146a0*/  IMAD.IADD R25, R27, 0x1, R25 ;  /* 0x000000011b197824 */ /* 0x000fe200078e0219 */
[----:B------:R-:W-:Y:S06]  /*146b0*/  @!P1 BRA `(.L_x_590) ;  /* 0x0000000000409947 */ /* 0x000fec0003800000 */
[----:B------:R-:W-:Y:S01]  /*146c0*/  MOV R2, 0x0 ;  /* 0x0000000000027802 */ /* 0x000fe20000000f00 */
[----:B------:R-:W-:Y:S01]  /*146d0*/  ULDC.64 UR4, c[0x4][0x98] ;  /* 0x0100260000047ab9 */ /* 0x000fe20000000a00 */
[----:B------:R-:W-:Y:S01]  /*146e0*/  ULDC.64 UR6, c[0x4][0xa0] ;  /* 0x0100280000067ab9 */ /* 0x000fe20000000a00 */
[----:B------:R-:W-:Y:S01]  /*146f0*/  ULDC.64 UR8, c[0x4][0x28] ;  /* 0x01000a0000087ab9 */ /* 0x000fe20000000a00 */
[----:B------:R-:W-:Y:S01]  /*14700*/  IMAD.U32 R4, RZ, RZ, UR4 ;  /* 0x00000004ff047e24 */ /* 0x000fe2000f8e00ff */
[----:B0-----:R-:W-:Y:S01]  /*14710*/  MOV R6, UR6 ;  /* 0x0000000600067c02 */ /* 0x001fe20008000f00 */
[----:B------:R-:W0:Y:S01]  /*14720*/  LDC.64 R2, c[0x4][R2] ;  /* 0x0100000002027b82 */ /* 0x000e220000000a00 */
[----:B------:R-:W-:Y:S01]  /*14730*/  IMAD.U32 R5, RZ, RZ, UR5 ;  /* 0x00000005ff057e24 */ /* 0x000fe2000f8e00ff */
[----:B------:R-:W-:Y:S01]  /*14740*/  MOV R12, 0x1 ;  /* 0x00000001000c7802 */ /* 0x000fe20000000f00 */
[----:B--2---:R-:W-:Y:S02]  /*14750*/  IMAD.U32 R7, RZ, RZ, UR7 ;  /* 0x00000007ff077e24 */ /* 0x004fe4000f8e00ff */
[----:B------:R-:W-:-:S02]  /*14760*/  IMAD.U32 R10, RZ, RZ, UR8 ;  /* 0x00000008ff0a7e24 */ /* 0x000fc4000f8e00ff */
[----:B------:R-:W-:Y:S02]  /*14770*/  IMAD.U32 R11, RZ, RZ, UR9 ;  /* 0x00000009ff0b7e24 */ /* 0x000fe4000f8e00ff */
[----:B------:R-:W-:Y:S02]  /*14780*/  IMAD.MOV.U32 R8, RZ, RZ, 0x70 ;  /* 0x00000070ff087424 */ /* 0x000fe400078e00ff */
[----:B------:R-:W-:-:S07]  /*14790*/  IMAD.MOV.U32 R13, RZ, RZ, RZ ;  /* 0x000000ffff0d7224 */ /* 0x000fce00078e00ff */
[----:B------:R-:W-:-:S07]  /*147a0*/  LEPC R20, `(.L_x_590) ;  /* 0x000000001014794e */ /* 0x000fce0000000000 */
[----:B0-----:R-:W-:Y:S05]  /*147b0*/  CALL.ABS.NOINC R2 ;  /* 0x0000000002007343 */ /* 0x001fea0003c00000 */
.L_x_590:
[----:B------:R-:W-:Y:S05]  /*147c0*/  BSYNC B6 ;  /* 0x0000000000067941 */ /* 0x000fea0003800000 */
.L_x_589:
[----:B------:R-:W3:Y:S01]  /*147d0*/  LDL R20, [R1+0x14] ;  /* 0x0000140001147983 */ /* 0x000ee20000100800 */
[----:B------:R-:W-:Y:S01]  /*147e0*/  ULDC.64 UR4, c[0x0][0x2d8] ;  /* 0x0000b60000047ab9 */ /* 0x000fe20000000a00 */
[----:B------:R-:W-:Y:S01]  /*147f0*/  IMAD.MOV.U32 R2, RZ, RZ, R26 ;  /* 0x000000ffff027224 */ /* 0x000fe200078e001a */
[----:B------:R-:W1:Y:S01]  /*14800*/  LDC R9, c[0x0][0x448] ;  /* 0x00011200ff097b82 */ /* 0x000e620000000800 */
[----:B------:R-:W-:Y:S01]  /*14810*/  IMAD.MOV.U32 R3, RZ, RZ, R25 ;  /* 0x000000ffff037224 */ /* 0x000fe200078e0019 */
[----:B------:R4:W5:Y:S01]  /*14820*/  LDL R10, [R1+0x64] ;  /* 0x00006400010a7983 */ /* 0x0009620000100800 */
[----:B------:R-:W-:Y:S01]  /*14830*/  ULDC.64 UR6, c[0x0][0x2c8] ;  /* 0x0000b20000067ab9 */ /* 0x000fe20000000a00 */
[----:B------:R-:W-:Y:S01]  /*14840*/  ULDC.64 UR8, c[0x0][0x280] ;  /* 0x0000a00000087ab9 */ /* 0x000fe20000000a00 */
[----:B------:R-:W-:Y:S01]  /*14850*/  IMAD.WIDE.U32 R2, R18, UR4, R2 ;  /* 0x0000000412027c25 */ /* 0x000fe2000f8e0002 */
[----:B-1----:R-:W-:-:S13]  /*14860*/  ISETP.NE.AND P0, PT, R9, 0x1, PT ;  /* 0x000000010900780c */ /* 0x002fda0003f05270 */
[----:B------:R-:W1:Y:S08]  /*14870*/  @P0 LDC R5, c[0x0][0x450] ;  /* 0x00011400ff050b82 */ /* 0x000e700000000800 */
[----:B--2---:R-:W2:Y:S01]  /*14880*/  @P0 LDC R8, c[0x0][0x450] ;  /* 0x00011400ff080b82 */ /* 0x004ea20000000800 */
[----:B---3--:R-:W-:Y:S02]  /*14890*/  IMAD R0, R20, UR4, RZ ;  /* 0x0000000414007c24 */ /* 0x008fe4000f8e02ff */
[----:B------:R-:W3:Y:S02]  /*148a0*/  S2R R20, SR_TID.X ;  /* 0x0000000000147919 */ /* 0x000ee40000002100 */
[----:B------:R-:W-:Y:S01]  /*148b0*/  IMAD R0, R18, UR5, R0 ;  /* 0x0000000512007c24 */ /* 0x000fe2000f8e0200 */
[----:B------:R-:W-:-:S02]  /*148c0*/  ULDC.64 UR4, c[0x0][0x2e0] ;  /* 0x0000b80000047ab9 */ /* 0x000fc40000000a00 */
[----:B------:R-:W-:Y:S02]  /*148d0*/  IMAD R28, R28, UR4, RZ ;  /* 0x000000041c1c7c24 */ /* 0x000fe4000f8e02ff */
[----:B------:R-:W-:Y:S02]  /*148e0*/  IMAD.IADD R3, R3, 0x1, R0 ;  /* 0x0000000103037824 */ /* 0x000fe400078e0200 */
[C---:B------:R-:W-:Y:S01]  /*148f0*/  IMAD R28, R23.reuse, UR5, R28 ;  /* 0x00000005171c7c24 */ /* 0x040fe2000f8e021c */
[----:B------:R-:W4:Y:S01]  /*14900*/  @P0 LDC R0, c[0x0][0x44c] ;  /* 0x00011300ff000b82 */ /* 0x000f220000000800 */
[----:B------:R-:W-:Y:S01]  /*14910*/  IMAD.WIDE.U32 R2, R23, UR4, R2 ;  /* 0x0000000417027c25 */ /* 0x000fe2000f8e0002 */
[----:B------:R-:W-:Y:S01]  /*14920*/  ULDC.64 UR4, c[0x0][0x2d0] ;  /* 0x0000b40000047ab9 */ /* 0x000fe20000000a00 */
[----:B------:R0:W5:Y:S02]  /*14930*/  LDL R23, [R1+0x60] ;  /* 0x0000600001177983 */ /* 0x0001640000100800 */
[----:B------:R-:W-:Y:S01]  /*14940*/  IMAD.IADD R3, R3, 0x1, R28 ;  /* 0x0000000103037824 */ /* 0x000fe200078e021c */
[----:B---3--:R-:W-:-:S02]  /*14950*/  LOP3.LUT R21, R20, 0x7f, RZ, 0xc0, !PT ;  /* 0x0000007f14157812 */ /* 0x008fc400078ec0ff */
[----:B------:R-:W-:Y:S02]  /*14960*/  SHF.L.U32 R20, R20, 0x5, RZ ;  /* 0x0000000514147819 */ /* 0x000fe400000006ff */
[----:B------:R-:W-:-:S04]  /*14970*/  SHF.R.U32.HI R21, RZ, 0x2, R21 ;  /* 0x00000002ff157819 */ /* 0x000fc80000011615 */
[----:B------:R-:W-:-:S05]  /*14980*/  LOP3.LUT R20, R21, 0x60, R20, 0xf8, !PT ;  /* 0x0000006015147812 */ /* 0x000fca00078ef814 */
[----:B0-----:R-:W-:-:S04]  /*14990*/  IMAD R6, R17, 0xc0, R20 ;  /* 0x000000c011067824 */ /* 0x001fc800078e0214 */
[----:B----4-:R-:W-:-:S04]  /*149a0*/  @P0 IMAD.HI.U32 R0, R6, R0, RZ ;  /* 0x0000000006000227 */ /* 0x010fc800078e00ff */
[----:B------:R-:W-:Y:S01]  /*149b0*/  IMAD.MOV.U32 R4, RZ, RZ, R6 ;  /* 0x000000ffff047224 */ /* 0x000fe200078e0006 */
[----:B-1----:R-:W-:-:S04]  /*149c0*/  @P0 SHF.R.U32.HI R4, RZ, R5, R0 ;  /* 0x00000005ff040219 */ /* 0x002fc80000011600 */
[----:B------:R-:W-:-:S05]  /*149d0*/  SHF.R.S32.HI R0, RZ, 0x1f, R4 ;  /* 0x0000001fff007819 */ /* 0x000fca0000011404 */
[----:B------:R-:W-:-:S04]  /*149e0*/  IMAD R0, R0, UR4, RZ ;  /* 0x0000000400007c24 */ /* 0x000fc8000f8e02ff */
[C---:B------:R-:W-:Y:S02]  /*149f0*/  IMAD R7, R4.reuse, UR5, R0 ;  /* 0x0000000504077c24 */ /* 0x040fe4000f8e0200 */
[----:B------:R-:W-:Y:S02]  /*14a00*/  IMAD.MOV R0, RZ, RZ, -R4 ;  /* 0x000000ffff007224 */ /* 0x000fe400078e0a04 */
[----:B------:R-:W-:-:S04]  /*14a10*/  IMAD.WIDE.U32 R4, R4, UR4, R2 ;  /* 0x0000000404047c25 */ /* 0x000fc8000f8e0002 */
[----:B------:R-:W-:Y:S02]  /*14a20*/  IMAD R0, R9, R0, R6 ;  /* 0x0000000009007224 */ /* 0x000fe400078e0206 */
[----:B------:R-:W-:-:S03]  /*14a30*/  IMAD.IADD R5, R5, 0x1, R7 ;  /* 0x0000000105057824 */ /* 0x000fc600078e0207 */
[----:B------:R-:W-:Y:S01]  /*14a40*/  SHF.R.S32.HI R7, RZ, 0x1f, R0 ;  /* 0x0000001fff077819 */ /* 0x000fe20000011400 */
[----:B------:R-:W-:-:S04]  /*14a50*/  IMAD.WIDE.U32 R4, R0, UR6, R4 ;  /* 0x0000000600047c25 */ /* 0x000fc8000f8e0004 */
[----:B------:R-:W-:-:S04]  /*14a60*/  IMAD R7, R7, UR6, RZ ;  /* 0x0000000607077c24 */ /* 0x000fc8000f8e02ff */
[----:B------:R-:W-:Y:S02]  /*14a70*/  IMAD R0, R0, UR7, R7 ;  /* 0x0000000700007c24 */ /* 0x000fe4000f8e0207 */
[----:B------:R-:W0:Y:S01]  /*14a80*/  @P0 LDC R7, c[0x0][0x44c] ;  /* 0x00011300ff070b82 */ /* 0x000e220000000800 */
[----:B------:R-:W-:Y:S01]  /*14a90*/  IADD3 R4, P1, R4, UR8, RZ ;  /* 0x0000000804047c10 */ /* 0x000fe2000ff3e0ff */
[----:B------:R-:W1:Y:S03]  /*14aa0*/  S2R R21, SR_TID.X ;  /* 0x0000000000157919 */ /* 0x000e660000002100 */
[----:B------:R-:W-:Y:S02]  /*14ab0*/  IADD3.X R0, R5, UR9, R0, P1, !PT ;  /* 0x0000000905007c10 */ /* 0x000fe40008ffe400 */
[----:B------:R-:W-:-:S05]  /*14ac0*/  IADD3 R5, R6, 0x80, RZ ;  /* 0x0000008006057810 */ /* 0x000fca0007ffe0ff */
[----:B------:R-:W-:Y:S02]  /*14ad0*/  IMAD.MOV.U32 R6, RZ, RZ, R5 ;  /* 0x000000ffff067224 */ /* 0x000fe400078e0005 */
[----:B0-----:R-:W-:-:S05]  /*14ae0*/  @P0 IMAD.HI.U32 R7, R5, R7, RZ ;  /* 0x0000000705070227 */ /* 0x001fca00078e00ff */
[----:B--2---:R-:W-:-:S05]  /*14af0*/  @P0 SHF.R.U32.HI R6, RZ, R8, R7 ;  /* 0x00000008ff060219 */ /* 0x004fca0000011607 */
[----:B------:R-:W-:-:S04]  /*14b00*/  IMAD.MOV R7, RZ, RZ, -R6 ;  /* 0x000000ffff077224 */ /* 0x000fc800078e0a06 */
[----:B------:R-:W-:Y:S01]  /*14b10*/  IMAD R5, R9, R7, R5 ;  /* 0x0000000709057224 */ /* 0x000fe200078e0205 */
[----:B------:R-:W-:Y:S01]  /*14b20*/  SHF.R.S32.HI R7, RZ, 0x1f, R6 ;  /* 0x0000001fff077819 */ /* 0x000fe20000011406 */
[----:B------:R-:W-:-:S04]  /*14b30*/  IMAD.WIDE.U32 R2, R6, UR4, R2 ;  /* 0x0000000406027c25 */ /* 0x000fc8000f8e0002 */
[----:B------:R-:W-:Y:S01]  /*14b40*/  IMAD R7, R7, UR4, RZ ;  /* 0x0000000407077c24 */ /* 0x000fe2000f8e02ff */
[----:B------:R-:W-:-:S03]  /*14b50*/  ULDC UR4, c[0x0][0x2b8] ;  /* 0x0000ae0000047ab9 */ /* 0x000fc60000000800 */
[----:B------:R-:W-:Y:S01]  /*14b60*/  IMAD R7, R6, UR5, R7 ;  /* 0x0000000506077c24 */ /* 0x000fe2000f8e0207 */
[----:B------:R-:W-:Y:S01]  /*14b70*/  SHF.R.S32.HI R6, RZ, 0x1f, R5 ;  /* 0x0000001fff067819 */ /* 0x000fe20000011405 */
[----:B-1----:R-:W-:Y:S02]  /*14b80*/  IMAD.SHL.U32 R20, R21, 0x10, RZ ;  /* 0x0000001015147824 */ /* 0x002fe400078e00ff */
[----:B------:R-:W-:Y:S02]  /*14b90*/  IMAD.IADD R3, R3, 0x1, R7 ;  /* 0x0000000103037824 */ /* 0x000fe400078e0207 */
[----:B------:R-:W-:Y:S02]  /*14ba0*/  IMAD R6, R6, UR6, RZ ;  /* 0x0000000606067c24 */ /* 0x000fe4000f8e02ff */
[----:B------:R-:W-:Y:S01]  /*14bb0*/  IMAD.WIDE.U32 R2, R5, UR6, R2 ;  /* 0x0000000605027c25 */ /* 0x000fe2000f8e0002 */
[----:B------:R-:W-:-:S03]  /*14bc0*/  LOP3.LUT R20, R20, 0x30, RZ, 0xc0, !PT ;  /* 0x0000003014147812 */ /* 0x000fc600078ec0ff */
[----:B------:R-:W-:Y:S01]  /*14bd0*/  IMAD R6, R5, UR7, R6 ;  /* 0x0000000705067c24 */ /* 0x000fe2000f8e0206 */
[----:B------:R-:W-:Y:S02]  /*14be0*/  IADD3 R5, P1, R2, UR8, RZ ;  /* 0x0000000802057c10 */ /* 0x000fe4000ff3e0ff */
[----:B------:R-:W-:Y:S01]  /*14bf0*/  ISETP.GE.AND P0, PT, R20, UR4, PT ;  /* 0x0000000414007c0c */ /* 0x000fe2000bf06270 */
[----:B------:R-:W-:Y:S01]  /*14c00*/  UMOV UR4, 0xffffffff ;  /* 0xffffffff00047882 */ /* 0x000fe20000000000 */
[----:B------:R-:W-:Y:S02]  /*14c10*/  LOP3.LUT R21, R21, 0x7f, RZ, 0xc0, !PT ;  /* 0x0000007f15157812 */ /* 0x000fe400078ec0ff */
[----:B------:R-:W-:Y:S02]  /*14c20*/  IADD3.X R3, R3, UR9, R6, P1, !PT ;  /* 0x0000000903037c10 */ /* 0x000fe40008ffe406 */
[----:B------:R-:W-:Y:S01]  /*14c30*/  SHF.R.U32.HI R21, RZ, 0x2, R21 ;  /* 0x00000002ff157819 */ /* 0x000fe20000011615 */
[----:B------:R-:W-:Y:S06]  /*14c40*/  BRA.DIV UR4, `(.L_x_591) ;  /* 0x0000004a04587947 */ /* 0x000fec000b800000 */
[----:B------:R-:W0:Y:S01]  /*14c50*/  SHFL.IDX PT, R6, R4, RZ, 0x1c1f ;  /* 0x001c1fff04067589 */ /* 0x000e2200000e0000 */
[----:B-----5:R-:W-:Y:S02]  /*14c60*/  IMAD R2, R23, R9, RZ ;  /* 0x0000000917027224 */ /* 0x020fe400078e02ff */
[----:B------:R-:W-:Y:S01]  /*14c70*/  IMAD R17, R17, 0xc0, R21 ;  /* 0x000000c011117824 */ /* 0x000fe200078e0215 */
[----:B------:R-:W1:Y:S04]  /*14c80*/  SHFL.IDX PT, R7, R0, RZ, 0x1c1f ;  /* 0x001c1fff00077589 */ /* 0x000e6800000e0000 */
[----:B------:R-:W-:-:S13]  /*14c90*/  ISETP.GE.AND P2, PT, R17, R2, PT ;  /* 0x000000021100720c */ /* 0x000fda0003f46270 */
[----:B0-----:R-:W-:-:S04]  /*14ca0*/  @!P2 IADD3 R6, P1, R20, R6, RZ ;  /* 0x000000061406a210 */ /* 0x001fc80007f3e0ff */
[----:B-1----:R-:W-:-:S05]  /*14cb0*/  @!P2 IADD3.X R7, RZ, R7, RZ, P1, !PT ;  /* 0x00000007ff07a210 */ /* 0x002fca0000ffe4ff */
[----:B------:R-:W-:Y:S01]  /*14cc0*/  @!PT LDS RZ, [RZ] ;  /* 0x00000000fffff984 */ /* 0x000fe20000000800 */
[----:B------:R0:W-:Y:S02]  /*14cd0*/  @!P2 LDGSTS.E.BYPASS.LTC128B.128 [R10+0xb000], desc[UR40][R6.64], !P0 ;  /* 0x0b000000060aafae */ /* 0x0001e4000c101d68 */
[----:B0-----:R-:W-:Y:S02]  /*14ce0*/  VIADD R6, R17, 0x20 ;  /* 0x0000002011067836 */ /* 0x001fe40000000000 */
[----:B------:R-:W0:Y:S03]  /*14cf0*/  SHFL.IDX PT, R7, R4, 0x1, 0x1c1f ;  /* 0x003c1f0004077f89 */ /* 0x000e2600000e0000 */
        /* <DEDUP_REMOVED lines=10> */
[----:B------:R-:W-:Y:S02]  /*14da0*/  ISETP.GE.AND P1, PT, R6, R2, PT ;  /* 0x000000020600720c */ /* 0x000fe40003f26270 */
[----:B------:R-:W1:Y:S04]  /*14db0*/  SHFL.IDX PT, R6, R0, 0x2, 0x1c1f ;  /* 0x005c1f0000067f89 */ /* 0x000e6800000e0000 */
[----:B------:R-:W-:Y:S07]  /*14dc0*/  SHFL.IDX PT, R0, R0, 0x3, 0x1c1f ;  /* 0x007c1f0000007f89 */ /* 0x000fee00000e0000 */
[----:B0-----:R-:W-:-:S05]  /*14dd0*/  @!P1 IADD3 R7, P2, R20, R7, RZ ;  /* 0x0000000714079210 */ /* 0x001fca0007f5e0ff */
[----:B-1----:R-:W-:-:S05]  /*14de0*/  @!P1 IMAD.X R6, RZ, RZ, R6, P2 ;  /* 0x000000ffff069224 */ /* 0x002fca00010e0606 */
[----:B------:R-:W-:-:S04]  /*14df0*/  @!P1 LOP3.LUT R7, R7, R6, RZ, 0x3c, !PT ;  /* 0x0000000607079212 */ /* 0x000fc800078e3cff */
[----:B------:R-:W-:-:S04]  /*14e00*/  @!P1 LOP3.LUT R6, R7, R6, RZ, 0x3c, !PT ;  /* 0x0000000607069212 */ /* 0x000fc800078e3cff */
[----:B------:R-:W-:-:S05]  /*14e10*/  @!P1 LOP3.LUT R7, R7, R6, RZ, 0x3c, !PT ;  /* 0x0000000607079212 */ /* 0x000fca00078e3cff */
[----:B------:R0:W-:Y:S04]  /*14e20*/  @!P1 LDGSTS.E.BYPASS.LTC128B.128 [R10+0xc000], desc[UR40][R6.64], !P0 ;  /* 0x0c000000060a9fae */ /* 0x0001e8000c101d68 */
[----:B0-----:R0:W1:Y:S02]  /*14e30*/  SHFL.IDX PT, R6, R4, 0x3, 0x1c1f ;  /* 0x007c1f0004067f89 */ /* 0x00106400000e0000 */
[----:B0-----:R-:W-:-:S04]  /*14e40*/  IADD3 R4, R17, 0x80, RZ ;  /* 0x0000008011047810 */ /* 0x001fc80007ffe0ff */
[----:B------:R-:W-:Y:S01]  /*14e50*/  ISETP.GE.AND P1, PT, R4, R2, PT ;  /* 0x000000020400720c */ /* 0x000fe20003f26270 */
[----:B------:R-:W-:-:S05]  /*14e60*/  VIADD R4, R17, 0x60 ;  /* 0x0000006011047836 */ /* 0x000fca0000000000 */
[----:B------:R-:W-:Y:S02]  /*14e70*/  ISETP.GE.AND P2, PT, R4, R2, PT ;  /* 0x000000020400720c */ /* 0x000fe40003f46270 */
[----:B------:R-:W-:Y:S04]  /*14e80*/  SHFL.IDX PT, R4, R3, RZ, 0x1c1f ;  /* 0x001c1fff03047589 */ /* 0x000fe800000e0000 */
[----:B------:R-:W-:Y:S07]  /*14e90*/  SHFL.IDX PT, R3, R3, 0x1, 0x1c1f ;  /* 0x003c1f0003037f89 */ /* 0x000fee00000e0000 */
[----:B-1----:R-:W-:-:S05]  /*14ea0*/  @!P2 IADD3 R6, P3, R20, R6, RZ ;  /* 0x000000061406a210 */ /* 0x002fca0007f7e0ff */
[----:B------:R-:W-:Y:S02]  /*14eb0*/  @!P2 IMAD.X R7, RZ, RZ, R0, P3 ;  /* 0x000000ffff07a224 */ /* 0x000fe400018e0600 */
[----:B------:R-:W0:Y:S04]  /*14ec0*/  SHFL.IDX PT, R0, R5, RZ, 0x1c1f ;  /* 0x001c1fff05007589 */ /* 0x000e2800000e0000 */
[----:B------:R1:W-:Y:S04]  /*14ed0*/  @!P2 LDGSTS.E.BYPASS.LTC128B.128 [R10+0xc800], desc[UR40][R6.64], !P0 ;  /* 0x0c800000060aafae */ /* 0x0003e8000c101d68 */
[----:B------:R-:W2:Y:S01]  /*14ee0*/  SHFL.IDX PT, R5, R5, 0x1, 0x1c1f ;  /* 0x003c1f0005057f89 */ /* 0x000ea200000e0000 */
[----:B0-----:R-:W-:-:S05]  /*14ef0*/  @!P1 IADD3 R0, P3, R20, R0, RZ ;  /* 0x0000000014009210 */ /* 0x001fca0007f7e0ff */
[----:B------:R-:W-:Y:S02]  /*14f00*/  @!P1 IMAD.X R4, RZ, RZ, R4, P3 ;  /* 0x000000ffff049224 */ /* 0x000fe400018e0604 */
[----:B-1----:R-:W-:-:S03]  /*14f10*/  @!P1 IMAD.MOV.U32 R6, RZ, RZ, R0 ;  /* 0x000000ffff069224 */ /* 0x002fc600078e0000 */
[----:B------:R-:W-:-:S05]  /*14f20*/  @!P1 MOV R7, R4 ;  /* 0x0000000400079202 */ /* 0x000fca0000000f00 */
[----:B--2---:R0:W-:Y:S02]  /*14f30*/  @!P1 LDGSTS.E.BYPASS.LTC128B.128 [R10+0xd000], desc[UR40][R6.64], !P0 ;  /* 0x0d000000060a9fae */ /* 0x0041e4000c101d68 */
.L_x_735:
[----:B------:R-:W-:-:S05]  /*14f40*/  VIADD R17, R17, 0xa0 ;  /* 0x000000a011117836 */ /* 0x000fca0000000000 */
[----:B------:R-:W-:-:S13]  /*14f50*/  ISETP.GE.AND P1, PT, R17, R2, PT ;  /* 0x000000021100720c */ /* 0x000fda0003f26270 */
[----:B------:R-:W-:-:S05]  /*14f60*/  @!P1 IADD3 R2, P2, R20, R5, RZ ;  /* 0x0000000514029210 */ /* 0x000fca0007f5e0ff */
[----:B------:R-:W-:-:S05]  /*14f70*/  @!P1 IMAD.X R3, RZ, RZ, R3, P2 ;  /* 0x000000ffff039224 */ /* 0x000fca00010e0603 */
[----:B------:R-:W-:Y:S01]  /*14f80*/  @!PT LDS RZ, [RZ] ;  /* 0x00000000fffff984 */ /* 0x000fe20000000800 */
[----:B------:R-:W-:Y:S01]  /*14f90*/  @!PT LDS RZ, [RZ] ;  /* 0x00000000fffff984 */ /* 0x000fe20000000800 */
[----:B------:R-:W-:Y:S01]  /*14fa0*/  @!PT LDS RZ, [RZ] ;  /* 0x00000000fffff984 */ /* 0x000fe20000000800 */
[----:B------:R1:W-:Y:S01]  /*14fb0*/  @!P1 LDGSTS.E.BYPASS.LTC128B.128 [R10+0xd800], desc[UR40][R2.64], !P0 ;  /* 0x0d800000020a9fae */ /* 0x0003e2000c101d68 */
[----:B------:R-:W-:Y:S01]  /*14fc0*/  PLOP3.LUT P0, PT, PT, PT, PT, 0x80, 0x0 ;  /* 0x000000000000781c */ /* 0x000fe20003f0f070 */
[----:B------:R-:W-:-:S12]  /*14fd0*/  NOP ;  /* 0x0000000000007918 */ /* 0x000fd80000000000 */
.L_x_592:
[----:B------:R-:W-:Y:S02]  /*14fe0*/  PLOP3.LUT P1, PT, P1, P0, PT, 0xa2, 0x0 ;  /* 0x000000000000781c */ /* 0x000fe40000f21472 */
[----:B------:R-:W-:-:S08]  /*14ff0*/  @P0 R2UR P1, UR4, R22 ;  /* 0x00000000160402ca */ /* 0x000fd00000020000 */
[----:B------:R-:W-:-:S05]  /*15000*/  @P0 PLOP3.LUT P0, PT, P1, PT, PT, 0x80, 0x0 ;  /* 0x000000000000081c */ /* 0x000fca0000f0f070 */
[----:B------:R-:W-:Y:S01]  /*15010*/  @!P1 SYNCS.ARRIVE.TRANS64.RED.A0T1 RZ, [UR4+0x13200], RZ ;  /* 0x013200ffffff99a7 */ /* 0x000fe20008200404 */
[----:B------:R-:W-:Y:S07]  /*15020*/  @!P1 ARRIVES.LDGSTSBAR.64.TRANSCNT [UR4+0x13200] ;  /* 0x01320000ff0099b0 */ /* 0x000fee0008000a84 */
[----:B------:R-:W-:Y:S05]  /*15030*/  @P0 BRA.U.ANY `(.L_x_592) ;  /* 0xfffffffd00e80947 */ /* 0x000fea000393ffff */
[----:B-1----:R-:W2:Y:S02]  /*15040*/  LDL.LU R2, [R1+0x68] ;  /* 0x0000680001027983 */ /* 0x002ea40000300800 */
        /* <DEDUP_REMOVED lines=9> */
[----:B------:R-:W2:Y:S03]  /*150e0*/  SYNCS.PHASECHK.TRANS64.TRYWAIT P0, [R22+URZ+0x13220], R0 ;  /* 0x01322000160075a7 */ /* 0x000ea6000800017f */
[----:B-12---:R-:W-:Y:S05]  /*150f0*/  @!P0 BRA `(.L_x_594) ;  /* 0x0000004c00048947 */ /* 0x006fea0003800000 */
.L_x_736:
[----:B------:R-:W-:Y:S05]  /*15100*/  BSYNC B0 ;  /* 0x0000000000007941 */ /* 0x000fea0003800000 */
.L_x_593:
[----:B------:R-:W-:-:S13]  /*15110*/  ISETP.GE.AND P0, PT, R24, 0xa1, PT ;  /* 0x000000a11800780c */ /* 0x000fda0003f06270 */
[----:B------:R-:W-:Y:S05]  /*15120*/  @!P0 BRA `(.L_x_595) ;  /* 0x0000001400348947 */ /* 0x000fea0003800000 */
[----:B------:R-:W1:Y:S01]  /*15130*/  LDL.LU R2, [R1+0x54] ;  /* 0x0000540001027983 */ /* 0x000e620000300800 */
[----:B------:R-:W-:-:S03]  /*15140*/  IMAD.MOV.U32 R21, RZ, RZ, R29 ;  /* 0x000000ffff157224 */ /* 0x000fc600078e001d */
[----:B------:R2:W5:Y:S01]  /*15150*/  LDL.LU R23, [R1+0xc] ;  /* 0x00000c0001177983 */ /* 0x0005620000300800 */
[----:B-1----:R-:W-:-:S05]  /*15160*/  IADD3 R0, R2, -0x2, RZ ;  /* 0xfffffffe02007810 */ /* 0x002fca0007ffe0ff */
[----:B------:R2:W-:Y:S02]  /*15170*/  STL [R1], R0 ;  /* 0x0000000001007387 */ /* 0x0005e40000100800 */
.L_x_615:
[----:B0-----:R-:W3:Y:S04]  /*15180*/  LDL R3, [R1+0x1c] ;  /* 0x00001c0001037983 */ /* 0x001ee80000100800 */
[----:B----4-:R-:W4:Y:S04]  /*15190*/  LDL R8, [R1+0x20] ;  /* 0x0000200001087983 */ /* 0x010f280000100800 */
[----:B------:R-:W4:Y:S04]  /*151a0*/  LDL R11, [R1+0x8] ;  /* 0x00000800010b7983 */ /* 0x000f280000100800 */
[----:B0-----:R-:W3:Y:S01]  /*151b0*/  LDL.LU R10, [R1] ;  /* 0x00000000010a7983 */ /* 0x001ee20000300800 */
[----:B--2---:R-:W0:Y:S01]  /*151c0*/  S2R R0, SR_TID.X ;  /* 0x0000000000007919 */ /* 0x004e220000002100 */
[----:B-1----:R-:W1:Y:S01]  /*151d0*/  S2R R2, SR_TID.X ;  /* 0x0000000000027919 */ /* 0x002e620000002100 */
[----:B------:R-:W2:Y:S01]  /*151e0*/  S2R R12, SR_TID.X ;  /* 0x00000000000c7919 */ /* 0x000ea20000002100 */
[----:B------:R-:W-:Y:S05]  /*151f0*/  YIELD ;  /* 0x0000000000007946 */ /* 0x000fea0003800000 */
[----:B------:R-:W-:Y:S01]  /*15200*/  ULDC.64 UR4, c[0x0][0x428] ;  /* 0x00010a0000047ab9 */ /* 0x000fe20000000a00 */
[----:B------:R-:W4:Y:S01]  /*15210*/  LDL R9, [R1+0x74] ;  /* 0x0000740001097983 */ /* 0x000f220000100800 */
[----:B------:R-:W-:Y:S01]  /*15220*/  ULDC.64 UR6, c[0x0][0x418] ;  /* 0x0001060000067ab9 */ /* 0x000fe20000000a00 */
[----:B0-----:R-:W-:-:S02]  /*15230*/  LOP3.LUT R4, R0, 0x7f, RZ, 0xc0, !PT ;  /* 0x0000007f00047812 */ /* 0x001fc400078ec0ff */
[----:B------:R-:W0:Y:S02]  /*15240*/  LDC R0, c[0x0][0x430] ;  /* 0x00010c00ff007b82 */ /* 0x000e240000000800 */
[----:B------:R-:W-:Y:S01]  /*15250*/  SHF.R.U32.HI R5, RZ, 0x2, R4 ;  /* 0x00000002ff057819 */ /* 0x000fe20000011604 */
[----:B-1----:R-:W-:Y:S01]  /*15260*/  IMAD.SHL.U32 R4, R2, 0x20, RZ ;  /* 0x0000002002047824 */ /* 0x002fe200078e00ff */
[----:B0-----:R-:W-:-:S04]  /*15270*/  ISETP.NE.AND P0, PT, R0, 0x1, PT ;  /* 0x000000010000780c */ /* 0x001fc80003f05270 */
[----:B------:R-:W-:-:S09]  /*15280*/  LOP3.LUT R4, R5, 0x60, R4, 0xf8, !PT ;  /* 0x0000006005047812 */ /* 0x000fd200078ef804 */
[----:B------:R-:W0:Y:S08]  /*15290*/  @P0 LDC R6, c[0x0][0x434] ;  /* 0x00010d00ff060b82 */ /* 0x000e300000000800 */
[----:B------:R-:W1:Y:S01]  /*152a0*/  @P0 LDC R5, c[0x0][0x438] ;  /* 0x00010e00ff050b82 */ /* 0x000e620000000800 */
[----:B------:R-:W-:Y:S02]  /*152b0*/  LOP3.LUT R2, R2, 0x7f, RZ, 0xc0, !PT ;  /* 0x0000007f02027812 */ /* 0x000fe400078ec0ff */
[----:B--2---:R-:W-:-:S02]  /*152c0*/  SHF.L.U32 R12, R12, 0x5, RZ ;  /* 0x000000050c0c7819 */ /* 0x004fc400000006ff */
[----:B------:R-:W-:-:S04]  /*152d0*/  SHF.R.U32.HI R7, RZ, 0x2, R2 ;  /* 0x00000002ff077819 */ /* 0x000fc80000011602 */
[----:B------:R-:W-:Y:S02]  /*152e0*/  LOP3.LUT R12, R7, 0x60, R12, 0xf8, !PT ;  /* 0x00000060070c7812 */ /* 0x000fe400078ef80c */
[----:B------:R-:W2:Y:S02]  /*152f0*/  @P0 LDC R7, c[0x0][0x434] ;  /* 0x00010d00ff070b82 */ /* 0x000ea40000000800 */
[----:B------:R-:W-:-:S04]  /*15300*/  LOP3.LUT R12, R12, 0x80, RZ, 0xfc, !PT ;  /* 0x000000800c0c7812 */ /* 0x000fc800078efcff */
[----:B------:R-:W-:Y:S01]  /*15310*/  ISETP.GT.U32.AND P1, PT, R12, 0x9f, PT ;  /* 0x0000009f0c00780c */ /* 0x000fe20003f24070 */
[----:B---3--:R-:W-:-:S04]  /*15320*/  IMAD R3, R10, 0xa0, R3 ;  /* 0x000000a00a037824 */ /* 0x008fc800078e0203 */
[----:B------:R-:W-:-:S04]  /*15330*/  IMAD.IADD R4, R4, 0x1, R3 ;  /* 0x0000000104047824 */ /* 0x000fc800078e0203 */
[----:B0-----:R-:W-:-:S04]  /*15340*/  @P0 IMAD.HI.U32 R6, R4, R6, RZ ;  /* 0x0000000604060227 */ /* 0x001fc800078e00ff */
[----:B------:R-:W-:Y:S01]  /*15350*/  IMAD.MOV.U32 R2, RZ, RZ, R4 ;  /* 0x000000ffff027224 */ /* 0x000fe200078e0004 */
[----:B-1----:R-:W-:Y:S02]  /*15360*/  @P0 SHF.R.U32.HI R2, RZ, R5, R6 ;  /* 0x00000005ff020219 */ /* 0x002fe40000011606 */
[----:B------:R-:W0:Y:S01]  /*15370*/  @P0 LDC R6, c[0x0][0x438] ;  /* 0x00010e00ff060b82 */ /* 0x000e220000000800 */
[----:B------:R-:W-:-:S04]  /*15380*/  IMAD.IADD R3, R12, 0x1, R3 ;  /* 0x000000010c037824 */ /* 0x000fc800078e0203 */
[----:B--2---:R-:W-:-:S04]  /*15390*/  @P0 IMAD.HI.U32 R7, R3, R7, RZ ;  /* 0x0000000703070227 */ /* 0x004fc800078e00ff */
[----:B------:R-:W-:Y:S02]  /*153a0*/  IMAD.MOV.U32 R5, RZ, RZ, R3 ;  /* 0x000000ffff057224 */ /* 0x000fe400078e0003 */
[----:B----4-:R-:W-:Y:S01]  /*153b0*/  IMAD R8, R8, UR4, RZ ;  /* 0x0000000408087c24 */ /* 0x010fe2000f8e02ff */
[----:B0-----:R-:W-:Y:S01]  /*153c0*/  @P0 SHF.R.U32.HI R5, RZ, R6, R7 ;  /* 0x00000006ff050219 */ /* 0x001fe20000011607 */
[----:B------:R-:W-:-:S04]  /*153d0*/  IMAD.MOV R7, RZ, RZ, -R2 ;  /* 0x000000ffff077224 */ /* 0x000fc800078e0a02 */
[----:B------:R-:W-:Y:S02]  /*153e0*/  IMAD.MOV R6, RZ, RZ, -R5 ;  /* 0x000000ffff067224 */ /* 0x000fe400078e0a05 */
[C---:B------:R-:W-:Y:S02]  /*153f0*/  IMAD R4, R0.reuse, R7, R4 ;  /* 0x0000000700047224 */ /* 0x040fe400078e0204 */
[----:B------:R-:W-:Y:S01]  /*15400*/  IMAD R0, R0, R6, R3 ;  /* 0x0000000600007224 */ /* 0x000fe200078e0203 */
[----:B------:R-:W-:Y:S01]  /*15410*/  SHF.R.S32.HI R3, RZ, 0x1f, R2 ;  /* 0x0000001fff037819 */ /* 0x000fe20000011402 */
[C---:B------:R-:W-:Y:S02]  /*15420*/  IMAD R8, R11.reuse, UR5, R8 ;  /* 0x000000050b087c24 */ /* 0x040fe4000f8e0208 */
[----:B------:R-:W-:-:S05]  /*15430*/  IMAD.WIDE.U32 R2, R11, UR4, R2 ;  /* 0x000000040b027c25 */ /* 0x000fca000f8e0002 */
[----:B------:R-:W-:Y:S02]  /*15440*/  IADD3 R3, R8, R3, RZ ;  /* 0x0000000308037210 */ /* 0x000fe40007ffe0ff */
[----:B------:R-:W-:-:S04]  /*15450*/  LEA R6, P0, R2, UR6, 0x2 ;  /* 0x0000000602067c11 */ /* 0x000fc8000f8010ff */
[----:B------:R-:W-:Y:S01]  /*15460*/  LEA.HI.X R7, R2, UR7, R3, 0x2, P0 ;  /* 0x0000000702077c11 */ /* 0x000fe200080f1403 */
[--C-:B------:R-:W-:Y:S01]  /*15470*/  @!P1 IMAD.MOV.U32 R2, RZ, RZ, R5.reuse ;  /* 0x000000ffff029224 */ /* 0x100fe200078e0005 */
[----:B------:R-:W-:-:S03]  /*15480*/  @!P1 SHF.R.S32.HI R3, RZ, 0x1f, R5 ;  /* 0x0000001fff039819 */ /* 0x000fc60000011405 */
[----:B------:R0:W2:Y:S01]  /*15490*/  LDG.E R5, desc[UR40][R6.64] ;  /* 0x0000002806057981 */ /* 0x0000a2000c1e1900 */
[----:B------:R-:W-:-:S04]  /*154a0*/  @!P1 IMAD.WIDE.U32 R2, R11, UR4, R2 ;  /* 0x000000040b029c25 */ /* 0x000fc8000f8e0002 */
[----:B------:R-:W-:Y:S01]  /*154b0*/  @!P1 IMAD.IADD R8, R8, 0x1, R3 ;  /* 0x0000000108089824 */ /* 0x000fe200078e0203 */
[----:B0-----:R-:W-:Y:S01]  /*154c0*/  @!P1 LEA R6, P0, R2, UR6, 0x2 ;  /* 0x0000000602069c11 */ /* 0x001fe2000f8010ff */
[----:B------:R-:W-:-:S03]  /*154d0*/  VIADD R29, R21, 0x1 ;  /* 0x00000001151d7836 */ /* 0x000fc60000000000 */
[----:B------:R-:W-:Y:S01]  /*154e0*/  @!P1 LEA.HI.X R7, R2, UR7, R8, 0x2, P0 ;  /* 0x0000000702079c11 */ /* 0x000fe200080f1408 */
[----:B------:R-:W-:Y:S01]  /*154f0*/  IMAD.MOV.U32 R8, RZ, RZ, RZ ;  /* 0x000000ffff087224 */ /* 0x000fe200078e00ff */
[----:B------:R-:W-:Y:S02]  /*15500*/  MOV R2, R10 ;  /* 0x0000000a00027202 */ /* 0x000fe40000000f00 */
[----:B------:R-:W-:-:S03]  /*15510*/  ISETP.NE.AND P0, PT, R29, 0x2, PT ;  /* 0x000000021d00780c */ /* 0x000fc60003f05270 */
[----:B-----5:R0:W5:Y:S01]  /*15520*/  @!P1 LDG.E R8, desc[UR40][R6.64] ;  /* 0x0000002806089981 */ /* 0x020162000c1e1900 */
[----:B------:R-:W-:Y:S02]  /*15530*/  ISETP.GT.AND P1, PT, R2, RZ, PT ;  /* 0x000000ff0200720c */ /* 0x000fe40003f24270 */
[----:B------:R-:W-:Y:S01]  /*15540*/  SEL R2, RZ, 0x1, P0 ;  /* 0x00000001ff027807 */ /* 0x000fe20000000000 */
[----:B------:R-:W-:-:S03]  /*15550*/  VIADD R10, R10, 0xffffffff ;  /* 0xffffffff0a0a7836 */ /* 0x000fc60000000000 */
[----:B------:R-:W-:Y:S02]  /*15560*/  LOP3.LUT R2, R23, R2, RZ, 0x3c, !PT ;  /* 0x0000000217027212 */ /* 0x000fe400078e3cff */
[----:B------:R0:W-:Y:S04]  /*15570*/  STL [R1], R10 ;  /* 0x0000000a01007387 */ /* 0x0001e80000100800 */
[----:B------:R0:W-:Y:S01]  /*15580*/  STL [R1+0xc], R2 ;  /* 0x00000c0201007387 */ /* 0x0001e20000100800 */
[----:B------:R-:W-:Y:S02]  /*15590*/  ISETP.NE.AND P2, PT, R9, 0x3, PT ;  /* 0x000000030900780c */ /* 0x000fe40003f45270 */
[----:B------:R-:W-:Y:S02]  /*155a0*/  SEL R29, R29, RZ, P0 ;  /* 0x000000ff1d1d7207 */ /* 0x000fe40000000000 */
[----:B--2---:R-:W-:-:S09]  /*155b0*/  SHF.R.S32.HI R27, RZ, 0x1f, R5 ;  /* 0x0000001fff1b7819 */ /* 0x004fd20000011405 */
[----:B0-----:R-:W-:Y:S05]  /*155c0*/  @!P2 BRA `(.L_x_596) ;  /* 0x000000000004a947 */ /* 0x001fea0003800000 */
[----:B------:R-:W-:Y:S01]  /*155d0*/  BPT.TRAP 0x1 ;  /* 0x000000040000795c */ /* 0x000fe20000300000 */
.L_x_596:
[----:B------:R-:W-:Y:S01]  /*155e0*/  IMAD R6, R29, 0x8, R22 ;  /* 0x000000081d067824 */ /* 0x000fe200078e0216 */
[----:B------:R-:W-:Y:S01]  /*155f0*/  SHF.L.U32 R28, R2, 0x1f, RZ ;  /* 0x0000001f021c7819 */ /* 0x000fe200000006ff */
[----:B------:R-:W-:Y:S01]  /*15600*/  BSSY B0, `(.L_x_597) ;  /* 0x0000004000007945 */ /* 0x000fe20003800000 */
[----:B------:R-:W-:Y:S02]  /*15610*/  SHF.R.S32.HI R26, RZ, 0x1f, R4 ;  /* 0x0000001fff1a7819 */ /* 0x000fe40000011404 */
[----:B------:R-:W0:Y:S02]  /*15620*/  SYNCS.PHASECHK.TRANS64.TRYWAIT P0, [R6+URZ+0x13280], R28 ;  /* 0x0132801c060075a7 */ /* 0x000e24000800017f */
[----:B0-----:R-:W-:Y:S05]  /*15630*/  @!P0 BRA `(.L_x_598) ;  /* 0x0000004400c88947 */ /* 0x001fea0003800000 */
.L_x_737:
[----:B------:R-:W-:Y:S05]  /*15640*/  BSYNC B0 ;  /* 0x0000000000007941 */ /* 0x000fea0003800000 */
.L_x_597:
        /* <DEDUP_REMOVED lines=12> */
[----:B------:R-:W4:Y:S02]  /*15710*/  LDC R12, c[0x0][0x2f4] ;  /* 0x0000bd00ff0c7b82 */ /* 0x000f240000000800 */
[----:B------:R-:W-:-:S02]  /*15720*/  IMAD.IADD R3, R3, 0x1, R7 ;  /* 0x0000000103037824 */ /* 0x000fc400078e0207 */
[----:B------:R-:W-:Y:S02]  /*15730*/  IMAD R7, R27, UR6, RZ ;  /* 0x000000061b077c24 */ /* 0x000fe4000f8e02ff */
[----:B------:R-:W-:-:S04]  /*15740*/  IMAD.WIDE.U32 R2, R5, UR6, R2 ;  /* 0x0000000605027c25 */ /* 0x000fc8000f8e0002 */
[----:B------:R-:W-:-:S04]  /*15750*/  IMAD R7, R5, UR7, R7 ;  /* 0x0000000705077c24 */ /* 0x000fc8000f8e0207 */
[----:B------:R-:W-:Y:S02]  /*15760*/  IMAD.IADD R3, R3, 0x1, R7 ;  /* 0x0000000103037824 */ /* 0x000fe400078e0207 */
[----:B------:R-:W-:Y:S02]  /*15770*/  IMAD R7, R25, UR4, RZ ;  /* 0x0000000419077c24 */ /* 0x000fe4000f8e02ff */
[----:B------:R-:W-:-:S04]  /*15780*/  IMAD.WIDE.U32 R2, R18, UR8, R2 ;  /* 0x0000000812027c25 */ /* 0x000fc8000f8e0002 */
[----:B------:R-:W-:Y:S02]  /*15790*/  IMAD R7, R0, UR5, R7 ;  /* 0x0000000500077c24 */ /* 0x000fe4000f8e0207 */
[----:B-1----:R-:W-:-:S05]  /*157a0*/  IMAD.SHL.U32 R11, R11, 0x10, RZ ;  /* 0x000000100b0b7824 */ /* 0x002fca00078e00ff */
[----:B------:R-:W-:-:S04]  /*157b0*/  LOP3.LUT R11, R11, 0x30, RZ, 0xc0, !PT ;  /* 0x000000300b0b7812 */ /* 0x000fc800078ec0ff */
[----:B----4-:R-:W-:Y:S01]  /*157c0*/  ISETP.GE.AND P2, PT, R11, R12, PT ;  /* 0x0000000c0b00720c */ /* 0x010fe20003f46270 */
        /* <DEDUP_REMOVED lines=11> */
[----:B---3--:R-:W-:Y:S02]  /*15880*/  IMAD R7, R29, 0x2800, R13 ;  /* 0x000028001d077824 */ /* 0x008fe400078e020d */
[----:B------:R-:W-:-:S03]  /*15890*/  IMAD.WIDE.U32 R2, R18, UR8, R2 ;  /* 0x0000000812027c25 */ /* 0x000fc6000f8e0002 */
[----:B------:R-:W-:-:S04]  /*158a0*/  IADD3 R20, P0, R2, UR10, RZ ;  /* 0x0000000a02147c10 */ /* 0x000fc8000ff1e0ff */
[----:B------:R-:W-:Y:S01]  /*158b0*/  IADD3.X R17, R17, UR11, R3, P0, !PT ;  /* 0x0000000b11117c10 */ /* 0x000fe200087fe403 */
[----:B------:R-:W-:Y:S08]  /*158c0*/  BRA.DIV UR4, `(.L_x_599) ;  /* 0x0000004604387947 */ /* 0x000ff0000b800000 */
[----:B------:R-:W1:Y:S01]  /*158d0*/  S2R R3, SR_TID.X ;  /* 0x0000000000037919 */ /* 0x000e620000002100 */
[----:B------:R-:W-:Y:S01]  /*158e0*/  IADD3 R7, R22, R7, RZ ;  /* 0x0000000716077210 */ /* 0x000fe20007ffe0ff */
[----:B------:R-:W2:Y:S04]  /*158f0*/  SHFL.IDX PT, R2, R9, RZ, 0x1c1f ;  /* 0x001c1fff09027589 */ /* 0x000ea800000e0000 */
[----:B------:R-:W-:Y:S01]  /*15900*/  SHFL.IDX PT, R17, R17, RZ, 0x1c1f ;  /* 0x001c1fff11117589 */ /* 0x000fe200000e0000 */
[----:B-1----:R-:W-:-:S03]  /*15910*/  IMAD.SHL.U32 R11, R3, 0x10, RZ ;  /* 0x00000010030b7824 */ /* 0x002fc600078e00ff */
[----:B------:R-:W1:Y:S02]  /*15920*/  SHFL.IDX PT, R3, R10, RZ, 0x1c1f ;  /* 0x001c1fff0a037589 */ /* 0x000e6400000e0000 */
        /* <DEDUP_REMOVED lines=16> */
[----:B-1----:R-:W-:-:S05]  /*15a30*/  IADD3 R2, P0, R11, R2, RZ ;  /* 0x000000020b027210 */ /* 0x002fca0007f1e0ff */
[----:B------:R-:W-:-:S05]  /*15a40*/  IMAD.X R3, RZ, RZ, R10, P0 ;  /* 0x000000ffff037224 */ /* 0x000fca00000e060a */
[----:B------:R1:W-:Y:S04]  /*15a50*/  LDGSTS.E.BYPASS.LTC128B.128 [R7+0x7800], desc[UR40][R2.64], !P2 ;  /* 0x0780000002077fae */ /* 0x0003e8000d101d68 */
[----:B-1----:R1:W2:Y:S02]  /*15a60*/  SHFL.IDX PT, R2, R20, RZ, 0x1c1f ;  /* 0x001c1fff14027589 */ /* 0x0022a400000e0000 */
.L_x_749:
[----:B------:R-:W3:Y:S02]  /*15a70*/  S2R R3, SR_TID.X ;  /* 0x0000000000037919 */ /* 0x000ee40000002100 */
[----:B---3--:R-:W-:-:S05]  /*15a80*/  IMAD.SHL.U32 R3, R3, 0x10, RZ ;  /* 0x0000001003037824 */ /* 0x008fca00078e00ff */
[----:B------:R-:W-:-:S04]  /*15a90*/  LOP3.LUT R3, R3, 0x30, RZ, 0xc0, !PT ;  /* 0x0000003003037812 */ /* 0x000fc800078ec0ff */
[----:B--2---:R-:W-:-:S04]  /*15aa0*/  IADD3 R2, P0, R3, R2, RZ ;  /* 0x0000000203027210 */ /* 0x004fc80007f1e0ff */
[----:B------:R-:W-:Y:S02]  /*15ab0*/  IADD3.X R3, RZ, R17, RZ, P0, !PT ;  /* 0x00000011ff037210 */ /* 0x000fe400007fe4ff */
[----:B------:R-:W-:-:S03]  /*15ac0*/  PLOP3.LUT P0, PT, PT, PT, PT, 0x80, 0x0 ;  /* 0x000000000000781c */ /* 0x000fc60003f0f070 */
[----:B------:R-:W-:Y:S01]  /*15ad0*/  @!PT LDS RZ, [RZ] ;  /* 0x00000000fffff984 */ /* 0x000fe20000000800 */
[----:B------:R-:W-:Y:S01]  /*15ae0*/  @!PT LDS RZ, [RZ] ;  /* 0x00000000fffff984 */ /* 0x000fe20000000800 */
[----:B------:R-:W-:Y:S01]  /*15af0*/  @!PT LDS RZ, [RZ] ;  /* 0x00000000fffff984 */ /* 0x000fe20000000800 */
[----:B------:R2:W-:Y:S01]  /*15b00*/  LDGSTS.E.BYPASS.LTC128B.128 [R7+0x8000], desc[UR40][R2.64], !P2 ;  /* 0x0800000002077fae */ /* 0x0005e2000d101d68 */
[----:B------:R-:W-:-:S09]  /*15b10*/  NOP ;  /* 0x0000000000007918 */ /* 0x000fd20000000000 */
.L_x_600:
[----:B------:R-:W-:Y:S02]  /*15b20*/  PLOP3.LUT P2, PT, P2, P0, PT, 0xa2, 0x0 ;  /* 0x000000000000781c */ /* 0x000fe40001741472 */
[----:B------:R-:W-:-:S08]  /*15b30*/  @P0 R2UR P2, UR4, R6 ;  /* 0x00000000060402ca */ /* 0x000fd00000040000 */
[----:B------:R-:W-:-:S05]  /*15b40*/  @P0 PLOP3.LUT P0, PT, P2, PT, PT, 0x80, 0x0 ;  /* 0x000000000000081c */ /* 0x000fca000170f070 */
[----:B------:R-:W-:Y:S01]  /*15b50*/  @!P2 SYNCS.ARRIVE.TRANS64.RED.A0T1 RZ, [UR4+0x13270], RZ ;  /* 0x013270ffffffa9a7 */ /* 0x000fe20008200404 */
[----:B------:R-:W-:Y:S07]  /*15b60*/  @!P2 ARRIVES.LDGSTSBAR.64.TRANSCNT [UR4+0x13270] ;  /* 0x01327000ff00a9b0 */ /* 0x000fee0008000a84 */
[----:B------:R-:W-:Y:S05]  /*15b70*/  @P0 BRA.U.ANY `(.L_x_600) ;  /* 0xfffffffd00e80947 */ /* 0x000fea000393ffff */
[----:B------:R-:W-:Y:S01]  /*15b80*/  NOP ;  /* 0x0000000000007918 */ /* 0x000fe20000000000 */
[----:B--2---:R-:W2:Y:S02]  /*15b90*/  LDL R2, [R1+0x74] ;  /* 0x0000740001027983 */ /* 0x004ea40000100800 */
[----:B--2---:R-:W-:-:S13]  /*15ba0*/  ISETP.NE.AND P3, PT, R2, 0x3, PT ;  /* 0x000000030200780c */ /* 0x004fda0003f65270 */
[----:B------:R-:W-:Y:S05]  /*15bb0*/  @!P3 BRA `(.L_x_601) ;  /* 0x000000000004b947 */ /* 0x000fea0003800000 */
[----:B------:R-:W-:Y:S01]  /*15bc0*/  BPT.TRAP 0x1 ;  /* 0x000000040000795c */ /* 0x000fe20000300000 */
.L_x_601:
[----:B------:R2:W-:Y:S01]  /*15bd0*/  SYNCS.ARRIVE.TRANS64.A1T0 RZ, [R6+URZ+0x13270], RZ ;  /* 0x013270ff06ff79a7 */ /* 0x0005e2000810003f */
[----:B------:R-:W-:Y:S05]  /*15be0*/  @!P3 BRA `(.L_x_602) ;  /* 0x000000000004b947 */ /* 0x000fea0003800000 */
[----:B------:R-:W-:Y:S01]  /*15bf0*/  BPT.TRAP 0x1 ;  /* 0x000000040000795c */ /* 0x000fe20000300000 */
.L_x_602:
[----:B------:R-:W3:Y:S01]  /*15c00*/  SYNCS.PHASECHK.TRANS64.TRYWAIT P0, [R6+URZ+0x13240], R28 ;  /* 0x0132401c060075a7 */ /* 0x000ee2000800017f */
[----:B------:R-:W-:Y:S04]  /*15c10*/  BSSY B0, `(.L_x_603) ;  /* 0x0000002000007945 */ /* 0x000fe80003800000 */
[----:B---3--:R-:W-:Y:S05]  /*15c20*/  @!P0 BRA `(.L_x_604) ;  /* 0x0000004400fc8947 */ /* 0x008fea0003800000 */
.L_x_750:
[----:B------:R-:W-:Y:S05]  /*15c30*/  BSYNC B0 ;  /* 0x0000000000007941 */ /* 0x000fea0003800000 */
.L_x_603:
        /* <DEDUP_REMOVED lines=12> */
[----:B------:R-:W-:Y:S02]  /*15d00*/  IMAD.MOV.U32 R4, RZ, RZ, R2 ;  /* 0x000000ffff047224 */ /* 0x000fe400078e0002 */
[----:B------:R-:W-:Y:S02]  /*15d10*/  IMAD.IADD R5, R3, 0x1, R5 ;  /* 0x0000000103057824 */ /* 0x000fe400078e0205 */
[C---:B------:R-:W-:Y:S02]  /*15d20*/  IMAD R9, R0.reuse, UR5, R9 ;  /* 0x0000000500097c24 */ /* 0x040fe4000f8e0209 */
[----:B------:R-:W-:Y:S01]  /*15d30*/  IMAD.WIDE.U32 R2, R0, UR4, RZ ;  /* 0x0000000400027c25 */ /* 0x000fe2000f8e00ff */
[----:B------:R-:W-:-:S03]  /*15d40*/  ULDC.64 UR4, c[0x0][0x308] ;  /* 0x0000c20000047ab9 */ /* 0x000fc60000000a00 */
[----:B------:R-:W-:Y:S02]  /*15d50*/  IMAD.IADD R3, R3, 0x1, R9 ;  /* 0x0000000103037824 */ /* 0x000fe400078e0209 */
[----:B------:R-:W-:Y:S02]  /*15d60*/  IMAD R0, R24, UR6, RZ ;  /* 0x0000000618007c24 */ /* 0x000fe4000f8e02ff */
[----:B------:R-:W-:-:S04]  /*15d70*/  IMAD.WIDE.U32 R2, R8, UR6, R2 ;  /* 0x0000000608027c25 */ /* 0x000fc8000f8e0002 */
[----:B------:R-:W-:Y:S01]  /*15d80*/  IMAD R0, R8, UR7, R0 ;  /* 0x0000000708007c24 */ /* 0x000fe2000f8e0200 */
[----:B------:R-:W-:Y:S01]  /*15d90*/  ULDC.64 UR6, c[0x0][0x2e8] ;  /* 0x0000ba0000067ab9 */ /* 0x000fe20000000a00 */
[----:B------:R-:W-:-:S03]  /*15da0*/  IMAD.WIDE.U32 R4, R18, UR4, R4 ;  /* 0x0000000412047c25 */ /* 0x000fc6000f8e0004 */
[----:B------:R-:W-:Y:S02]  /*15db0*/  IADD3 R3, R3, R0, RZ ;  /* 0x0000000003037210 */ /* 0x000fe40007ffe0ff */
        /* <DEDUP_REMOVED lines=16> */
[----:B----4-:R-:W-:-:S05]  /*15ec0*/  IADD3 R2, P0, R10, R2, RZ ;  /* 0x000000020a027210 */ /* 0x010fca0007f1e0ff */
[----:B-----5:R-:W-:-:S05]  /*15ed0*/  IMAD.X R3, RZ, RZ, R3, P0 ;  /* 0x000000ffff037224 */ /* 0x020fca00000e0603 */
        /* <DEDUP_REMOVED lines=13> */
[----:B----4-:R-:W-:-:S04]  /*15fb0*/  IADD3 R2, P0, R10, R2, RZ ;  /* 0x000000020a027210 */ /* 0x010fc80007f1e0ff */
[----:B------:R-:W-:-:S05]  /*15fc0*/  IADD3.X R3, RZ, R8, RZ, P0, !PT ;  /* 0x00000008ff037210 */ /* 0x000fca00007fe4ff */
[----:B------:R4:W-:Y:S04]  /*15fd0*/  LDGSTS.E.BYPASS.LTC128B.128 [R7+0xf800], desc[UR40][R2.64], !P2 ;  /* 0x0f80000002077fae */ /* 0x0009e8000d101d68 */
[----:B----4-:R4:W0:Y:S02]  /*15fe0*/  SHFL.IDX PT, R2, R5, RZ, 0x1c1f ;  /* 0x001c1fff05027589 */ /* 0x01082400000e0000 */
.L_x_762:
        /* <DEDUP_REMOVED lines=8> */
.L_x_606:
[----:B------:R-:W-:Y:S02]  /*16070*/  PLOP3.LUT P2, PT, P2, P0, PT, 0xa2, 0x0 ;  /* 0x000000000000781c */ /* 0x000fe40001741472 */
[----:B------:R-:W-:-:S08]  /*16080*/  @P0 R2UR P2, UR4, R6 ;  /* 0x00000000060402ca */ /* 0x000fd00000040000 */
[----:B------:R-:W-:-:S05]  /*16090*/  @P0 PLOP3.LUT P0, PT, P2, PT, PT, 0x80, 0x0 ;  /* 0x000000000000081c */ /* 0x000fca000170f070 */
[----:B------:R-:W-:Y:S01]  /*160a0*/  @!P2 SYNCS.ARRIVE.TRANS64.RED.A0T1 RZ, [UR4+0x13230], RZ ;  /* 0x013230ffffffa9a7 */ /* 0x000fe20008200404 */
[----:B------:R-:W-:Y:S07]  /*160b0*/  @!P2 ARRIVES.LDGSTSBAR.64.TRANSCNT [UR4+0x13230] ;  /* 0x01323000ff00a9b0 */ /* 0x000fee0008000a84 */
[----:B------:R-:W-:Y:S05]  /*160c0*/  @P0 BRA.U.ANY `(.L_x_606) ;  /* 0xfffffffd00e80947 */ /* 0x000fea000393ffff */
[----:B------:R-:W-:Y:S01]  /*160d0*/  NOP ;  /* 0x0000000000007918 */ /* 0x000fe20000000000 */
[----:B------:R-:W5:Y:S02]  /*160e0*/  LDL R0, [R1+0x74] ;  /* 0x0000740001007983 */ /* 0x000f640000100800 */
[----:B-----5:R-:W-:-:S13]  /*160f0*/  ISETP.NE.AND P3, PT, R0, 0x3, PT ;  /* 0x000000030000780c */ /* 0x020fda0003f65270 */
[----:B------:R-:W-:Y:S05]  /*16100*/  @!P3 BRA `(.L_x_607) ;  /* 0x000000000004b947 */ /* 0x000fea0003800000 */
[----:B------:R-:W-:Y:S01]  /*16110*/  BPT.TRAP 0x1 ;  /* 0x000000040000795c */ /* 0x000fe20000300000 */
.L_x_607:
[----:B------:R-:W5:Y:S01]  /*16120*/  LDL R0, [R1+0x58] ;  /* 0x0000580001007983 */ /* 0x000f620000100800 */
[----:B------:R0:W-:Y:S01]  /*16130*/  SYNCS.ARRIVE.TRANS64.A1T0 RZ, [R6+URZ+0x13230], RZ ;  /* 0x013230ff06ff79a7 */ /* 0x0001e2000810003f */
[----:B-----5:R-:W-:-:S13]  /*16140*/  ISETP.NE.AND P0, PT, R0, 0x3, PT ;  /* 0x000000030000780c */ /* 0x020fda0003f05270 */
[----:B0-----:R-:W-:Y:S05]  /*16150*/  @!P0 BRA `(.L_x_608) ;  /* 0x0000000000048947 */ /* 0x001fea0003800000 */
[----:B------:R-:W-:Y:S01]  /*16160*/  BPT.TRAP 0x1 ;  /* 0x000000040000795c */ /* 0x000fe20000300000 */
.L_x_608:
[----:B------:R-:W-:Y:S01]  /*16170*/  LOP3.LUT R0, R23, 0x1, RZ, 0x3c, !PT ;  /* 0x0000000117007812 */ /* 0x000fe200078e3cff */
[----:B------:R-:W-:Y:S01]  /*16180*/  IMAD R2, R21, 0x8, R22 ;  /* 0x0000000815027824 */ /* 0x000fe200078e0216 */
[----:B------:R-:W-:Y:S02]  /*16190*/  BSSY B0, `(.L_x_609) ;  /* 0x0000004000007945 */ /* 0x000fe40003800000 */
[----:B------:R-:W-:-:S04]  /*161a0*/  SHF.L.U32 R0, R0, 0x1f, RZ ;  /* 0x0000001f00007819 */ /* 0x000fc800000006ff */
[----:B------:R-:W0:Y:S02]  /*161b0*/  SYNCS.PHASECHK.TRANS64.TRYWAIT P2, [R2+URZ+0x13270], R0 ;  /* 0x01327000020075a7 */ /* 0x000e24000804017f */
[----:B0-----:R-:W-:Y:S05]  /*161c0*/  @!P2 BRA `(.L_x_610) ;  /* 0x000000480004a947 */ /* 0x001fea0003800000 */
.L_x_763:
[----:B------:R-:W-:Y:S05]  /*161d0*/  BSYNC B0 ;  /* 0x0000000000007941 */ /* 0x000fea0003800000 */
.L_x_609:
[----:B------:R-:W5:Y:S02]  /*161e0*/  LDL R3, [R1+0x74] ;  /* 0x0000740001037983 */ /* 0x000f640000100800 */
[----:B-----5:R-:W-:-:S13]  /*161f0*/  ISETP.NE.AND P2, PT, R3, 0x3, PT ;  /* 0x000000030300780c */ /* 0x020fda0003f45270 */
[----:B------:R-:W-:Y:S05]  /*16200*/  @!P2 BRA `(.L_x_611) ;  /* 0x000000000004a947 */ /* 0x000fea0003800000 */
[----:B------:R-:W-:Y:S01]  /*16210*/  BPT.TRAP 0x1 ;  /* 0x000000040000795c */ /* 0x000fe20000300000 */
.L_x_611:
[----:B------:R-:W-:Y:S01]  /*16220*/  SHF.L.U32 R0, R23, 0x1f, RZ ;  /* 0x0000001f17007819 */ /* 0x000fe200000006ff */
[----:B------:R-:W-:-:S03]  /*16230*/  IMAD R3, R21, 0x2800, RZ ;  /* 0x0000280015037824 */ /* 0x000fc600078e02ff */
[----:B------:R-:W0:Y:S02]  /*16240*/  SYNCS.PHASECHK.TRANS64.TRYWAIT P2, [R2+URZ+0x13260], R0 ;  /* 0x01326000020075a7 */ /* 0x000e24000804017f */
[----:B0-----:R-:W-:Y:S05]  /*16250*/  @!P2 BRA `(.L_x_612) ;  /* 0x0000004400f4a947 */ /* 0x001fea0003800000 */
.L_x_764:
[----:B------:R-:W5:Y:S04]  /*16260*/  LDL R4, [R1+0x38] ;  /* 0x0000380001047983 */ /* 0x000f680000100800 */
[----:B------:R-:W2:Y:S04]  /*16270*/  LDL R10, [R1+0x2c] ;  /* 0x00002c00010a7983 */ /* 0x000ea80000100800 */
[----:B------:R-:W2:Y:S01]  /*16280*/  LDL R12, [R1+0x74] ;  /* 0x00007400010c7983 */ /* 0x000ea20000100800 */
[----:B------:R-:W-:Y:S05]  /*16290*/  WARPSYNC.ALL ;  /* 0x0000000000007948 */ /* 0x000fea0003800000 */
[----:B-----5:R-:W-:-:S05]  /*162a0*/  LOP3.LUT R0, R3, R4, RZ, 0xfc, !PT ;  /* 0x0000000403007212 */ /* 0x020fca00078efcff */
[----:B------:R-:W-:-:S05]  /*162b0*/  IMAD.IADD R0, R22, 0x1, R0 ;  /* 0x0000000116007824 */ /* 0x000fca00078e0200 */
[----:B--234-:R-:W0:Y:S01]  /*162c0*/  LDSM.16.MT88.4 R4, [R0+0x6000] ;  /* 0x006000000004783b */ /* 0x01ce220000004200 */
[----:B------:R-:W-:-:S05]  /*162d0*/  LOP3.LUT R3, R3, R10, RZ, 0xfc, !PT ;  /* 0x0000000a03037212 */ /* 0x000fca00078efcff */
[----:B------:R-:W-:Y:S01]  /*162e0*/  IMAD.IADD R3, R22, 0x1, R3 ;  /* 0x0000000116037824 */ /* 0x000fe200078e0203 */
        /* <DEDUP_REMOVED lines=23> */
[----:B------:R-:W0:Y:S01]  /*16460*/  LDSM.16.MT88.4 R4, [R0+0x8000] ;  /* 0x008000000004783b */ /* 0x000e220000004200 */
[----:B------:R-:W-:Y:S02]  /*16470*/  ISETP.NE.AND P2, PT, R12, 0x3, PT ;  /* 0x000000030c00780c */ /* 0x000fe40003f45270 */
        /* <DEDUP_REMOVED lines=13> */
.L_x_613:
[----:B--2---:R2:W-:Y:S01]  /*16550*/  SYNCS.ARRIVE.TRANS64.A1T0 RZ, [R2+URZ+0x13250], RZ ;  /* 0x013250ff02ff79a7 */ /* 0x0045e2000810003f */
[----:B------:R-:W-:Y:S06]  /*16560*/  BAR.SYNC.DEFER_BLOCKING 0x2, 0x80 ;  /* 0x0082000000007b1d */ /* 0x000fec0000010000 */
[----:B------:R-:W-:Y:S05]  /*16570*/  @!P0 BRA `(.L_x_614) ;  /* 0x0000000000048947 */ /* 0x000fea0003800000 */
[----:B------:R-:W-:Y:S01]  /*16580*/  BPT.TRAP 0x1 ;  /* 0x000000040000795c */ /* 0x000fe20000300000 */
.L_x_614:
[----:B------:R-:W3:Y:S01]  /*16590*/  LDL R0, [R1+0x24] ;  /* 0x0000240001007983 */ /* 0x000ee20000100800 */
[----:B--2---:R-:W-:Y:S01]  /*165a0*/  IADD3 R2, R2, 0x13280, RZ ;  /* 0x0001328002027810 */ /* 0x004fe20007ffe0ff */
[----:B------:R-:W-:Y:S02]  /*165b0*/  IMAD.MOV.U32 R21, RZ, RZ, R29 ;  /* 0x000000ffff157224 */ /* 0x000fe400078e001d */
[----:B------:R4:W5:Y:S01]  /*165c0*/  LDL R23, [R1+0xc] ;  /* 0x00000c0001177983 */ /* 0x0009620000100800 */
[----:B---3--:R-:W-:-:S04]  /*165d0*/  PRMT R2, R0, 0x654, R2 ;  /* 0x0000065400027816 */ /* 0x008fc80000000002 */
[----:B------:R4:W-:Y:S01]  /*165e0*/  SYNCS.ARRIVE.TRANS64.RED.A1T0 RZ, [R2+URZ], RZ ;  /* 0x000000ff02ff79a7 */ /* 0x0009e2000810043f */
[----:B------:R-:W-:Y:S05]  /*165f0*/  @P1 BRA `(.L_x_615) ;  /* 0xffffffe800e01947 */ /* 0x000fea000383ffff */
.L_x_595:
[----:B-1----:R-:W4:Y:S02]  /*16600*/  S2R R0, SR_TID.X ;  /* 0x0000000000007919 */ /* 0x002f240000002100 */
[----:B----4-:R-:W-:Y:S02]  /*16610*/  LOP3.LUT R2, R0, 0x7f, RZ, 0xc0, !PT ;  /* 0x0000007f00027812 */ /* 0x010fe400078ec0ff */
[----:B------:R-:W2:Y:S01]  /*16620*/  LDL R0, [R1+0x58] ;  /* 0x0000580001007983 */ /* 0x000ea20000100800 */
[----:B------:R-:W-:Y:S01]  /*16630*/  BSSY B0, `(.L_x_616) ;  /* 0x0000010000007945 */ /* 0x000fe20003800000 */
[----:B------:R-:W-:Y:S02]  /*16640*/  ISETP.NE.AND P1, PT, R2, RZ, PT ;  /* 0x000000ff0200720c */ /* 0x000fe40003f25270 */
[----:B--2---:R-:W-:-:S11]  /*16650*/  ISETP.NE.AND P0, PT, R0, 0x3, PT ;  /* 0x000000030000780c */ /* 0x004fd60003f05270 */
[----:B------:R-:W-:Y:S05]  /*16660*/  @P1 BRA `(.L_x_617) ;  /* 0x0000000000301947 */ /* 0x000fea0003800000 */
[----:B------:R-:W1:Y:S01]  /*16670*/  S2R R5, SR_LANEID ;  /* 0x0000000000057919 */ /* 0x000e620000000000 */
[----:B------:R-:W-:Y:S01]  /*16680*/  VOTEU.ANY UR4, UPT, PT ;  /* 0x0000000000047886 */ /* 0x000fe200038e0100 */
[----:B0-----:R-:W0:Y:S01]  /*16690*/  LDC.64 R2, c[0x0][0xc60] ;  /* 0x00031800ff027b82 */ /* 0x001e220000000a00 */
[----:B------:R-:W1:Y:S02]  /*166a0*/  FLO.U32 R0, UR4 ;  /* 0x0000000400007d00 */ /* 0x000e6400080e0000 */
[----:B-1----:R-:W-:-:S06]  /*166b0*/  ISETP.EQ.U32.AND P1, PT, R0, R5, PT ;  /* 0x000000050000720c */ /* 0x002fcc0003f22070 */
[----:B------:R-:W0:Y:S07]  /*166c0*/  POPC R5, UR4 ;  /* 0x0000000400057d09 */ /* 0x000e2e0008000000 */
[----:B0-----:R-:W2:Y:S01]  /*166d0*/  @P1 ATOMG.E.ADD.STRONG.GPU PT, R3, desc[UR40][R2.64], R5 ;  /* 0x00000005020319a8 */ /* 0x001ea200081ee1e8 */
[----:B------:R-:W0:Y:S02]  /*166e0*/  S2R R4, SR_LTMASK ;  /* 0x0000000000047919 */ /* 0x000e240000003900 */
[----:B0-----:R-:W-:-:S04]  /*166f0*/  LOP3.LUT R4, R4, UR4, RZ, 0xc0, !PT ;  /* 0x0000000404047c12 */ /* 0x001fc8000f8ec0ff */
[----:B------:R-:W0:Y:S01]  /*16700*/  POPC R7, R4 ;  /* 0x0000000400077309 */ /* 0x000e220000000000 */
[----:B--2---:R-:W0:Y:S02]  /*16710*/  SHFL.IDX PT, R0, R3, R0, 0x1f ;  /* 0x00001f0003007589 */ /* 0x004e2400000e0000 */
[----:B0-----:R-:W-:-:S07]  /*16720*/  IADD3 R16, R0, UR36, R7 ;  /* 0x0000002400107c10 */ /* 0x001fce000fffe007 */
.L_x_617:
[----:B------:R-:W-:Y:S05]  /*16730*/  BSYNC B0 ;  /* 0x0000000000007941 */ /* 0x000fea0003800000 */
.L_x_616:
[----:B------:R-:W-:Y:S05]  /*16740*/  @!P0 BRA `(.L_x_618) ;  /* 0x0000000000048947 */ /* 0x000fea0003800000 */
[----:B------:R-:W-:Y:S01]  /*16750*/  BPT.TRAP 0x1 ;  /* 0x000000040000795c */ /* 0x000fe20000300000 */
.L_x_618:
[----:B------:R-:W2:Y:S01]  /*16760*/  LDL R0, [R1+0xc] ;  /* 0x00000c0001007983 */ /* 0x000ea20000100800 */
[----:B0-----:R-:W-:Y:S01]  /*16770*/  IMAD R3, R29, 0x8, R22 ;  /* 0x000000081d037824 */ /* 0x001fe200078e0216 */
[----:B------:R-:W-:Y:S01]  /*16780*/  BSSY B0, `(.L_x_619) ;  /* 0x0000005000007945 */ /* 0x000fe20003800000 */
[----:B--2---:R-:W-:-:S04]  /*16790*/  LOP3.LUT R0, R0, 0x1, RZ, 0x3c, !PT ;  /* 0x0000000100007812 */ /* 0x004fc800078e3cff */
[----:B------:R-:W-:-:S04]  /*167a0*/  SHF.L.U32 R0, R0, 0x1f, RZ ;  /* 0x0000001f00007819 */ /* 0x000fc800000006ff */
[----:B------:R-:W0:Y:S02]  /*167b0*/  SYNCS.PHASECHK.TRANS64.TRYWAIT P1, [R3+URZ+0x13270], R0 ;  /* 0x01327000030075a7 */ /* 0x000e24000802017f */
[----:B0-----:R-:W-:Y:S05]  /*167c0*/  @!P1 BRA `(.L_x_620) ;  /* 0x0000004000ac9947 */ /* 0x001fea0003800000 */
.L_x_765:
[----:B------:R-:W-:Y:S05]  /*167d0*/  BSYNC B0 ;  /* 0x0000000000007941 */ /* 0x000fea0003800000 */
.L_x_619:
[----:B------:R-:W2:Y:S02]  /*167e0*/  LDL R2, [R1+0x74] ;  /* 0x0000740001027983 */ /* 0x000ea40000100800 */
[----:B--2---:R-:W-:-:S13]  /*167f0*/  ISETP.NE.AND P1, PT, R2, 0x3, PT ;  /* 0x000000030200780c */ /* 0x004fda0003f25270 */
[----:B------:R-:W-:Y:S05]  /*16800*/  @!P1 BRA `(.L_x_621) ;  /* 0x0000000000049947 */ /* 0x000fea0003800000 */
[----:B------:R-:W-:Y:S01]  /*16810*/  BPT.TRAP 0x1 ;  /* 0x000000040000795c */ /* 0x000fe20000300000 */
.L_x_621:
[----:B0-----:R-:W2:Y:S02]  /*16820*/  LDL R0, [R1+0xc] ;  /* 0x00000c0001007983 */ /* 0x001ea40000100800 */
[----:B--2---:R-:W-:-:S04]  /*16830*/  SHF.L.U32 R0, R0, 0x1f, RZ ;  /* 0x0000001f00007819 */ /* 0x004fc800000006ff */
[----:B------:R-:W0:Y:S02]  /*16840*/  SYNCS.PHASECHK.TRANS64.TRYWAIT P1, [R3+URZ+0x13260], R0 ;  /* 0x01326000030075a7 */ /* 0x000e24000802017f */
[----:B0-----:R-:W-:Y:S05]  /*16850*/  @!P1 BRA `(.L_x_622) ;  /* 0x00000040009c9947 */ /* 0x001fea0003800000 */
.L_x_766:
[----:B------:R-:W2:Y:S04]  /*16860*/  LDL R4, [R1+0x38] ;  /* 0x0000380001047983 */ /* 0x000ea80000100800 */
[----:B------:R-:W3:Y:S01]  /*16870*/  LDL R10, [R1+0x2c] ;  /* 0x00002c00010a7983 */ /* 0x000ee20000100800 */
[----:B------:R-:W-:-:S03]  /*16880*/  IMAD R2, R29, 0x2800, RZ ;  /* 0x000028001d027824 */ /* 0x000fc600078e02ff */
[----:B------:R-:W4:Y:S01]  /*16890*/  LDL R12, [R1+0x74] ;  /* 0x00007400010c7983 */ /* 0x000f220000100800 */
[----:B------:R-:W-:Y:S05]  /*168a0*/  WARPSYNC.ALL ;  /* 0x0000000000007948 */ /* 0x000fea0003800000 */
[----:B--2---:R-:W-:-:S05]  /*168b0*/  LOP3.LUT R5, R2, R4, RZ, 0xfc, !PT ;  /* 0x0000000402057212 */ /* 0x004fca00078efcff */
[----:B0-----:R-:W-:-:S05]  /*168c0*/  IMAD.IADD R0, R22, 0x1, R5 ;  /* 0x0000000116007824 */ /* 0x001fca00078e0205 */
[----:B------:R-:W0:Y:S01]  /*168d0*/  LDSM.16.MT88.4 R4, [R0+0x6000] ;  /* 0x006000000004783b */ /* 0x000e220000004200 */
[----:B---3--:R-:W-:-:S05]  /*168e0*/  LOP3.LUT R2, R2, R10, RZ, 0xfc, !PT ;  /* 0x0000000a02027212 */ /* 0x008fca00078efcff */
        /* <DEDUP_REMOVED lines=25> */
[----:B----4-:R-:W-:Y:S02]  /*16a80*/  ISETP.NE.AND P1, PT, R12, 0x3, PT ;  /* 0x000000030c00780c */ /* 0x010fe40003f25270 */
        /* <DEDUP_REMOVED lines=10> */
[----:B-1----:R-:W1:Y:S01]  /*16b30*/  FENCE.VIEW.ASYNC.S ;  /* 0x00000000000073c6 */ /* 0x002e620000000000 */
[----:B------:R-:W-:Y:S05]  /*16b40*/  @!P1 BRA `(.L_x_623) ;  /* 0x0000000000049947 */ /* 0x000fea0003800000 */
[----:B------:R-:W-:Y:S01]  /*16b50*/  BPT.TRAP 0x1 ;  /* 0x000000040000795c */ /* 0x000fe20000300000 */
.L_x_623:
[----:B-1----:R1:W-:Y:S01]  /*16b60*/  SYNCS.ARRIVE.TRANS64.A1T0 RZ, [R3+URZ+0x13250], RZ ;  /* 0x013250ff03ff79a7 */ /* 0x0023e2000810003f */
[----:B------:R-:W-:Y:S06]  /*16b70*/  BAR.SYNC.DEFER_BLOCKING 0x2, 0x80 ;  /* 0x0082000000007b1d */ /* 0x000fec0000010000 */
[----:B------:R-:W-:Y:S05]  /*16b80*/  @!P0 BRA `(.L_x_624) ;  /* 0x0000000000048947 */ /* 0x000fea0003800000 */
[----:B------:R-:W-:Y:S01]  /*16b90*/  BPT.TRAP 0x1 ;  /* 0x000000040000795c */ /* 0x000fe20000300000 */
.L_x_624:
[----:B------:R-:W2:Y:S04]  /*16ba0*/  LDL R0, [R1+0x24] ;  /* 0x0000240001007983 */ /* 0x000ea80000100800 */
[----:B0-----:R-:W3:Y:S01]  /*16bb0*/  LDL.LU R2, [R1+0xc] ;  /* 0x00000c0001027983 */ /* 0x001ee20000300800 */
[----:B------:R-:W-:Y:S01]  /*16bc0*/  VIADD R29, R29, 0x1 ;  /* 0x000000011d1d7836 */ /* 0x000fe20000000000 */
[----:B-1----:R-:W-:-:S04]  /*16bd0*/  IADD3 R3, R3, 0x13280, RZ ;  /* 0x0001328003037810 */ /* 0x002fc80007ffe0ff */
[----:B------:R-:W-:-:S04]  /*16be0*/  ISETP.NE.AND P0, PT, R29, 0x2, PT ;  /* 0x000000021d00780c */ /* 0x000fc80003f05270 */
[----:B------:R-:W-:Y:S02]  /*16bf0*/  SEL R29, R29, RZ, P0 ;  /* 0x000000ff1d1d7207 */ /* 0x000fe40000000000 */
[----:B--2---:R-:W-:Y:S02]  /*16c00*/  PRMT R3, R0, 0x654, R3 ;  /* 0x0000065400037816 */ /* 0x004fe40000000003 */
[----:B------:R-:W-:Y:S02]  /*16c10*/  SEL R0, RZ, 0x1, P0 ;  /* 0x00000001ff007807 */ /* 0x000fe40000000000 */
[----:B------:R0:W-:Y:S02]  /*16c20*/  SYNCS.ARRIVE.TRANS64.RED.A1T0 RZ, [R3+URZ], RZ ;  /* 0x000000ff03ff79a7 */ /* 0x0001e4000810043f */
[----:B---3--:R-:W-:-:S05]  /*16c30*/  LOP3.LUT R2, R2, R0, RZ, 0x3c, !PT ;  /* 0x0000000002027212 */ /* 0x008fca00078e3cff */
[----:B------:R0:W-:Y:S02]  /*16c40*/  STL [R1+0xc], R2 ;  /* 0x00000c0201007387 */ /* 0x0001e40000100800 */
.L_x_565:
[----:B------:R-:W2:Y:S02]  /*16c50*/  LDL R0, [R1+0x30] ;  /* 0x0000300001007983 */ /* 0x000ea40000100800 */
[----:B--2---:R-:W-:-:S13]  /*16c60*/  LOP3.LUT P0, RZ, R0, 0x10, RZ, 0xc0, !PT ;  /* 0x0000001000ff7812 */ /* 0x004fda000780c0ff */
[----:B------:R-:W-:Y:S05]  /*16c70*/  @!P0 BRA `(.L_x_625) ;  /* 0x0000000000288947 */ /* 0x000fea0003800000 */
[----:B------:R-:W-:Y:S05]  /*16c80*/  WARPSYNC.ALL ;  /* 0x0000000000007948 */ /* 0x000fea0003800000 */
[----:B------:R-:W1:Y:S08]  /*16c90*/  S2UR UR4, SR_CgaCtaId ;  /* 0x00000000000479c3 */ /* 0x000e700000008800 */
[----:B------:R-:W-:Y:S01]  /*16ca0*/  BAR.SYNC.DEFER_BLOCKING 0x5, 0x200 ;  /* 0x0148000000007b1d */ /* 0x000fe20000010000 */
[----:B------:R-:W-:Y:S01]  /*16cb0*/  MOV R22, 0x400 ;  /* 0x0000040000167802 */ /* 0x000fe20000000f00 */
[----:B-1----:R-:W-:-:S05]  /*16cc0*/  IMAD.U32 R0, RZ, RZ, UR4 ;  /* 0x00000004ff007e24 */ /* 0x002fca000f8e00ff */
[----:B------:R-:W-:Y:S01]  /*16cd0*/  LEA R22, R0, R22, 0x18 ;  /* 0x0000001600167211 */ /* 0x000fe200078ec0ff */
[----:B------:R1:W-:Y:S04]  /*16ce0*/  STL [R1+0x24], R0 ;  /* 0x0000240001007387 */ /* 0x0003e80000100800 */
[----:B------:R1:W2:Y:S01]  /*16cf0*/  LDS.128 R16, [R22+0x132d0] ;  /* 0x0132d00016107984 */ /* 0x0002a20000000c00 */
[----:B------:R-:W-:Y:S06]  /*16d00*/  BAR.ARV 0x4, 0x200 ;  /* 0x0108000000007b1d */ /* 0x000fec0000002000 */
[----:B------:R-:W-:Y:S05]  /*16d10*/  BRA `(.L_x_626) ;  /* 0x0000000800487947 */ /* 0x000fea0003800000 */
.L_x_625:
[----:B------:R-:W1:Y:S01]  /*16d20*/  S2R R0, SR_TID.X ;  /* 0x0000000000007919 */ /* 0x000e620000002100 */
[----:B------:R-:W-:Y:S01]  /*16d30*/  UMOV UR4, 0xffffffff ;  /* 0xffffffff00047882 */ /* 0x000fe20000000000 */
[----:B-1----:R-:W-:-:S04]  /*16d40*/  LOP3.LUT R6, R0, 0x1f, RZ, 0xc0, !PT ;  /* 0x0000001f00067812 */ /* 0x002fc800078ec0ff */
[----:B------:R-:W-:Y:S01]  /*16d50*/  ISETP.NE.AND P0, PT, R6, 0x1f, PT ;  /* 0x0000001f0600780c */ /* 0x000fe20003f05270 */
[----:B------:R-:W-:-:S12]  /*16d60*/  BRA.DIV UR4, `(.L_x_627) ;  /* 0x0000003e046c7947 */ /* 0x000fd8000b800000 */
[----:B------:R-:W-:Y:S01]  /*16d70*/  IMAD.IADD R5, R19, 0x1, R6 ;  /* 0x0000000113057824 */ /* 0x000fe200078e0206 */
[----:B------:R-:W-:-:S04]  /*16d80*/  ULDC UR4, c[0x0][0xc3c] ;  /* 0x00030f0000047ab9 */ /* 0x000fc80000000800 */
[----:B------:R-:W-:-:S13]  /*16d90*/  ISETP.GE.OR P1, PT, R5, UR4, !P0 ;  /* 0x0000000405007c0c */ /* 0x000fda000c726670 */
[----:B0-----:R-:W0:Y:S02]  /*16da0*/  @!P1 LDC.64 R2, c[0x0][0xc80] ;  /* 0x00032000ff029b82 */ /* 0x001e240000000a00 */
[----:B0-----:R-:W-:-:S06]  /*16db0*/  @!P1 IMAD.WIDE R2, R5, 0x4, R2 ;  /* 0x0000000405029825 */ /* 0x001fcc00078e0202 */
[----:B------:R0:W2:Y:S01]  /*16dc0*/  @!P1 LDG.E R3, desc[UR40][R2.64] ;  /* 0x0000002802039981 */ /* 0x0000a2000c1e1900 */
[C---:B------:R-:W-:Y:S02]  /*16dd0*/  ISETP.GE.U32.AND P2, PT, R6.reuse, 0x2, PT ;  /* 0x000000020600780c */ /* 0x040fe40003f46070 */
[C---:B------:R-:W-:Y:S01]  /*16de0*/  ISETP.GE.U32.AND P3, PT, R6.reuse, 0x4, PT ;  /* 0x000000040600780c */ /* 0x040fe20003f66070 */
[----:B------:R-:W-:Y:S01]  /*16df0*/  SHFL.IDX PT, R0, R16, RZ, 0x1f ;  /* 0x00001fff10007589 */ /* 0x000fe200000e0000 */
[C---:B------:R-:W-:Y:S02]  /*16e00*/  ISETP.GE.U32.AND P4, PT, R6.reuse, 0x8, PT ;  /* 0x000000080600780c */ /* 0x040fe40003f86070 */
[----:B------:R-:W-:Y:S01]  /*16e10*/  ISETP.GE.U32.AND P5, PT, R6, 0x10, PT ;  /* 0x000000100600780c */ /* 0x000fe20003fa6070 */
[----:B------:R-:W-:Y:S01]  /*16e20*/  SHFL.IDX PT, R4, R16, 0x1, 0x1f ;  /* 0x00201f0010047f89 */ /* 0x000fe200000e0000 */
[----:B0-----:R-:W-:Y:S01]  /*16e30*/  IMAD.MOV.U32 R2, RZ, RZ, RZ ;  /* 0x000000ffff027224 */ /* 0x001fe200078e00ff */
[----:B--2---:R-:W-:-:S02]  /*16e40*/  @!P1 MOV R2, R3 ;  /* 0x0000000300029202 */ /* 0x004fc40000000f00 */
[----:B------:R-:W-:-:S03]  /*16e50*/  ISETP.NE.AND P1, PT, R6, RZ, PT ;  /* 0x000000ff0600720c */ /* 0x000fc60003f25270 */
        /* <DEDUP_REMOVED lines=15> */
[----:B------:R0:W1:Y:S02]  /*16f50*/  SHFL.IDX PT, R14, R3, 0x1f, 0x1f ;  /* 0x03e01f00030e7f89 */ /* 0x00006400000e0000 */
.L_x_776:
[----:B------:R-:W-:Y:S02]  /*16f60*/  ULDC UR4, c[0x0][0xc38] ;  /* 0x00030e0000047ab9 */ /* 0x000fe40000000800 */
[----:B------:R-:W-:-:S04]  /*16f70*/  IMAD.U32 R16, RZ, RZ, UR4 ;  /* 0x00000004ff107e24 */ /* 0x000fc8000f8e00ff */
[----:B-1----:R-:W-:-:S04]  /*16f80*/  IMAD R6, R14, R16, RZ ;  /* 0x000000100e067224 */ /* 0x002fc800078e02ff */
[----:B------:R-:W-:-:S05]  /*16f90*/  IMAD.IADD R4, R4, 0x1, R6 ;  /* 0x0000000104047824 */ /* 0x000fca00078e0206 */
[----:B------:R-:W-:-:S13]  /*16fa0*/  ISETP.GT.AND P6, PT, R4, R0, PT ;  /* 0x000000000400720c */ /* 0x000fda0003fc4270 */
[----:B------:R-:W-:Y:S05]  /*16fb0*/  @P6 BRA `(.L_x_628) ;  /* 0x00000000009c6947 */ /* 0x000fea0003800000 */
.L_x_633:
[----:B------:R-:W1:Y:S01]  /*16fc0*/  LDC R2, c[0x0][0xc3c] ;  /* 0x00030f00ff027b82 */ /* 0x000e620000000800 */
[----:B------:R-:W-:-:S05]  /*16fd0*/  VIADD R19, R19, 0x1f ;  /* 0x0000001f13137836 */ /* 0x000fca0000000000 */
[----:B-1----:R-:W-:-:S13]  /*16fe0*/  ISETP.GE.AND P6, PT, R19, R2, PT ;  /* 0x000000021300720c */ /* 0x002fda0003fc6270 */
[----:B------:R-:W-:Y:S05]  /*16ff0*/  @P6 BRA `(.L_x_629) ;  /* 0x0000000400446947 */ /* 0x000fea0003800000 */
[----:B0-----:R-:W0:Y:S01]  /*17000*/  S2R R3, SR_TID.X ;  /* 0x0000000000037919 */ /* 0x001e220000002100 */
[----:B------:R-:W-:Y:S01]  /*17010*/  BSSY B0, `(.L_x_630) ;  /* 0x0000009000007945 */ /* 0x000fe20003800000 */
[----:B0-----:R-:W-:-:S05]  /*17020*/  LOP3.LUT R3, R3, 0x1f, RZ, 0xc0, !PT ;  /* 0x0000001f03037812 */ /* 0x001fca00078ec0ff */
[----:B------:R-:W-:-:S05]  /*17030*/  IMAD.IADD R5, R19, 0x1, R3 ;  /* 0x0000000113057824 */ /* 0x000fca00078e0203 */
[----:B------:R-:W-:Y:S02]  /*17040*/  ISETP.GE.OR P6, PT, R5, R2, !P0 ;  /* 0x000000020500720c */ /* 0x000fe400047c6670 */
[----:B------:R-:W-:-:S11]  /*17050*/  MOV R2, RZ ;  /* 0x000000ff00027202 */ /* 0x000fd60000000f00 */
[----:B------:R-:W-:Y:S05]  /*17060*/  @P6 BRA `(.L_x_631) ;  /* 0x00000000000c6947 */ /* 0x000fea0003800000 */
[----:B------:R-:W0:Y:S02]  /*17070*/  LDC.64 R2, c[0x0][0xc80] ;  /* 0x00032000ff027b82 */ /* 0x000e240000000a00 */
[----:B0-----:R-:W-:-:S06]  /*17080*/  IMAD.WIDE R2, R5, 0x4, R2 ;  /* 0x0000000405027825 */ /* 0x001fcc00078e0202 */
[----:B------:R0:W5:Y:S02]  /*17090*/  LDG.E R2, desc[UR40][R2.64] ;  /* 0x0000002802027981 */ /* 0x000164000c1e1900 */
.L_x_631:
[----:B------:R-:W-:Y:S05]  /*170a0*/  BSYNC B0 ;  /* 0x0000000000007941 */ /* 0x000fea0003800000 */
.L_x_630:
[----:B------:R-:W-:-:S03]  /*170b0*/  UMOV UR4, 0xffffffff ;  /* 0xffffffff00047882 */ /* 0x000fc60000000000 */
[----:B------:R-:W-:Y:S05]  /*170c0*/  BRA.DIV UR4, `(.L_x_632) ;  /* 0x0000003e04b87947 */ /* 0x000fea000b800000 */
[----:B-----5:R-:W0:Y:S02]  /*170d0*/  SHFL.UP PT, R14, R2, 0x1, RZ ;  /* 0x04200000020e7989 */ /* 0x020e2400000e00ff */
        /* <DEDUP_REMOVED lines=15> */
.L_x_784:
[----:B------:R-:W-:Y:S02]  /*171d0*/  ULDC UR4, c[0x0][0xc38] ;  /* 0x00030e0000047ab9 */ /* 0x000fe40000000800 */
[----:B------:R-:W-:-:S04]  /*171e0*/  IMAD.U32 R16, RZ, RZ, UR4 ;  /* 0x00000004ff107e24 */ /* 0x000fc8000f8e00ff */
[----:B-1----:R-:W-:-:S04]  /*171f0*/  IMAD R6, R14, R16, RZ ;  /* 0x000000100e067224 */ /* 0x002fc800078e02ff */
[----:B------:R-:W-:-:S05]  /*17200*/  IMAD.IADD R4, R6, 0x1, R4 ;  /* 0x0000000106047824 */ /* 0x000fca00078e0204 */
[----:B------:R-:W-:-:S13]  /*17210*/  ISETP.GT.AND P6, PT, R4, R0, PT ;  /* 0x000000000400720c */ /* 0x000fda0003fc4270 */
[----:B------:R-:W-:Y:S05]  /*17220*/  @!P6 BRA `(.L_x_633) ;  /* 0xfffffffc0064e947 */ /* 0x000fea000383ffff */
.L_x_628:
[----:B------:R-:W-:Y:S01]  /*17230*/  IMAD.IADD R6, R4, 0x1, -R6 ;  /* 0x0000000104067824 */ /* 0x000fe200078e0a06 */
[----:B------:R-:W-:-:S03]  /*17240*/  UMOV UR4, 0xffffffff ;  /* 0xffffffff00047882 */ /* 0x000fc60000000000 */
[----:B------:R-:W-:-:S05]  /*17250*/  IMAD R5, R3, R16, R6 ;  /* 0x0000001003057224 */ /* 0x000fca00078e0206 */
[----:B------:R-:W-:Y:S01]  /*17260*/  ISETP.GT.AND P6, PT, R5, R0, PT ;  /* 0x000000000500720c */ /* 0x000fe20003fc4270 */
[----:B------:R-:W-:-:S12]  /*17270*/  BRA.DIV UR4, `(.L_x_634) ;  /* 0x00000042040c7947 */ /* 0x000fd8000b800000 */
[----:B------:R-:W-:-:S04]  /*17280*/  VOTE.ANY R5, PT, !P6 ;  /* 0x0000000000057806 */ /* 0x000fc800070e0100 */
[----:B------:R-:W1:Y:S02]  /*17290*/  POPC R4, R5 ;  /* 0x0000000500047309 */ /* 0x000e640000000000 */
[----:B-1----:R1:W2:Y:S02]  /*172a0*/  SHFL.IDX PT, R17, R2, R4, 0x1f ;  /* 0x00001f0402117589 */ /* 0x0022a400000e0000 */
.L_x_788:
[----:B------:R-:W-:Y:S01]  /*172b0*/  ISETP.NE.AND P0, PT, R5, RZ, PT ;  /* 0x000000ff0500720c */ /* 0x000fe20003f05270 */
[----:B-1----:R-:W-:-:S12]  /*172c0*/  IMAD.MOV.U32 R2, RZ, RZ, RZ ;  /* 0x000000ffff027224 */ /* 0x002fd800078e00ff */
[----:B------:R-:W-:Y:S05]  /*172d0*/  @!P0 BRA `(.L_x_635) ;  /* 0x0000000000108947 */ /* 0x000fea0003800000 */
[----:B------:R-:W-:Y:S01]  /*172e0*/  UMOV UR4, 0xffffffff ;  /* 0xffffffff00047882 */ /* 0x000fe20000000000 */
[----:B------:R-:W-:Y:S02]  /*172f0*/  IADD3 R12, R4, -0x1, RZ ;  /* 0xffffffff040c7810 */ /* 0x000fe40007ffe0ff */
[----:B------:R-:W-:Y:S05]  /*17300*/  BRA.DIV UR4, `(.L_x_636) ;  /* 0x0000004204307947 */ /* 0x000fea000b800000 */
[----:B------:R1:W3:Y:S02]  /*17310*/  SHFL.IDX PT, R2, R3, R12, 0x1f ;  /* 0x00001f0c03027589 */ /* 0x0002e400000e0000 */
.L_x_635:
[----:B--2---:R-:W-:Y:S01]  /*17320*/  IABS R5, R17 ;  /* 0x0000001100057213 */ /* 0x004fe20000000000 */
[----:B---3--:R-:W-:Y:S02]  /*17330*/  IMAD R16, R2, R16, R6 ;  /* 0x0000001002107224 */ /* 0x008fe400078e0206 */
[----:B------:R-:W-:Y:S01]  /*17340*/  IMAD.IADD R19, R4, 0x1, R19 ;  /* 0x0000000104137824 */ /* 0x000fe200078e0213 */
[----:B------:R-:W2:Y:S01]  /*17350*/  I2F.RP R7, R5 ;  /* 0x0000000500077306 */ /* 0x000ea20000209400 */
[----:B------:R-:W-:-:S07]  /*17360*/  IMAD.IADD R0, R0, 0x1, -R16 ;  /* 0x0000000100007824 */ /* 0x000fce00078e0a10 */
[----:B--2---:R-:W2:Y:S02]  /*17370*/  MUFU.RCP R7, R7 ;  /* 0x0000000700077308 */ /* 0x004ea40000001000 */
[----:B--2---:R-:W-:-:S06]  /*17380*/  VIADD R8, R7, 0xffffffe ;  /* 0x0ffffffe07087836 */ /* 0x004fcc0000000000 */
[----:B01----:R-:W0:Y:S02]  /*17390*/  F2I.FTZ.U32.TRUNC.NTZ R3, R8 ;  /* 0x0000000800037305 */ /* 0x003e24000021f000 */
[----:B0-----:R-:W-:-:S04]  /*173a0*/  IMAD.MOV R2, RZ, RZ, -R3 ;  /* 0x000000ffff027224 */ /* 0x001fc800078e0a03 */
[----:B------:R-:W-:Y:S02]  /*173b0*/  IMAD R6, R2, R5, RZ ;  /* 0x0000000502067224 */ /* 0x000fe400078e02ff */
[----:B------:R-:W-:-:S04]  /*173c0*/  IMAD.MOV.U32 R2, RZ, RZ, RZ ;  /* 0x000000ffff027224 */ /* 0x000fc800078e00ff */
[----:B------:R-:W-:Y:S01]  /*173d0*/  IMAD.HI.U32 R2, R3, R6, R2 ;  /* 0x0000000603027227 */ /* 0x000fe200078e0002 */
[----:B------:R-:W-:Y:S02]  /*173e0*/  IABS R6, R17 ;  /* 0x0000001100067213 */ /* 0x000fe40000000000 */
[----:B------:R-:W-:Y:S02]  /*173f0*/  IABS R3, R0 ;  /* 0x0000000000037213 */ /* 0x000fe40000000000 */
[----:B------:R-:W-:-:S03]  /*17400*/  IADD3 R6, RZ, -R6, RZ ;  /* 0x80000006ff067210 */ /* 0x000fc60007ffe0ff */
[----:B------:R-:W-:-:S04]  /*17410*/  IMAD.HI.U32 R2, R2, R3, RZ ;  /* 0x0000000302027227 */ /* 0x000fc800078e00ff */
[----:B------:R-:W-:-:S05]  /*17420*/  IMAD R3, R2, R6, R3 ;  /* 0x0000000602037224 */ /* 0x000fca00078e0203 */
[----:B------:R-:W-:-:S13]  /*17430*/  ISETP.GT.U32.AND P1, PT, R5, R3, PT ;  /* 0x000000030500720c */ /* 0x000fda0003f24070 */
[----:B------:R-:W-:Y:S02]  /*17440*/  @!P1 IMAD.IADD R3, R3, 0x1, -R5 ;  /* 0x0000000103039824 */ /* 0x000fe400078e0a05 */
        /* <DEDUP_REMOVED lines=8> */
[----:B------:R-:W-:Y:S01]  /*174d0*/  IADD3 R3, -R2, RZ, RZ ;  /* 0x000000ff02037210 */ /* 0x000fe20007ffe1ff */
[----:B------:R-:W-:-:S04]  /*174e0*/  IMAD.MOV.U32 R18, RZ, RZ, R2 ;  /* 0x000000ffff127224 */ /* 0x000fc800078e0002 */
[----:B------:R-:W-:Y:S01]  /*174f0*/  IMAD R17, R17, R3, R0 ;  /* 0x0000000311117224 */ /* 0x000fe200078e0200 */
[----:B------:R-:W-:Y:S06]  /*17500*/  BRA `(.L_x_637) ;  /* 0x00000000001c7947 */ /* 0x000fec0003800000 */
.L_x_629:
[----:B------:R-:W-:Y:S01]  /*17510*/  UMOV UR4, URZ ;  /* 0x0000003f00047c82 */ /* 0x000fe20008000000 */
[----:B------:R-:W-:Y:S01]  /*17520*/  UMOV UR5, URZ ;  /* 0x0000003f00057c82 */ /* 0x000fe20008000000 */
[----:B------:R-:W-:Y:S01]  /*17530*/  ULDC UR6, c[0x0][0xc3c] ;  /* 0x00030f0000067ab9 */ /* 0x000fe20000000800 */
[----:B------:R-:W-:Y:S01]  /*17540*/  IMAD.MOV.U32 R16, RZ, RZ, R0 ;  /* 0x000000ffff107224 */ /* 0x000fe200078e0000 */
[----:B------:R-:W-:Y:S01]  /*17550*/  MOV R18, UR5 ;  /* 0x0000000500127c02 */ /* 0x000fe20008000f00 */
[----:B------:R-:W-:Y:S02]  /*17560*/  IMAD.U32 R17, RZ, RZ, UR4 ;  /* 0x00000004ff117e24 */ /* 0x000fe4000f8e00ff */
[----:B------:R-:W-:-:S07]  /*17570*/  IMAD.U32 R19, RZ, RZ, UR6 ;  /* 0x00000006ff137e24 */ /* 0x000fce000f8e00ff */
.L_x_637:
[----:B------:R3:W2:Y:S01]  /*17580*/  LDL R2, [R1+0x24] ;  /* 0x0000240001027983 */ /* 0x0006a20000100800 */
[----:B------:R-:W1:Y:S01]  /*17590*/  S2R R0, SR_TID.X ;  /* 0x0000000000007919 */ /* 0x000e620000002100 */
[----:B------:R-:W-:Y:S05]  /*175a0*/  WARPSYNC.ALL ;  /* 0x0000000000007948 */ /* 0x000fea0003800000 */
[----:B-1----:R-:W-:Y:S01]  /*175b0*/  LOP3.LUT R0, R0, 0x1f, RZ, 0xc0, !PT ;  /* 0x0000001f00007812 */ /* 0x002fe200078ec0ff */
[----:B------:R-:W-:Y:S03]  /*175c0*/  BAR.SYNC.DEFER_BLOCKING 0x4, 0x200 ;  /* 0x0108000000007b1d */ /* 0x000fe60000010000 */
[----:B------:R-:W-:-:S13]  /*175d0*/  ISETP.NE.AND P0, PT, R0, RZ, PT ;  /* 0x000000ff0000720c */ /* 0x000fda0003f05270 */
[----:B------:R-:W-:Y:S01]  /*175e0*/  @!P0 MOV R0, 0x400 ;  /* 0x0000040000008802 */ /* 0x000fe20000000f00 */
[----:B--2---:R-:W1:Y:S03]  /*175f0*/  @!P0 S2R R2, SR_CgaCtaId ;  /* 0x0000000000028919 */ /* 0x004e660000008800 */
[----:B-1----:R-:W-:Y:S01]  /*17600*/  @!P0 LEA R22, R2, R0, 0x18 ;  /* 0x0000000002168211 */ /* 0x002fe200078ec0ff */
[----:B------:R3:W-:Y:S04]  /*17610*/  @!P0 STL [R1+0x24], R2 ;  /* 0x0000240201008387 */ /* 0x0007e80000100800 */
[----:B------:R3:W-:Y:S01]  /*17620*/  @!P0 STS.128 [R22+0x132d0], R16 ;  /* 0x0132d01016008388 */ /* 0x0007e20000000c00 */
[----:B------:R-:W-:Y:S06]  /*17630*/  BAR.ARV 0x5, 0x200 ;  /* 0x0148000000007b1d */ /* 0x000fec0000002000 */
.L_x_626:
[----:B------:R-:W-:Y:S02]  /*17640*/  ULDC UR4, c[0x0][0xc3c] ;  /* 0x00030f0000047ab9 */ /* 0x000fe40000000800 */
[----:B--2---:R-:W-:-:S13]  /*17650*/  ISETP.GE.AND P0, PT, R19, UR4, PT ;  /* 0x0000000413007c0c */ /* 0x004fda000bf06270 */
[----:B------:R-:W-:Y:S05]  /*17660*/  @!P0 BRA `(.L_x_638) ;  /* 0xffffffa000248947 */ /* 0x000fea000383ffff */
[----:B------:R-:W-:Y:S05]  /*17670*/  BSYNC B7 ;  /* 0x0000000000077941 */ /* 0x000fea0003800000 */
.L_x_528:
[----:B-1----:R-:W2:Y:S01]  /*17680*/  LDL.LU R0, [R1+0x68] ;  /* 0x0000680001007983 */ /* 0x002ea20000300800 */
[----:B------:R-:W-:Y:S01]  /*17690*/  BSSY B0, `(.L_x_639) ;  /* 0x000000b000007945 */ /* 0x000fe20003800000 */
[----:B------:R-:W1:Y:S01]  /*176a0*/  S2R R5, SR_CgaCtaId ;  /* 0x0000000000057919 */ /* 0x000e620000008800 */
[----:B--2---:R-:W-:-:S05]  /*176b0*/  VIADD R0, R0, 0x1 ;  /* 0x0000000100007836 */ /* 0x004fca0000000000 */
[----:B0--3--:R-:W-:-:S04]  /*176c0*/  LEA.HI R2, R0, R0, RZ, 0x1 ;  /* 0x0000000000027211 */ /* 0x009fc800078f08ff */
[----:B------:R-:W-:Y:S02]  /*176d0*/  LOP3.LUT R3, R2, 0xfffffffe, RZ, 0xc0, !PT ;  /* 0xfffffffe02037812 */ /* 0x000fe400078ec0ff */
[----:B------:R-:W-:-:S03]  /*176e0*/  MOV R2, 0x400 ;  /* 0x0000040000027802 */ /* 0x000fc60000000f00 */
[----:B------:R-:W-:Y:S01]  /*176f0*/  IMAD.IADD R0, R0, 0x1, -R3 ;  /* 0x0000000100007824 */ /* 0x000fe200078e0a03 */
[----:B-1----:R-:W-:-:S04]  /*17700*/  LEA R5, R5, R2, 0x18 ;  /* 0x0000000205057211 */ /* 0x002fc800078ec0ff */
[----:B------:R-:W-:-:S04]  /*17710*/  SHF.L.U32 R0, R0, 0x1f, RZ ;  /* 0x0000001f00007819 */ /* 0x000fc800000006ff */
[----:B------:R-:W0:Y:S02]  /*17720*/  SYNCS.PHASECHK.TRANS64.TRYWAIT P0, [R5+URZ+0x13220], R0 ;  /* 0x01322000050075a7 */ /* 0x000e24000800017f */
[----:B0-----:R-:W-:Y:S05]  /*17730*/  @!P0 BRA `(.L_x_640) ;  /* 0x0000003c004c8947 */ /* 0x001fea0003800000 */
.L_x_791:
[----:B------:R-:W-:Y:S05]  /*17740*/  BSYNC B0 ;  /* 0x0000000000007941 */ /* 0x000fea0003800000 */
.L_x_639:
[----:B------:R-:W-:-:S03]  /*17750*/  UMOV UR4, 0xffffffff ;  /* 0xffffffff00047882 */ /* 0x000fc60000000000 */
[----:B------:R-:W-:Y:S05]  /*17760*/  BRA.DIV UR4, `(.L_x_641) ;  /* 0x0000003e04547947 */ /* 0x000fea000b800000 */
[----:B0-----:R-:W0:Y:S02]  /*17770*/  S2R R0, SR_TID.X ;  /* 0x0000000000007919 */ /* 0x001e240000002100 */
[----:B0-----:R-:W-:-:S04]  /*17780*/  SHF.R.U32.HI R0, RZ, 0x5, R0 ;  /* 0x00000005ff007819 */ /* 0x001fc80000011600 */
[----:B------:R-:W-:-:S05]  /*17790*/  LOP3.LUT R0, R0, 0x3, RZ, 0xc0, !PT ;  /* 0x0000000300007812 */ /* 0x000fca00078ec0ff */
[----:B------:R0:W1:Y:S02]  /*177a0*/  SHFL.IDX PT, R14, R0, RZ, 0x1f ;  /* 0x00001fff000e7589 */ /* 0x00006400000e0000 */
.L_x_794:
[----:B-1----:R-:W-:-:S13]  /*177b0*/  ISETP.NE.AND P0, PT, R14, RZ, PT ;  /* 0x000000ff0e00720c */ /* 0x002fda0003f05270 */
[----:B------:R-:W-:Y:S05]  /*177c0*/  @P0 BRA `(.L_x_417) ;  /* 0x0000000000b00947 */ /* 0x000fea0003800000 */
[----:B------:R-:W-:-:S03]  /*177d0*/  UMOV UR4, 0xffffffff ;  /* 0xffffffff00047882 */ /* 0x000fc60000000000 */
[----:B------:R-:W-:Y:S05]  /*177e0*/  BRA.DIV UR4, `(.L_x_642) ;  /* 0x0000003e04687947 */ /* 0x000fea000b800000 */
[----:B------:R-:W-:-:S13]  /*177f0*/  ELECT P6, URZ, PT ;  /* 0x00000000003f782f */ /* 0x000fda00038c0000 */
.L_x_797:
[----:B------:R-:W-:Y:S05]  /*17800*/  @!P6 BRA `(.L_x_417) ;  /* 0x0000000000a0e947 */ /* 0x000fea0003800000 */
[----:B0-----:R-:W2:Y:S02]  /*17810*/  LDL.LU R0, [R1+0x34] ;  /* 0x0000340001007983 */ /* 0x001ea40000300800 */
[----:B--2---:R-:W-:-:S04]  /*17820*/  LOP3.LUT R0, R0, 0x2, RZ, 0xfc, !PT ;  /* 0x0000000200007812 */ /* 0x004fc800078efcff */
[----:B------:R-:W-:-:S13]  /*17830*/  ISETP.NE.AND P0, PT, R0, 0x3, PT ;  /* 0x000000030000780c */ /* 0x000fda0003f05270 */
[----:B------:R-:W-:Y:S05]  /*17840*/  @!P0 BRA `(.L_x_643) ;  /* 0x0000000000048947 */ /* 0x000fea0003800000 */
[----:B------:R-:W-:Y:S01]  /*17850*/  BPT.TRAP 0x1 ;  /* 0x000000040000795c */ /* 0x000fe20000300000 */
.L_x_643:
[----:B------:R-:W2:Y:S01]  /*17860*/  LDL R0, [R1+0xc] ;  /* 0x00000c0001007983 */ /* 0x000ea20000100800 */
[C---:B------:R-:W-:Y:S01]  /*17870*/  IMAD R3, R29.reuse, 0x8, R5 ;  /* 0x000000081d037824 */ /* 0x040fe200078e0205 */
[----:B------:R-:W-:-:S04]  /*17880*/  IADD3 R29, R29, 0x1, RZ ;  /* 0x000000011d1d7810 */ /* 0x000fc80007ffe0ff */
[----:B------:R-:W-:Y:S02]  /*17890*/  ISETP.NE.AND P2, PT, R29, 0x2, PT ;  /* 0x000000021d00780c */ /* 0x000fe40003f45270 */
[----:B--2---:R-:W-:Y:S02]  /*178a0*/  SHF.L.U32 R2, R0, 0x1f, RZ ;  /* 0x0000001f00027819 */ /* 0x004fe400000006ff */
[----:B------:R-:W-:Y:S02]  /*178b0*/  SEL R0, RZ, 0x1, P2 ;  /* 0x00000001ff007807 */ /* 0x000fe40001000000 */
[----:B------:R-:W0:Y:S02]  /*178c0*/  SYNCS.PHASECHK.TRANS64.TRYWAIT P1, [R3+URZ+0x13240], R2 ;  /* 0x01324002030075a7 */ /* 0x000e24000802017f */
[----:B0-----:R-:W-:Y:S05]  /*178d0*/  @!P1 BRA `(.L_x_644) ;  /* 0x0000003c004c9947 */ /* 0x001fea0003800000 */
.L_x_798:
[----:B------:R-:W2:Y:S01]  /*178e0*/  LDL.LU R4, [R1+0xc] ;  /* 0x00000c0001047983 */ /* 0x000ea20000300800 */
[----:B------:R-:W-:Y:S02]  /*178f0*/  SEL R29, R29, RZ, P2 ;  /* 0x000000ff1d1d7207 */ /* 0x000fe40001000000 */
[----:B--2---:R-:W-:Y:S01]  /*17900*/  LOP3.LUT R0, R4, R0, RZ, 0x3c, !PT ;  /* 0x0000000004007212 */ /* 0x004fe200078e3cff */
[----:B------:R-:W-:Y:S06]  /*17910*/  @!P0 BRA `(.L_x_645) ;  /* 0x0000000000048947 */ /* 0x000fec0003800000 */
[----:B------:R-:W-:Y:S01]  /*17920*/  BPT.TRAP 0x1 ;  /* 0x000000040000795c */ /* 0x000fe20000300000 */
.L_x_645:
[----:B------:R-:W-:Y:S01]  /*17930*/  IMAD R29, R29, 0x8, R5 ;  /* 0x000000081d1d7824 */ /* 0x000fe200078e0205 */
[----:B------:R-:W-:-:S04]  /*17940*/  SHF.L.U32 R0, R0, 0x1f, RZ ;  /* 0x0000001f00007819 */ /* 0x000fc800000006ff */
[----:B------:R-:W1:Y:S02]  /*17950*/  SYNCS.PHASECHK.TRANS64.TRYWAIT P1, [R29+URZ+0x13240], R0 ;  /* 0x013240001d0075a7 */ /* 0x000e64000802017f */
[----:B-1----:R-:W-:Y:S05]  /*17960*/  @!P1 BRA `(.L_x_646) ;  /* 0x0000003c003c9947 */ /* 0x002fea0003800000 */
.L_x_799:
[----:B------:R-:W-:Y:S05]  /*17970*/  @!P0 BRA `(.L_x_647) ;  /* 0x0000000000048947 */ /* 0x000fea0003800000 */
[----:B------:R-:W-:Y:S01]  /*17980*/  BPT.TRAP 0x1 ;  /* 0x000000040000795c */ /* 0x000fe20000300000 */
.L_x_647:
[----:B------:R-:W2:Y:S02]  /*17990*/  SYNCS.PHASECHK.TRANS64.TRYWAIT P1, [R3+URZ+0x13260], R2 ;  /* 0x01326002030075a7 */ /* 0x000ea4000802017f */
[----:B--2---:R-:W-:Y:S05]  /*179a0*/  @!P1 BRA `(.L_x_648) ;  /* 0x0000003c00409947 */ /* 0x004fea0003800000 */
.L_x_800:
[----:B------:R-:W-:Y:S05]  /*179b0*/  @!P0 BRA `(.L_x_649) ;  /* 0x0000000000048947 */ /* 0x000fea0003800000 */
[----:B------:R-:W-:Y:S01]  /*179c0*/  BPT.TRAP 0x1 ;  /* 0x000000040000795c */ /* 0x000fe20000300000 */
.L_x_649:
[----:B------:R-:W3:Y:S02]  /*179d0*/  SYNCS.PHASECHK.TRANS64.TRYWAIT P1, [R29+URZ+0x13260], R0 ;  /* 0x013260001d0075a7 */ /* 0x000ee4000802017f */
[----:B---3--:R-:W-:Y:S05]  /*179e0*/  @!P1 BRA `(.L_x_650) ;  /* 0x0000003c00449947 */ /* 0x008fea0003800000 */
.L_x_801:
[----:B------:R-:W-:Y:S05]  /*179f0*/  @!P0 BRA `(.L_x_651) ;  /* 0x0000000000048947 */ /* 0x000fea0003800000 */
[----:B------:R-:W-:Y:S01]  /*17a00*/  BPT.TRAP 0x1 ;  /* 0x000000040000795c */ /* 0x000fe20000300000 */
.L_x_651:
[----:B------:R-:W4:Y:S02]  /*17a10*/  SYNCS.PHASECHK.TRANS64.TRYWAIT P1, [R3+URZ+0x13280], R2 ;  /* 0x01328002030075a7 */ /* 0x000f24000802017f */
[----:B----4-:R-:W-:Y:S05]  /*17a20*/  @!P1 BRA `(.L_x_652) ;  /* 0x0000003c00489947 */ /* 0x010fea0003800000 */
.L_x_802:
[----:B------:R-:W-:Y:S05]  /*17a30*/  @!P0 BRA `(.L_x_653) ;  /* 0x0000000000048947 */ /* 0x000fea0003800000 */
[----:B------:R-:W-:Y:S01]  /*17a40*/  BPT.TRAP 0x1 ;  /* 0x000000040000795c */ /* 0x000fe20000300000 */
.L_x_653:
[----:B------:R0:W0:Y:S02]  /*17a50*/  SYNCS.PHASECHK.TRANS64.TRYWAIT P0, [R29+URZ+0x13280], R0 ;  /* 0x013280001d0075a7 */ /* 0x000024000800017f */
[----:B0-----:R-:W-:Y:S05]  /*17a60*/  @!P0 NANOSLEEP.SYNCS 0x989680 ;  /* 0x009896800000895d */ /* 0x001fea0003900000 */
[----:B------:R-:W0:Y:S02]  /*17a70*/  @!P0 SYNCS.PHASECHK.TRANS64 P0, [R29+URZ+0x13280], R0 ;  /* 0x013280001d0085a7 */ /* 0x000e24000800007f */
[----:B0-----:R-:W-:Y:S05]  /*17a80*/  @!P0 BRA `(.L_x_653) ;  /* 0xfffffffc00f08947 */ /* 0x001fea000383ffff */
.L_x_417:
[----:B------:R-:W-:Y:S05]  /*17a90*/  BSYNC B8 ;  /* 0x0000000000087941 */ /* 0x000fea0003800000 */
.L_x_414:
[----:B------:R-:W-:Y:S05]  /*17aa0*/  EXIT ;  /* 0x000000000000794d */ /* 0x000fea0003800000 */
.L_x_433:
[----:B0-----:R0:W1:Y:S02]  /*17ab0*/  SYNCS.PHASECHK.TRANS64.TRYWAIT P5, [R66+URZ+0x13290], R67 ;  /* 0x01329043420075a7 */ /* 0x00106400080a017f */
[----:B-1----:R-:W-:Y:S05]  /*17ac0*/  @!P5 NANOSLEEP.SYNCS 0x989680 ;  /* 0x009896800000d95d */ /* 0x002fea0003900000 */
[----:B------:R-:W1:Y:S02]  /*17ad0*/  @!P5 SYNCS.PHASECHK.TRANS64 P5, [R66+URZ+0x13290], R67 ;  /* 0x013290434200d5a7 */ /* 0x000e6400080a007f */
[----:B-1----:R-:W-:Y:S05]  /*17ae0*/  @!P5 BRA `(.L_x_433) ;  /* 0xfffffffc00f0d947 */ /* 0x002fea000383ffff */
[----:B------:R-:W-:Y:S05]  /*17af0*/  BRA `(.L_x_654) ;  /* 0xfffffea800d07947 */ /* 0x000fea000383ffff */
.L_x_434:
[----:B------:R-:W-:Y:S01]  /*17b00*/  BSSY B1, `(.L_x_655) ;  /* 0x0000007000017945 */ /* 0x000fe20003800000 */
[----:B------:R-:W-:Y:S02]  /*17b10*/  IMAD.MOV.U32 R12, RZ, RZ, RZ ;  /* 0x000000ffff0c7224 */ /* 0x000fe400078e00ff */
[----:B------:R-:W-:Y:S02]  /*17b20*/  IMAD.MOV.U32 R11, RZ, RZ, 0x1e1f ;  /* 0x00001e1fff0b7424 */ /* 0x000fe400078e00ff */
[----:B------:R-:W-:-:S07]  /*17b30*/  IMAD.MOV.U32 R15, RZ, RZ, -0x1 ;  /* 0xffffffffff0f7424 */ /* 0x000fce00078e00ff */
[----:B0-----:R-:W-:Y:S05]  /*17b40*/  WARPSYNC.COLLECTIVE R15, `(.L_x_656) ;  /* 0x000000000f087348 */ /* 0x001fea0003c00000 */
[----:B------:R1:W2:Y:S02]  /*17b50*/  SHFL.IDX P6, R14, R13, R12, R11 ;  /* 0x0000000c0d0e7389 */ /* 0x0002a400000c000b */
[----:B012---:R-:W-:Y:S01]  /*17b60*/  ENDCOLLECTIVE ;  /* 0x000000000000791b */ /* 0x007fe20003800000 */
.L_x_656:
[----:B------:R-:W-:Y:S05]  /*17b70*/  BSYNC B1 ;  /* 0x0000000000017941 */ /* 0x000fea0003800000 */
.L_x_655:
[----:B------:R-:W-:Y:S01]  /*17b80*/  IMAD.MOV.U32 R13, RZ, RZ, R71 ;  /* 0x000000ffff0d7224 */ /* 0x000fe200078e0047 */
[----:B------:R-:W-:Y:S01]  /*17b90*/  MOV R69, R14 ;  /* 0x0000000e00457202 */ /* 0x000fe20000000f00 */
[----:B------:R-:W-:Y:S02]  /*17ba0*/  IMAD.MOV.U32 R12, RZ, RZ, RZ ;  /* 0x000000ffff0c7224 */ /* 0x000fe400078e00ff */
[----:B------:R-:W-:Y:S02]  /*17bb0*/  IMAD.MOV.U32 R11, RZ, RZ, 0x1e1f ;  /* 0x00001e1fff0b7424 */ /* 0x000fe400078e00ff */
[----:B------:R-:W-:-:S07]  /*17bc0*/  IMAD.MOV.U32 R15, RZ, RZ, -0x1 ;  /* 0xffffffffff0f7424 */ /* 0x000fce00078e00ff */
[----:B------:R-:W-:Y:S05]  /*17bd0*/  WARPSYNC.COLLECTIVE R15, `(.L_x_657) ;  /* 0x000000000f087348 */ /* 0x000fea0003c00000 */
[----:B------:R0:W1:Y:S02]  /*17be0*/  SHFL.IDX P6, R14, R13, R12, R11 ;  /* 0x0000000c0d0e7389 */ /* 0x00006400000c000b */
[----:B01----:R-:W-:Y:S01]  /*17bf0*/  ENDCOLLECTIVE ;  /* 0x000000000000791b */ /* 0x003fe20003800000 */
.L_x_657:
[----:B------:R-:W-:Y:S05]  /*17c00*/  BRA `(.L_x_658) ;  /* 0xfffffea800a07947 */ /* 0x000fea000383ffff */
.L_x_444:
[----:B0-----:R0:W1:Y:S02]  /*17c10*/  SYNCS.PHASECHK.TRANS64.TRYWAIT P6, [R66+URZ+0x13290], R67 ;  /* 0x01329043420075a7 */ /* 0x00106400080c017f */
[----:B-1----:R-:W-:Y:S05]  /*17c20*/  @!P6 NANOSLEEP.SYNCS 0x989680 ;  /* 0x009896800000e95d */ /* 0x002fea0003900000 */
[----:B------:R-:W1:Y:S02]  /*17c30*/  @!P6 SYNCS.PHASECHK.TRANS64 P6, [R66+URZ+0x13290], R67 ;  /* 0x013290434200e5a7 */ /* 0x000e6400080c007f */
[----:B-1----:R-:W-:Y:S05]  /*17c40*/  @!P6 BRA `(.L_x_444) ;  /* 0xfffffffc00f0e947 */ /* 0x002fea000383ffff */
[----:B------:R-:W-:Y:S05]  /*17c50*/  BRA `(.L_x_659) ;  /* 0xfffffeb800d07947 */ /* 0x000fea000383ffff */
.L_x_445:
[----:B------:R-:W-:Y:S01]  /*17c60*/  BSSY B1, `(.L_x_660) ;  /* 0x0000007000017945 */ /* 0x000fe20003800000 */
[----:B------:R-:W-:Y:S01]  /*17c70*/  MOV R12, RZ ;  /* 0x000000ff000c7202 */ /* 0x000fe20000000f00 */
[----:B------:R-:W-:Y:S02]  /*17c80*/  IMAD.MOV.U32 R11, RZ, RZ, 0x1e1f ;  /* 0x00001e1fff0b7424 */ /* 0x000fe400078e00ff */
[----:B------:R-:W-:-:S07]  /*17c90*/  IMAD.MOV.U32 R15, RZ, RZ, -0x1 ;  /* 0xffffffffff0f7424 */ /* 0x000fce00078e00ff */
[----:B0-----:R-:W-:Y:S05]  /*17ca0*/  WARPSYNC.COLLECTIVE R15, `(.L_x_661) ;  /* 0x000000000f087348 */ /* 0x001fea0003c00000 */
[----:B------:R1:W2:Y:S02]  /*17cb0*/  SHFL.IDX P6, R14, R13, R12, R11 ;  /* 0x0000000c0d0e7389 */ /* 0x0002a400000c000b */
[----:B012---:R-:W-:Y:S01]  /*17cc0*/  ENDCOLLECTIVE ;  /* 0x000000000000791b */ /* 0x007fe20003800000 */
.L_x_661:
[----:B------:R-:W-:Y:S05]  /*17cd0*/  BSYNC B1 ;  /* 0x0000000000017941 */ /* 0x000fea0003800000 */
.L_x_660:
[----:B------:R-:W-:Y:S01]  /*17ce0*/  IMAD.MOV.U32 R13, RZ, RZ, R71 ;  /* 0x000000ffff0d7224 */ /* 0x000fe200078e0047 */
[----:B------:R-:W-:Y:S01]  /*17cf0*/  MOV R12, RZ ;  /* 0x000000ff000c7202 */ /* 0x000fe20000000f00 */
[----:B------:R-:W-:Y:S02]  /*17d00*/  IMAD.MOV.U32 R11, RZ, RZ, 0x1e1f ;  /* 0x00001e1fff0b7424 */ /* 0x000fe400078e00ff */
[----:B------:R-:W-:Y:S02]  /*17d10*/  IMAD.MOV.U32 R15, RZ, RZ, -0x1 ;  /* 0xffffffffff0f7424 */ /* 0x000fe400078e00ff */
[----:B------:R-:W-:-:S07]  /*17d20*/  IMAD.MOV.U32 R69, RZ, RZ, R14 ;  /* 0x000000ffff457224 */ /* 0x000fce00078e000e */
[----:B------:R-:W-:Y:S05]  /*17d30*/  WARPSYNC.COLLECTIVE R15, `(.L_x_662) ;  /* 0x000000000f087348 */ /* 0x000fea0003c00000 */
[----:B------:R0:W1:Y:S02]  /*17d40*/  SHFL.IDX P6, R14, R13, R12, R11 ;  /* 0x0000000c0d0e7389 */ /* 0x00006400000c000b */
[----:B01----:R-:W-:Y:S01]  /*17d50*/  ENDCOLLECTIVE ;  /* 0x000000000000791b */ /* 0x003fe20003800000 */
.L_x_662:
[----:B------:R-:W-:Y:S01]  /*17d60*/  IMAD.MOV.U32 R71, RZ, RZ, R14 ;  /* 0x000000ffff477224 */ /* 0x000fe200078e000e */
[----:B------:R-:W-:Y:S06]  /*17d70*/  BRA `(.L_x_663) ;  /* 0xfffffeb8009c7947 */ /* 0x000fec000383ffff */
.L_x_450:
[----:B0-----:R0:W1:Y:S02]  /*17d80*/  SYNCS.PHASECHK.TRANS64.TRYWAIT P3, [R66+URZ+0x13290], R67 ;  /* 0x01329043420075a7 */ /* 0x001064000806017f */
[----:B-1----:R-:W-:Y:S05]  /*17d90*/  @!P3 NANOSLEEP.SYNCS 0x989680 ;  /* 0x009896800000b95d */ /* 0x002fea0003900000 */
[----:B------:R-:W1:Y:S02]  /*17da0*/  @!P3 SYNCS.PHASECHK.TRANS64 P3, [R66+URZ+0x13290], R67 ;  /* 0x013290434200b5a7 */ /* 0x000e64000806007f */
[----:B-1----:R-:W-:Y:S05]  /*17db0*/  @!P3 BRA `(.L_x_450) ;  /* 0xfffffffc00f0b947 */ /* 0x002fea000383ffff */
[----:B------:R-:W-:Y:S05]  /*17dc0*/  BRA `(.L_x_664) ;  /* 0xfffffec800707947 */ /* 0x000fea000383ffff */
.L_x_451:
[----:B------:R-:W-:Y:S01]  /*17dd0*/  BSSY B1, `(.L_x_665) ;  /* 0x0000007000017945 */ /* 0x000fe20003800000 */
[----:B------:R-:W-:Y:S01]  /*17de0*/  IMAD.MOV.U32 R12, RZ, RZ, RZ ;  /* 0x000000ffff0c7224 */ /* 0x000fe200078e00ff */
[----:B------:R-:W-:Y:S01]  /*17df0*/  MOV R11, 0x1e1f ;  /* 0x00001e1f000b7802 */ /* 0x000fe20000000f00 */
[----:B------:R-:W-:-:S07]  /*17e00*/  IMAD.MOV.U32 R15, RZ, RZ, -0x1 ;  /* 0xffffffffff0f7424 */ /* 0x000fce00078e00ff */
[----:B0-----:R-:W-:Y:S05]  /*17e10*/  WARPSYNC.COLLECTIVE R15, `(.L_x_666) ;  /* 0x000000000f087348 */ /* 0x001fea0003c00000 */
[----:B------:R1:W2:Y:S02]  /*17e20*/  SHFL.IDX P6, R14, R13, R12, R11 ;  /* 0x0000000c0d0e7389 */ /* 0x0002a400000c000b */
[----:B012---:R-:W-:Y:S01]  /*17e30*/  ENDCOLLECTIVE ;  /* 0x000000000000791b */ /* 0x007fe20003800000 */
.L_x_666:
[----:B------:R-:W-:Y:S05]  /*17e40*/  BSYNC B1 ;  /* 0x0000000000017941 */ /* 0x000fea0003800000 */
.L_x_665:
[----:B------:R-:W-:Y:S01]  /*17e50*/  IMAD.MOV.U32 R13, RZ, RZ, R4 ;  /* 0x000000ffff0d7224 */ /* 0x000fe200078e0004 */
[----:B------:R-:W-:Y:S01]  /*17e60*/  MOV R11, 0x1e1f ;  /* 0x00001e1f000b7802 */ /* 0x000fe20000000f00 */
[----:B------:R-:W-:Y:S02]  /*17e70*/  IMAD.MOV.U32 R12, RZ, RZ, RZ ;  /* 0x000000ffff0c7224 */ /* 0x000fe400078e00ff */
[----:B------:R-:W-:Y:S02]  /*17e80*/  IMAD.MOV.U32 R15, RZ, RZ, -0x1 ;  /* 0xffffffffff0f7424 */ /* 0x000fe400078e00ff */
[----:B------:R-:W-:-:S07]  /*17e90*/  IMAD.MOV.U32 R5, RZ, RZ, R14 ;  /* 0x000000ffff057224 */ /* 0x000fce00078e000e */
[----:B------:R-:W-:Y:S05]  /*17ea0*/  WARPSYNC.COLLECTIVE R15, `(.L_x_667) ;  /* 0x000000000f087348 */ /* 0x000fea0003c00000 */
[----:B------:R0:W1:Y:S02]  /*17eb0*/  SHFL.IDX P6, R14, R13, R12, R11 ;  /* 0x0000000c0d0e7389 */ /* 0x00006400000c000b */
[----:B01----:R-:W-:Y:S01]  /*17ec0*/  ENDCOLLECTIVE ;  /* 0x000000000000791b */ /* 0x003fe20003800000 */
.L_x_667:
[----:B------:R-:W-:Y:S05]  /*17ed0*/  BRA `(.L_x_668) ;  /* 0xfffffec800a87947 */ /* 0x000fea000383ffff */
.L_x_455:
[----:B-1----:R1:W4:Y:S02]  /*17ee0*/  SYNCS.PHASECHK.TRANS64.TRYWAIT P4, [R66+URZ+0x132b0], R67 ;  /* 0x0132b043420075a7 */ /* 0x002324000808017f */
[----:B----4-:R-:W-:Y:S05]  /*17ef0*/  @!P4 NANOSLEEP.SYNCS 0x989680 ;  /* 0x009896800000c95d */ /* 0x010fea0003900000 */
[----:B------:R-:W4:Y:S02]  /*17f00*/  @!P4 SYNCS.PHASECHK.TRANS64 P4, [R66+URZ+0x132b0], R67 ;  /* 0x0132b0434200c5a7 */ /* 0x000f24000808007f */
[----:B----4-:R-:W-:Y:S05]  /*17f10*/  @!P4 BRA `(.L_x_455) ;  /* 0xfffffffc00f0c947 */ /* 0x010fea000383ffff */
[----:B------:R-:W-:Y:S05]  /*17f20*/  BRA `(.L_x_669) ;  /* 0xfffffecc001c7947 */ /* 0x000fea000383ffff */
.L_x_473:
        /* <DEDUP_REMOVED lines=8> */
.L_x_671:
[----:B------:R-:W-:Y:S05]  /*17fb0*/  BSYNC B1 ;  /* 0x0000000000017941 */ /* 0x000fea0003800000 */
.L_x_670:
        /* <DEDUP_REMOVED lines=8> */
.L_x_672:
[----:B------:R-:W-:Y:S02]  /*18040*/  IMAD.MOV.U32 R13, RZ, RZ, R30 ;  /* 0x000000ffff0d7224 */ /* 0x000fe400078e001e */
[----:B------:R-:W-:-:S07]  /*18050*/  IMAD.MOV.U32 R27, RZ, RZ, R14 ;  /* 0x000000ffff1b7224 */ /* 0x000fce00078e000e */
[----:B------:R-:W-:Y:S05]  /*18060*/  WARPSYNC.COLLECTIVE R15, `(.L_x_673) ;  /* 0x000000000f087348 */ /* 0x000fea0003c00000 */
[----:B------:R0:W1:Y:S02]  /*18070*/  SHFL.IDX P6, R14, R13, R12, R11 ;  /* 0x0000000c0d0e7389 */ /* 0x00006400000c000b */
[----:B01----:R-:W-:Y:S01]  /*18080*/  ENDCOLLECTIVE ;  /* 0x000000000000791b */ /* 0x003fe20003800000 */
.L_x_673:
[----:B------:R-:W-:Y:S02]  /*18090*/  IMAD.MOV.U32 R13, RZ, RZ, R24 ;  /* 0x000000ffff0d7224 */ /* 0x000fe400078e0018 */
[----:B------:R-:W-:-:S07]  /*180a0*/  IMAD.MOV.U32 R3, RZ, RZ, R14 ;  /* 0x000000ffff037224 */ /* 0x000fce00078e000e */
[----:B------:R-:W-:Y:S05]  /*180b0*/  WARPSYNC.COLLECTIVE R15, `(.L_x_674) ;  /* 0x000000000f087348 */ /* 0x000fea0003c00000 */
[----:B------:R0:W1:Y:S02]  /*180c0*/  SHFL.IDX P6, R14, R13, R12, R11 ;  /* 0x0000000c0d0e7389 */ /* 0x00006400000c000b */
[----:B01----:R-:W-:Y:S01]  /*180d0*/  ENDCOLLECTIVE ;  /* 0x000000000000791b */ /* 0x003fe20003800000 */
.L_x_674:
[----:B------:R-:W-:Y:S05]  /*180e0*/  BRA `(.L_x_675) ;  /* 0xfffffed8003c7947 */ /* 0x000fea000383ffff */
.L_x_477:
[----:B-1----:R1:W3:Y:S02]  /*180f0*/  SYNCS.PHASECHK.TRANS64.TRYWAIT P0, [R18+URZ+0x13200], R29 ;  /* 0x0132001d120075a7 */ /* 0x0022e4000800017f */
[----:B---3--:R-:W-:Y:S05]  /*18100*/  @!P0 NANOSLEEP.SYNCS 0x989680 ;  /* 0x009896800000895d */ /* 0x008fea0003900000 */
[----:B------:R-:W3:Y:S02]  /*18110*/  @!P0 SYNCS.PHASECHK.TRANS64 P0, [R18+URZ+0x13200], R29 ;  /* 0x0132001d120085a7 */ /* 0x000ee4000800007f */
[----:B---3--:R-:W-:Y:S05]  /*18120*/  @!P0 BRA `(.L_x_477) ;  /* 0xfffffffc00f08947 */ /* 0x008fea000383ffff */
[----:B------:R-:W-:Y:S05]  /*18130*/  BRA `(.L_x_676) ;  /* 0xfffffed800cc7947 */ /* 0x000fea000383ffff */
.L_x_481:
[----:B------:R-:W-:Y:S01]  /*18140*/  BSSY B1, `(.L_x_677) ;  /* 0x0000008000017945 */ /* 0x000fe20003800000 */
[----:B------:R-:W-:Y:S01]  /*18150*/  MOV R13, R28 ;  /* 0x0000001c000d7202 */ /* 0x000fe20000000f00 */
[----:B------:R-:W-:Y:S02]  /*18160*/  IMAD.MOV.U32 R12, RZ, RZ, RZ ;  /* 0x000000ffff0c7224 */ /* 0x000fe400078e00ff */
[----:B------:R-:W-:Y:S02]  /*18170*/  IMAD.MOV.U32 R11, RZ, RZ, 0x1e1f ;  /* 0x00001e1fff0b7424 */ /* 0x000fe400078e00ff */
[----:B------:R-:W-:-:S07]  /*18180*/  IMAD.MOV.U32 R15, RZ, RZ, -0x1 ;  /* 0xffffffffff0f7424 */ /* 0x000fce00078e00ff */
[----:B------:R-:W-:Y:S05]  /*18190*/  WARPSYNC.COLLECTIVE R15, `(.L_x_678) ;  /* 0x000000000f087348 */ /* 0x000fea0003c00000 */
[----:B------:R0:W1:Y:S02]  /*181a0*/  SHFL.IDX P6, R14, R13, R12, R11 ;  /* 0x0000000c0d0e7389 */ /* 0x00006400000c000b */
[----:B01----:R-:W-:Y:S01]  /*181b0*/  ENDCOLLECTIVE ;  /* 0x000000000000791b */ /* 0x003fe20003800000 */
.L_x_678:
[----:B------:R-:W-:Y:S05]  /*181c0*/  BSYNC B1 ;  /* 0x0000000000017941 */ /* 0x000fea0003800000 */
.L_x_677:
        /* <DEDUP_REMOVED lines=8> */
.L_x_679:
[----:B------:R-:W-:Y:S01]  /*18250*/  MOV R13, R30 ;  /* 0x0000001e000d7202 */ /* 0x000fe20000000f00 */
[----:B------:R-:W-:-:S07]  /*18260*/  IMAD.MOV.U32 R27, RZ, RZ, R14 ;  /* 0x000000ffff1b7224 */ /* 0x000fce00078e000e */
[----:B------:R-:W-:Y:S05]  /*18270*/  WARPSYNC.COLLECTIVE R15, `(.L_x_680) ;  /* 0x000000000f087348 */ /* 0x000fea0003c00000 */
[----:B------:R0:W1:Y:S02]  /*18280*/  SHFL.IDX P6, R14, R13, R12, R11 ;  /* 0x0000000c0d0e7389 */ /* 0x00006400000c000b */
[----:B01----:R-:W-:Y:S01]  /*18290*/  ENDCOLLECTIVE ;  /* 0x000000000000791b */ /* 0x003fe20003800000 */
.L_x_680:
[----:B------:R-:W-:Y:S02]  /*182a0*/  IMAD.MOV.U32 R13, RZ, RZ, R24 ;  /* 0x000000ffff0d7224 */ /* 0x000fe400078e0018 */
[----:B------:R-:W-:-:S07]  /*182b0*/  IMAD.MOV.U32 R21, RZ, RZ, R14 ;  /* 0x000000ffff157224 */ /* 0x000fce00078e000e */
[----:B------:R-:W-:Y:S05]  /*182c0*/  WARPSYNC.COLLECTIVE R15, `(.L_x_681) ;  /* 0x000000000f087348 */ /* 0x000fea0003c00000 */
[----:B------:R0:W1:Y:S02]  /*182d0*/  SHFL.IDX P6, R14, R13, R12, R11 ;  /* 0x0000000c0d0e7389 */ /* 0x00006400000c000b */
[----:B01----:R-:W-:Y:S01]  /*182e0*/  ENDCOLLECTIVE ;  /* 0x000000000000791b */ /* 0x003fe20003800000 */
.L_x_681:
[----:B------:R-:W-:Y:S05]  /*182f0*/  BRA `(.L_x_682) ;  /* 0xfffffee8007c7947 */ /* 0x000fea000383ffff */
.L_x_485:
[----:B-1----:R1:W3:Y:S02]  /*18300*/  SYNCS.PHASECHK.TRANS64.TRYWAIT P1, [R18+URZ+0x13200], R25 ;  /* 0x01320019120075a7 */ /* 0x0022e4000802017f */
[----:B---3--:R-:W-:Y:S05]  /*18310*/  @!P1 NANOSLEEP.SYNCS 0x989680 ;  /* 0x009896800000995d */ /* 0x008fea0003900000 */
[----:B------:R-:W3:Y:S02]  /*18320*/  @!P1 SYNCS.PHASECHK.TRANS64 P1, [R18+URZ+0x13200], R25 ;  /* 0x01320019120095a7 */ /* 0x000ee4000802007f */
[----:B---3--:R-:W-:Y:S05]  /*18330*/  @!P1 BRA `(.L_x_485) ;  /* 0xfffffffc00f09947 */ /* 0x008fea000383ffff */
[----:B------:R-:W-:Y:S05]  /*18340*/  BRA `(.L_x_683) ;  /* 0xfffffeec00007947 */ /* 0x000fea000383ffff */
.L_x_489:
[----:B-1----:R1:W3:Y:S02]  /*18350*/  SYNCS.PHASECHK.TRANS64.TRYWAIT P1, [R0+URZ+0x13230], R5 ;  /* 0x01323005000075a7 */ /* 0x0022e4000802017f */
[----:B---3--:R-:W-:Y:S05]  /*18360*/  @!P1 NANOSLEEP.SYNCS 0x989680 ;  /* 0x009896800000995d */ /* 0x008fea0003900000 */
[----:B------:R-:W3:Y:S02]  /*18370*/  @!P1 SYNCS.PHASECHK.TRANS64 P1, [R0+URZ+0x13230], R5 ;  /* 0x01323005000095a7 */ /* 0x000ee4000802007f */
[----:B---3--:R-:W-:Y:S05]  /*18380*/  @!P1 BRA `(.L_x_489) ;  /* 0xfffffffc00f09947 */ /* 0x008fea000383ffff */
[----:B------:R-:W-:Y:S05]  /*18390*/  BRA `(.L_x_488) ;  /* 0xfffffefc00547947 */ /* 0x000fea000383ffff */
.L_x_497:
[----:B-1----:R1:W2:Y:S02]  /*183a0*/  SYNCS.PHASECHK.TRANS64.TRYWAIT P1, [R13+URZ+0x13230], R10 ;  /* 0x0132300a0d0075a7 */ /* 0x0022a4000802017f */
[----:B--2---:R-:W-:Y:S05]  /*183b0*/  @!P1 NANOSLEEP.SYNCS 0x989680 ;  /* 0x009896800000995d */ /* 0x004fea0003900000 */
[----:B------:R-:W2:Y:S02]  /*183c0*/  @!P1 SYNCS.PHASECHK.TRANS64 P1, [R13+URZ+0x13230], R10 ;  /* 0x0132300a0d0095a7 */ /* 0x000ea4000802007f */
[----:B--2---:R-:W-:Y:S05]  /*183d0*/  @!P1 BRA `(.L_x_497) ;  /* 0xfffffffc00f09947 */ /* 0x004fea000383ffff */
[----:B------:R-:W-:Y:S05]  /*183e0*/  BRA `(.L_x_496) ;  /* 0xffffff30004c7947 */ /* 0x000fea000383ffff */
.L_x_502:
[----:B-1----:R1:W2:Y:S02]  /*183f0*/  SYNCS.PHASECHK.TRANS64.TRYWAIT P1, [R14+URZ+0x13250], R9 ;  /* 0x013250090e0075a7 */ /* 0x0022a4000802017f */
[----:B--2---:R-:W-:Y:S05]  /*18400*/  @!P1 NANOSLEEP.SYNCS 0x989680 ;  /* 0x009896800000995d */ /* 0x004fea0003900000 */
[----:B------:R-:W2:Y:S02]  /*18410*/  @!P1 SYNCS.PHASECHK.TRANS64 P1, [R14+URZ+0x13250], R9 ;  /* 0x013250090e0095a7 */ /* 0x000ea4000802007f */
[----:B--2---:R-:W-:Y:S05]  /*18420*/  @!P1 BRA `(.L_x_502) ;  /* 0xfffffffc00f09947 */ /* 0x004fea000383ffff */
[----:B------:R-:W-:Y:S05]  /*18430*/  BRA `(.L_x_501) ;  /* 0xffffff3400bc7947 */ /* 0x000fea000383ffff */
.L_x_510:
[----:B-1----:R1:W2:Y:S02]  /*18440*/  SYNCS.PHASECHK.TRANS64.TRYWAIT P1, [R8+URZ+0x13250], R3 ;  /* 0x01325003080075a7 */ /* 0x0022a4000802017f */
[----:B--2---:R-:W-:Y:S05]  /*18450*/  @!P1 NANOSLEEP.SYNCS 0x989680 ;  /* 0x009896800000995d */ /* 0x004fea0003900000 */
[----:B------:R-:W2:Y:S02]  /*18460*/  @!P1 SYNCS.PHASECHK.TRANS64 P1, [R8+URZ+0x13250], R3 ;  /* 0x01325003080095a7 */ /* 0x000ea4000802007f */
[----:B--2---:R-:W-:Y:S05]  /*18470*/  @!P1 BRA `(.L_x_510) ;  /* 0xfffffffc00f09947 */ /* 0x004fea000383ffff */
[----:B------:R-:W-:Y:S05]  /*18480*/  BRA `(.L_x_509) ;  /* 0xffffff5c00b07947 */ /* 0x000fea000383ffff */
.L_x_534:
[----:B------:R-:W0:Y:S01]  /*18490*/  S2R R8, SR_TID.X ;  /* 0x0000000000087919 */ /* 0x000e220000002100 */
[----:B------:R-:W-:Y:S01]  /*184a0*/  BSSY B1, `(.L_x_684) ;  /* 0x000000a000017945 */ /* 0x000fe20003800000 */
[----:B------:R-:W-:Y:S01]  /*184b0*/  IMAD.MOV.U32 R12, RZ, RZ, RZ ;  /* 0x000000ffff0c7224 */ /* 0x000fe200078e00ff */
[----:B------:R-:W-:Y:S01]  /*184c0*/  MOV R11, 0x1f ;  /* 0x0000001f000b7802 */ /* 0x000fe20000000f00 */
[----:B------:R-:W-:Y:S01]  /*184d0*/  IMAD.MOV.U32 R15, RZ, RZ, -0x1 ;  /* 0xffffffffff0f7424 */ /* 0x000fe200078e00ff */
[----:B0-----:R-:W-:-:S04]  /*184e0*/  SHF.R.U32.HI R8, RZ, 0x5, R8 ;  /* 0x00000005ff087819 */ /* 0x001fc80000011608 */
[----:B------:R-:W-:-:S05]  /*184f0*/  LOP3.LUT R8, R8, 0x3, RZ, 0xc0, !PT ;  /* 0x0000000308087812 */ /* 0x000fca00078ec0ff */
[----:B------:R-:W-:-:S07]  /*18500*/  IMAD.MOV.U32 R13, RZ, RZ, R8 ;  /* 0x000000ffff0d7224 */ /* 0x000fce00078e0008 */
[----:B------:R-:W-:Y:S05]  /*18510*/  WARPSYNC.COLLECTIVE R15, `(.L_x_685) ;  /* 0x000000000f087348 */ /* 0x000fea0003c00000 */
[----:B------:R0:W1:Y:S02]  /*18520*/  SHFL.IDX P6, R14, R13, R12, R11 ;  /* 0x0000000c0d0e7389 */ /* 0x00006400000c000b */
[----:B01----:R-:W-:Y:S01]  /*18530*/  ENDCOLLECTIVE ;  /* 0x000000000000791b */ /* 0x003fe20003800000 */
.L_x_685:
[----:B------:R-:W-:Y:S05]  /*18540*/  BSYNC B1 ;  /* 0x0000000000017941 */ /* 0x000fea0003800000 */
.L_x_684:
[----:B------:R-:W-:Y:S05]  /*18550*/  BRA `(.L_x_686) ;  /* 0xffffff9800187947 */ /* 0x000fea000383ffff */
.L_x_536:
[----:B------:R-:W-:Y:S01]  /*18560*/  BSSY B1, `(.L_x_687) ;  /* 0x0000006000017945 */ /* 0x000fe20003800000 */
[----:B------:R-:W-:-:S07]  /*18570*/  IMAD.MOV.U32 R15, RZ, RZ, -0x1 ;  /* 0xffffffffff0f7424 */ /* 0x000fce00078e00ff */
[----:B0-----:R-:W-:Y:S05]  /*18580*/  WARPSYNC.COLLECTIVE R15, `(.L_x_688) ;  /* 0x000000000f0c7348 */ /* 0x001fea0003c00000 */
[----:B------:R-:W-:Y:S02]  /*18590*/  ELECT P6, UR62, PT ;  /* 0x00000000003e782f */ /* 0x000fe400038c0000 */
[----:B------:R-:W-:Y:S01]  /*185a0*/  MOV R14, UR62 ;  /* 0x0000003e000e7c02 */ /* 0x000fe20008000f00 */
[----:B0-----:R-:W-:Y:S10]  /*185b0*/  ENDCOLLECTIVE ;  /* 0x000000000000791b */ /* 0x001ff40003800000 */
.L_x_688:
[----:B------:R-:W-:Y:S05]  /*185c0*/  BSYNC B1 ;  /* 0x0000000000017941 */ /* 0x000fea0003800000 */
.L_x_687:
[----:B------:R-:W-:Y:S05]  /*185d0*/  BRA `(.L_x_535) ;  /* 0xffffff9800107947 */ /* 0x000fea000383ffff */
.L_x_538:
[----:B0-----:R0:W1:Y:S02]  /*185e0*/  SYNCS.PHASECHK.TRANS64.TRYWAIT P0, [R22+URZ+0x13220], R5 ;  /* 0x01322005160075a7 */ /* 0x001064000800017f */
[----:B-1----:R-:W-:Y:S05]  /*185f0*/  @!P0 NANOSLEEP.SYNCS 0x989680 ;  /* 0x009896800000895d */ /* 0x002fea0003900000 */
[----:B------:R-:W1:Y:S02]  /*18600*/  @!P0 SYNCS.PHASECHK.TRANS64 P0, [R22+URZ+0x13220], R5 ;  /* 0x01322005160085a7 */ /* 0x000e64000800007f */
[----:B-1----:R-:W-:Y:S05]  /*18610*/  @!P0 BRA `(.L_x_538) ;  /* 0xfffffffc00f08947 */ /* 0x002fea000383ffff */
[----:B------:R-:W-:Y:S05]  /*18620*/  BRA `(.L_x_689) ;  /* 0xffffff9800207947 */ /* 0x000fea000383ffff */
.L_x_542:
[----:B0-----:R0:W1:Y:S02]  /*18630*/  SYNCS.PHASECHK.TRANS64.TRYWAIT P0, [R5+URZ+0x132a0], R9 ;  /* 0x0132a009050075a7 */ /* 0x001064000800017f */
[----:B-1----:R-:W-:Y:S05]  /*18640*/  @!P0 NANOSLEEP.SYNCS 0x989680 ;  /* 0x009896800000895d */ /* 0x002fea0003900000 */
[----:B------:R-:W1:Y:S02]  /*18650*/  @!P0 SYNCS.PHASECHK.TRANS64 P0, [R5+URZ+0x132a0], R9 ;  /* 0x0132a009050085a7 */ /* 0x000e64000800007f */
[----:B-1----:R-:W-:Y:S05]  /*18660*/  @!P0 BRA `(.L_x_542) ;  /* 0xfffffffc00f08947 */ /* 0x002fea000383ffff */
[----:B------:R-:W-:Y:S05]  /*18670*/  BRA `(.L_x_690) ;  /* 0xffffff9800407947 */ /* 0x000fea000383ffff */
.L_x_547:
[----:B-1----:R1:W2:Y:S02]  /*18680*/  SYNCS.PHASECHK.TRANS64.TRYWAIT P0, [R5+URZ+0x132c0], R9 ;  /* 0x0132c009050075a7 */ /* 0x0022a4000800017f */
[----:B--2---:R-:W-:Y:S05]  /*18690*/  @!P0 NANOSLEEP.SYNCS 0x989680 ;  /* 0x009896800000895d */ /* 0x004fea0003900000 */
[----:B------:R-:W2:Y:S02]  /*186a0*/  @!P0 SYNCS.PHASECHK.TRANS64 P0, [R5+URZ+0x132c0], R9 ;  /* 0x0132c009050085a7 */ /* 0x000ea4000800007f */
[----:B--2---:R-:W-:Y:S05]  /*186b0*/  @!P0 BRA `(.L_x_547) ;  /* 0xfffffffc00f08947 */ /* 0x004fea000383ffff */
[----:B------:R-:W-:Y:S05]  /*186c0*/  BRA `(.L_x_691) ;  /* 0xffffff9800c07947 */ /* 0x000fea000383ffff */
.L_x_554:
[----:B0-----:R0:W1:Y:S02]  /*186d0*/  SYNCS.PHASECHK.TRANS64.TRYWAIT P1, [R5+URZ+0x132a0], R6 ;  /* 0x0132a006050075a7 */ /* 0x001064000802017f */
[----:B-1----:R-:W-:Y:S05]  /*186e0*/  @!P1 NANOSLEEP.SYNCS 0x989680 ;  /* 0x009896800000995d */ /* 0x002fea0003900000 */
[----:B------:R-:W1:Y:S02]  /*186f0*/  @!P1 SYNCS.PHASECHK.TRANS64 P1, [R5+URZ+0x132a0], R6 ;  /* 0x0132a006050095a7 */ /* 0x000e64000802007f */
[----:B-1----:R-:W-:Y:S05]  /*18700*/  @!P1 BRA `(.L_x_554) ;  /* 0xfffffffc00f09947 */ /* 0x002fea000383ffff */
[----:B------:R-:W-:Y:S05]  /*18710*/  BRA `(.L_x_692) ;  /* 0xffffff9c00947947 */ /* 0x000fea000383ffff */
.L_x_559:
[----:B-1----:R1:W2:Y:S02]  /*18720*/  SYNCS.PHASECHK.TRANS64.TRYWAIT P1, [R5+URZ+0x132c0], R6 ;  /* 0x0132c006050075a7 */ /* 0x0022a4000802017f */
[----:B--2---:R-:W-:Y:S05]  /*18730*/  @!P1 NANOSLEEP.SYNCS 0x989680 ;  /* 0x009896800000995d */ /* 0x004fea0003900000 */
[----:B------:R-:W2:Y:S02]  /*18740*/  @!P1 SYNCS.PHASECHK.TRANS64 P1, [R5+URZ+0x132c0], R6 ;  /* 0x0132c006050095a7 */ /* 0x000ea4000802007f */
[----:B--2---:R-:W-:Y:S05]  /*18750*/  @!P1 BRA `(.L_x_559) ;  /* 0xfffffffc00f09947 */ /* 0x004fea000383ffff */
[----:B------:R-:W-:Y:S05]  /*18760*/  BRA `(.L_x_693) ;  /* 0xffffffa000107947 */ /* 0x000fea000383ffff */
.L_x_574:
[----:B------:R-:W0:Y:S01]  /*18770*/  S2R R21, SR_TID.X ;  /* 0x0000000000157919 */ /* 0x000e220000002100 */
[----:B------:R-:W-:Y:S01]  /*18780*/  BSSY B0, `(.L_x_694) ;  /* 0x000000a000007945 */ /* 0x000fe20003800000 */
[----:B------:R-:W-:Y:S01]  /*18790*/  MOV R11, 0x1f ;  /* 0x0000001f000b7802 */ /* 0x000fe20000000f00 */
[----:B------:R-:W-:Y:S01]  /*187a0*/  IMAD.MOV.U32 R15, RZ, RZ, -0x1 ;  /* 0xffffffffff0f7424 */ /* 0x000fe200078e00ff */
[----:B0-----:R-:W-:-:S04]  /*187b0*/  SHF.R.U32.HI R12, RZ, 0x5, R21 ;  /* 0x00000005ff0c7819 */ /* 0x001fc80000011615 */
[----:B------:R-:W-:-:S05]  /*187c0*/  LOP3.LUT R12, R12, 0x3, RZ, 0xc0, !PT ;  /* 0x000000030c0c7812 */ /* 0x000fca00078ec0ff */
[----:B-1----:R-:W-:Y:S02]  /*187d0*/  IMAD.MOV.U32 R13, RZ, RZ, R12 ;  /* 0x000000ffff0d7224 */ /* 0x002fe400078e000c */
[----:B------:R-:W-:-:S07]  /*187e0*/  IMAD.MOV.U32 R12, RZ, RZ, RZ ;  /* 0x000000ffff0c7224 */ /* 0x000fce00078e00ff */
[----:B-----5:R-:W-:Y:S05]  /*187f0*/  WARPSYNC.COLLECTIVE R15, `(.L_x_695) ;  /* 0x000000000f087348 */ /* 0x020fea0003c00000 */
[----:B------:R0:W1:Y:S02]  /*18800*/  SHFL.IDX P6, R14, R13, R12, R11 ;  /* 0x0000000c0d0e7389 */ /* 0x00006400000c000b */
[----:B01---5:R-:W-:Y:S01]  /*18810*/  ENDCOLLECTIVE ;  /* 0x000000000000791b */ /* 0x023fe20003800000 */
.L_x_695:
[----:B------:R-:W-:Y:S05]  /*18820*/  BSYNC B0 ;  /* 0x0000000000007941 */ /* 0x000fea0003800000 */
.L_x_694:
[----:B------:R-:W-:Y:S05]  /*18830*/  BRA `(.L_x_696) ;  /* 0xffffffac00887947 */ /* 0x000fea000383ffff */
.L_x_577:
[----:B0-----:R-:W2:Y:S02]  /*18840*/  LDL R0, [R1+0x50] ;  /* 0x0000500001007983 */ /* 0x001ea40000100800 */
[----:B--2---:R0:W2:Y:S02]  /*18850*/  SYNCS.PHASECHK.TRANS64.TRYWAIT P0, [R6+URZ+0x13280], R0 ;  /* 0x01328000060075a7 */ /* 0x0040a4000800017f */
[----:B--2---:R-:W-:Y:S05]  /*18860*/  @!P0 NANOSLEEP.SYNCS 0x989680 ;  /* 0x009896800000895d */ /* 0x004fea0003900000 */
[----:B------:R-:W2:Y:S02]  /*18870*/  @!P0 SYNCS.PHASECHK.TRANS64 P0, [R6+URZ+0x13280], R0 ;  /* 0x01328000060085a7 */ /* 0x000ea4000800007f */
[----:B--2---:R-:W-:Y:S05]  /*18880*/  @!P0 BRA `(.L_x_577) ;  /* 0xfffffffc00ec8947 */ /* 0x004fea000383ffff */
[----:B------:R-:W-:Y:S05]  /*18890*/  BRA `(.L_x_697) ;  /* 0xffffffac00a87947 */ /* 0x000fea000383ffff */
.L_x_578:
        /* <DEDUP_REMOVED lines=8> */
.L_x_699:
[----:B------:R-:W-:Y:S05]  /*18920*/  BSYNC B0 ;  /* 0x0000000000007941 */ /* 0x000fea0003800000 */
.L_x_698:
        /* <DEDUP_REMOVED lines=8> */
.L_x_700:
[----:B------:R-:W-:Y:S01]  /*189b0*/  IMAD.MOV.U32 R13, RZ, RZ, R2 ;  /* 0x000000ffff0d7224 */ /* 0x000fe200078e0002 */
[----:B------:R-:W-:Y:S01]  /*189c0*/  MOV R12, 0x1 ;  /* 0x00000001000c7802 */ /* 0x000fe20000000f00 */
[----:B------:R-:W-:-:S07]  /*189d0*/  IMAD.MOV.U32 R3, RZ, RZ, R14 ;  /* 0x000000ffff037224 */ /* 0x000fce00078e000e */
[----:B------:R-:W-:Y:S05]  /*189e0*/  WARPSYNC.COLLECTIVE R15, `(.L_x_701) ;  /* 0x000000000f087348 */ /* 0x000fea0003c00000 */
[----:B------:R0:W1:Y:S02]  /*189f0*/  SHFL.IDX P6, R14, R13, R12, R11 ;  /* 0x0000000c0d0e7389 */ /* 0x00006400000c000b */
[----:B01----:R-:W-:Y:S01]  /*18a00*/  ENDCOLLECTIVE ;  /* 0x000000000000791b */ /* 0x003fe20003800000 */
.L_x_701:
[----:B------:R-:W-:Y:S01]  /*18a10*/  IADD3 R26, P1, R21, R3, RZ ;  /* 0x00000003151a7210 */ /* 0x000fe20007f3e0ff */
[----:B------:R-:W-:-:S04]  /*18a20*/  IMAD.IADD R3, R22, 0x1, R20 ;  /* 0x0000000116037824 */ /* 0x000fc800078e0214 */
[----:B------:R-:W-:Y:S01]  /*18a30*/  IMAD.X R27, RZ, RZ, R10, P1 ;  /* 0x000000ffff1b7224 */ /* 0x000fe200008e060a */
[----:B------:R-:W-:Y:S01]  /*18a40*/  ISETP.LT.OR P1, PT, R7, 0x1, P0 ;  /* 0x000000010700780c */ /* 0x000fe20000721670 */
[----:B------:R-:W-:-:S12]  /*18a50*/  IMAD.MOV.U32 R13, RZ, RZ, R0 ;  /* 0x000000ffff0d7224 */ /* 0x000fd800078e0000 */
        /* <DEDUP_REMOVED lines=8> */
.L_x_702:
[----:B------:R-:W-:Y:S01]  /*18ae0*/  MOV R13, R2 ;  /* 0x00000002000d7202 */ /* 0x000fe20000000f00 */
[----:B------:R-:W-:Y:S02]  /*18af0*/  IMAD.MOV.U32 R12, RZ, RZ, 0x2 ;  /* 0x00000002ff0c7424 */ /* 0x000fe400078e00ff */
[----:B------:R-:W-:-:S07]  /*18b00*/  IMAD.MOV.U32 R10, RZ, RZ, R14 ;  /* 0x000000ffff0a7224 */ /* 0x000fce00078e000e */
[----:B------:R-:W-:Y:S05]  /*18b10*/  WARPSYNC.COLLECTIVE R15, `(.L_x_703) ;  /* 0x000000000f087348 */ /* 0x000fea0003c00000 */
[----:B------:R0:W1:Y:S02]  /*18b20*/  SHFL.IDX P6, R14, R13, R12, R11 ;  /* 0x0000000c0d0e7389 */ /* 0x00006400000c000b */
[----:B01----:R-:W-:Y:S01]  /*18b30*/  ENDCOLLECTIVE ;  /* 0x000000000000791b */ /* 0x003fe20003800000 */
.L_x_703:
        /* <DEDUP_REMOVED lines=12> */
.L_x_704:
[----:B------:R-:W-:-:S05]  /*18c00*/  IMAD.MOV.U32 R10, RZ, RZ, R14 ;  /* 0x000000ffff0a7224 */ /* 0x000fca00078e000e */
[----:B------:R-:W-:-:S04]  /*18c10*/  IADD3 R26, P1, R21, R10, RZ ;  /* 0x0000000a151a7210 */ /* 0x000fc80007f3e0ff */
[----:B------:R-:W-:Y:S02]  /*18c20*/  IADD3.X R27, RZ, R20, RZ, P1, !PT ;  /* 0x00000014ff1b7210 */ /* 0x000fe40000ffe4ff */
[----:B------:R-:W-:-:S13]  /*18c30*/  ISETP.LT.OR P1, PT, R7, 0x41, P0 ;  /* 0x000000410700780c */ /* 0x000fda0000721670 */
[----:B------:R-:W-:Y:S01]  /*18c40*/  @!PT LDS RZ, [RZ] ;  /* 0x00000000fffff984 */ /* 0x000fe20000000800 */
[----:B------:R-:W-:Y:S01]  /*18c50*/  @!PT LDS RZ, [RZ] ;  /* 0x00000000fffff984 */ /* 0x000fe20000000800 */
[----:B------:R-:W-:Y:S01]  /*18c60*/  @!PT LDS RZ, [RZ] ;  /* 0x00000000fffff984 */ /* 0x000fe20000000800 */
[----:B------:R0:W-:Y:S04]  /*18c70*/  LDGSTS.E.BYPASS.LTC128B.128 [R3+0x7000], desc[UR40][R26.64], !P1 ;  /* 0x070000001a037fae */ /* 0x0001e8000c901d68 */
[----:B------:R0:W5:Y:S01]  /*18c80*/  LDL.LU R27, [R1+0x30] ;  /* 0x00003000011b7983 */ /* 0x0001620000300800 */
[----:B------:R-:W-:Y:S01]  /*18c90*/  IMAD.MOV.U32 R13, RZ, RZ, R2 ;  /* 0x000000ffff0d7224 */ /* 0x000fe200078e0002 */
[C---:B------:R-:W-:Y:S01]  /*18ca0*/  ISETP.GE.AND P3, PT, R7.reuse, 0x81, PT ;  /* 0x000000810700780c */ /* 0x040fe20003f66270 */
[----:B------:R-:W-:Y:S01]  /*18cb0*/  IMAD.MOV.U32 R12, RZ, RZ, 0x3 ;  /* 0x00000003ff0c7424 */ /* 0x000fe200078e00ff */
[C---:B------:R-:W-:Y:S02]  /*18cc0*/  ISETP.GE.AND P4, PT, R7.reuse, 0x21, PT ;  /* 0x000000210700780c */ /* 0x040fe40003f86270 */
[----:B------:R-:W-:-:S13]  /*18cd0*/  ISETP.GE.AND P2, PT, R7, 0x61, PT ;  /* 0x000000610700780c */ /* 0x000fda0003f46270 */
[----:B0----5:R-:W-:Y:S05]  /*18ce0*/  WARPSYNC.COLLECTIVE R15, `(.L_x_705) ;  /* 0x000000000f087348 */ /* 0x021fea0003c00000 */
[----:B------:R1:W2:Y:S02]  /*18cf0*/  SHFL.IDX P6, R14, R13, R12, R11 ;  /* 0x0000000c0d0e7389 */ /* 0x0002a400000c000b */
[----:B012--5:R-:W-:Y:S01]  /*18d00*/  ENDCOLLECTIVE ;  /* 0x000000000000791b */ /* 0x027fe20003800000 */
.L_x_705:
[----:B------:R-:W-:Y:S02]  /*18d10*/  IMAD.MOV.U32 R13, RZ, RZ, R0 ;  /* 0x000000ffff0d7224 */ /* 0x000fe400078e0000 */
[----:B------:R-:W-:-:S07]  /*18d20*/  IMAD.MOV.U32 R2, RZ, RZ, R14 ;  /* 0x000000ffff027224 */ /* 0x000fce00078e000e */
[----:B------:R-:W-:Y:S05]  /*18d30*/  WARPSYNC.COLLECTIVE R15, `(.L_x_706) ;  /* 0x000000000f087348 */ /* 0x000fea0003c00000 */
[----:B------:R0:W1:Y:S02]  /*18d40*/  SHFL.IDX P6, R14, R13, R12, R11 ;  /* 0x0000000c0d0e7389 */ /* 0x00006400000c000b */
[----:B01----:R-:W-:Y:S01]  /*18d50*/  ENDCOLLECTIVE ;  /* 0x000000000000791b */ /* 0x003fe20003800000 */
.L_x_706:
[----:B------:R-:W-:Y:S02]  /*18d60*/  IMAD.MOV.U32 R13, RZ, RZ, R25 ;  /* 0x000000ffff0d7224 */ /* 0x000fe400078e0019 */
[----:B------:R-:W-:Y:S01]  /*18d70*/  IMAD.MOV.U32 R12, RZ, RZ, RZ ;  /* 0x000000ffff0c7224 */ /* 0x000fe200078e00ff */
[----:B------:R-:W-:-:S07]  /*18d80*/  MOV R0, R14 ;  /* 0x0000000e00007202 */ /* 0x000fce0000000f00 */
[----:B------:R-:W-:Y:S05]  /*18d90*/  WARPSYNC.COLLECTIVE R15, `(.L_x_707) ;  /* 0x000000000f087348 */ /* 0x000fea0003c00000 */
[----:B------:R0:W1:Y:S02]  /*18da0*/  SHFL.IDX P6, R14, R13, R12, R11 ;  /* 0x0000000c0d0e7389 */ /* 0x00006400000c000b */
[----:B01----:R-:W-:Y:S01]  /*18db0*/  ENDCOLLECTIVE ;  /* 0x000000000000791b */ /* 0x003fe20003800000 */
.L_x_707:
[----:B------:R-:W-:-:S05]  /*18dc0*/  IADD3 R20, P1, R21, R0, RZ ;  /* 0x0000000015147210 */ /* 0x000fca0007f3e0ff */
[----:B------:R-:W-:Y:S01]  /*18dd0*/  IMAD.X R21, RZ, RZ, R2, P1 ;  /* 0x000000ffff157224 */ /* 0x000fe200008e0602 */
[----:B------:R-:W-:Y:S02]  /*18de0*/  ISETP.LT.OR P1, PT, R7, 0x61, P0 ;  /* 0x000000610700780c */ /* 0x000fe40000721670 */
[----:B------:R-:W-:-:S11]  /*18df0*/  MOV R13, R28 ;  /* 0x0000001c000d7202 */ /* 0x000fd60000000f00 */
        /* <DEDUP_REMOVED lines=9> */
.L_x_708:
[----:B------:R-:W-:Y:S01]  /*18e90*/  IMAD.MOV.U32 R10, RZ, RZ, R14 ;  /* 0x000000ffff0a7224 */ /* 0x000fe200078e000e */
[----:B------:R-:W-:-:S04]  /*18ea0*/  LOP3.LUT R27, R27, 0xfffffff7, RZ, 0xc0, !PT ;  /* 0xfffffff71b1b7812 */ /* 0x000fc800078ec0ff */
[----:B------:R-:W-:-:S05]  /*18eb0*/  @P3 LOP3.LUT R27, R27, 0x8, RZ, 0xfc, !PT ;  /* 0x000000081b1b3812 */ /* 0x000fca00078efcff */
[----:B------:R0:W-:Y:S01]  /*18ec0*/  STL [R1+0x30], R27 ;  /* 0x0000301b01007387 */ /* 0x0001e20000100800 */
[----:B------:R-:W-:Y:S05]  /*18ed0*/  BRA `(.L_x_709) ;  /* 0xffffffac00907947 */ /* 0x000fea000383ffff */
.L_x_583:
[----:B----4-:R-:W4:Y:S02]  /*18ee0*/  LDL R0, [R1+0x50] ;  /* 0x0000500001007983 */ /* 0x010f240000100800 */
[----:B----4-:R4:W0:Y:S02]  /*18ef0*/  SYNCS.PHASECHK.TRANS64.TRYWAIT P0, [R6+URZ+0x13240], R0 ;  /* 0x01324000060075a7 */ /* 0x010824000800017f */
[----:B0-----:R-:W-:Y:S05]  /*18f00*/  @!P0 NANOSLEEP.SYNCS 0x989680 ;  /* 0x009896800000895d */ /* 0x001fea0003900000 */
[----:B------:R-:W0:Y:S02]  /*18f10*/  @!P0 SYNCS.PHASECHK.TRANS64 P0, [R6+URZ+0x13240], R0 ;  /* 0x01324000060085a7 */ /* 0x000e24000800007f */
[----:B0-----:R-:W-:Y:S05]  /*18f20*/  @!P0 BRA `(.L_x_583) ;  /* 0xfffffffc00ec8947 */ /* 0x001fea000383ffff */
[----:B------:R-:W-:Y:S05]  /*18f30*/  BRA `(.L_x_710) ;  /* 0xffffffac00f07947 */ /* 0x000fea000383ffff */
.L_x_584:
[----:B------:R-:W-:Y:S01]  /*18f40*/  BSSY B0, `(.L_x_711) ;  /* 0x0000008000007945 */ /* 0x000fe20003800000 */
[----:B------:R-:W-:Y:S01]  /*18f50*/  IMAD.MOV.U32 R13, RZ, RZ, R2 ;  /* 0x000000ffff0d7224 */ /* 0x000fe200078e0002 */
[----:B------:R-:W-:Y:S01]  /*18f60*/  MOV R15, 0xffffffff ;  /* 0xffffffff000f7802 */ /* 0x000fe20000000f00 */
[----:B------:R-:W-:Y:S02]  /*18f70*/  IMAD.MOV.U32 R12, RZ, RZ, RZ ;  /* 0x000000ffff0c7224 */ /* 0x000fe400078e00ff */
[----:B------:R-:W-:-:S07]  /*18f80*/  IMAD.MOV.U32 R11, RZ, RZ, 0x1c1f ;  /* 0x00001c1fff0b7424 */ /* 0x000fce00078e00ff */
[----:B01----:R-:W-:Y:S05]  /*18f90*/  WARPSYNC.COLLECTIVE R15, `(.L_x_712) ;  /* 0x000000000f087348 */ /* 0x003fea0003c00000 */
[----:B-1----:R1:W2:Y:S02]  /*18fa0*/  SHFL.IDX P6, R14, R13, R12, R11 ;  /* 0x0000000c0d0e7389 */ /* 0x0022a400000c000b */
[----:B012---:R-:W-:Y:S01]  /*18fb0*/  ENDCOLLECTIVE ;  /* 0x000000000000791b */ /* 0x007fe20003800000 */
.L_x_712:
[----:B------:R-:W-:Y:S05]  /*18fc0*/  BSYNC B0 ;  /* 0x0000000000007941 */ /* 0x000fea0003800000 */
.L_x_711:
[----:B------:R-:W0:Y:S01]  /*18fd0*/  S2R R20, SR_TID.X ;  /* 0x0000000000147919 */ /* 0x000e220000002100 */
[----:B------:R-:W-:Y:S01]  /*18fe0*/  IMAD.MOV.U32 R13, RZ, RZ, R0 ;  /* 0x000000ffff0d7224 */ /* 0x000fe200078e0000 */
[----:B------:R-:W1:Y:S01]  /*18ff0*/  LDC R21, c[0x0][0x2f4] ;  /* 0x0000bd00ff157b82 */ /* 0x000e620000000800 */
[----:B------:R-:W-:Y:S02]  /*19000*/  IMAD.MOV.U32 R12, RZ, RZ, RZ ;  /* 0x000000ffff0c7224 */ /* 0x000fe400078e00ff */
[----:B------:R-:W-:Y:S02]  /*19010*/  IMAD.MOV.U32 R11, RZ, RZ, 0x1c1f ;  /* 0x00001c1fff0b7424 */ /* 0x000fe400078e00ff */
[----:B------:R-:W-:Y:S02]  /*19020*/  IMAD.MOV.U32 R15, RZ, RZ, -0x1 ;  /* 0xffffffffff0f7424 */ /* 0x000fe400078e00ff */
[----:B------:R-:W-:-:S07]  /*19030*/  IMAD.MOV.U32 R4, RZ, RZ, R14 ;  /* 0x000000ffff047224 */ /* 0x000fce00078e000e */
[----:B01----:R-:W-:Y:S05]  /*19040*/  WARPSYNC.COLLECTIVE R15, `(.L_x_713) ;  /* 0x000000000f087348 */ /* 0x003fea0003c00000 */
[----:B------:R2:W3:Y:S02]  /*19050*/  SHFL.IDX P6, R14, R13, R12, R11 ;  /* 0x0000000c0d0e7389 */ /* 0x0004e400000c000b */
[----:B0123--:R-:W-:Y:S01]  /*19060*/  ENDCOLLECTIVE ;  /* 0x000000000000791b */ /* 0x00ffe20003800000 */
.L_x_713:
[----:B------:R-:W-:Y:S01]  /*19070*/  IMAD.MOV.U32 R13, RZ, RZ, R2 ;  /* 0x000000ffff0d7224 */ /* 0x000fe200078e0002 */
[----:B------:R-:W-:Y:S02]  /*19080*/  MOV R12, 0x1 ;  /* 0x00000001000c7802 */ /* 0x000fe40000000f00 */
[----:B------:R-:W-:Y:S01]  /*19090*/  SHF.L.U32 R20, R20, 0x4, RZ ;  /* 0x0000000414147819 */ /* 0x000fe200000006ff */
[----:B------:R-:W-:-:S03]  /*190a0*/  IMAD.MOV.U32 R5, RZ, RZ, R14 ;  /* 0x000000ffff057224 */ /* 0x000fc600078e000e */
[----:B------:R-:W-:-:S07]  /*190b0*/  LOP3.LUT R20, R20, 0x30, RZ, 0xc0, !PT ;  /* 0x0000003014147812 */ /* 0x000fce00078ec0ff */
[----:B------:R-:W-:Y:S05]  /*190c0*/  WARPSYNC.COLLECTIVE R15, `(.L_x_714) ;  /* 0x000000000f087348 */ /* 0x000fea0003c00000 */
[----:B------:R0:W1:Y:S02]  /*190d0*/  SHFL.IDX P6, R14, R13, R12, R11 ;  /* 0x0000000c0d0e7389 */ /* 0x00006400000c000b */
[----:B01----:R-:W-:Y:S01]  /*190e0*/  ENDCOLLECTIVE ;  /* 0x000000000000791b */ /* 0x003fe20003800000 */
.L_x_714:
[C---:B------:R-:W-:Y:S02]  /*190f0*/  @P5 IADD3 R5, P0, R20.reuse, R5, RZ ;  /* 0x0000000514055210 */ /* 0x040fe40007f1e0ff */
[----:B------:R-:W-:-:S03]  /*19100*/  ISETP.GE.AND P3, PT, R20, R21, PT ;  /* 0x000000151400720c */ /* 0x000fc60003f66270 */
        /* <DEDUP_REMOVED lines=13> */
.L_x_715:
[----:B------:R-:W-:Y:S01]  /*191e0*/  MOV R13, R2 ;  /* 0x00000002000d7202 */ /* 0x000fe20000000f00 */
[----:B------:R-:W-:Y:S02]  /*191f0*/  IMAD.MOV.U32 R12, RZ, RZ, 0x2 ;  /* 0x00000002ff0c7424 */ /* 0x000fe400078e00ff */
[----:B------:R-:W-:-:S07]  /*19200*/  IMAD.MOV.U32 R5, RZ, RZ, R14 ;  /* 0x000000ffff057224 */ /* 0x000fce00078e000e */
[----:B------:R-:W-:Y:S05]  /*19210*/  WARPSYNC.COLLECTIVE R15, `(.L_x_716) ;  /* 0x000000000f087348 */ /* 0x000fea0003c00000 */
[----:B------:R0:W1:Y:S02]  /*19220*/  SHFL.IDX P6, R14, R13, R12, R11 ;  /* 0x0000000c0d0e7389 */ /* 0x00006400000c000b */
[----:B01----:R-:W-:Y:S01]  /*19230*/  ENDCOLLECTIVE ;  /* 0x000000000000791b */ /* 0x003fe20003800000 */
.L_x_716:
        /* <DEDUP_REMOVED lines=14> */
.L_x_717:
[----:B------:R-:W-:Y:S02]  /*19320*/  IMAD.MOV.U32 R13, RZ, RZ, R2 ;  /* 0x000000ffff0d7224 */ /* 0x000fe400078e0002 */
[----:B------:R-:W-:Y:S02]  /*19330*/  IMAD.MOV.U32 R12, RZ, RZ, 0x3 ;  /* 0x00000003ff0c7424 */ /* 0x000fe400078e00ff */
[----:B------:R-:W-:-:S07]  /*19340*/  IMAD.MOV.U32 R5, RZ, RZ, R14 ;  /* 0x000000ffff057224 */ /* 0x000fce00078e000e */
[----:B------:R-:W-:Y:S05]  /*19350*/  WARPSYNC.COLLECTIVE R15, `(.L_x_718) ;  /* 0x000000000f087348 */ /* 0x000fea0003c00000 */
[----:B------:R0:W1:Y:S02]  /*19360*/  SHFL.IDX P6, R14, R13, R12, R11 ;  /* 0x0000000c0d0e7389 */ /* 0x00006400000c000b */
[----:B01----:R-:W-:Y:S01]  /*19370*/  ENDCOLLECTIVE ;  /* 0x000000000000791b */ /* 0x003fe20003800000 */
.L_x_718:
[----:B------:R-:W-:-:S04]  /*19380*/  @P1 IADD3 R5, P0, R20, R5, RZ ;  /* 0x0000000514051210 */ /* 0x000fc80007f1e0ff */
[----:B------:R-:W-:-:S04]  /*19390*/  @P1 IADD3.X R4, RZ, R4, RZ, P0, !PT ;  /* 0x00000004ff041210 */ /* 0x000fc800007fe4ff */
[----:B------:R-:W-:Y:S01]  /*193a0*/  @P1 LOP3.LUT R5, R5, R4, RZ, 0x3c, !PT ;  /* 0x0000000405051212 */ /* 0x000fe200078e3cff */
[----:B------:R-:W-:-:S03]  /*193b0*/  IMAD.MOV.U32 R13, RZ, RZ, R0 ;  /* 0x000000ffff0d7224 */ /* 0x000fc600078e0000 */
[----:B------:R-:W-:-:S04]  /*193c0*/  @P1 LOP3.LUT R4, R5, R4, RZ, 0x3c, !PT ;  /* 0x0000000405041212 */ /* 0x000fc800078e3cff */
[----:B------:R-:W-:Y:S01]  /*193d0*/  @P1 LOP3.LUT R5, R5, R4, RZ, 0x3c, !PT ;  /* 0x0000000405051212 */ /* 0x000fe200078e3cff */
[----:B------:R-:W-:-:S04]  /*193e0*/  IMAD.MOV.U32 R2, RZ, RZ, R14 ;  /* 0x000000ffff027224 */ /* 0x000fc800078e000e */
[----:B------:R-:W-:Y:S01]  /*193f0*/  @!PT LDS RZ, [RZ] ;  /* 0x00000000fffff984 */ /* 0x000fe20000000800 */
[----:B------:R-:W-:Y:S01]  /*19400*/  @!PT LDS RZ, [RZ] ;  /* 0x00000000fffff984 */ /* 0x000fe20000000800 */
[----:B------:R-:W-:Y:S01]  /*19410*/  @!PT LDS RZ, [RZ] ;  /* 0x00000000fffff984 */ /* 0x000fe20000000800 */
[----:B------:R0:W-:Y:S03]  /*19420*/  @P1 LDGSTS.E.BYPASS.LTC128B.128 [R3+0xf000], desc[UR40][R4.64], !P3 ;  /* 0x0f00000004031fae */ /* 0x0001e6000d901d68 */
[----:B0-----:R-:W-:Y:S05]  /*19430*/  WARPSYNC.COLLECTIVE R15, `(.L_x_719) ;  /* 0x000000000f087348 */ /* 0x001fea0003c00000 */
[----:B------:R1:W2:Y:S02]  /*19440*/  SHFL.IDX P6, R14, R13, R12, R11 ;  /* 0x0000000c0d0e7389 */ /* 0x0002a400000c000b */
[----:B012---:R-:W-:Y:S01]  /*19450*/  ENDCOLLECTIVE ;  /* 0x000000000000791b */ /* 0x007fe20003800000 */
.L_x_719:
[----:B------:R-:W-:Y:S01]  /*19460*/  IMAD.MOV.U32 R13, RZ, RZ, R7 ;  /* 0x000000ffff0d7224 */ /* 0x000fe200078e0007 */
[----:B------:R-:W-:Y:S02]  /*19470*/  MOV R12, RZ ;  /* 0x000000ff000c7202 */ /* 0x000fe40000000f00 */
[----:B------:R-:W-:-:S07]  /*19480*/  MOV R0, R14 ;  /* 0x0000000e00007202 */ /* 0x000fce0000000f00 */
[----:B------:R-:W-:Y:S05]  /*19490*/  WARPSYNC.COLLECTIVE R15, `(.L_x_720) ;  /* 0x000000000f087348 */ /* 0x000fea0003c00000 */
[----:B------:R0:W1:Y:S02]  /*194a0*/  SHFL.IDX P6, R14, R13, R12, R11 ;  /* 0x0000000c0d0e7389 */ /* 0x00006400000c000b */
[----:B01----:R-:W-:Y:S01]  /*194b0*/  ENDCOLLECTIVE ;  /* 0x000000000000791b */ /* 0x003fe20003800000 */
.L_x_720:
[----:B------:R-:W-:-:S05]  /*194c0*/  @P2 IADD3 R0, P0, R20, R0, RZ ;  /* 0x0000000014002210 */ /* 0x000fca0007f1e0ff */
[----:B------:R-:W-:Y:S02]  /*194d0*/  @P2 IMAD.MOV.U32 R4, RZ, RZ, R0 ;  /* 0x000000ffff042224 */ /* 0x000fe400078e0000 */
[----:B------:R-:W-:-:S04]  /*194e0*/  @P2 IMAD.X R2, RZ, RZ, R2, P0 ;  /* 0x000000ffff022224 */ /* 0x000fc800000e0602 */
[----:B------:R-:W-:Y:S02]  /*194f0*/  @P2 IMAD.MOV.U32 R5, RZ, RZ, R2 ;  /* 0x000000ffff052224 */ /* 0x000fe400078e0002 */
[----:B------:R-:W-:-:S03]  /*19500*/  IMAD.MOV.U32 R13, RZ, RZ, R8 ;  /* 0x000000ffff0d7224 */ /* 0x000fc600078e0008 */
        /* <DEDUP_REMOVED lines=8> */
.L_x_721:
[----:B------:R-:W-:Y:S01]  /*19590*/  IMAD.MOV.U32 R4, RZ, RZ, R14 ;  /* 0x000000ffff047224 */ /* 0x000fe200078e000e */
[----:B------:R-:W-:Y:S06]  /*195a0*/  BRA `(.L_x_722) ;  /* 0xffffffac00807947 */ /* 0x000fec000383ffff */
.L_x_591:
[----:B------:R-:W-:Y:S01]  /*195b0*/  IMAD.MOV.U32 R13, RZ, RZ, R0 ;  /* 0x000000ffff0d7224 */ /* 0x000fe200078e0000 */
[----:B------:R-:W-:Y:S01]  /*195c0*/  MOV R12, RZ ;  /* 0x000000ff000c7202 */ /* 0x000fe20000000f00 */
[----:B------:R-:W-:Y:S02]  /*195d0*/  IMAD.MOV.U32 R11, RZ, RZ, 0x1c1f ;  /* 0x00001c1fff0b7424 */ /* 0x000fe400078e00ff */
[----:B------:R-:W-:Y:S02]  /*195e0*/  IMAD.MOV.U32 R15, RZ, RZ, -0x1 ;  /* 0xffffffffff0f7424 */ /* 0x000fe400078e00ff */
[----:B-----5:R-:W-:Y:S02]  /*195f0*/  IMAD R2, R23, R9, RZ ;  /* 0x0000000917027224 */ /* 0x020fe400078e02ff */
[----:B------:R-:W-:-:S07]  /*19600*/  IMAD R17, R17, 0xc0, R21 ;  /* 0x000000c011117824 */ /* 0x000fce00078e0215 */
[----:B------:R-:W-:Y:S05]  /*19610*/  WARPSYNC.COLLECTIVE R15, `(.L_x_723) ;  /* 0x000000000f087348 */ /* 0x000fea0003c00000 */
[----:B------:R0:W1:Y:S02]  /*19620*/  SHFL.IDX P6, R14, R13, R12, R11 ;  /* 0x0000000c0d0e7389 */ /* 0x00006400000c000b */
[----:B01----:R-:W-:Y:S01]  /*19630*/  ENDCOLLECTIVE ;  /* 0x000000000000791b */ /* 0x003fe20003800000 */
.L_x_723:
[C---:B------:R-:W-:Y:S01]  /*19640*/  VIADD R9, R17.reuse, 0x20 ;  /* 0x0000002011097836 */ /* 0x040fe20000000000 */
[----:B------:R-:W-:Y:S01]  /*19650*/  ISETP.GE.AND P2, PT, R17, R2, PT ;  /* 0x000000021100720c */ /* 0x000fe20003f46270 */
[----:B------:R-:W-:Y:S02]  /*19660*/  IMAD.MOV.U32 R13, RZ, RZ, R4 ;  /* 0x000000ffff0d7224 */ /* 0x000fe400078e0004 */
[----:B------:R-:W-:-:S10]  /*19670*/  IMAD.MOV.U32 R7, RZ, RZ, R14 ;  /* 0x000000ffff077224 */ /* 0x000fd400078e000e */
[----:B------:R-:W-:Y:S05]  /*19680*/  WARPSYNC.COLLECTIVE R15, `(.L_x_724) ;  /* 0x000000000f087348 */ /* 0x000fea0003c00000 */
[----:B------:R0:W1:Y:S02]  /*19690*/  SHFL.IDX P6, R14, R13, R12, R11 ;  /* 0x0000000c0d0e7389 */ /* 0x00006400000c000b */
[----:B01----:R-:W-:Y:S01]  /*196a0*/  ENDCOLLECTIVE ;  /* 0x000000000000791b */ /* 0x003fe20003800000 */
.L_x_724:
[----:B------:R-:W-:Y:S02]  /*196b0*/  IMAD.MOV.U32 R13, RZ, RZ, R0 ;  /* 0x000000ffff0d7224 */ /* 0x000fe400078e0000 */
[----:B------:R-:W-:Y:S01]  /*196c0*/  IMAD.MOV.U32 R12, RZ, RZ, 0x1 ;  /* 0x00000001ff0c7424 */ /* 0x000fe200078e00ff */
[----:B------:R-:W-:-:S07]  /*196d0*/  MOV R6, R14 ;  /* 0x0000000e00067202 */ /* 0x000fce0000000f00 */
[----:B------:R-:W-:Y:S05]  /*196e0*/  WARPSYNC.COLLECTIVE R15, `(.L_x_725) ;  /* 0x000000000f087348 */ /* 0x000fea0003c00000 */
[----:B------:R0:W1:Y:S02]  /*196f0*/  SHFL.IDX P6, R14, R13, R12, R11 ;  /* 0x0000000c0d0e7389 */ /* 0x00006400000c000b */
[----:B01----:R-:W-:Y:S01]  /*19700*/  ENDCOLLECTIVE ;  /* 0x000000000000791b */ /* 0x003fe20003800000 */
.L_x_725:
[----:B------:R-:W-:-:S05]  /*19710*/  @!P2 IADD3 R6, P1, R20, R6, RZ ;  /* 0x000000061406a210 */ /* 0x000fca0007f3e0ff */
[----:B------:R-:W-:Y:S01]  /*19720*/  @!P2 IMAD.X R7, RZ, RZ, R7, P1 ;  /* 0x000000ffff07a224 */ /* 0x000fe200008e0607 */
[----:B------:R-:W-:-:S04]  /*19730*/  ISETP.GE.AND P1, PT, R9, R2, PT ;  /* 0x000000020900720c */ /* 0x000fc80003f26270 */
[----:B------:R-:W-:Y:S01]  /*19740*/  @!PT LDS RZ, [RZ] ;  /* 0x00000000fffff984 */ /* 0x000fe20000000800 */
[----:B------:R-:W-:Y:S01]  /*19750*/  @!PT LDS RZ, [RZ] ;  /* 0x00000000fffff984 */ /* 0x000fe20000000800 */
[----:B------:R-:W-:Y:S01]  /*19760*/  @!PT LDS RZ, [RZ] ;  /* 0x00000000fffff984 */ /* 0x000fe20000000800 */
[----:B------:R0:W-:Y:S01]  /*19770*/  @!P2 LDGSTS.E.BYPASS.LTC128B.128 [R10+0xb000], desc[UR40][R6.64], !P0 ;  /* 0x0b000000060aafae */ /* 0x0001e2000c101d68 */
[----:B------:R-:W-:Y:S01]  /*19780*/  IMAD.MOV.U32 R13, RZ, RZ, R4 ;  /* 0x000000ffff0d7224 */ /* 0x000fe200078e0004 */
[----:B0-----:R-:W-:-:S07]  /*19790*/  MOV R6, R14 ;  /* 0x0000000e00067202 */ /* 0x001fce0000000f00 */
[----:B------:R-:W-:Y:S05]  /*197a0*/  WARPSYNC.COLLECTIVE R15, `(.L_x_726) ;  /* 0x000000000f087348 */ /* 0x000fea0003c00000 */
[----:B------:R0:W1:Y:S02]  /*197b0*/  SHFL.IDX P6, R14, R13, R12, R11 ;  /* 0x0000000c0d0e7389 */ /* 0x00006400000c000b */
[----:B01----:R-:W-:Y:S01]  /*197c0*/  ENDCOLLECTIVE ;  /* 0x000000000000791b */ /* 0x003fe20003800000 */
.L_x_726:
[----:B------:R-:W-:Y:S01]  /*197d0*/  MOV R13, R0 ;  /* 0x00000000000d7202 */ /* 0x000fe20000000f00 */
[----:B------:R-:W-:Y:S02]  /*197e0*/  IMAD.MOV.U32 R12, RZ, RZ, 0x2 ;  /* 0x00000002ff0c7424 */ /* 0x000fe400078e00ff */
[----:B------:R-:W-:-:S07]  /*197f0*/  IMAD.MOV.U32 R7, RZ, RZ, R14 ;  /* 0x000000ffff077224 */ /* 0x000fce00078e000e */
[----:B------:R-:W-:Y:S05]  /*19800*/  WARPSYNC.COLLECTIVE R15, `(.L_x_727) ;  /* 0x000000000f087348 */ /* 0x000fea0003c00000 */
[----:B------:R0:W1:Y:S02]  /*19810*/  SHFL.IDX P6, R14, R13, R12, R11 ;  /* 0x0000000c0d0e7389 */ /* 0x00006400000c000b */
[----:B01----:R-:W-:Y:S01]  /*19820*/  ENDCOLLECTIVE ;  /* 0x000000000000791b */ /* 0x003fe20003800000 */
.L_x_727:
        /* <DEDUP_REMOVED lines=10> */
[----:B0-----:R-:W-:-:S05]  /*198d0*/  VIADD R6, R17, 0x40 ;  /* 0x0000004011067836 */ /* 0x001fca0000000000 */
[----:B------:R-:W-:Y:S01]  /*198e0*/  ISETP.GE.AND P1, PT, R6, R2, PT ;  /* 0x000000020600720c */ /* 0x000fe20003f26270 */
[----:B------:R-:W-:-:S12]  /*198f0*/  IMAD.MOV.U32 R6, RZ, RZ, R14 ;  /* 0x000000ffff067224 */ /* 0x000fd800078e000e */
[----:B------:R-:W-:Y:S05]  /*19900*/  WARPSYNC.COLLECTIVE R15, `(.L_x_728) ;  /* 0x000000000f087348 */ /* 0x000fea0003c00000 */
[----:B------:R0:W1:Y:S02]  /*19910*/  SHFL.IDX P6, R14, R13, R12, R11 ;  /* 0x0000000c0d0e7389 */ /* 0x00006400000c000b */
[----:B01----:R-:W-:Y:S01]  /*19920*/  ENDCOLLECTIVE ;  /* 0x000000000000791b */ /* 0x003fe20003800000 */
.L_x_728:
[----:B------:R-:W-:Y:S02]  /*19930*/  IMAD.MOV.U32 R13, RZ, RZ, R0 ;  /* 0x000000ffff0d7224 */ /* 0x000fe400078e0000 */
[----:B------:R-:W-:Y:S02]  /*19940*/  IMAD.MOV.U32 R12, RZ, RZ, 0x3 ;  /* 0x00000003ff0c7424 */ /* 0x000fe400078e00ff */
[----:B------:R-:W-:-:S07]  /*19950*/  IMAD.MOV.U32 R7, RZ, RZ, R14 ;  /* 0x000000ffff077224 */ /* 0x000fce00078e000e */
[----:B------:R-:W-:Y:S05]  /*19960*/  WARPSYNC.COLLECTIVE R15, `(.L_x_729) ;  /* 0x000000000f087348 */ /* 0x000fea0003c00000 */
[----:B------:R0:W1:Y:S02]  /*19970*/  SHFL.IDX P6, R14, R13, R12, R11 ;  /* 0x0000000c0d0e7389 */ /* 0x00006400000c000b */
[----:B01----:R-:W-:Y:S01]  /*19980*/  ENDCOLLECTIVE ;  /* 0x000000000000791b */ /* 0x003fe20003800000 */
.L_x_729:
[----:B------:R-:W-:-:S04]  /*19990*/  @!P1 IADD3 R7, P2, R20, R7, RZ ;  /* 0x0000000714079210 */ /* 0x000fc80007f5e0ff */
[----:B------:R-:W-:-:S04]  /*199a0*/  @!P1 IADD3.X R6, RZ, R6, RZ, P2, !PT ;  /* 0x00000006ff069210 */ /* 0x000fc800017fe4ff */
[----:B------:R-:W-:Y:S01]  /*199b0*/  @!P1 LOP3.LUT R7, R7, R6, RZ, 0x3c, !PT ;  /* 0x0000000607079212 */ /* 0x000fe200078e3cff */
[----:B------:R-:W-:-:S03]  /*199c0*/  IMAD.MOV.U32 R13, RZ, RZ, R4 ;  /* 0x000000ffff0d7224 */ /* 0x000fc600078e0004 */
[----:B------:R-:W-:Y:S01]  /*199d0*/  @!P1 LOP3.LUT R6, R7, R6, RZ, 0x3c, !PT ;  /* 0x0000000607069212 */ /* 0x000fe200078e3cff */
[----:B------:R-:W-:-:S03]  /*199e0*/  VIADD R4, R17, 0x60 ;  /* 0x0000006011047836 */ /* 0x000fc60000000000 */
[----:B------:R-:W-:Y:S01]  /*199f0*/  @!P1 LOP3.LUT R7, R7, R6, RZ, 0x3c, !PT ;  /* 0x0000000607079212 */ /* 0x000fe200078e3cff */
[----:B------:R-:W-:-:S04]  /*19a00*/  IMAD.MOV.U32 R0, RZ, RZ, R14 ;  /* 0x000000ffff007224 */ /* 0x000fc800078e000e */
[----:B------:R-:W-:Y:S01]  /*19a10*/  @!PT LDS RZ, [RZ] ;  /* 0x00000000fffff984 */ /* 0x000fe20000000800 */
[----:B------:R-:W-:Y:S01]  /*19a20*/  @!PT LDS RZ, [RZ] ;  /* 0x00000000fffff984 */ /* 0x000fe20000000800 */
[----:B------:R-:W-:Y:S01]  /*19a30*/  @!PT LDS RZ, [RZ] ;  /* 0x00000000fffff984 */ /* 0x000fe20000000800 */
[----:B------:R0:W-:Y:S01]  /*19a40*/  @!P1 LDGSTS.E.BYPASS.LTC128B.128 [R10+0xc000], desc[UR40][R6.64], !P0 ;  /* 0x0c000000060a9fae */ /* 0x0001e2000c101d68 */
[----:B------:R-:W-:-:S13]  /*19a50*/  ISETP.GE.AND P1, PT, R4, R2, PT ;  /* 0x000000020400720c */ /* 0x000fda0003f26270 */
[----:B0-----:R-:W-:Y:S05]  /*19a60*/  WARPSYNC.COLLECTIVE R15, `(.L_x_730) ;  /* 0x000000000f087348 */ /* 0x001fea0003c00000 */
[----:B------:R1:W2:Y:S02]  /*19a70*/  SHFL.IDX P6, R14, R13, R12, R11 ;  /* 0x0000000c0d0e7389 */ /* 0x0002a400000c000b */
[----:B012---:R-:W-:Y:S01]  /*19a80*/  ENDCOLLECTIVE ;  /* 0x000000000000791b */ /* 0x007fe20003800000 */
.L_x_730:
[----:B------:R-:W-:Y:S02]  /*19a90*/  IMAD.MOV.U32 R13, RZ, RZ, R3 ;  /* 0x000000ffff0d7224 */ /* 0x000fe400078e0003 */
[----:B------:R-:W-:Y:S01]  /*19aa0*/  IMAD.MOV.U32 R12, RZ, RZ, RZ ;  /* 0x000000ffff0c7224 */ /* 0x000fe200078e00ff */
[----:B------:R-:W-:-:S07]  /*19ab0*/  MOV R6, R14 ;  /* 0x0000000e00067202 */ /* 0x000fce0000000f00 */
[----:B------:R-:W-:Y:S05]  /*19ac0*/  WARPSYNC.COLLECTIVE R15, `(.L_x_731) ;  /* 0x000000000f087348 */ /* 0x000fea0003c00000 */
[----:B------:R0:W1:Y:S02]  /*19ad0*/  SHFL.IDX P6, R14, R13, R12, R11 ;  /* 0x0000000c0d0e7389 */ /* 0x00006400000c000b */
[----:B01----:R-:W-:Y:S01]  /*19ae0*/  ENDCOLLECTIVE ;  /* 0x000000000000791b */ /* 0x003fe20003800000 */
.L_x_731:
[----:B------:R-:W-:-:S05]  /*19af0*/  @!P1 IADD3 R6, P3, R20, R6, RZ ;  /* 0x0000000614069210 */ /* 0x000fca0007f7e0ff */
[----:B------:R-:W-:-:S05]  /*19b00*/  @!P1 IMAD.X R7, RZ, RZ, R0, P3 ;  /* 0x000000ffff079224 */ /* 0x000fca00018e0600 */
[----:B------:R-:W-:Y:S01]  /*19b10*/  @!PT LDS RZ, [RZ] ;  /* 0x00000000fffff984 */ /* 0x000fe20000000800 */
[----:B------:R-:W-:Y:S01]  /*19b20*/  @!PT LDS RZ, [RZ] ;  /* 0x00000000fffff984 */ /* 0x000fe20000000800 */
[----:B------:R-:W-:Y:S01]  /*19b30*/  @!PT LDS RZ, [RZ] ;  /* 0x00000000fffff984 */ /* 0x000fe20000000800 */
[----:B------:R0:W-:Y:S01]  /*19b40*/  @!P1 LDGSTS.E.BYPASS.LTC128B.128 [R10+0xc800], desc[UR40][R6.64], !P0 ;  /* 0x0c800000060a9fae */ /* 0x0001e2000c101d68 */
[----:B------:R-:W-:Y:S01]  /*19b50*/  IMAD.MOV.U32 R13, RZ, RZ, R5 ;  /* 0x000000ffff0d7224 */ /* 0x000fe200078e0005 */
[----:B------:R-:W-:Y:S01]  /*19b60*/  MOV R4, R14 ;  /* 0x0000000e00047202 */ /* 0x000fe20000000f00 */
[----:B0-----:R-:W-:-:S07]  /*19b70*/  VIADD R6, R17, 0x80 ;  /* 0x0000008011067836 */ /* 0x001fce0000000000 */
[----:B------:R-:W-:Y:S05]  /*19b80*/  WARPSYNC.COLLECTIVE R15, `(.L_x_732) ;  /* 0x000000000f087348 */ /* 0x000fea0003c00000 */
[----:B------:R0:W1:Y:S02]  /*19b90*/  SHFL.IDX P6, R14, R13, R12, R11 ;  /* 0x0000000c0d0e7389 */ /* 0x00006400000c000b */
[----:B01----:R-:W-:Y:S01]  /*19ba0*/  ENDCOLLECTIVE ;  /* 0x000000000000791b */ /* 0x003fe20003800000 */
.L_x_732:
[----:B------:R-:W-:Y:S01]  /*19bb0*/  ISETP.GE.AND P1, PT, R6, R2, PT ;  /* 0x000000020600720c */ /* 0x000fe20003f26270 */
[----:B------:R-:W-:Y:S02]  /*19bc0*/  IMAD.MOV.U32 R13, RZ, RZ, R3 ;  /* 0x000000ffff0d7224 */ /* 0x000fe400078e0003 */
[----:B------:R-:W-:Y:S02]  /*19bd0*/  IMAD.MOV.U32 R12, RZ, RZ, 0x1 ;  /* 0x00000001ff0c7424 */ /* 0x000fe400078e00ff */
[----:B------:R-:W-:-:S08]  /*19be0*/  IMAD.MOV.U32 R0, RZ, RZ, R14 ;  /* 0x000000ffff007224 */ /* 0x000fd000078e000e */
[----:B------:R-:W-:Y:S05]  /*19bf0*/  WARPSYNC.COLLECTIVE R15, `(.L_x_733) ;  /* 0x000000000f087348 */ /* 0x000fea0003c00000 */
[----:B------:R0:W1:Y:S02]  /*19c00*/  SHFL.IDX P6, R14, R13, R12, R11 ;  /* 0x0000000c0d0e7389 */ /* 0x00006400000c000b */
[----:B01----:R-:W-:Y:S01]  /*19c10*/  ENDCOLLECTIVE ;  /* 0x000000000000791b */ /* 0x003fe20003800000 */
.L_x_733:
[----:B------:R-:W-:-:S04]  /*19c20*/  @!P1 IADD3 R0, P3, R20, R0, RZ ;  /* 0x0000000014009210 */ /* 0x000fc80007f7e0ff */
[----:B------:R-:W-:Y:S01]  /*19c30*/  @!P1 MOV R6, R0 ;  /* 0x0000000000069202 */ /* 0x000fe20000000f00 */
[----:B------:R-:W-:-:S04]  /*19c40*/  @!P1 IMAD.X R4, RZ, RZ, R4, P3 ;  /* 0x000000ffff049224 */ /* 0x000fc800018e0604 */
[----:B------:R-:W-:Y:S01]  /*19c50*/  @!P1 IMAD.MOV.U32 R7, RZ, RZ, R4 ;  /* 0x000000ffff079224 */ /* 0x000fe200078e0004 */
[----:B------:R-:W-:-:S04]  /*19c60*/  MOV R13, R5 ;  /* 0x00000005000d7202 */ /* 0x000fc80000000f00 */
        /* <DEDUP_REMOVED lines=8> */
.L_x_734:
[----:B------:R-:W-:Y:S01]  /*19cf0*/  IMAD.MOV.U32 R5, RZ, RZ, R14 ;  /* 0x000000ffff057224 */ /* 0x000fe200078e000e */
[----:B------:R-:W-:Y:S06]  /*19d00*/  BRA `(.L_x_735) ;  /* 0xffffffb0008c7947 */ /* 0x000fec000383ffff */
.L_x_594:
[----:B-1----:R1:W2:Y:S02]  /*19d10*/  SYNCS.PHASECHK.TRANS64.TRYWAIT P0, [R22+URZ+0x13220], R0 ;  /* 0x01322000160075a7 */ /* 0x0022a4000800017f */
[----:B--2---:R-:W-:Y:S05]  /*19d20*/  @!P0 NANOSLEEP.SYNCS 0x989680 ;  /* 0x009896800000895d */ /* 0x004fea0003900000 */
[----:B------:R-:W2:Y:S02]  /*19d30*/  @!P0 SYNCS.PHASECHK.TRANS64 P0, [R22+URZ+0x13220], R0 ;  /* 0x01322000160085a7 */ /* 0x000ea4000800007f */
[----:B--2---:R-:W-:Y:S05]  /*19d40*/  @!P0 BRA `(.L_x_594) ;  /* 0xfffffffc00f08947 */ /* 0x004fea000383ffff */
[----:B------:R-:W-:Y:S05]  /*19d50*/  BRA `(.L_x_736) ;  /* 0xffffffb000e87947 */ /* 0x000fea000383ffff */
.L_x_598:
[----:B0-----:R0:W1:Y:S02]  /*19d60*/  SYNCS.PHASECHK.TRANS64.TRYWAIT P0, [R6+URZ+0x13280], R28 ;  /* 0x0132801c060075a7 */ /* 0x001064000800017f */
[----:B-1----:R-:W-:Y:S05]  /*19d70*/  @!P0 NANOSLEEP.SYNCS 0x989680 ;  /* 0x009896800000895d */ /* 0x002fea0003900000 */
[----:B------:R-:W1:Y:S02]  /*19d80*/  @!P0 SYNCS.PHASECHK.TRANS64 P0, [R6+URZ+0x13280], R28 ;  /* 0x0132801c060085a7 */ /* 0x000e64000800007f */
[----:B-1----:R-:W-:Y:S05]  /*19d90*/  @!P0 BRA `(.L_x_598) ;  /* 0xfffffffc00f08947 */ /* 0x002fea000383ffff */
[----:B------:R-:W-:Y:S05]  /*19da0*/  BRA `(.L_x_737) ;  /* 0xffffffb800247947 */ /* 0x000fea000383ffff */
.L_x_599:
[----:B------:R-:W-:Y:S01]  /*19db0*/  BSSY B0, `(.L_x_738) ;  /* 0x0000008000007945 */ /* 0x000fe20003800000 */
[----:B------:R-:W-:Y:S01]  /*19dc0*/  IMAD.MOV.U32 R13, RZ, RZ, R10 ;  /* 0x000000ffff0d7224 */ /* 0x000fe200078e000a */
[----:B------:R-:W-:Y:S01]  /*19dd0*/  MOV R15, 0xffffffff ;  /* 0xffffffff000f7802 */ /* 0x000fe20000000f00 */
[----:B------:R-:W-:Y:S02]  /*19de0*/  IMAD.MOV.U32 R12, RZ, RZ, RZ ;  /* 0x000000ffff0c7224 */ /* 0x000fe400078e00ff */
[----:B------:R-:W-:-:S07]  /*19df0*/  IMAD.MOV.U32 R11, RZ, RZ, 0x1c1f ;  /* 0x00001c1fff0b7424 */ /* 0x000fce00078e00ff */
[----:B0-----:R-:W-:Y:S05]  /*19e00*/  WARPSYNC.COLLECTIVE R15, `(.L_x_739) ;  /* 0x000000000f087348 */ /* 0x001fea0003c00000 */
[----:B------:R1:W2:Y:S02]  /*19e10*/  SHFL.IDX P6, R14, R13, R12, R11 ;  /* 0x0000000c0d0e7389 */ /* 0x0002a400000c000b */
[----:B012---:R-:W-:Y:S01]  /*19e20*/  ENDCOLLECTIVE ;  /* 0x000000000000791b */ /* 0x007fe20003800000 */
.L_x_739:
[----:B------:R-:W-:Y:S05]  /*19e30*/  BSYNC B0 ;  /* 0x0000000000007941 */ /* 0x000fea0003800000 */
.L_x_738:
[----:B------:R-:W0:Y:S01]  /*19e40*/  S2R R2, SR_TID.X ;  /* 0x0000000000027919 */ /* 0x000e220000002100 */
[----:B------:R-:W-:Y:S01]  /*19e50*/  IMAD.MOV.U32 R13, RZ, RZ, R9 ;  /* 0x000000ffff0d7224 */ /* 0x000fe200078e0009 */
[----:B------:R-:W-:Y:S01]  /*19e60*/  MOV R15, 0xffffffff ;  /* 0xffffffff000f7802 */ /* 0x000fe20000000f00 */
[----:B------:R-:W-:Y:S02]  /*19e70*/  IMAD.MOV.U32 R12, RZ, RZ, RZ ;  /* 0x000000ffff0c7224 */ /* 0x000fe400078e00ff */
[----:B------:R-:W-:Y:S02]  /*19e80*/  IMAD.MOV.U32 R11, RZ, RZ, 0x1c1f ;  /* 0x00001c1fff0b7424 */ /* 0x000fe400078e00ff */
[----:B------:R-:W-:Y:S02]  /*19e90*/  IMAD.MOV.U32 R3, RZ, RZ, R14 ;  /* 0x000000ffff037224 */ /* 0x000fe400078e000e */
[----:B------:R-:W-:-:S07]  /*19ea0*/  IMAD.IADD R7, R22, 0x1, R7 ;  /* 0x0000000116077824 */ /* 0x000fce00078e0207 */
[----:B0-----:R-:W-:Y:S05]  /*19eb0*/  WARPSYNC.COLLECTIVE R15, `(.L_x_740) ;  /* 0x000000000f087348 */ /* 0x001fea0003c00000 */
[----:B------:R1:W2:Y:S02]  /*19ec0*/  SHFL.IDX P6, R14, R13, R12, R11 ;  /* 0x0000000c0d0e7389 */ /* 0x0002a400000c000b */
[----:B012---:R-:W-:Y:S01]  /*19ed0*/  ENDCOLLECTIVE ;  /* 0x000000000000791b */ /* 0x007fe20003800000 */
.L_x_740:
[----:B------:R-:W-:Y:S01]  /*19ee0*/  MOV R13, R10 ;  /* 0x0000000a000d7202 */ /* 0x000fe20000000f00 */
        /* <DEDUP_REMOVED lines=10> */
.L_x_741:
        /* <DEDUP_REMOVED lines=10> */
.L_x_742:
[----:B------:R-:W-:Y:S02]  /*1a030*/  IMAD.MOV.U32 R13, RZ, RZ, R10 ;  /* 0x000000ffff0d7224 */ /* 0x000fe400078e000a */
[----:B------:R-:W-:Y:S01]  /*1a040*/  IMAD.MOV.U32 R12, RZ, RZ, 0x2 ;  /* 0x00000002ff0c7424 */ /* 0x000fe200078e00ff */
[----:B------:R-:W-:Y:S01]  /*1a050*/  SHF.L.U32 R15, R2, 0x4, RZ ;  /* 0x00000004020f7819 */ /* 0x000fe200000006ff */
[----:B------:R-:W-:-:S03]  /*1a060*/  IMAD.MOV.U32 R2, RZ, RZ, R14 ;  /* 0x000000ffff027224 */ /* 0x000fc600078e000e */
[----:B------:R-:W-:-:S04]  /*1a070*/  LOP3.LUT R15, R15, 0x30, RZ, 0xc0, !PT ;  /* 0x000000300f0f7812 */ /* 0x000fc800078ec0ff */
[----:B------:R-:W-:Y:S02]  /*1a080*/  IADD3 R2, P0, R15, R2, RZ ;  /* 0x000000020f027210 */ /* 0x000fe40007f1e0ff */
[----:B------:R-:W-:-:S03]  /*1a090*/  MOV R15, 0xffffffff ;  /* 0xffffffff000f7802 */ /* 0x000fc60000000f00 */
[----:B------:R-:W-:-:S08]  /*1a0a0*/  IMAD.X R3, RZ, RZ, R3, P0 ;  /* 0x000000ffff037224 */ /* 0x000fd000000e0603 */
[----:B------:R-:W-:Y:S05]  /*1a0b0*/  WARPSYNC.COLLECTIVE R15, `(.L_x_743) ;  /* 0x000000000f087348 */ /* 0x000fea0003c00000 */
[----:B------:R0:W1:Y:S02]  /*1a0c0*/  SHFL.IDX P6, R14, R13, R12, R11 ;  /* 0x0000000c0d0e7389 */ /* 0x00006400000c000b */
[----:B01----:R-:W-:Y:S01]  /*1a0d0*/  ENDCOLLECTIVE ;  /* 0x000000000000791b */ /* 0x003fe20003800000 */
.L_x_743:
        /* <DEDUP_REMOVED lines=10> */
.L_x_744:
[----:B------:R-:W-:Y:S02]  /*1a180*/  IMAD.MOV.U32 R13, RZ, RZ, R10 ;  /* 0x000000ffff0d7224 */ /* 0x000fe400078e000a */
[----:B------:R-:W-:Y:S02]  /*1a190*/  IMAD.MOV.U32 R12, RZ, RZ, 0x3 ;  /* 0x00000003ff0c7424 */ /* 0x000fe400078e00ff */
[----:B------:R-:W-:Y:S02]  /*1a1a0*/  IMAD.SHL.U32 R15, R2, 0x10, RZ ;  /* 0x00000010020f7824 */ /* 0x000fe400078e00ff */
[----:B------:R-:W-:-:S03]  /*1a1b0*/  IMAD.MOV.U32 R2, RZ, RZ, R14 ;  /* 0x000000ffff027224 */ /* 0x000fc600078e000e */
[----:B------:R-:W-:-:S04]  /*1a1c0*/  LOP3.LUT R15, R15, 0x30, RZ, 0xc0, !PT ;  /* 0x000000300f0f7812 */ /* 0x000fc800078ec0ff */
[----:B------:R-:W-:Y:S01]  /*1a1d0*/  IADD3 R2, P0, R15, R2, RZ ;  /* 0x000000020f027210 */ /* 0x000fe20007f1e0ff */
[----:B------:R-:W-:-:S03]  /*1a1e0*/  IMAD.MOV.U32 R15, RZ, RZ, -0x1 ;  /* 0xffffffffff0f7424 */ /* 0x000fc600078e00ff */
[----:B------:R-:W-:-:S09]  /*1a1f0*/  IADD3.X R3, RZ, R3, RZ, P0, !PT ;  /* 0x00000003ff037210 */ /* 0x000fd200007fe4ff */
[----:B------:R-:W-:Y:S05]  /*1a200*/  WARPSYNC.COLLECTIVE R15, `(.L_x_745) ;  /* 0x000000000f087348 */ /* 0x000fea0003c00000 */
[----:B------:R0:W1:Y:S02]  /*1a210*/  SHFL.IDX P6, R14, R13, R12, R11 ;  /* 0x0000000c0d0e7389 */ /* 0x00006400000c000b */
[----:B01----:R-:W-:Y:S01]  /*1a220*/  ENDCOLLECTIVE ;  /* 0x000000000000791b */ /* 0x003fe20003800000 */
.L_x_745:
        /* <DEDUP_REMOVED lines=10> */
.L_x_746:
[----:B------:R-:W-:Y:S01]  /*1a2d0*/  IMAD.MOV.U32 R13, RZ, RZ, R17 ;  /* 0x000000ffff0d7224 */ /* 0x000fe200078e0011 */
[----:B------:R-:W-:Y:S01]  /*1a2e0*/  MOV R12, RZ ;  /* 0x000000ff000c7202 */ /* 0x000fe20000000f00 */
[----:B------:R-:W-:Y:S02]  /*1a2f0*/  IMAD.SHL.U32 R3, R3, 0x10, RZ ;  /* 0x0000001003037824 */ /* 0x000fe400078e00ff */
[----:B------:R-:W-:-:S07]  /*1a300*/  IMAD.MOV.U32 R2, RZ, RZ, R14 ;  /* 0x000000ffff027224 */ /* 0x000fce00078e000e */
[----:B------:R-:W-:Y:S05]  /*1a310*/  WARPSYNC.COLLECTIVE R15, `(.L_x_747) ;  /* 0x000000000f087348 */ /* 0x000fea0003c00000 */
[----:B------:R0:W1:Y:S02]  /*1a320*/  SHFL.IDX P6, R14, R13, R12, R11 ;  /* 0x0000000c0d0e7389 */ /* 0x00006400000c000b */
[----:B01----:R-:W-:Y:S01]  /*1a330*/  ENDCOLLECTIVE ;  /* 0x000000000000791b */ /* 0x003fe20003800000 */
.L_x_747:
        /* <DEDUP_REMOVED lines=12> */
.L_x_748:
[----:B------:R-:W-:Y:S01]  /*1a400*/  IMAD.MOV.U32 R2, RZ, RZ, R14 ;  /* 0x000000ffff027224 */ /* 0x000fe200078e000e */
[----:B------:R-:W-:Y:S06]  /*1a410*/  BRA `(.L_x_749) ;  /* 0xffffffb400947947 */ /* 0x000fec000383ffff */
.L_x_604:
[----:B---3--:R3:W4:Y:S02]  /*1a420*/  SYNCS.PHASECHK.TRANS64.TRYWAIT P0, [R6+URZ+0x13240], R28 ;  /* 0x0132401c060075a7 */ /* 0x008724000800017f */
[----:B----4-:R-:W-:Y:S05]  /*1a430*/  @!P0 NANOSLEEP.SYNCS 0x989680 ;  /* 0x009896800000895d */ /* 0x010fea0003900000 */
[----:B------:R-:W4:Y:S02]  /*1a440*/  @!P0 SYNCS.PHASECHK.TRANS64 P0, [R6+URZ+0x13240], R28 ;  /* 0x0132401c060085a7 */ /* 0x000f24000800007f */
[----:B----4-:R-:W-:Y:S05]  /*1a450*/  @!P0 BRA `(.L_x_604) ;  /* 0xfffffffc00f08947 */ /* 0x010fea000383ffff */
[----:B------:R-:W-:Y:S05]  /*1a460*/  BRA `(.L_x_750) ;  /* 0xffffffb400f07947 */ /* 0x000fea000383ffff */
.L_x_605:
        /* <DEDUP_REMOVED lines=8> */
.L_x_752:
[----:B------:R-:W-:Y:S05]  /*1a4f0*/  BSYNC B0 ;  /* 0x0000000000007941 */ /* 0x000fea0003800000 */
.L_x_751:
[----:B------:R-:W-:Y:S01]  /*1a500*/  IMAD.MOV.U32 R13, RZ, RZ, R0 ;  /* 0x000000ffff0d7224 */ /* 0x000fe200078e0000 */
[----:B------:R-:W-:Y:S01]  /*1a510*/  MOV R15, 0xffffffff ;  /* 0xffffffff000f7802 */ /* 0x000fe20000000f00 */
[----:B------:R-:W-:Y:S01]  /*1a520*/  IMAD.MOV.U32 R12, RZ, RZ, RZ ;  /* 0x000000ffff0c7224 */ /* 0x000fe200078e00ff */
[----:B------:R-:W-:Y:S01]  /*1a530*/  MOV R3, R14 ;  /* 0x0000000e00037202 */ /* 0x000fe20000000f00 */
[----:B------:R-:W-:-:S07]  /*1a540*/  IMAD.MOV.U32 R11, RZ, RZ, 0x1c1f ;  /* 0x00001c1fff0b7424 */ /* 0x000fce00078e00ff */
[----:B------:R-:W-:Y:S05]  /*1a550*/  WARPSYNC.COLLECTIVE R15, `(.L_x_753) ;  /* 0x000000000f087348 */ /* 0x000fea0003c00000 */
[----:B------:R0:W1:Y:S02]  /*1a560*/  SHFL.IDX P6, R14, R13, R12, R11 ;  /* 0x0000000c0d0e7389 */ /* 0x00006400000c000b */
[----:B01----:R-:W-:Y:S01]  /*1a570*/  ENDCOLLECTIVE ;  /* 0x000000000000791b */ /* 0x003fe20003800000 */
.L_x_753:
[----:B------:R-:W-:Y:S01]  /*1a580*/  IMAD.MOV.U32 R13, RZ, RZ, R8 ;  /* 0x000000ffff0d7224 */ /* 0x000fe200078e0008 */
[----:B------:R-:W-:Y:S01]  /*1a590*/  MOV R12, 0x1 ;  /* 0x00000001000c7802 */ /* 0x000fe20000000f00 */
[----:B------:R-:W-:-:S07]  /*1a5a0*/  IMAD.MOV.U32 R2, RZ, RZ, R14 ;  /* 0x000000ffff027224 */ /* 0x000fce00078e000e */
[----:B------:R-:W-:Y:S05]  /*1a5b0*/  WARPSYNC.COLLECTIVE R15, `(.L_x_754) ;  /* 0x000000000f087348 */ /* 0x000fea0003c00000 */
[----:B------:R0:W1:Y:S02]  /*1a5c0*/  SHFL.IDX P6, R14, R13, R12, R11 ;  /* 0x0000000c0d0e7389 */ /* 0x00006400000c000b */
[----:B01----:R-:W-:Y:S01]  /*1a5d0*/  ENDCOLLECTIVE ;  /* 0x000000000000791b */ /* 0x003fe20003800000 */
.L_x_754:
[----:B------:R-:W-:-:S05]  /*1a5e0*/  IADD3 R2, P0, R10, R2, RZ ;  /* 0x000000020a027210 */ /* 0x000fca0007f1e0ff */
[----:B------:R-:W-:-:S05]  /*1a5f0*/  IMAD.X R3, RZ, RZ, R3, P0 ;  /* 0x000000ffff037224 */ /* 0x000fca00000e0603 */
        /* <DEDUP_REMOVED lines=9> */
.L_x_755:
[----:B------:R-:W-:Y:S02]  /*1a690*/  IMAD.MOV.U32 R13, RZ, RZ, R8 ;  /* 0x000000ffff0d7224 */ /* 0x000fe400078e0008 */
[----:B------:R-:W-:Y:S02]  /*1a6a0*/  IMAD.MOV.U32 R12, RZ, RZ, 0x2 ;  /* 0x00000002ff0c7424 */ /* 0x000fe400078e00ff */
[----:B------:R-:W-:-:S07]  /*1a6b0*/  IMAD.MOV.U32 R2, RZ, RZ, R14 ;  /* 0x000000ffff027224 */ /* 0x000fce00078e000e */
[----:B------:R-:W-:Y:S05]  /*1a6c0*/  WARPSYNC.COLLECTIVE R15, `(.L_x_756) ;  /* 0x000000000f087348 */ /* 0x000fea0003c00000 */
[----:B------:R0:W1:Y:S02]  /*1a6d0*/  SHFL.IDX P6, R14, R13, R12, R11 ;  /* 0x0000000c0d0e7389 */ /* 0x00006400000c000b */
[----:B01----:R-:W-:Y:S01]  /*1a6e0*/  ENDCOLLECTIVE ;  /* 0x000000000000791b */ /* 0x003fe20003800000 */
.L_x_756:
[----:B------:R-:W-:-:S04]  /*1a6f0*/  IADD3 R2, P0, R10, R2, RZ ;  /* 0x000000020a027210 */ /* 0x000fc80007f1e0ff */
[----:B------:R-:W-:-:S05]  /*1a700*/  IADD3.X R3, RZ, R3, RZ, P0, !PT ;  /* 0x00000003ff037210 */ /* 0x000fca00007fe4ff */
        /* <DEDUP_REMOVED lines=9> */
.L_x_757:
[----:B------:R-:W-:Y:S01]  /*1a7a0*/  IMAD.MOV.U32 R13, RZ, RZ, R8 ;  /* 0x000000ffff0d7224 */ /* 0x000fe200078e0008 */
[----:B------:R-:W-:Y:S01]  /*1a7b0*/  MOV R12, 0x3 ;  /* 0x00000003000c7802 */ /* 0x000fe20000000f00 */
[----:B------:R-:W-:-:S07]  /*1a7c0*/  IMAD.MOV.U32 R2, RZ, RZ, R14 ;  /* 0x000000ffff027224 */ /* 0x000fce00078e000e */
[----:B------:R-:W-:Y:S05]  /*1a7d0*/  WARPSYNC.COLLECTIVE R15, `(.L_x_758) ;  /* 0x000000000f087348 */ /* 0x000fea0003c00000 */
[----:B------:R0:W1:Y:S02]  /*1a7e0*/  SHFL.IDX P6, R14, R13, R12, R11 ;  /* 0x0000000c0d0e7389 */ /* 0x00006400000c000b */
[----:B01----:R-:W-:Y:S01]  /*1a7f0*/  ENDCOLLECTIVE ;  /* 0x000000000000791b */ /* 0x003fe20003800000 */
.L_x_758:
        /* <DEDUP_REMOVED lines=11> */
.L_x_759:
[----:B------:R-:W-:Y:S02]  /*1a8b0*/  IMAD.MOV.U32 R13, RZ, RZ, R4 ;  /* 0x000000ffff0d7224 */ /* 0x000fe400078e0004 */
[----:B------:R-:W-:Y:S02]  /*1a8c0*/  IMAD.MOV.U32 R12, RZ, RZ, RZ ;  /* 0x000000ffff0c7224 */ /* 0x000fe400078e00ff */
[----:B------:R-:W-:-:S07]  /*1a8d0*/  IMAD.MOV.U32 R2, RZ, RZ, R14 ;  /* 0x000000ffff027224 */ /* 0x000fce00078e000e */
[----:B------:R-:W-:Y:S05]  /*1a8e0*/  WARPSYNC.COLLECTIVE R15, `(.L_x_760) ;  /* 0x000000000f087348 */ /* 0x000fea0003c00000 */
[----:B------:R0:W1:Y:S02]  /*1a8f0*/  SHFL.IDX P6, R14, R13, R12, R11 ;  /* 0x0000000c0d0e7389 */ /* 0x00006400000c000b */
[----:B01----:R-:W-:Y:S01]  /*1a900*/  ENDCOLLECTIVE ;  /* 0x000000000000791b */ /* 0x003fe20003800000 */
.L_x_760:
[----:B------:R-:W-:-:S04]  /*1a910*/  IADD3 R2, P0, R10, R2, RZ ;  /* 0x000000020a027210 */ /* 0x000fc80007f1e0ff */
[----:B------:R-:W-:-:S05]  /*1a920*/  IADD3.X R3, RZ, R8, RZ, P0, !PT ;  /* 0x00000008ff037210 */ /* 0x000fca00007fe4ff */
[----:B------:R-:W-:Y:S01]  /*1a930*/  @!PT LDS RZ, [RZ] ;  /* 0x00000000fffff984 */ /* 0x000fe20000000800 */
[----:B------:R-:W-:Y:S01]  /*1a940*/  @!PT LDS RZ, [RZ] ;  /* 0x00000000fffff984 */ /* 0x000fe20000000800 */
[----:B------:R-:W-:Y:S01]  /*1a950*/  @!PT LDS RZ, [RZ] ;  /* 0x00000000fffff984 */ /* 0x000fe20000000800 */
[----:B------:R0:W-:Y:S01]  /*1a960*/  LDGSTS.E.BYPASS.LTC128B.128 [R7+0xf800], desc[UR40][R2.64], !P2 ;  /* 0x0f80000002077fae */ /* 0x0001e2000d101d68 */
[----:B------:R-:W-:Y:S01]  /*1a970*/  MOV R13, R5 ;  /* 0x00000005000d7202 */ /* 0x000fe20000000f00 */
[----:B------:R-:W-:-:S07]  /*1a980*/  IMAD.MOV.U32 R4, RZ, RZ, R14 ;  /* 0x000000ffff047224 */ /* 0x000fce00078e000e */
[----:B0-----:R-:W-:Y:S05]  /*1a990*/  WARPSYNC.COLLECTIVE R15, `(.L_x_761) ;  /* 0x000000000f087348 */ /* 0x001fea0003c00000 */
[----:B------:R1:W2:Y:S02]  /*1a9a0*/  SHFL.IDX P6, R14, R13, R12, R11 ;  /* 0x0000000c0d0e7389 */ /* 0x0002a400000c000b */
[----:B012---:R-:W-:Y:S01]  /*1a9b0*/  ENDCOLLECTIVE ;  /* 0x000000000000791b */ /* 0x007fe20003800000 */
.L_x_761:
[----:B------:R-:W-:Y:S01]  /*1a9c0*/  IMAD.MOV.U32 R2, RZ, RZ, R14 ;  /* 0x000000ffff027224 */ /* 0x000fe200078e000e */
[----:B------:R-:W-:Y:S06]  /*1a9d0*/  BRA `(.L_x_762) ;  /* 0xffffffb400847947 */ /* 0x000fec000383ffff */
.L_x_610:
[----:B------:R0:W0:Y:S02]  /*1a9e0*/  SYNCS.PHASECHK.TRANS64.TRYWAIT P2, [R2+URZ+0x13270], R0 ;  /* 0x01327000020075a7 */ /* 0x000024000804017f */
[----:B0-----:R-:W-:Y:S05]  /*1a9f0*/  @!P2 NANOSLEEP.SYNCS 0x989680 ;  /* 0x009896800000a95d */ /* 0x001fea0003900000 */
[----:B------:R-:W0:Y:S02]  /*1aa00*/  @!P2 SYNCS.PHASECHK.TRANS64 P2, [R2+URZ+0x13270], R0 ;  /* 0x013270000200a5a7 */ /* 0x000e24000804007f */
[----:B0-----:R-:W-:Y:S05]  /*1aa10*/  @!P2 BRA `(.L_x_610) ;  /* 0xfffffffc00f0a947 */ /* 0x001fea000383ffff */
[----:B------:R-:W-:Y:S05]  /*1aa20*/  BRA `(.L_x_763) ;  /* 0xffffffb400e87947 */ /* 0x000fea000383ffff */
.L_x_612:
[----:B------:R0:W0:Y:S02]  /*1aa30*/  SYNCS.PHASECHK.TRANS64.TRYWAIT P2, [R2+URZ+0x13260], R0 ;  /* 0x01326000020075a7 */ /* 0x000024000804017f */
[----:B0-----:R-:W-:Y:S05]  /*1aa40*/  @!P2 NANOSLEEP.SYNCS 0x989680 ;  /* 0x009896800000a95d */ /* 0x001fea0003900000 */
[----:B------:R-:W0:Y:S02]  /*1aa50*/  @!P2 SYNCS.PHASECHK.TRANS64 P2, [R2+URZ+0x13260], R0 ;  /* 0x013260000200a5a7 */ /* 0x000e24000804007f */
[----:B0-----:R-:W-:Y:S05]  /*1aa60*/  @!P2 BRA `(.L_x_612) ;  /* 0xfffffffc00f0a947 */ /* 0x001fea000383ffff */
[----:B------:R-:W-:Y:S05]  /*1aa70*/  BRA `(.L_x_764) ;  /* 0xffffffb400f87947 */ /* 0x000fea000383ffff */
.L_x_620:
[----:B0-----:R0:W1:Y:S02]  /*1aa80*/  SYNCS.PHASECHK.TRANS64.TRYWAIT P1, [R3+URZ+0x13270], R0 ;  /* 0x01327000030075a7 */ /* 0x001064000802017f */
[----:B-1----:R-:W-:Y:S05]  /*1aa90*/  @!P1 NANOSLEEP.SYNCS 0x989680 ;  /* 0x009896800000995d */ /* 0x002fea0003900000 */
[----:B------:R-:W1:Y:S02]  /*1aaa0*/  @!P1 SYNCS.PHASECHK.TRANS64 P1, [R3+URZ+0x13270], R0 ;  /* 0x01327000030095a7 */ /* 0x000e64000802007f */
[----:B-1----:R-:W-:Y:S05]  /*1aab0*/  @!P1 BRA `(.L_x_620) ;  /* 0xfffffffc00f09947 */ /* 0x002fea000383ffff */
[----:B------:R-:W-:Y:S05]  /*1aac0*/  BRA `(.L_x_765) ;  /* 0xffffffbc00407947 */ /* 0x000fea000383ffff */
.L_x_622:
[----:B0-----:R0:W1:Y:S02]  /*1aad0*/  SYNCS.PHASECHK.TRANS64.TRYWAIT P1, [R3+URZ+0x13260], R0 ;  /* 0x01326000030075a7 */ /* 0x001064000802017f */
[----:B-1----:R-:W-:Y:S05]  /*1aae0*/  @!P1 NANOSLEEP.SYNCS 0x989680 ;  /* 0x009896800000995d */ /* 0x002fea0003900000 */
[----:B------:R-:W1:Y:S02]  /*1aaf0*/  @!P1 SYNCS.PHASECHK.TRANS64 P1, [R3+URZ+0x13260], R0 ;  /* 0x01326000030095a7 */ /* 0x000e64000802007f */
[----:B-1----:R-:W-:Y:S05]  /*1ab00*/  @!P1 BRA `(.L_x_622) ;  /* 0xfffffffc00f09947 */ /* 0x002fea000383ffff */
[----:B------:R-:W-:Y:S05]  /*1ab10*/  BRA `(.L_x_766) ;  /* 0xffffffbc00507947 */ /* 0x000fea000383ffff */
.L_x_627:
[----:B------:R-:W-:Y:S01]  /*1ab20*/  BSSY B0, `(.L_x_767) ;  /* 0x0000008000007945 */ /* 0x000fe20003800000 */
[----:B------:R-:W-:Y:S01]  /*1ab30*/  IMAD.MOV.U32 R13, RZ, RZ, R16 ;  /* 0x000000ffff0d7224 */ /* 0x000fe200078e0010 */
[----:B------:R-:W-:Y:S01]  /*1ab40*/  MOV R11, 0x1f ;  /* 0x0000001f000b7802 */ /* 0x000fe20000000f00 */
[----:B------:R-:W-:Y:S02]  /*1ab50*/  IMAD.MOV.U32 R12, RZ, RZ, RZ ;  /* 0x000000ffff0c7224 */ /* 0x000fe400078e00ff */
[----:B------:R-:W-:-:S07]  /*1ab60*/  IMAD.MOV.U32 R15, RZ, RZ, -0x1 ;  /* 0xffffffffff0f7424 */ /* 0x000fce00078e00ff */
[----:B0----5:R-:W-:Y:S05]  /*1ab70*/  WARPSYNC.COLLECTIVE R15, `(.L_x_768) ;  /* 0x000000000f087348 */ /* 0x021fea0003c00000 */
[----:B------:R1:W2:Y:S02]  /*1ab80*/  SHFL.IDX P6, R14, R13, R12, R11 ;  /* 0x0000000c0d0e7389 */ /* 0x0002a400000c000b */
[----:B012--5:R-:W-:Y:S01]  /*1ab90*/  ENDCOLLECTIVE ;  /* 0x000000000000791b */ /* 0x027fe20003800000 */
.L_x_768:
[----:B------:R-:W-:Y:S05]  /*1aba0*/  BSYNC B0 ;  /* 0x0000000000007941 */ /* 0x000fea0003800000 */
.L_x_767:
[----:B------:R-:W-:Y:S01]  /*1abb0*/  IMAD.MOV.U32 R13, RZ, RZ, R16 ;  /* 0x000000ffff0d7224 */ /* 0x000fe200078e0010 */
[----:B------:R-:W-:Y:S01]  /*1abc0*/  MOV R12, 0x1 ;  /* 0x00000001000c7802 */ /* 0x000fe20000000f00 */
[----:B------:R-:W-:Y:S01]  /*1abd0*/  IMAD.MOV.U32 R11, RZ, RZ, 0x1f ;  /* 0x0000001fff0b7424 */ /* 0x000fe200078e00ff */
[----:B------:R-:W-:Y:S01]  /*1abe0*/  IADD3 R5, R19, R6, RZ ;  /* 0x0000000613057210 */ /* 0x000fe20007ffe0ff */
[----:B------:R-:W-:Y:S02]  /*1abf0*/  IMAD.MOV.U32 R15, RZ, RZ, -0x1 ;  /* 0xffffffffff0f7424 */ /* 0x000fe400078e00ff */
[----:B------:R-:W-:-:S07]  /*1ac00*/  IMAD.MOV.U32 R0, RZ, RZ, R14 ;  /* 0x000000ffff007224 */ /* 0x000fce00078e000e */
[----:B------:R-:W-:Y:S05]  /*1ac10*/  WARPSYNC.COLLECTIVE R15, `(.L_x_769) ;  /* 0x000000000f087348 */ /* 0x000fea0003c00000 */
[----:B------:R0:W1:Y:S02]  /*1ac20*/  SHFL.IDX P6, R14, R13, R12, R11 ;  /* 0x0000000c0d0e7389 */ /* 0x00006400000c000b */
[----:B01----:R-:W-:Y:S01]  /*1ac30*/  ENDCOLLECTIVE ;  /* 0x000000000000791b */ /* 0x003fe20003800000 */
.L_x_769:
[----:B------:R-:W-:Y:S02]  /*1ac40*/  ULDC UR4, c[0x0][0xc3c] ;  /* 0x00030f0000047ab9 */ /* 0x000fe40000000800 */
[----:B------:R-:W-:-:S13]  /*1ac50*/  ISETP.GE.OR P1, PT, R5, UR4, !P0 ;  /* 0x0000000405007c0c */ /* 0x000fda000c726670 */
[----:B------:R-:W0:Y:S01]  /*1ac60*/  @!P1 LDC.64 R2, c[0x0][0xc80] ;  /* 0x00032000ff029b82 */ /* 0x000e220000000a00 */
[----:B------:R-:W-:Y:S01]  /*1ac70*/  MOV R11, RZ ;  /* 0x000000ff000b7202 */ /* 0x000fe20000000f00 */
[----:B------:R-:W-:Y:S02]  /*1ac80*/  IMAD.MOV.U32 R4, RZ, RZ, R14 ;  /* 0x000000ffff047224 */ /* 0x000fe400078e000e */
[----:B0-----:R-:W-:-:S06]  /*1ac90*/  @!P1 IMAD.WIDE R2, R5, 0x4, R2 ;  /* 0x0000000405029825 */ /* 0x001fcc00078e0202 */
[----:B------:R0:W2:Y:S01]  /*1aca0*/  @!P1 LDG.E R3, desc[UR40][R2.64] ;  /* 0x0000002802039981 */ /* 0x0000a2000c1e1900 */
[C---:B------:R-:W-:Y:S02]  /*1acb0*/  ISETP.GE.U32.AND P2, PT, R6.reuse, 0x2, PT ;  /* 0x000000020600780c */ /* 0x040fe40003f46070 */
[C---:B------:R-:W-:Y:S02]  /*1acc0*/  ISETP.GE.U32.AND P3, PT, R6.reuse, 0x4, PT ;  /* 0x000000040600780c */ /* 0x040fe40003f66070 */
[C---:B------:R-:W-:Y:S02]  /*1acd0*/  ISETP.GE.U32.AND P4, PT, R6.reuse, 0x8, PT ;  /* 0x000000080600780c */ /* 0x040fe40003f86070 */
[C---:B------:R-:W-:Y:S01]  /*1ace0*/  ISETP.GE.U32.AND P5, PT, R6.reuse, 0x10, PT ;  /* 0x000000100600780c */ /* 0x040fe20003fa6070 */
[----:B0-----:R-:W-:Y:S02]  /*1acf0*/  IMAD.MOV.U32 R2, RZ, RZ, RZ ;  /* 0x000000ffff027224 */ /* 0x001fe400078e00ff */
[----:B--2---:R-:W-:Y:S01]  /*1ad00*/  @!P1 IMAD.MOV.U32 R2, RZ, RZ, R3 ;  /* 0x000000ffff029224 */ /* 0x004fe200078e0003 */
[----:B------:R-:W-:-:S03]  /*1ad10*/  ISETP.NE.AND P1, PT, R6, RZ, PT ;  /* 0x000000ff0600720c */ /* 0x000fc60003f25270 */
[----:B------:R-:W-:-:S10]  /*1ad20*/  IMAD.MOV.U32 R13, RZ, RZ, R2 ;  /* 0x000000ffff0d7224 */ /* 0x000fd400078e0002 */
[----:B------:R-:W-:Y:S05]  /*1ad30*/  WARPSYNC.COLLECTIVE R15, `(.L_x_770) ;  /* 0x000000000f087348 */ /* 0x000fea0003c00000 */
[----:B------:R0:W1:Y:S02]  /*1ad40*/  SHFL.UP P6, R14, R13, R12, R11 ;  /* 0x0400000c0d0e7389 */ /* 0x00006400000c000b */
[----:B01----:R-:W-:Y:S01]  /*1ad50*/  ENDCOLLECTIVE ;  /* 0x000000000000791b */ /* 0x003fe20003800000 */
.L_x_770:
[----:B------:R-:W-:Y:S01]  /*1ad60*/  IMAD.MOV.U32 R12, RZ, RZ, 0x2 ;  /* 0x00000002ff0c7424 */ /* 0x000fe200078e00ff */
[----:B------:R-:W-:-:S05]  /*1ad70*/  SEL R5, R14, RZ, P1 ;  /* 0x000000ff0e057207 */ /* 0x000fca0000800000 */
[----:B------:R-:W-:-:S04]  /*1ad80*/  IMAD.IADD R3, R2, 0x1, R5 ;  /* 0x0000000102037824 */ /* 0x000fc800078e0205 */
[----:B------:R-:W-:-:S07]  /*1ad90*/  IMAD.MOV.U32 R13, RZ, RZ, R3 ;  /* 0x000000ffff0d7224 */ /* 0x000fce00078e0003 */
[----:B------:R-:W-:Y:S05]  /*1ada0*/  WARPSYNC.COLLECTIVE R15, `(.L_x_771) ;  /* 0x000000000f087348 */ /* 0x000fea0003c00000 */
[----:B------:R0:W1:Y:S02]  /*1adb0*/  SHFL.UP P6, R14, R13, R12, R11 ;  /* 0x0400000c0d0e7389 */ /* 0x00006400000c000b */
[----:B01----:R-:W-:Y:S01]  /*1adc0*/  ENDCOLLECTIVE ;  /* 0x000000000000791b */ /* 0x003fe20003800000 */
.L_x_771:
[----:B------:R-:W-:Y:S01]  /*1add0*/  IMAD.MOV.U32 R12, RZ, RZ, 0x4 ;  /* 0x00000004ff0c7424 */ /* 0x000fe200078e00ff */
[----:B------:R-:W-:-:S04]  /*1ade0*/  SEL R14, R14, RZ, P2 ;  /* 0x000000ff0e0e7207 */ /* 0x000fc80001000000 */
[----:B------:R-:W-:-:S05]  /*1adf0*/  IADD3 R3, R3, R14, RZ ;  /* 0x0000000e03037210 */ /* 0x000fca0007ffe0ff */
[----:B------:R-:W-:-:S07]  /*1ae00*/  IMAD.MOV.U32 R13, RZ, RZ, R3 ;  /* 0x000000ffff0d7224 */ /* 0x000fce00078e0003 */
[----:B------:R-:W-:Y:S05]  /*1ae10*/  WARPSYNC.COLLECTIVE R15, `(.L_x_772) ;  /* 0x000000000f087348 */ /* 0x000fea0003c00000 */
[----:B------:R0:W1:Y:S02]  /*1ae20*/  SHFL.UP P6, R14, R13, R12, R11 ;  /* 0x0400000c0d0e7389 */ /* 0x00006400000c000b */
[----:B01----:R-:W-:Y:S01]  /*1ae30*/  ENDCOLLECTIVE ;  /* 0x000000000000791b */ /* 0x003fe20003800000 */
.L_x_772:
[----:B------:R-:W-:Y:S01]  /*1ae40*/  IMAD.MOV.U32 R12, RZ, RZ, 0x8 ;  /* 0x00000008ff0c7424 */ /* 0x000fe200078e00ff */
[----:B------:R-:W-:-:S05]  /*1ae50*/  SEL R14, R14, RZ, P3 ;  /* 0x000000ff0e0e7207 */ /* 0x000fca0001800000 */
[----:B------:R-:W-:-:S05]  /*1ae60*/  IMAD.IADD R3, R3, 0x1, R14 ;  /* 0x0000000103037824 */ /* 0x000fca00078e020e */
[----:B------:R-:W-:-:S07]  /*1ae70*/  MOV R13, R3 ;  /* 0x00000003000d7202 */ /* 0x000fce0000000f00 */
[----:B------:R-:W-:Y:S05]  /*1ae80*/  WARPSYNC.COLLECTIVE R15, `(.L_x_773) ;  /* 0x000000000f087348 */ /* 0x000fea0003c00000 */
[----:B------:R0:W1:Y:S02]  /*1ae90*/  SHFL.UP P6, R14, R13, R12, R11 ;  /* 0x0400000c0d0e7389 */ /* 0x00006400000c000b */
[----:B01----:R-:W-:Y:S01]  /*1aea0*/  ENDCOLLECTIVE ;  /* 0x000000000000791b */ /* 0x003fe20003800000 */
.L_x_773:
[----:B------:R-:W-:Y:S02]  /*1aeb0*/  MOV R12, 0x10 ;  /* 0x00000010000c7802 */ /* 0x000fe40000000f00 */
[----:B------:R-:W-:-:S05]  /*1aec0*/  SEL R14, R14, RZ, P4 ;  /* 0x000000ff0e0e7207 */ /* 0x000fca0002000000 */
[----:B------:R-:W-:-:S04]  /*1aed0*/  IMAD.IADD R3, R3, 0x1, R14 ;  /* 0x0000000103037824 */ /* 0x000fc800078e020e */
[----:B------:R-:W-:-:S07]  /*1aee0*/  IMAD.MOV.U32 R13, RZ, RZ, R3 ;  /* 0x000000ffff0d7224 */ /* 0x000fce00078e0003 */
[----:B------:R-:W-:Y:S05]  /*1aef0*/  WARPSYNC.COLLECTIVE R15, `(.L_x_774) ;  /* 0x000000000f087348 */ /* 0x000fea0003c00000 */
[----:B------:R0:W1:Y:S02]  /*1af00*/  SHFL.UP P6, R14, R13, R12, R11 ;  /* 0x0400000c0d0e7389 */ /* 0x00006400000c000b */
[----:B01----:R-:W-:Y:S01]  /*1af10*/  ENDCOLLECTIVE ;  /* 0x000000000000791b */ /* 0x003fe20003800000 */
.L_x_774:
[----:B------:R-:W-:Y:S01]  /*1af20*/  IMAD.MOV.U32 R12, RZ, RZ, 0x1f ;  /* 0x0000001fff0c7424 */ /* 0x000fe200078e00ff */
[----:B------:R-:W-:Y:S02]  /*1af30*/  MOV R11, 0x1f ;  /* 0x0000001f000b7802 */ /* 0x000fe40000000f00 */
[----:B------:R-:W-:-:S05]  /*1af40*/  SEL R14, R14, RZ, P5 ;  /* 0x000000ff0e0e7207 */ /* 0x000fca0002800000 */
[----:B------:R-:W-:-:S04]  /*1af50*/  IMAD.IADD R3, R3, 0x1, R14 ;  /* 0x0000000103037824 */ /* 0x000fc800078e020e */
[----:B------:R-:W-:-:S07]  /*1af60*/  IMAD.MOV.U32 R13, RZ, RZ, R3 ;  /* 0x000000ffff0d7224 */ /* 0x000fce00078e0003 */
[----:B------:R-:W-:Y:S05]  /*1af70*/  WARPSYNC.COLLECTIVE R15, `(.L_x_775) ;  /* 0x000000000f087348 */ /* 0x000fea0003c00000 */
[----:B------:R0:W1:Y:S02]  /*1af80*/  SHFL.IDX P6, R14, R13, R12, R11 ;  /* 0x0000000c0d0e7389 */ /* 0x00006400000c000b */
[----:B01----:R-:W-:Y:S01]  /*1af90*/  ENDCOLLECTIVE ;  /* 0x000000000000791b */ /* 0x003fe20003800000 */
.L_x_775:
[----:B------:R-:W-:Y:S05]  /*1afa0*/  BRA `(.L_x_776) ;  /* 0xffffffbc00ec7947 */ /* 0x000fea000383ffff */
.L_x_632:
[----:B------:R-:W-:Y:S01]  /*1afb0*/  BSSY B0, `(.L_x_777) ;  /* 0x0000008000007945 */ /* 0x000fe20003800000 */
[----:B-----5:R-:W-:Y:S01]  /*1afc0*/  IMAD.MOV.U32 R13, RZ, RZ, R2 ;  /* 0x000000ffff0d7224 */ /* 0x020fe200078e0002 */
[----:B------:R-:W-:Y:S01]  /*1afd0*/  MOV R15, 0xffffffff ;  /* 0xffffffff000f7802 */ /* 0x000fe20000000f00 */
[----:B------:R-:W-:Y:S02]  /*1afe0*/  IMAD.MOV.U32 R12, RZ, RZ, 0x1 ;  /* 0x00000001ff0c7424 */ /* 0x000fe400078e00ff */
[----:B------:R-:W-:-:S07]  /*1aff0*/  IMAD.MOV.U32 R11, RZ, RZ, RZ ;  /* 0x000000ffff0b7224 */ /* 0x000fce00078e00ff */
[----:B0-----:R-:W-:Y:S05]  /*1b000*/  WARPSYNC.COLLECTIVE R15, `(.L_x_778) ;  /* 0x000000000f087348 */ /* 0x001fea0003c00000 */
[----:B------:R1:W2:Y:S02]  /*1b010*/  SHFL.UP P6, R14, R13, R12, R11 ;  /* 0x0400000c0d0e7389 */ /* 0x0002a400000c000b */
[----:B012---:R-:W-:Y:S01]  /*1b020*/  ENDCOLLECTIVE ;  /* 0x000000000000791b */ /* 0x007fe20003800000 */
.L_x_778:
[----:B------:R-:W-:Y:S05]  /*1b030*/  BSYNC B0 ;  /* 0x0000000000007941 */ /* 0x000fea0003800000 */
.L_x_777:
[----:B------:R-:W-:Y:S01]  /*1b040*/  SEL R3, R14, RZ, P1 ;  /* 0x000000ff0e037207 */ /* 0x000fe20000800000 */
[----:B------:R-:W-:Y:S01]  /*1b050*/  IMAD.MOV.U32 R12, RZ, RZ, 0x2 ;  /* 0x00000002ff0c7424 */ /* 0x000fe200078e00ff */
[----:B------:R-:W-:Y:S01]  /*1b060*/  MOV R11, RZ ;  /* 0x000000ff000b7202 */ /* 0x000fe20000000f00 */
[----:B------:R-:W-:Y:S02]  /*1b070*/  IMAD.MOV.U32 R15, RZ, RZ, -0x1 ;  /* 0xffffffffff0f7424 */ /* 0x000fe400078e00ff */
[----:B------:R-:W-:-:S04]  /*1b080*/  IMAD.IADD R3, R2, 0x1, R3 ;  /* 0x0000000102037824 */ /* 0x000fc800078e0203 */
[----:B------:R-:W-:-:S07]  /*1b090*/  IMAD.MOV.U32 R13, RZ, RZ, R3 ;  /* 0x000000ffff0d7224 */ /* 0x000fce00078e0003 */
[----:B------:R-:W-:Y:S05]  /*1b0a0*/  WARPSYNC.COLLECTIVE R15, `(.L_x_779) ;  /* 0x000000000f087348 */ /* 0x000fea0003c00000 */
[----:B------:R0:W1:Y:S02]  /*1b0b0*/  SHFL.UP P6, R14, R13, R12, R11 ;  /* 0x0400000c0d0e7389 */ /* 0x00006400000c000b */
[----:B01----:R-:W-:Y:S01]  /*1b0c0*/  ENDCOLLECTIVE ;  /* 0x000000000000791b */ /* 0x003fe20003800000 */
.L_x_779:
[----:B------:R-:W-:Y:S02]  /*1b0d0*/  MOV R12, 0x4 ;  /* 0x00000004000c7802 */ /* 0x000fe40000000f00 */
[----:B------:R-:W-:-:S05]  /*1b0e0*/  SEL R14, R14, RZ, P2 ;  /* 0x000000ff0e0e7207 */ /* 0x000fca0001000000 */
[----:B------:R-:W-:-:S04]  /*1b0f0*/  IMAD.IADD R3, R3, 0x1, R14 ;  /* 0x0000000103037824 */ /* 0x000fc800078e020e */
[----:B------:R-:W-:-:S07]  /*1b100*/  IMAD.MOV.U32 R13, RZ, RZ, R3 ;  /* 0x000000ffff0d7224 */ /* 0x000fce00078e0003 */
[----:B------:R-:W-:Y:S05]  /*1b110*/  WARPSYNC.COLLECTIVE R15, `(.L_x_780) ;  /* 0x000000000f087348 */ /* 0x000fea0003c00000 */
[----:B------:R0:W1:Y:S02]  /*1b120*/  SHFL.UP P6, R14, R13, R12, R11 ;  /* 0x0400000c0d0e7389 */ /* 0x00006400000c000b */
[----:B01----:R-:W-:Y:S01]  /*1b130*/  ENDCOLLECTIVE ;  /* 0x000000000000791b */ /* 0x003fe20003800000 */
.L_x_780:
[----:B------:R-:W-:Y:S01]  /*1b140*/  IMAD.MOV.U32 R12, RZ, RZ, 0x8 ;  /* 0x00000008ff0c7424 */ /* 0x000fe200078e00ff */
[----:B------:R-:W-:-:S05]  /*1b150*/  SEL R14, R14, RZ, P3 ;  /* 0x000000ff0e0e7207 */ /* 0x000fca0001800000 */
[----:B------:R-:W-:-:S04]  /*1b160*/  IMAD.IADD R3, R3, 0x1, R14 ;  /* 0x0000000103037824 */ /* 0x000fc800078e020e */
[----:B------:R-:W-:-:S07]  /*1b170*/  IMAD.MOV.U32 R13, RZ, RZ, R3 ;  /* 0x000000ffff0d7224 */ /* 0x000fce00078e0003 */
[----:B------:R-:W-:Y:S05]  /*1b180*/  WARPSYNC.COLLECTIVE R15, `(.L_x_781) ;  /* 0x000000000f087348 */ /* 0x000fea0003c00000 */
[----:B------:R0:W1:Y:S02]  /*1b190*/  SHFL.UP P6, R14, R13, R12, R11 ;  /* 0x0400000c0d0e7389 */ /* 0x00006400000c000b */
[----:B01----:R-:W-:Y:S01]  /*1b1a0*/  ENDCOLLECTIVE ;  /* 0x000000000000791b */ /* 0x003fe20003800000 */
.L_x_781:
[----:B------:R-:W-:Y:S01]  /*1b1b0*/  IMAD.MOV.U32 R12, RZ, RZ, 0x10 ;  /* 0x00000010ff0c7424 */ /* 0x000fe200078e00ff */
[----:B------:R-:W-:-:S04]  /*1b1c0*/  SEL R14, R14, RZ, P4 ;  /* 0x000000ff0e0e7207 */ /* 0x000fc80002000000 */
[----:B------:R-:W-:-:S05]  /*1b1d0*/  IADD3 R3, R3, R14, RZ ;  /* 0x0000000e03037210 */ /* 0x000fca0007ffe0ff */
[----:B------:R-:W-:-:S07]  /*1b1e0*/  IMAD.MOV.U32 R13, RZ, RZ, R3 ;  /* 0x000000ffff0d7224 */ /* 0x000fce00078e0003 */
[----:B------:R-:W-:Y:S05]  /*1b1f0*/  WARPSYNC.COLLECTIVE R15, `(.L_x_782) ;  /* 0x000000000f087348 */ /* 0x000fea0003c00000 */
[----:B------:R0:W1:Y:S02]  /*1b200*/  SHFL.UP P6, R14, R13, R12, R11 ;  /* 0x0400000c0d0e7389 */ /* 0x00006400000c000b */
[----:B01----:R-:W-:Y:S01]  /*1b210*/  ENDCOLLECTIVE ;  /* 0x000000000000791b */ /* 0x003fe20003800000 */
.L_x_782:
[----:B------:R-:W-:Y:S02]  /*1b220*/  IMAD.MOV.U32 R12, RZ, RZ, 0x1f ;  /* 0x0000001fff0c7424 */ /* 0x000fe400078e00ff */
[----:B------:R-:W-:Y:S01]  /*1b230*/  IMAD.MOV.U32 R11, RZ, RZ, 0x1f ;  /* 0x0000001fff0b7424 */ /* 0x000fe200078e00ff */
[----:B------:R-:W-:-:S05]  /*1b240*/  SEL R14, R14, RZ, P5 ;  /* 0x000000ff0e0e7207 */ /* 0x000fca0002800000 */
[----:B------:R-:W-:-:S05]  /*1b250*/  IMAD.IADD R3, R3, 0x1, R14 ;  /* 0x0000000103037824 */ /* 0x000fca00078e020e */
[----:B------:R-:W-:-:S07]  /*1b260*/  MOV R13, R3 ;  /* 0x00000003000d7202 */ /* 0x000fce0000000f00 */
[----:B------:R-:W-:Y:S05]  /*1b270*/  WARPSYNC.COLLECTIVE R15, `(.L_x_783) ;  /* 0x000000000f087348 */ /* 0x000fea0003c00000 */
[----:B------:R0:W1:Y:S02]  /*1b280*/  SHFL.IDX P6, R14, R13, R12, R11 ;  /* 0x0000000c0d0e7389 */ /* 0x00006400000c000b */
[----:B01----:R-:W-:Y:S01]  /*1b290*/  ENDCOLLECTIVE ;  /* 0x000000000000791b */ /* 0x003fe20003800000 */
.L_x_783:
[----:B------:R-:W-:Y:S05]  /*1b2a0*/  BRA `(.L_x_784) ;  /* 0xffffffbc00c87947 */ /* 0x000fea000383ffff */
.L_x_634:
[----:B------:R-:W-:Y:S01]  /*1b2b0*/  BSSY B0, `(.L_x_785) ;  /* 0x0000006000007945 */ /* 0x000fe20003800000 */
[----:B------:R-:W-:Y:S01]  /*1b2c0*/  PLOP3.LUT P6, PT, P6, PT, PT, 0x8, 0x0 ;  /* 0x000000000000781c */ /* 0x000fe200037ce170 */
[----:B------:R-:W-:-:S12]  /*1b2d0*/  IMAD.MOV.U32 R15, RZ, RZ, -0x1 ;  /* 0xffffffffff0f7424 */ /* 0x000fd800078e00ff */
[----:B0----5:R-:W-:Y:S05]  /*1b2e0*/  WARPSYNC.COLLECTIVE R15, `(.L_x_786) ;  /* 0x000000000f087348 */ /* 0x021fea0003c00000 */
[----:B------:R-:W-:Y:S01]  /*1b2f0*/  VOTE.ANY R14, PT, P6 ;  /* 0x00000000000e7806 */ /* 0x000fe200030e0100 */
[----:B0----5:R-:W-:Y:S06]  /*1b300*/  ENDCOLLECTIVE ;  /* 0x000000000000791b */ /* 0x021fec0003800000 */
.L_x_786:
[----:B------:R-:W-:Y:S05]  /*1b310*/  BSYNC B0 ;  /* 0x0000000000007941 */ /* 0x000fea0003800000 */
.L_x_785:
[----:B------:R-:W-:Y:S01]  /*1b320*/  MOV R5, R14 ;  /* 0x0000000e00057202 */ /* 0x000fe20000000f00 */
[----:B------:R-:W-:Y:S01]  /*1b330*/  IMAD.MOV.U32 R13, RZ, RZ, R2 ;  /* 0x000000ffff0d7224 */ /* 0x000fe200078e0002 */
[----:B------:R-:W-:Y:S01]  /*1b340*/  MOV R15, 0xffffffff ;  /* 0xffffffff000f7802 */ /* 0x000fe20000000f00 */
[----:B------:R-:W-:Y:S01]  /*1b350*/  IMAD.MOV.U32 R11, RZ, RZ, 0x1f ;  /* 0x0000001fff0b7424 */ /* 0x000fe200078e00ff */
[----:B------:R-:W0:Y:S02]  /*1b360*/  POPC R4, R5 ;  /* 0x0000000500047309 */ /* 0x000e240000000000 */
[----:B0-----:R-:W-:-:S07]  /*1b370*/  IMAD.MOV.U32 R12, RZ, RZ, R4 ;  /* 0x000000ffff0c7224 */ /* 0x001fce00078e0004 */
[----:B------:R-:W-:Y:S05]  /*1b380*/  WARPSYNC.COLLECTIVE R15, `(.L_x_787) ;  /* 0x000000000f087348 */ /* 0x000fea0003c00000 */
[----:B------:R0:W1:Y:S02]  /*1b390*/  SHFL.IDX P6, R14, R13, R12, R11 ;  /* 0x0000000c0d0e7389 */ /* 0x00006400000c000b */
[----:B01----:R-:W-:Y:S01]  /*1b3a0*/  ENDCOLLECTIVE ;  /* 0x000000000000791b */ /* 0x003fe20003800000 */
.L_x_787:
[----:B------:R-:W-:Y:S01]  /*1b3b0*/  IMAD.MOV.U32 R17, RZ, RZ, R14 ;  /* 0x000000ffff117224 */ /* 0x000fe200078e000e */
[----:B------:R-:W-:Y:S06]  /*1b3c0*/  BRA `(.L_x_788) ;  /* 0xffffffbc00b87947 */ /* 0x000fec000383ffff */
.L_x_636:
[----:B------:R-:W-:Y:S01]  /*1b3d0*/  BSSY B0, `(.L_x_789) ;  /* 0x0000007000007945 */ /* 0x000fe20003800000 */
[----:B------:R-:W-:Y:S01]  /*1b3e0*/  IMAD.MOV.U32 R13, RZ, RZ, R3 ;  /* 0x000000ffff0d7224 */ /* 0x000fe200078e0003 */
[----:B------:R-:W-:Y:S01]  /*1b3f0*/  MOV R15, 0xffffffff ;  /* 0xffffffff000f7802 */ /* 0x000fe20000000f00 */
[----:B------:R-:W-:-:S07]  /*1b400*/  IMAD.MOV.U32 R11, RZ, RZ, 0x1f ;  /* 0x0000001fff0b7424 */ /* 0x000fce00078e00ff */
[----:B0-2--5:R-:W-:Y:S05]  /*1b410*/  WARPSYNC.COLLECTIVE R15, `(.L_x_790) ;  /* 0x000000000f087348 */ /* 0x025fea0003c00000 */
[----:B------:R1:W3:Y:S02]  /*1b420*/  SHFL.IDX P6, R14, R13, R12, R11 ;  /* 0x0000000c0d0e7389 */ /* 0x0002e400000c000b */
[----:B0123-5:R-:W-:Y:S01]  /*1b430*/  ENDCOLLECTIVE ;  /* 0x000000000000791b */ /* 0x02ffe20003800000 */
.L_x_790:
[----:B------:R-:W-:Y:S05]  /*1b440*/  BSYNC B0 ;  /* 0x0000000000007941 */ /* 0x000fea0003800000 */
.L_x_789:
[----:B------:R-:W-:Y:S01]  /*1b450*/  IMAD.MOV.U32 R2, RZ, RZ, R14 ;  /* 0x000000ffff027224 */ /* 0x000fe200078e000e */
[----:B------:R-:W-:Y:S06]  /*1b460*/  BRA `(.L_x_635) ;  /* 0xffffffbc00ac7947 */ /* 0x000fec000383ffff */
.L_x_640:
[----:B0-----:R0:W1:Y:S02]  /*1b470*/  SYNCS.PHASECHK.TRANS64.TRYWAIT P0, [R5+URZ+0x13220], R0 ;  /* 0x01322000050075a7 */ /* 0x001064000800017f */
[----:B-1----:R-:W-:Y:S05]  /*1b480*/  @!P0 NANOSLEEP.SYNCS 0x989680 ;  /* 0x009896800000895d */ /* 0x002fea0003900000 */
[----:B------:R-:W1:Y:S02]  /*1b490*/  @!P0 SYNCS.PHASECHK.TRANS64 P0, [R5+URZ+0x13220], R0 ;  /* 0x01322000050085a7 */ /* 0x000e64000800007f */
[----:B-1----:R-:W-:Y:S05]  /*1b4a0*/  @!P0 BRA `(.L_x_640) ;  /* 0xfffffffc00f08947 */ /* 0x002fea000383ffff */
[----:B------:R-:W-:Y:S05]  /*1b4b0*/  BRA `(.L_x_791) ;  /* 0xffffffc000a07947 */ /* 0x000fea000383ffff */
.L_x_641:
[----:B------:R-:W1:Y:S01]  /*1b4c0*/  S2R R2, SR_TID.X ;  /* 0x0000000000027919 */ /* 0x000e620000002100 */
[----:B------:R-:W-:Y:S01]  /*1b4d0*/  BSSY B0, `(.L_x_792) ;  /* 0x000000a000007945 */ /* 0x000fe20003800000 */
[----:B------:R-:W-:Y:S01]  /*1b4e0*/  IMAD.MOV.U32 R12, RZ, RZ, RZ ;  /* 0x000000ffff0c7224 */ /* 0x000fe200078e00ff */
[----:B------:R-:W-:Y:S01]  /*1b4f0*/  MOV R11, 0x1f ;  /* 0x0000001f000b7802 */ /* 0x000fe20000000f00 */
[----:B------:R-:W-:Y:S01]  /*1b500*/  IMAD.MOV.U32 R15, RZ, RZ, -0x1 ;  /* 0xffffffffff0f7424 */ /* 0x000fe200078e00ff */
[----:B-1----:R-:W-:-:S04]  /*1b510*/  SHF.R.U32.HI R2, RZ, 0x5, R2 ;  /* 0x00000005ff027819 */ /* 0x002fc80000011602 */
[----:B------:R-:W-:-:S05]  /*1b520*/  LOP3.LUT R2, R2, 0x3, RZ, 0xc0, !PT ;  /* 0x0000000302027812 */ /* 0x000fca00078ec0ff */
[----:B------:R-:W-:-:S07]  /*1b530*/  IMAD.MOV.U32 R13, RZ, RZ, R2 ;  /* 0x000000ffff0d7224 */ /* 0x000fce00078e0002 */
[----:B0----5:R-:W-:Y:S05]  /*1b540*/  WARPSYNC.COLLECTIVE R15, `(.L_x_793) ;  /* 0x000000000f087348 */ /* 0x021fea0003c00000 */
[----:B------:R1:W2:Y:S02]  /*1b550*/  SHFL.IDX P6, R14, R13, R12, R11 ;  /* 0x0000000c0d0e7389 */ /* 0x0002a400000c000b */
[----:B012--5:R-:W-:Y:S01]  /*1b560*/  ENDCOLLECTIVE ;  /* 0x000000000000791b */ /* 0x027fe20003800000 */
.L_x_793:
[----:B------:R-:W-:Y:S05]  /*1b570*/  BSYNC B0 ;  /* 0x0000000000007941 */ /* 0x000fea0003800000 */
.L_x_792:
[----:B------:R-:W-:Y:S05]  /*1b580*/  BRA `(.L_x_794) ;  /* 0xffffffc000887947 */ /* 0x000fea000383ffff */
.L_x_642:
[----:B------:R-:W-:Y:S01]  /*1b590*/  BSSY B0, `(.L_x_795) ;  /* 0x0000006000007945 */ /* 0x000fe20003800000 */
[----:B------:R-:W-:-:S07]  /*1b5a0*/  IMAD.MOV.U32 R15, RZ, RZ, -0x1 ;  /* 0xffffffffff0f7424 */ /* 0x000fce00078e00ff */
[----:B0----5:R-:W-:Y:S05]  /*1b5b0*/  WARPSYNC.COLLECTIVE R15, `(.L_x_796) ;  /* 0x000000000f0c7348 */ /* 0x021fea0003c00000 */
[----:B------:R-:W-:Y:S02]  /*1b5c0*/  ELECT P6, UR62, PT ;  /* 0x00000000003e782f */ /* 0x000fe400038c0000 */
[----:B------:R-:W-:Y:S01]  /*1b5d0*/  MOV R14, UR62 ;  /* 0x0000003e000e7c02 */ /* 0x000fe20008000f00 */
[----:B0----5:R-:W-:Y:S10]  /*1b5e0*/  ENDCOLLECTIVE ;  /* 0x000000000000791b */ /* 0x021ff40003800000 */
.L_x_796:
[----:B------:R-:W-:Y:S05]  /*1b5f0*/  BSYNC B0 ;  /* 0x0000000000007941 */ /* 0x000fea0003800000 */
.L_x_795:
[----:B------:R-:W-:Y:S05]  /*1b600*/  BRA `(.L_x_797) ;  /* 0xffffffc0007c7947 */ /* 0x000fea000383ffff */
.L_x_644:
[----:B0-----:R0:W1:Y:S02]  /*1b610*/  SYNCS.PHASECHK.TRANS64.TRYWAIT P1, [R3+URZ+0x13240], R2 ;  /* 0x01324002030075a7 */ /* 0x001064000802017f */
[----:B-1----:R-:W-:Y:S05]  /*1b620*/  @!P1 NANOSLEEP.SYNCS 0x989680 ;  /* 0x009896800000995d */ /* 0x002fea0003900000 */
[----:B------:R-:W1:Y:S02]  /*1b630*/  @!P1 SYNCS.PHASECHK.TRANS64 P1, [R3+URZ+0x13240], R2 ;  /* 0x01324002030095a7 */ /* 0x000e64000802007f */
[----:B-1----:R-:W-:Y:S05]  /*1b640*/  @!P1 BRA `(.L_x_644) ;  /* 0xfffffffc00f09947 */ /* 0x002fea000383ffff */
[----:B------:R-:W-:Y:S05]  /*1b650*/  BRA `(.L_x_798) ;  /* 0xffffffc000a07947 */ /* 0x000fea000383ffff */
.L_x_646:
[----:B-1----:R1:W2:Y:S02]  /*1b660*/  SYNCS.PHASECHK.TRANS64.TRYWAIT P1, [R29+URZ+0x13240], R0 ;  /* 0x013240001d0075a7 */ /* 0x0022a4000802017f */
[----:B--2---:R-:W-:Y:S05]  /*1b670*/  @!P1 NANOSLEEP.SYNCS 0x989680 ;  /* 0x009896800000995d */ /* 0x004fea0003900000 */
[----:B------:R-:W2:Y:S02]  /*1b680*/  @!P1 SYNCS.PHASECHK.TRANS64 P1, [R29+URZ+0x13240], R0 ;  /* 0x013240001d0095a7 */ /* 0x000ea4000802007f */
[----:B--2---:R-:W-:Y:S05]  /*1b690*/  @!P1 BRA `(.L_x_646) ;  /* 0xfffffffc00f09947 */ /* 0x004fea000383ffff */
[----:B------:R-:W-:Y:S05]  /*1b6a0*/  BRA `(.L_x_799) ;  /* 0xffffffc000b07947 */ /* 0x000fea000383ffff */
.L_x_648:
[----:B--2---:R2:W3:Y:S02]  /*1b6b0*/  SYNCS.PHASECHK.TRANS64.TRYWAIT P1, [R3+URZ+0x13260], R2 ;  /* 0x01326002030075a7 */ /* 0x0044e4000802017f */
[----:B---3--:R-:W-:Y:S05]  /*1b6c0*/  @!P1 NANOSLEEP.SYNCS 0x989680 ;  /* 0x009896800000995d */ /* 0x008fea0003900000 */
[----:B------:R-:W3:Y:S02]  /*1b6d0*/  @!P1 SYNCS.PHASECHK.TRANS64 P1, [R3+URZ+0x13260], R2 ;  /* 0x01326002030095a7 */ /* 0x000ee4000802007f */
[----:B---3--:R-:W-:Y:S05]  /*1b6e0*/  @!P1 BRA `(.L_x_648) ;  /* 0xfffffffc00f09947 */ /* 0x008fea000383ffff */
[----:B------:R-:W-:Y:S05]  /*1b6f0*/  BRA `(.L_x_800) ;  /* 0xffffffc000ac7947 */ /* 0x000fea000383ffff */
.L_x_650:
[----:B---3--:R3:W4:Y:S02]  /*1b700*/  SYNCS.PHASECHK.TRANS64.TRYWAIT P1, [R29+URZ+0x13260], R0 ;  /* 0x013260001d0075a7 */ /* 0x008724000802017f */
[----:B----4-:R-:W-:Y:S05]  /*1b710*/  @!P1 NANOSLEEP.SYNCS 0x989680 ;  /* 0x009896800000995d */ /* 0x010fea0003900000 */
[----:B------:R-:W4:Y:S02]  /*1b720*/  @!P1 SYNCS.PHASECHK.TRANS64 P1, [R29+URZ+0x13260], R0 ;  /* 0x013260001d0095a7 */ /* 0x000f24000802007f */
[----:B----4-:R-:W-:Y:S05]  /*1b730*/  @!P1 BRA `(.L_x_650) ;  /* 0xfffffffc00f09947 */ /* 0x010fea000383ffff */
[----:B------:R-:W-:Y:S05]  /*1b740*/  BRA `(.L_x_801) ;  /* 0xffffffc000a87947 */ /* 0x000fea000383ffff */
.L_x_652:
[----:B----4-:R4:W0:Y:S02]  /*1b750*/  SYNCS.PHASECHK.TRANS64.TRYWAIT P1, [R3+URZ+0x13280], R2 ;  /* 0x01328002030075a7 */ /* 0x010824000802017f */
[----:B0-----:R-:W-:Y:S05]  /*1b760*/  @!P1 NANOSLEEP.SYNCS 0x989680 ;  /* 0x009896800000995d */ /* 0x001fea0003900000 */
[----:B------:R-:W0:Y:S02]  /*1b770*/  @!P1 SYNCS.PHASECHK.TRANS64 P1, [R3+URZ+0x13280], R2 ;  /* 0x01328002030095a7 */ /* 0x000e24000802007f */
[----:B0-----:R-:W-:Y:S05]  /*1b780*/  @!P1 BRA `(.L_x_652) ;  /* 0xfffffffc00f09947 */ /* 0x001fea000383ffff */
[----:B------:R-:W-:Y:S05]  /*1b790*/  BRA `(.L_x_802) ;  /* 0xffffffc000a47947 */ /* 0x000fea000383ffff */
.L_x_803:
        /* <DEDUP_REMOVED lines=14> */
.L_x_2749:


//--------------------- .text._ZN7cutlass13device_kernelIN5flash11enable_sm90INS1_16FlashAttnFwdSm90INS1_25CollectiveMainloopFwdSm90ILi2EN4cute5tupleIJNS5_1CILi1EEES8_S8_EEENS6_IJNS7_ILi192EEENS7_ILi160EEENS7_ILi64EEEEEELi64ENS_12float_e4m3_tEfNS_4arch4Sm90ELb0ELb1ELb1ELb0ELb1ELb0ELb0ELb1ELb1ELb1ELb0ELb0EEENS1_21CollectiveEpilogueFwdINS6_IJSA_SC_SB_EEES9_NS_10bfloat16_tESG_Li384ELb0ELb1ELb0ELb1EEENS1_30DynamicPersistentTileSchedulerILi384ELi128ELb0ELb1ELb1EEEEEEEEEvNT_6ParamsE --------------------------
	.section	.text._ZN7cutlass13device_kernelIN5flash11enable_sm90INS1_16FlashAttnFwdSm90INS1_25CollectiveMainloopFwdSm90ILi2EN4cute5tupleIJNS5_1CILi1EEES8_S8_EEENS6_IJNS7_ILi192EEENS7_ILi160EEENS7_ILi64EEEEEELi64ENS_12float_e4m3_tEfNS_4arch4Sm90ELb0ELb1ELb1ELb0ELb1ELb0ELb0ELb1ELb1ELb1ELb0ELb0EEENS1_21CollectiveEpilogueFwdINS6_IJSA_SC_SB_EEES9_NS_10bfloat16_tESG_Li384ELb0ELb1ELb0ELb1EEENS1_30DynamicPersistentTileSchedulerILi384ELi128ELb0ELb1ELb1EEEEEEEEEvNT_6ParamsE,"ax",@progbits
	.align	128
.text._ZN7cutlass13device_kernelIN5flash11enable_sm90INS1_16FlashAttnFwdSm90INS1_25CollectiveMainloopFwdSm90ILi2EN4cute5tupleIJNS5_1CILi1EEES8_S8_EEENS6_IJNS7_ILi192EEENS7_ILi160EEENS7_ILi64EEEEEELi64ENS_12float_e4m3_tEfNS_4arch4Sm90ELb0ELb1ELb1ELb0ELb1ELb0ELb0ELb1ELb1ELb1ELb0ELb0EEENS1_21CollectiveEpilogueFwdINS6_IJSA_SC_SB_EEES9_NS_10bfloat16_tESG_Li384ELb0ELb1ELb0ELb1EEENS1_30DynamicPersistentTileSchedulerILi384ELi128ELb0ELb1ELb1EEEEEEEEEvNT_6ParamsE:
        .type           _ZN7cutlass13device_kernelIN5flash11enable_sm90INS1_16FlashAttnFwdSm90INS1_25CollectiveMainloopFwdSm90ILi2EN4cute5tupleIJNS5_1CILi1EEES8_S8_EEENS6_IJNS7_ILi192EEENS7_ILi160EEENS7_ILi64EEEEEELi64ENS_12float_e4m3_tEfNS_4arch4Sm90ELb0ELb1ELb1ELb0ELb1ELb0ELb0ELb1ELb1ELb1ELb0ELb0EEENS1_21CollectiveEpilogueFwdINS6_IJSA_SC_SB_EEES9_NS_10bfloat16_tESG_Li384ELb0ELb1ELb0ELb1EEENS1_30DynamicPersistentTileSchedulerILi384ELi128ELb0ELb1ELb1EEEEEEEEEvNT_6ParamsE,@function
        .size           _ZN7cutlass13device_kernelIN5flash11enable_sm90INS1_16FlashAttnFwdSm90INS1_25CollectiveMainloopFwdSm90ILi2EN4cute5tupleIJNS5_1CILi1EEES8_S8_EEENS6_IJNS7_ILi192EEENS7_ILi160EEENS7_ILi64EEEEEELi64ENS_12float_e4m3_tEfNS_4arch4Sm90ELb0ELb1ELb1ELb0ELb1ELb0ELb0ELb1ELb1ELb1ELb0ELb0EEENS1_21CollectiveEpilogueFwdINS6_IJSA_SC_SB_EEES9_NS_10bfloat16_tESG_Li384ELb0ELb1ELb0ELb1EEENS1_30DynamicPersistentTileSchedulerILi384ELi128ELb0ELb1ELb1EEEEEEEEEvNT_6ParamsE,(.L_x_2750 - _ZN7cutlass13device_kernelIN5flash11enable_sm90INS1_16FlashAttnFwdSm90INS1_25CollectiveMainloopFwdSm90ILi2EN4cute5tupleIJNS5_1CILi1EEES8_S8_EEENS6_IJNS7_ILi192EEENS7_ILi160EEENS7_ILi64EEEEEELi64ENS_12float_e4m3_tEfNS_4arch4Sm90ELb0ELb1ELb1ELb0ELb1ELb0ELb0ELb1ELb1ELb1ELb0ELb0EEENS1_21CollectiveEpilogueFwdINS6_IJSA_SC_SB_EEES9_NS_10bfloat16_tESG_Li384ELb0ELb1ELb0ELb1EEENS1_30DynamicPersistentTileSchedulerILi384ELi128ELb0ELb1ELb1EEEEEEEEEvNT_6ParamsE)
        .other          _ZN7cutlass13device_kernelIN5flash11enable_sm90INS1_16FlashAttnFwdSm90INS1_25CollectiveMainloopFwdSm90ILi2EN4cute5tupleIJNS5_1CILi1EEES8_S8_EEENS6_IJNS7_ILi192EEENS7_ILi160EEENS7_ILi64EEEEEELi64ENS_12float_e4m3_tEfNS_4arch4Sm90ELb0ELb1ELb1ELb0ELb1ELb0ELb0ELb1ELb1ELb1ELb0ELb0EEENS1_21CollectiveEpilogueFwdINS6_IJSA_SC_SB_EEES9_NS_10bfloat16_tESG_Li384ELb0ELb1ELb0ELb1EEENS1_30DynamicPersistentTileSchedulerILi384ELi128ELb0ELb1ELb1EEEEEEEEEvNT_6ParamsE,@"STO_CUDA_ENTRY STV_DEFAULT"
_ZN7cutlass13device_kernelIN5flash11enable_sm90INS1_16FlashAttnFwdSm90INS1_25CollectiveMainloopFwdSm90ILi2EN4cute5tupleIJNS5_1CILi1EEES8_S8_EEENS6_IJNS7_ILi192EEENS7_ILi160EEENS7_ILi64EEEEEELi64ENS_12float_e4m3_tEfNS_4arch4Sm90ELb0ELb1ELb1ELb0ELb1ELb0ELb0ELb1ELb1ELb1ELb0ELb0EEENS1_21CollectiveEpilogueFwdINS6_IJSA_SC_SB_EEES9_NS_10bfloat16_tESG_Li384ELb0ELb1ELb0ELb1EEENS1_30DynamicPersistentTileSchedulerILi384ELi128ELb0ELb1ELb1EEEEEEEEEvNT_6ParamsE:
        /* <DEDUP_REMOVED lines=45> */
.L_x_804:
        /* <DEDUP_REMOVED lines=22> */
.L_x_805:
        /* <DEDUP_REMOVED lines=18> */
.L_x_806:
        /* <DEDUP_REMOVED lines=22> */
.L_x_807:
        /* <DEDUP_REMOVED lines=24> */
.L_x_808:
[----:B------:R-:W-:Y:S01]  /*0830*/  IMAD.U32 R2, RZ, RZ, UR10 ;  /* 0x0000000aff027e24 */ /* 0x000fe2000f8e00ff */
[----:B------:R-:W-:Y:S01]  /*0840*/  UISETP.NE.AND UP0, UPT, UR9, URZ, UPT ;  /* 0x0000003f0900728c */ /* 0x000fe2000bf05270 */
[----:B------:R-:W-:Y:S01]  /*0850*/  NOP ;  /* 0x0000000000007918 */ /* 0x000fe20000000000 */
[----:B------:R-:W-:Y:S01]  /*0860*/  UMOV UR39, 0x1 ;  /* 0x0000000100277882 */ /* 0x000fe20000000000 */
[----:B------:R-:W-:Y:S01]  /*0870*/  ULDC.64 UR48, c[0x0][0x208] ;  /* 0x0000820000307ab9 */ /* 0x000fe20000000a00 */
[----:B------:R0:W-:Y:S01]  /*0880*/  STL [R1+0x18], R2 ;  /* 0x0000180201007387 */ /* 0x0001e20000100800 */
[----:B------:R-:W-:Y:S01]  /*0890*/  USEL UR39, UR39, 0x2, !UP0 ;  /* 0x0000000227277887 */ /* 0x000fe2000c000000 */
[----:B01234-:R-:W-:Y:S01]  /*08a0*/  BAR.SYNC.DEFER_BLOCKING 0x0 ;  /* 0x0000000000007b1d */ /* 0x01ffe20000010000 */
[----:B------:R-:W-:-:S13]  /*08b0*/  PLOP3.LUT P0, PT, PT, PT, UP0, 0x80, 0x0 ;  /* 0x000000000000781c */ /* 0x000fda0003f0f008 */
[----:B------:R-:W-:Y:S05]  /*08c0*/  @!P0 BRA `(.L_x_809) ;  /* 0x0000013c00848947 */ /* 0x000fea0003800000 */
.L_x_810:
[----:B------:R-:W-:-:S08]  /*08d0*/  NOP ;  /* 0x0000000000007918 */ /* 0x000fd00000000000 */
[----:B------:R-:W0:Y:S02]  /*08e0*/  USETMAXREG.TRY_ALLOC.CTAPOOL UP0, 0xa0 ;  /* 0x000000a0000079c8 */ /* 0x000e240008000600 */
[----:B0-----:R-:W-:-:S13]  /*08f0*/  PLOP3.LUT P0, PT, PT, PT, UP0, 0x80, 0x0 ;  /* 0x000000000000781c */ /* 0x001fda0003f0f008 */
[----:B------:R-:W-:Y:S05]  /*0900*/  @!P0 BRA `(.L_x_810) ;  /* 0xfffffffc00f08947 */ /* 0x000fea000383ffff */
[----:B------:R-:W0:Y:S08]  /*0910*/  S2UR UR4, SR_CTAID.X ;  /* 0x00000000000479c3 */ /* 0x000e300000002500 */
[----:B------:R-:W-:Y:S08]  /*0920*/  BAR.ARV 0x4, 0x200 ;  /* 0x0108000000007b1d */ /* 0x000ff00000002000 */
[----:B------:R-:W0:Y:S08]  /*0930*/  LDC R0, c[0x0][0xc38] ;  /* 0x00030e00ff007b82 */ /* 0x000e300000000800 */
[----:B------:R-:W-:Y:S06]  /*0940*/  BAR.ARV 0x8, 0x200 ;  /* 0x0208000000007b1d */ /* 0x000fec0000002000 */
[----:B0-----:R-:W-:-:S13]  /*0950*/  ISETP.LE.AND P0, PT, R0, UR4, PT ;  /* 0x0000000400007c0c */ /* 0x001fda000bf03270 */
[----:B------:R-:W-:Y:S05]  /*0960*/  @P0 EXIT ;  /* 0x000000000000094d */ /* 0x000fea0003800000 */
[----:B------:R-:W0:Y:S01]  /*0970*/  S2R R2, SR_TID.X ;  /* 0x0000000000027919 */ /* 0x000e220000002100 */
[----:B------:R-:W-:Y:S01]  /*0980*/  ULOP3.LUT UR46, UR39, 0x1, URZ, 0xfc, !UPT ;  /* 0x00000001272e7892 */ /* 0x000fe2000f8efc3f */
[----:B------:R-:W-:Y:S01]  /*0990*/  UMOV UR36, URZ ;  /* 0x0000003f00247c82 */ /* 0x000fe20008000000 */
[----:B------:R-:W-:Y:S01]  /*09a0*/  UMOV UR37, URZ ;  /* 0x0000003f00257c82 */ /* 0x000fe20008000000 */
[----:B------:R-:W-:Y:S01]  /*09b0*/  UMOV UR38, URZ ;  /* 0x0000003f00267c82 */ /* 0x000fe20008000000 */
[----:B0-----:R-:W-:-:S05]  /*09c0*/  VIADD R10, R2, 0xffffff80 ;  /* 0xffffff80020a7836 */ /* 0x001fca0000000000 */
[----:B------:R-:W-:-:S04]  /*09d0*/  SHF.R.S32.HI R0, RZ, 0x1f, R10 ;  /* 0x0000001fff007819 */ /* 0x000fc8000001140a */
[CC--:B------:R-:W-:Y:S02]  /*09e0*/  LEA.HI R2, R0.reuse, R10.reuse, RZ, 0x7 ;  /* 0x0000000a00027211 */ /* 0x0c0fe400078f38ff */
[CC--:B------:R-:W-:Y:S02]  /*09f0*/  LEA.HI R3, R0.reuse, R10.reuse, RZ, 0x4 ;  /* 0x0000000a00037211 */ /* 0x0c0fe400078f20ff */
[----:B------:R-:W-:Y:S02]  /*0a00*/  LEA.HI R4, R0, R10, RZ, 0x5 ;  /* 0x0000000a00047211 */ /* 0x000fe400078f28ff */
[----:B------:R-:W-:Y:S02]  /*0a10*/  LOP3.LUT R157, R2, 0xffffff80, RZ, 0xc0, !PT ;  /* 0xffffff80029d7812 */ /* 0x000fe400078ec0ff */
[----:B------:R-:W-:Y:S01]  /*0a20*/  SHF.R.S32.HI R6, RZ, 0x4, R3 ;  /* 0x00000004ff067819 */ /* 0x000fe20000011403 */
[----:B------:R-:W-:Y:S01]  /*0a30*/  IMAD.SHL.U32 R5, R4, 0x20, RZ ;  /* 0x0000002004057824 */ /* 0x000fe200078e00ff */
[C---:B------:R-:W-:Y:S01]  /*0a40*/  LOP3.LUT R4, R3.reuse, 0x3fffff0, RZ, 0xc0, !PT ;  /* 0x03fffff003047812 */ /* 0x040fe200078ec0ff */
[----:B------:R-:W-:Y:S01]  /*0a50*/  IMAD.IADD R157, R10, 0x1, -R157 ;  /* 0x000000010a9d7824 */ /* 0x000fe200078e0a9d */
[----:B------:R-:W-:-:S02]  /*0a60*/  LEA.HI R3, R3, R6, RZ, 0x1 ;  /* 0x0000000603037211 */ /* 0x000fc400078f08ff */
[----:B------:R-:W-:Y:S01]  /*0a70*/  LOP3.LUT R5, R5, 0xfffffc00, RZ, 0xc0, !PT ;  /* 0xfffffc0005057812 */ /* 0x000fe200078ec0ff */
[----:B------:R-:W-:Y:S01]  /*0a80*/  IMAD.IADD R4, R10, 0x1, -R4 ;  /* 0x000000010a047824 */ /* 0x000fe200078e0a04 */
[----:B------:R-:W-:Y:S02]  /*0a90*/  SHF.R.S32.HI R8, RZ, 0x1f, R157 ;  /* 0x0000001fff087819 */ /* 0x000fe4000001149d */
[----:B------:R-:W-:Y:S01]  /*0aa0*/  LOP3.LUT R3, R3, 0x1ffffffe, RZ, 0xc0, !PT ;  /* 0x1ffffffe03037812 */ /* 0x000fe200078ec0ff */
[----:B------:R-:W-:Y:S01]  /*0ab0*/  IMAD R4, R4, 0x40, R5 ;  /* 0x0000004004047824 */ /* 0x000fe200078e0205 */
[----:B------:R-:W-:Y:S02]  /*0ac0*/  LEA.HI R5, R8, R157, RZ, 0x2 ;  /* 0x0000009d08057211 */ /* 0x000fe400078f10ff */
[----:B------:R-:W-:Y:S01]  /*0ad0*/  SHF.R.S32.HI R11, RZ, 0x7, R2 ;  /* 0x00000007ff0b7819 */ /* 0x000fe20000011402 */
[----:B------:R-:W-:Y:S01]  /*0ae0*/  IMAD.IADD R3, R6, 0x1, -R3 ;  /* 0x0000000106037824 */ /* 0x000fe200078e0a03 */
[----:B------:R-:W-:-:S02]  /*0af0*/  SHF.R.S32.HI R6, RZ, 0x2, R5 ;  /* 0x00000002ff067819 */ /* 0x000fc40000011405 */
[----:B------:R-:W-:Y:S01]  /*0b00*/  SHF.R.S32.HI R7, RZ, 0x1f, R5 ;  /* 0x0000001fff077819 */ /* 0x000fe20000011405 */
[----:B------:R-:W-:Y:S01]  /*0b10*/  IMAD R2, R3, 0x8, R4 ;  /* 0x0000000803027824 */ /* 0x000fe200078e0204 */
[----:B------:R-:W-:Y:S02]  /*0b20*/  LEA.HI R8, R8, R157, RZ, 0x5 ;  /* 0x0000009d08087211 */ /* 0x000fe400078f28ff */
[----:B------:R-:W-:Y:S02]  /*0b30*/  LEA.HI R7, R7, R6, RZ, 0x3 ;  /* 0x0000000607077211 */ /* 0x000fe400078f18ff */
[----:B------:R0:W-:Y:S01]  /*0b40*/  STL [R1+0xc], R2 ;  /* 0x00000c0201007387 */ /* 0x0001e20000100800 */
[----:B------:R-:W-:Y:S02]  /*0b50*/  SHF.R.S32.HI R8, RZ, 0x5, R8 ;  /* 0x00000005ff087819 */ /* 0x000fe40000011408 */
[----:B------:R-:W-:Y:S02]  /*0b60*/  LOP3.LUT R7, R7, 0xfffffff8, RZ, 0xc0, !PT ;  /* 0xfffffff807077812 */ /* 0x000fe400078ec0ff */
[----:B------:R-:W-:-:S02]  /*0b70*/  LEA.HI R9, R0, R10, RZ, 0x2 ;  /* 0x0000000a00097211 */ /* 0x000fc400078f10ff */
[----:B------:R-:W-:Y:S01]  /*0b80*/  LEA.HI R0, R0, R10, RZ, 0x3 ;  /* 0x0000000a00007211 */ /* 0x000fe200078f18ff */
[----:B------:R-:W-:Y:S01]  /*0b90*/  IMAD.IADD R7, R6, 0x1, -R7 ;  /* 0x0000000106077824 */ /* 0x000fe200078e0a07 */
[----:B------:R-:W-:Y:S01]  /*0ba0*/  LOP3.LUT R9, R9, 0xfffffffc, RZ, 0xc0, !PT ;  /* 0xfffffffc09097812 */ /* 0x000fe200078ec0ff */
[----:B0-----:R-:W-:Y:S01]  /*0bb0*/  IMAD.HI R2, R11, 0x55555556, RZ ;  /* 0x555555560b027827 */ /* 0x001fe200078e02ff */
[----:B------:R-:W-:Y:S02]  /*0bc0*/  LOP3.LUT R22, R0, 0xfffffff8, RZ, 0xc0, !PT ;  /* 0xfffffff800167812 */ /* 0x000fe400078ec0ff */
[----:B------:R-:W-:Y:S01]  /*0bd0*/  LOP3.LUT R18, R5, 0x7ffffffc, RZ, 0xc0, !PT ;  /* 0x7ffffffc05127812 */ /* 0x000fe200078ec0ff */
[----:B------:R-:W-:Y:S01]  /*0be0*/  IMAD R7, R8, 0x10, R7 ;  /* 0x0000001008077824 */ /* 0x000fe200078e0207 */
[----:B------:R-:W-:Y:S01]  /*0bf0*/  LEA.HI R2, R2, R2, RZ, 0x1 ;  /* 0x0000000202027211 */ /* 0x000fe200078f08ff */
[C---:B------:R-:W-:Y:S01]  /*0c00*/  IMAD.IADD R9, R10.reuse, 0x1, -R9 ;  /* 0x000000010a097824 */ /* 0x040fe200078e0a09 */
[----:B------:R-:W-:Y:S01]  /*0c10*/  SHF.R.S32.HI R156, RZ, 0x3, R0 ;  /* 0x00000003ff9c7819 */ /* 0x000fe20000011400 */
[----:B------:R-:W-:-:S02]  /*0c20*/  IMAD.IADD R22, R10, 0x1, -R22 ;  /* 0x000000010a167824 */ /* 0x000fc400078e0a16 */
[----:B------:R-:W-:Y:S01]  /*0c30*/  IMAD R2, R2, -0x3, R11 ;  /* 0xfffffffd02027824 */ /* 0x000fe200078e020b */
[----:B------:R-:W-:Y:S01]  /*0c40*/  LEA.HI R3, R9, R9, RZ, 0x1 ;  /* 0x0000000909037211 */ /* 0x000fe200078f08ff */
[----:B------:R-:W-:Y:S02]  /*0c50*/  IMAD.SHL.U32 R23, R22, 0x8, RZ ;  /* 0x0000000816177824 */ /* 0x000fe400078e00ff */
[----:B------:R-:W-:Y:S01]  /*0c60*/  IMAD R2, R2, 0x40, R7 ;  /* 0x0000004002027824 */ /* 0x000fe200078e0207 */
[----:B------:R-:W-:Y:S01]  /*0c70*/  LOP3.LUT R4, R3, 0x1ffffffe, RZ, 0xc0, !PT ;  /* 0x1ffffffe03047812 */ /* 0x000fe200078ec0ff */
[----:B------:R-:W-:Y:S01]  /*0c80*/  IMAD.IADD R18, R157, 0x1, -R18 ;  /* 0x000000019d127824 */ /* 0x000fe200078e0a12 */
[----:B------:R-:W-:Y:S02]  /*0c90*/  SHF.R.S32.HI R0, RZ, 0x1f, R23 ;  /* 0x0000001fff007819 */ /* 0x000fe40000011417 */
[----:B------:R0:W-:Y:S01]  /*0ca0*/  STL [R1+0x8], R2 ;  /* 0x0000080201007387 */ /* 0x0001e20000100800 */
[----:B------:R-:W-:-:S04]  /*0cb0*/  IMAD.IADD R4, R9, 0x1, -R4 ;  /* 0x0000000109047824 */ /* 0x000fc800078e0a04 */
[----:B------:R-:W-:-:S07]  /*0cc0*/  IMAD R19, R4, 0x8, R2 ;  /* 0x0000000804137824 */ /* 0x000fce00078e0202 */
.L_x_903:
[----:B------:R-:W-:Y:S01]  /*0cd0*/  ULDC UR5, c[0x0][0xc60] ;  /* 0x0003180000057ab9 */ /* 0x000fe20000000800 */
[----:B------:R-:W-:Y:S01]  /*0ce0*/  UMOV UR8, UR4 ;  /* 0x0000000400087c82 */ /* 0x000fe20008000000 */
[----:B------:R-:W-:-:S11]  /*0cf0*/  UISETP.NE.AND UP0, UPT, UR5, 0x1, UPT ;  /* 0x000000010500788c */ /* 0x000fd6000bf05270 */
[----:B------:R-:W-:Y:S01]  /*0d00*/  @UP0 ULDC UR6, c[0x0][0xc64] ;  /* 0x0003190000060ab9 */ /* 0x000fe20000000800 */
[----:B------:R-:W-:Y:S01]  /*0d10*/  @UP0 ULDC UR9, c[0x0][0xc68] ;  /* 0x00031a0000090ab9 */ /* 0x000fe20000000800 */
[----:B------:R-:W-:-:S04]  /*0d20*/  UIMAD.WIDE.U32 UR6, UR4, UR6, URZ ;  /* 0x00000006040672a5 */ /* 0x000fc8000f8e003f */
[----:B------:R-:W-:-:S03]  /*0d30*/  @UP0 USHF.R.U32.HI UR8, URZ, UR9, UR7 ;  /* 0x000000093f080299 */ /* 0x000fc60008011607 */
[----:B------:R-:W-:Y:S02]  /*0d40*/  ULDC UR6, c[0x0][0xc78] ;  /* 0x00031e0000067ab9 */ /* 0x000fe40000000800 */
[----:B------:R-:W-:Y:S02]  /*0d50*/  UISETP.GE.AND UP0, UPT, UR8, UR6, UPT ;  /* 0x000000060800728c */ /* 0x000fe4000bf06270 */
[----:B------:R-:W-:-:S04]  /*0d60*/  UIADD3 UR6, -UR8, URZ, URZ ;  /* 0x0000003f08067290 */ /* 0x000fc8000fffe13f */
[----:B------:R-:W-:Y:S01]  /*0d70*/  PLOP3.LUT P0, PT, PT, PT, UP0, 0x80, 0x0 ;  /* 0x000000000000781c */ /* 0x000fe20003f0f008 */
[----:B------:R-:W-:-:S12]  /*0d80*/  UIMAD UR9, UR5, UR6, UR4 ;  /* 0x00000006050972a4 */ /* 0x000fd8000f8e0204 */
[----:B012--5:R-:W-:Y:S05]  /*0d90*/  @!P0 BRA `(.L_x_811) ;  /* 0x0000000000208947 */ /* 0x027fea0003800000 */
[----:B------:R-:W-:Y:S01]  /*0da0*/  ULDC UR7, c[0x0][0xc6c] ;  /* 0x00031b0000077ab9 */ /* 0x000fe20000000800 */
[----:B------:R-:W-:Y:S01]  /*0db0*/  UMOV UR6, UR9 ;  /* 0x0000000900067c82 */ /* 0x000fe20008000000 */
[----:B------:R-:W-:-:S11]  /*0dc0*/  UISETP.NE.AND UP0, UPT, UR7, 0x1, UPT ;  /* 0x000000010700788c */ /* 0x000fd6000bf05270 */
[----:B------:R-:W-:Y:S02]  /*0dd0*/  @UP0 ULDC.64 UR10, c[0x0][0xc70] ;  /* 0x00031c00000a0ab9 */ /* 0x000fe40000000a00 */
[----:B------:R-:W-:-:S04]  /*0de0*/  UIMAD.WIDE.U32 UR4, UR9, UR10, URZ ;  /* 0x0000000a090472a5 */ /* 0x000fc8000f8e003f */
[----:B------:R-:W-:-:S04]  /*0df0*/  @UP0 USHF.R.U32.HI UR6, URZ, UR11, UR5 ;  /* 0x0000000b3f060299 */ /* 0x000fc80008011605 */
[----:B------:R-:W-:Y:S01]  /*0e00*/  UIMAD UR4, UR6, UR7, URZ ;  /* 0x00000007060472a4 */ /* 0x000fe2000f8e023f */
[----:B------:R-:W-:Y:S11]  /*0e10*/  BRA `(.L_x_812) ;  /* 0x00000000001c7947 */ /* 0x000ff60003800000 */
.L_x_811:
[----:B------:R-:W-:Y:S01]  /*0e20*/  ULDC UR7, c[0x0][0xc54] ;  /* 0x0003150000077ab9 */ /* 0x000fe20000000800 */
[----:B------:R-:W-:Y:S01]  /*0e30*/  UMOV UR6, UR9 ;  /* 0x0000000900067c82 */ /* 0x000fe20008000000 */
[----:B------:R-:W-:-:S11]  /*0e40*/  UISETP.NE.AND UP0, UPT, UR7, 0x1, UPT ;  /* 0x000000010700788c */ /* 0x000fd6000bf05270 */
[----:B------:R-:W-:Y:S02]  /*0e50*/  @UP0 ULDC.64 UR10, c[0x0][0xc58] ;  /* 0x00031600000a0ab9 */ /* 0x000fe40000000a00 */
[----:B------:R-:W-:-:S04]  /*0e60*/  UIMAD.WIDE.U32 UR4, UR9, UR10, URZ ;  /* 0x0000000a090472a5 */ /* 0x000fc8000f8e003f */
[----:B------:R-:W-:-:S04]  /*0e70*/  @UP0 USHF.R.U32.HI UR6, URZ, UR11, UR5 ;  /* 0x0000000b3f060299 */ /* 0x000fc80008011605 */
[----:B------:R-:W-:-:S12]  /*0e80*/  UIMAD UR4, UR6, UR7, URZ ;  /* 0x00000007060472a4 */ /* 0x000fd8000f8e023f */
.L_x_812:
[----:B------:R-:W1:Y:S01]  /*0e90*/  LDC R0, c[0x0][0x448] ;  /* 0x00011200ff007b82 */ /* 0x000e620000000800 */
[----:B------:R-:W-:Y:S01]  /*0ea0*/  ULOP3.LUT UR6, URZ, UR6, URZ, 0x33, !UPT ;  /* 0x000000063f067292 */ /* 0x000fe2000f8e333f */
[----:B0-----:R-:W-:Y:S01]  /*0eb0*/  LOP3.LUT R2, R2, 0xffffffef, RZ, 0xc0, !PT ;  /* 0xffffffef02027812 */ /* 0x001fe200078ec0ff */
[----:B------:R-:W-:Y:S01]  /*0ec0*/  ULDC UR42, c[0x0][0xc48] ;  /* 0x00031200002a7ab9 */ /* 0x000fe20000000800 */
[----:B------:R-:W-:Y:S01]  /*0ed0*/  ULDC UR5, c[0x0][0xc3c] ;  /* 0x00030f0000057ab9 */ /* 0x000fe20000000800 */
[----:B------:R-:W-:Y:S02]  /*0ee0*/  UISETP.NE.AND UP0, UPT, UR42, 0x1, UPT ;  /* 0x000000012a00788c */ /* 0x000fe4000bf05270 */
[----:B------:R-:W-:Y:S01]  /*0ef0*/  UIADD3 UR6, UR6, UR5, URZ ;  /* 0x0000000506067290 */ /* 0x000fe2000fffe03f */
[----:B------:R-:W0:Y:S01]  /*0f00*/  LDC.64 R10, c[0x0][0x9e0] ;  /* 0x00027800ff0a7b82 */ /* 0x000e220000000a00 */
[----:B------:R-:W-:Y:S02]  /*0f10*/  UIADD3 UR4, UR9, -UR4, URZ ;  /* 0x8000000409047290 */ /* 0x000fe4000fffe03f */
[----:B------:R-:W-:Y:S01]  /*0f20*/  UIMAD UR40, UR6, 0xc0, URZ ;  /* 0x000000c0062878a4 */ /* 0x000fe2000f8e023f */
[----:B------:R-:W-:Y:S01]  /*0f30*/  ULDC.64 UR10, c[0x0][0x418] ;  /* 0x00010600000a7ab9 */ /* 0x000fe20000000a00 */
[----:B------:R-:W-:Y:S01]  /*0f40*/  ULDC UR7, c[0x0][0xc54] ;  /* 0x0003150000077ab9 */ /* 0x000fe20000000800 */
[----:B------:R-:W-:-:S02]  /*0f50*/  ISETP.NE.U32.AND P0, PT, RZ, UR10, PT ;  /* 0x0000000aff007c0c */ /* 0x000fc4000bf05070 */
[----:B------:R-:W2:Y:S01]  /*0f60*/  LDC R105, c[0x0][0x288] ;  /* 0x0000a200ff697b82 */ /* 0x000ea20000000800 */
[----:B------:R-:W-:Y:S02]  /*0f70*/  UIADD3 UR6, UR40, 0xbf, URZ ;  /* 0x000000bf28067890 */ /* 0x000fe4000fffe03f */
[----:B------:R-:W-:Y:S01]  /*0f80*/  UIMAD UR8, UR8, UR7, UR4 ;  /* 0x00000007080872a4 */ /* 0x000fe2000f8e0204 */
[----:B------:R-:W-:Y:S02]  /*0f90*/  ISETP.NE.AND.EX P0, PT, RZ, UR11, PT, P0 ;  /* 0x0000000bff007c0c */ /* 0x000fe4000bf05300 */
[----:B------:R-:W-:Y:S01]  /*0fa0*/  @UP0 ULDC UR4, c[0x0][0xc4c] ;  /* 0x0003130000040ab9 */ /* 0x000fe20000000800 */
[----:B------:R-:W-:Y:S01]  /*0fb0*/  @UP0 ULDC UR7, c[0x0][0xc50] ;  /* 0x0003140000070ab9 */ /* 0x000fe20000000800 */
[----:B-1----:R-:W-:Y:S01]  /*0fc0*/  ISETP.NE.AND P2, PT, R0, 0x1, PT ;  /* 0x000000010000780c */ /* 0x002fe20003f45270 */
[----:B------:R-:W1:Y:S01]  /*0fd0*/  LDC R7, c[0x0][0x2f0] ;  /* 0x0000bc00ff077b82 */ /* 0x000e620000000800 */
[----:B------:R-:W-:Y:S01]  /*0fe0*/  UIMAD.WIDE.U32 UR4, UR8, UR4, URZ ;  /* 0x00000004080472a5 */ /* 0x000fe2000f8e003f */
[----:B------:R-:W-:Y:S01]  /*0ff0*/  IMAD.U32 R3, RZ, RZ, UR6 ;  /* 0x00000006ff037e24 */ /* 0x000fe2000f8e00ff */
[----:B------:R-:W-:-:S02]  /*1000*/  UMOV UR41, UR8 ;  /* 0x0000000800297c82 */ /* 0x000fc40008000000 */
[----:B------:R-:W-:Y:S01]  /*1010*/  @UP0 USHF.R.U32.HI UR41, URZ, UR7, UR5 ;  /* 0x000000073f290299 */ /* 0x000fe20008011605 */
[----:B0-----:R-:W-:Y:S02]  /*1020*/  ISETP.GE.AND P1, PT, R11, 0x1, PT ;  /* 0x000000010b00780c */ /* 0x001fe40003f26270 */
[----:B------:R-:W0:Y:S01]  /*1030*/  LDC R0, c[0x0][0x424] ;  /* 0x00010900ff007b82 */ /* 0x000e220000000800 */
[----:B------:R-:W-:-:S03]  /*1040*/  UIADD3 UR4, -UR41, URZ, URZ ;  /* 0x0000003f29047290 */ /* 0x000fc6000fffe13f */
[----:B------:R-:W-:Y:S01]  /*1050*/  @P2 LOP3.LUT R2, R2, 0x10, RZ, 0xfc, !PT ;  /* 0x0000001002022812 */ /* 0x000fe200078efcff */
[----:B------:R-:W-:Y:S01]  /*1060*/  UIMAD UR42, UR42, UR4, UR8 ;  /* 0x000000042a2a72a4 */ /* 0x000fe2000f8e0208 */
[----:B--2---:R-:W-:Y:S02]  /*1070*/  IADD3 R5, -R105, 0x1, RZ ;  /* 0x0000000169057810 */ /* 0x004fe40007ffe1ff */
[----:B------:R-:W2:Y:S01]  /*1080*/  @P2 LDC R4, c[0x0][0x44c] ;  /* 0x00011300ff042b82 */ /* 0x000ea20000000800 */
[----:B------:R-:W-:-:S04]  /*1090*/  LOP3.LUT R2, R2, 0xfffffff7, RZ, 0xc0, !PT ;  /* 0xfffffff702027812 */ /* 0x000fc800078ec0ff */
[----:B------:R-:W-:-:S03]  /*10a0*/  @P1 LOP3.LUT R2, R2, 0x8, RZ, 0xfc, !PT ;  /* 0x0000000802021812 */ /* 0x000fc600078efcff */
[----:B------:R-:W3:Y:S01]  /*10b0*/  @P2 LDC R9, c[0x0][0x450] ;  /* 0x00011400ff092b82 */ /* 0x000ee20000000800 */
[----:B0-----:R-:W-:-:S05]  /*10c0*/  SEL R0, R0, 0x1, P0 ;  /* 0x0000000100007807 */ /* 0x001fca0000000000 */
[CC--:B-1----:R-:W-:Y:S02]  /*10d0*/  IMAD R6, R0.reuse, R7.reuse, R5 ;  /* 0x0000000700067224 */ /* 0x0c2fe400078e0205 */
[----:B------:R-:W-:Y:S02]  /*10e0*/  IMAD R17, R0, R7, RZ ;  /* 0x0000000700117224 */ /* 0x000fe400078e02ff */
[----:B--2---:R-:W-:-:S05]  /*10f0*/  @P2 IMAD.HI.U32 R4, R4, UR6, RZ ;  /* 0x0000000604042c27 */ /* 0x004fca000f8e00ff */
[----:B---3--:R-:W-:-:S05]  /*1100*/  @P2 SHF.R.U32.HI R3, RZ, R9, R4 ;  /* 0x00000009ff032219 */ /* 0x008fca0000011604 */
[----:B------:R-:W-:-:S04]  /*1110*/  IMAD.IADD R5, R6, 0x1, R3 ;  /* 0x0000000106057824 */ /* 0x000fc800078e0203 */
[----:B------:R-:W-:Y:S01]  /*1120*/  IMAD.IADD R3, R5, 0x1, R10 ;  /* 0x0000000105037824 */ /* 0x000fe200078e020a */
[----:B------:R-:W-:Y:S06]  /*1130*/  @!P1 BRA `(.L_x_813) ;  /* 0x0000000000409947 */ /* 0x000fec0003800000 */
[C---:B------:R-:W-:Y:S01]  /*1140*/  ISETP.GT.AND P0, PT, R5.reuse, RZ, PT ;  /* 0x000000ff0500720c */ /* 0x040fe20003f04270 */
[----:B------:R-:W-:-:S12]  /*1150*/  VIADD R4, R5, 0xffffffff ;  /* 0xffffffff05047836 */ /* 0x000fd80000000000 */
[----:B------:R-:W-:Y:S05]  /*1160*/  @P0 BRA `(.L_x_814) ;  /* 0x00000000001c0947 */ /* 0x000fea0003800000 */
[----:B------:R-:W-:Y:S01]  /*1170*/  ISETP.NE.AND P0, PT, R11, 0x1, PT ;  /* 0x000000010b00780c */ /* 0x000fe20003f05270 */
[----:B------:R-:W-:-:S12]  /*1180*/  IMAD.MOV R5, RZ, RZ, -R5 ;  /* 0x000000ffff057224 */ /* 0x000fd800078e0a05 */
[----:B------:R-:W0:Y:S02]  /*1190*/  @P0 LDC.64 R8, c[0x0][0x9e8] ;  /* 0x00027a00ff080b82 */ /* 0x000e240000000a00 */
[----:B0-----:R-:W-:-:S05]  /*11a0*/  @P0 IMAD.HI.U32 R4, R5, R8, RZ ;  /* 0x0000000805040227 */ /* 0x001fca00078e00ff */
[----:B------:R-:W-:-:S04]  /*11b0*/  @P0 SHF.R.U32.HI R5, RZ, R9, R4 ;  /* 0x00000009ff050219 */ /* 0x000fc80000011604 */
[----:B------:R-:W-:Y:S01]  /*11c0*/  LOP3.LUT R4, RZ, R5, RZ, 0x33, !PT ;  /* 0x00000005ff047212 */ /* 0x000fe200078e33ff */
[----:B------:R-:W-:Y:S06]  /*11d0*/  BRA `(.L_x_815) ;  /* 0x0000000000107947 */ /* 0x000fec0003800000 */
.L_x_814:
[----:B------:R-:W-:-:S13]  /*11e0*/  ISETP.NE.AND P0, PT, R11, 0x1, PT ;  /* 0x000000010b00780c */ /* 0x000fda0003f05270 */
[----:B------:R-:W0:Y:S02]  /*11f0*/  @P0 LDC.64 R8, c[0x0][0x9e8] ;  /* 0x00027a00ff080b82 */ /* 0x000e240000000a00 */
[----:B0-----:R-:W-:-:S05]  /*1200*/  @P0 IMAD.HI.U32 R6, R4, R8, RZ ;  /* 0x0000000804060227 */ /* 0x001fca00078e00ff */
[----:B------:R-:W-:-:S07]  /*1210*/  @P0 SHF.R.U32.HI R4, RZ, R9, R6 ;  /* 0x00000009ff040219 */ /* 0x000fce0000011606 */
.L_x_815:
[----:B------:R-:W-:-:S05]  /*1220*/  IMAD R4, R4, R11, R11 ;  /* 0x0000000b04047224 */ /* 0x000fca00078e020b */
[----:B------:R-:W-:-:S07]  /*1230*/  VIMNMX R3, R3, R4, PT ;  /* 0x0000000403037248 */ /* 0x000fce0003fe0100 */
.L_x_813:
[----:B------:R-:W0:Y:S01]  /*1240*/  @P2 LDC R5, c[0x0][0x44c] ;  /* 0x00011300ff052b82 */ /* 0x000e220000000800 */
[----:B------:R-:W-:Y:S01]  /*1250*/  IMAD.U32 R4, RZ, RZ, UR40 ;  /* 0x00000028ff047e24 */ /* 0x000fe2000f8e00ff */
[----:B------:R-:W-:Y:S01]  /*1260*/  ULDC UR4, c[0x0][0x9dc] ;  /* 0x0002770000047ab9 */ /* 0x000fe20000000800 */
[CC--:B------:R-:W-:Y:S02]  /*1270*/  IMAD R105, R0.reuse, R7.reuse, -R105 ;  /* 0x0000000700697224 */ /* 0x0c0fe400078e0a69 */
[----:B------:R-:W-:Y:S02]  /*1280*/  VIADD R3, R3, 0x9f ;  /* 0x0000009f03037836 */ /* 0x000fe40000000000 */
[----:B------:R-:W-:Y:S01]  /*1290*/  IMAD R0, R0, R7, 0x9f ;  /* 0x0000009f00007424 */ /* 0x000fe200078e0207 */
[----:B------:R-:W1:Y:S03]  /*12a0*/  @P2 LDC R6, c[0x0][0x450] ;  /* 0x00011400ff062b82 */ /* 0x000e660000000800 */
[----:B------:R-:W-:-:S04]  /*12b0*/  IMAD.HI R0, R0, 0x66666667, RZ ;  /* 0x6666666700007827 */ /* 0x000fc800078e02ff */
[----:B0-----:R-:W-:-:S05]  /*12c0*/  @P2 IMAD.HI.U32 R5, R5, UR40, RZ ;  /* 0x0000002805052c27 */ /* 0x001fca000f8e00ff */
[----:B-1----:R-:W-:-:S05]  /*12d0*/  @P2 SHF.R.U32.HI R4, RZ, R6, R5 ;  /* 0x00000006ff042219 */ /* 0x002fca0000011605 */
[----:B------:R-:W-:Y:S02]  /*12e0*/  IMAD.IADD R6, R105, 0x1, R4 ;  /* 0x0000000169067824 */ /* 0x000fe400078e0204 */
[----:B------:R-:W-:Y:S01]  /*12f0*/  IMAD.HI R4, R3, 0x66666667, RZ ;  /* 0x6666666703047827 */ /* 0x000fe200078e02ff */
[----:B------:R-:W-:-:S03]  /*1300*/  SHF.R.U32.HI R3, RZ, 0x1f, R0 ;  /* 0x0000001fff037819 */ /* 0x000fc60000011600 */
[----:B------:R-:W-:Y:S01]  /*1310*/  VIADD R7, R6, -UR4 ;  /* 0x8000000406077c36 */ /* 0x000fe20008000000 */
[----:B------:R-:W-:Y:S02]  /*1320*/  SHF.R.U32.HI R5, RZ, 0x1f, R4 ;  /* 0x0000001fff057819 */ /* 0x000fe40000011604 */
[----:B------:R-:W-:Y:S02]  /*1330*/  LEA.HI.SX32 R3, R0, R3, 0x1a ;  /* 0x0000000300037211 */ /* 0x000fe400078fd2ff */
[----:B------:R-:W-:Y:S02]  /*1340*/  LEA.HI.SX32 R104, R4, R5, 0x1a ;  /* 0x0000000504687211 */ /* 0x000fe400078fd2ff */
[----:B------:R-:W-:Y:S02]  /*1350*/  R2UR UR4, R7 ;  /* 0x00000000070472ca */ /* 0x000fe400000e0000 */
[----:B------:R-:W-:Y:S01]  /*1360*/  VIMNMX R104, R3, R104, PT ;  /* 0x0000006803687248 */ /* 0x000fe20003fe0100 */
[----:B------:R-:W-:-:S12]  /*1370*/  @!P1 BRA `(.L_x_816) ;  /* 0x0000000000449947 */ /* 0x000fd80003800000 */
[----:B------:R-:W-:-:S13]  /*1380*/  ISETP.GT.AND P0, PT, R6, -0x1, PT ;  /* 0xffffffff0600780c */ /* 0x000fda0003f04270 */
[----:B------:R-:W-:Y:S05]  /*1390*/  @P0 BRA `(.L_x_817) ;  /* 0x00000000001c0947 */ /* 0x000fea0003800000 */
[----:B------:R-:W-:Y:S02]  /*13a0*/  ISETP.NE.AND P0, PT, R11, 0x1, PT ;  /* 0x000000010b00780c */ /* 0x000fe40003f05270 */
[----:B------:R-:W-:-:S11]  /*13b0*/  LOP3.LUT R3, RZ, R6, RZ, 0x33, !PT ;  /* 0x00000006ff037212 */ /* 0x000fd600078e33ff */
[----:B------:R-:W0:Y:S02]  /*13c0*/  @P0 LDC.64 R4, c[0x0][0x9e8] ;  /* 0x00027a00ff040b82 */ /* 0x000e240000000a00 */
[----:B0-----:R-:W-:-:S05]  /*13d0*/  @P0 IMAD.HI.U32 R0, R3, R4, RZ ;  /* 0x0000000403000227 */ /* 0x001fca00078e00ff */
[----:B------:R-:W-:-:S04]  /*13e0*/  @P0 SHF.R.U32.HI R3, RZ, R5, R0 ;  /* 0x00000005ff030219 */ /* 0x000fc80000011600 */
[----:B------:R-:W-:Y:S01]  /*13f0*/  LOP3.LUT R6, RZ, R3, RZ, 0x33, !PT ;  /* 0x00000003ff067212 */ /* 0x000fe200078e33ff */
[----:B------:R-:W-:Y:S06]  /*1400*/  BRA `(.L_x_818) ;  /* 0x0000000000107947 */ /* 0x000fec0003800000 */
.L_x_817:
[----:B------:R-:W-:-:S13]  /*1410*/  ISETP.NE.AND P0, PT, R11, 0x1, PT ;  /* 0x000000010b00780c */ /* 0x000fda0003f05270 */
[----:B------:R-:W0:Y:S02]  /*1420*/  @P0 LDC.64 R4, c[0x0][0x9e8] ;  /* 0x00027a00ff040b82 */ /* 0x000e240000000a00 */
[----:B0-----:R-:W-:-:S05]  /*1430*/  @P0 IMAD.HI.U32 R0, R6, R4, RZ ;  /* 0x0000000406000227 */ /* 0x001fca00078e00ff */
[----:B------:R-:W-:-:S07]  /*1440*/  @P0 SHF.R.U32.HI R6, RZ, R5, R0 ;  /* 0x00000005ff060219 */ /* 0x000fce0000011600 */
.L_x_818:
[----:B------:R-:W-:-:S05]  /*1450*/  IMAD R6, R6, R11, RZ ;  /* 0x0000000b06067224 */ /* 0x000fca00078e02ff */
[----:B------:R-:W-:-:S13]  /*1460*/  R2UR UR5, R6 ;  /* 0x00000000060572ca */ /* 0x000fda00000e0000 */
[----:B------:R-:W-:-:S04]  /*1470*/  UISETP.LT.AND UP0, UPT, UR4, UR5, UPT ;  /* 0x000000050400728c */ /* 0x000fc8000bf01270 */
[----:B------:R-:W-:-:S12]  /*1480*/  USEL UR4, UR4, UR5, !UP0 ;  /* 0x0000000504047287 */ /* 0x000fd8000c000000 */
.L_x_816:
[----:B------:R-:W-:Y:S01]  /*1490*/  UIMAD.WIDE UR4, UR4, 0x66666667, URZ ;  /* 0x66666667040478a5 */ /* 0x000fe2000f8e023f */
[----:B------:R-:W-:Y:S01]  /*14a0*/  PLOP3.LUT P0, PT, PT, PT, PT, 0x80, 0x0 ;  /* 0x000000000000781c */ /* 0x000fe20003f0f070 */
[----:B------:R-:W-:Y:S01]  /*14b0*/  IMAD.MOV.U32 R0, RZ, RZ, RZ ;  /* 0x000000ffff007224 */ /* 0x000fe200078e00ff */
[----:B------:R-:W-:Y:S01]  /*14c0*/  CS2R R54, SRZ ;  /* 0x0000000000367805 */ /* 0x000fe2000001ff00 */
[----:B------:R-:W-:Y:S01]  /*14d0*/  USHF.R.U32.HI UR4, URZ, 0x1f, UR5 ;  /* 0x0000001f3f047899 */ /* 0x000fe20008011605 */
[----:B------:R-:W-:Y:S01]  /*14e0*/  IMAD.MOV.U32 R3, RZ, RZ, RZ ;  /* 0x000000ffff037224 */ /* 0x000fe200078e00ff */
[----:B------:R-:W-:Y:S02]  /*14f0*/  CS2R R8, SRZ ;  /* 0x0000000000087805 */ /* 0x000fe4000001ff00 */
[----:B------:R-:W-:Y:S01]  /*1500*/  CS2R R52, SRZ ;  /* 0x0000000000347805 */ /* 0x000fe2000001ff00 */
[----:B------:R-:W-:Y:S01]  /*1510*/  ULEA.HI.SX32 UR4, UR5, UR4, 0x1a ;  /* 0x0000000405047291 */ /* 0x000fe2000f8fd23f */
[----:B------:R-:W-:Y:S01]  /*1520*/  CS2R R10, SRZ ;  /* 0x00000000000a7805 */ /* 0x000fe2000001ff00 */
[----:B------:R-:W-:Y:S01]  /*1530*/  IMAD.MOV.U32 R5, RZ, RZ, RZ ;  /* 0x000000ffff057224 */ /* 0x000fe200078e00ff */
[----:B------:R-:W-:Y:S01]  /*1540*/  CS2R R46, SRZ ;  /* 0x00000000002e7805 */ /* 0x000fe2000001ff00 */
[----:B------:R-:W-:Y:S01]  /*1550*/  UISETP.LT.AND UP0, UPT, URZ, UR4, UPT ;  /* 0x000000043f00728c */ /* 0x000fe2000bf01270 */
[----:B------:R-:W-:-:S02]  /*1560*/  CS2R R12, SRZ ;  /* 0x00000000000c7805 */ /* 0x000fc4000001ff00 */
[----:B------:R-:W-:Y:S02]  /*1570*/  CS2R R44, SRZ ;  /* 0x00000000002c7805 */ /* 0x000fe4000001ff00 */
[----:B------:R-:W-:Y:S01]  /*1580*/  CS2R R14, SRZ ;  /* 0x00000000000e7805 */ /* 0x000fe2000001ff00 */
[----:B------:R-:W-:Y:S01]  /*1590*/  USEL UR43, URZ, UR4, !UP0 ;  /* 0x000000043f2b7287 */ /* 0x000fe2000c000000 */
[----:B------:R-:W-:Y:S02]  /*15a0*/  CS2R R38, SRZ ;  /* 0x0000000000267805 */ /* 0x000fe4000001ff00 */
[----:B------:R-:W-:Y:S02]  /*15b0*/  CS2R R20, SRZ ;  /* 0x0000000000147805 */ /* 0x000fe4000001ff00 */
[----:B------:R-:W-:Y:S02]  /*15c0*/  CS2R R36, SRZ ;  /* 0x0000000000247805 */ /* 0x000fe4000001ff00 */
[----:B------:R-:W-:-:S02]  /*15d0*/  CS2R R24, SRZ ;  /* 0x0000000000187805 */ /* 0x000fc4000001ff00 */
[----:B------:R-:W-:Y:S02]  /*15e0*/  CS2R R30, SRZ ;  /* 0x00000000001e7805 */ /* 0x000fe4000001ff00 */
[----:B------:R-:W-:Y:S01]  /*15f0*/  ISETP.GT.AND P1, PT, R104, UR43, PT ;  /* 0x0000002b68007c0c */ /* 0x000fe2000bf24270 */
[----:B------:R-:W-:Y:S01]  /*1600*/  IMAD.MOV.U32 R26, RZ, RZ, RZ ;  /* 0x000000ffff1a7224 */ /* 0x000fe200078e00ff */
[----:B------:R-:W-:Y:S02]  /*1610*/  CS2R R28, SRZ ;  /* 0x00000000001c7805 */ /* 0x000fe4000001ff00 */
[----:B------:R-:W-:-:S09]  /*1620*/  CS2R R56, SRZ ;  /* 0x0000000000387805 */ /* 0x000fd2000001ff00 */
[----:B------:R-:W-:Y:S05]  /*1630*/  @!P1 BRA `(.L_x_819) ;  /* 0x0000011800009947 */ /* 0x000fea0003800000 */
[----:B------:R-:W0:Y:S01]  /*1640*/  S2R R4, SR_TID.X ;  /* 0x0000000000047919 */ /* 0x000e220000002100 */
[----:B------:R-:W1:Y:S01]  /*1650*/  S2UR UR44, SR_CgaCtaId ;  /* 0x00000000002c79c3 */ /* 0x000e620000008800 */
[----:B------:R-:W-:Y:S02]  /*1660*/  UMOV UR45, 0x400 ;  /* 0x00000400002d7882 */ /* 0x000fe40000000000 */
[----:B-1----:R-:W-:Y:S01]  /*1670*/  ULEA UR45, UR44, UR45, 0x18 ;  /* 0x0000002d2c2d7291 */ /* 0x002fe2000f8ec03f */
[----:B0-----:R-:W-:-:S05]  /*1680*/  VIADD R6, R4, 0xffffff80 ;  /* 0xffffff8004067836 */ /* 0x001fca0000000000 */
[----:B------:R-:W-:-:S04]  /*1690*/  SHF.R.S32.HI R4, RZ, 0x1f, R6 ;  /* 0x0000001fff047819 */ /* 0x000fc80000011406 */
[----:B------:R-:W-:-:S04]  /*16a0*/  LEA.HI R4, R4, R6, RZ, 0x7 ;  /* 0x0000000604047211 */ /* 0x000fc800078f38ff */
[----:B------:R-:W-:-:S05]  /*16b0*/  SHF.R.S32.HI R4, RZ, 0x7, R4 ;  /* 0x00000007ff047819 */ /* 0x000fca0000011404 */
[----:B------:R-:W0:Y:S02]  /*16c0*/  SHFL.IDX PT, R0, R4, RZ, 0x1f ;  /* 0x00001fff04007589 */ /* 0x000e2400000e0000 */
[----:B0-----:R-:W-:-:S13]  /*16d0*/  R2UR UR6, R0 ;  /* 0x00000000000672ca */ /* 0x001fda00000e0000 */
[----:B------:R-:W-:Y:S02]  /*16e0*/  UIMAD.WIDE UR4, UR6, 0x55555556, URZ ;  /* 0x55555556060478a5 */ /* 0x000fe4000f8e023f */
[----:B------:R-:W-:Y:S02]  /*16f0*/  UIADD3 UR4, UR45, 0xb000, URZ ;  /* 0x0000b0002d047890 */ /* 0x000fe4000fffe03f */
[----:B------:R-:W-:Y:S02]  /*1700*/  ULEA.HI UR5, UR5, UR5, URZ, 0x1 ;  /* 0x0000000505057291 */ /* 0x000fe4000f8f083f */
[----:B------:R-:W-:Y:S02]  /*1710*/  ULOP3.LUT UP0, URZ, UR4, 0x9f, URZ, 0xc0, !UPT ;  /* 0x0000009f043f7892 */ /* 0x000fe4000f80c03f */
[----:B------:R-:W-:-:S04]  /*1720*/  UIMAD UR5, UR5, -0x3, UR6 ;  /* 0xfffffffd050578a4 */ /* 0x000fc8000f8e0206 */
[----:B------:R-:W-:Y:S01]  /*1730*/  PLOP3.LUT P0, PT, PT, PT, UP0, 0x80, 0x0 ;  /* 0x000000000000781c */ /* 0x000fe20003f0f008 */
[----:B------:R-:W-:-:S04]  /*1740*/  ULEA UR5, UR5, UR4, 0xc ;  /* 0x0000000405057291 */ /* 0x000fc8000f8e603f */
[----:B------:R-:W-:-:S04]  /*1750*/  USHF.R.U32.HI UR5, URZ, 0x4, UR5 ;  /* 0x000000043f057899 */ /* 0x000fc80008011605 */
[----:B------:R-:W-:-:S04]  /*1760*/  ULOP3.LUT UR47, UR5, 0x3fff, URZ, 0xc0, !UPT ;  /* 0x00003fff052f7892 */ /* 0x000fc8000f8ec03f */
[----:B------:R-:W-:Y:S08]  /*1770*/  @!P0 BRA `(.L_x_820) ;  /* 0x0000000000408947 */ /* 0x000ff00003800000 */
[----:B------:R-:W-:Y:S01]  /*1780*/  MOV R0, 0x0 ;  /* 0x0000000000007802 */ /* 0x000fe20000000f00 */
[----:B------:R-:W-:Y:S01]  /*1790*/  ULDC.64 UR4, c[0x4][0x98] ;  /* 0x0100260000047ab9 */ /* 0x000fe20000000a00 */
[----:B------:R-:W-:Y:S01]  /*17a0*/  ULDC.64 UR6, c[0x4][0x30] ;  /* 0x01000c0000067ab9 */ /* 0x000fe20000000a00 */
[----:B------:R-:W-:Y:S01]  /*17b0*/  IMAD.U32 R4, RZ, RZ, UR4 ;  /* 0x00000004ff047e24 */ /* 0x000fe2000f8e00ff */
[----:B------:R0:W1:Y:S01]  /*17c0*/  LDC.64 R14, c[0x4][R0] ;  /* 0x01000000000e7b82 */ /* 0x0000620000000a00 */
[----:B------:R-:W-:Y:S01]  /*17d0*/  IMAD.U32 R5, RZ, RZ, UR5 ;  /* 0x00000005ff057e24 */ /* 0x000fe2000f8e00ff */
[----:B------:R-:W-:Y:S01]  /*17e0*/  ULDC.64 UR4, c[0x4][0xa0] ;  /* 0x0100280000047ab9 */ /* 0x000fe20000000a00 */
[----:B------:R-:W-:Y:S02]  /*17f0*/  IMAD.U32 R10, RZ, RZ, UR6 ;  /* 0x00000006ff0a7e24 */ /* 0x000fe4000f8e00ff */
[----:B------:R-:W-:Y:S02]  /*1800*/  IMAD.U32 R6, RZ, RZ, UR4 ;  /* 0x00000004ff067e24 */ /* 0x000fe4000f8e00ff */
[----:B------:R-:W-:-:S02]  /*1810*/  IMAD.U32 R7, RZ, RZ, UR5 ;  /* 0x00000005ff077e24 */ /* 0x000fc4000f8e00ff */
[----:B------:R-:W-:Y:S02]  /*1820*/  IMAD.U32 R11, RZ, RZ, UR7 ;  /* 0x00000007ff0b7e24 */ /* 0x000fe4000f8e00ff */
[----:B------:R-:W-:Y:S02]  /*1830*/  IMAD.MOV.U32 R8, RZ, RZ, 0x70 ;  /* 0x00000070ff087424 */ /* 0x000fe400078e00ff */
[----:B------:R-:W-:Y:S02]  /*1840*/  IMAD.MOV.U32 R12, RZ, RZ, 0x1 ;  /* 0x00000001ff0c7424 */ /* 0x000fe400078e00ff */
[----:B0-----:R-:W-:-:S07]  /*1850*/  IMAD.MOV.U32 R13, RZ, RZ, RZ ;  /* 0x000000ffff0d7224 */ /* 0x001fce00078e00ff */
[----:B------:R-:W-:-:S07]  /*1860*/  LEPC R20, `(.L_x_820) ;  /* 0x000000001014794e */ /* 0x000fce0000000000 */
[----:B-1----:R-:W-:Y:S05]  /*1870*/  CALL.ABS.NOINC R14 ;  /* 0x000000000e007343 */ /* 0x002fea0003c00000 */
.L_x_820:
        /* <DEDUP_REMOVED lines=13> */
[----:B------:R-:W-:Y:S01]  /*1950*/  @UP1 ULDC.64 UR16, c[0x0][0x9b8] ;  /* 0x00026e0000101ab9 */ /* 0x000fe20000000a00 */
[----:B------:R-:W-:Y:S02]  /*1960*/  @UP0 UIMAD UR8, UR8, UR14, URZ ;  /* 0x0000000e080802a4 */ /* 0x000fe4000f8e023f */
[----:B------:R-:W-:Y:S02]  /*1970*/  @UP1 UIMAD UR12, UR12, UR16, URZ ;  /* 0x000000100c0c12a4 */ /* 0x000fe4000f8e023f */
[----:B------:R-:W-:Y:S02]  /*1980*/  @UP0 UIMAD UR15, UR41, UR15, UR8 ;  /* 0x0000000f290f02a4 */ /* 0x000fe4000f8e0208 */
[----:B------:R-:W-:-:S02]  /*1990*/  @UP1 UIMAD.WIDE.U32 UR8, UR41, UR16, URZ ;  /* 0x00000010290812a5 */ /* 0x000fc4000f8e003f */
[----:B------:R-:W-:Y:S02]  /*19a0*/  @UP0 UIMAD.WIDE.U32 UR10, UR41, UR14, URZ ;  /* 0x0000000e290a02a5 */ /* 0x000fe4000f8e003f */
[----:B------:R-:W-:Y:S02]  /*19b0*/  @UP1 UIMAD UR16, UR41, UR17, UR12 ;  /* 0x00000011291012a4 */ /* 0x000fe4000f8e020c */
[----:B------:R-:W-:Y:S02]  /*19c0*/  @UP1 USHF.R.S32.HI UR17, URZ, 0x1f, UR42 ;  /* 0x0000001f3f111899 */ /* 0x000fe4000801142a */
[----:B------:R-:W-:Y:S01]  /*19d0*/  @UP0 USHF.R.S32.HI UR14, URZ, 0x1f, UR42 ;  /* 0x0000001f3f0e0899 */ /* 0x000fe2000801142a */
[----:B------:R-:W-:Y:S01]  /*19e0*/  @UP1 ULDC.64 UR12, c[0x0][0x9c0] ;  /* 0x00027000000c1ab9 */ /* 0x000fe20000000a00 */
[----:B------:R-:W-:Y:S01]  /*19f0*/  @UP0 ULDC.64 UR18, c[0x0][0x9b0] ;  /* 0x00026c0000120ab9 */ /* 0x000fe20000000a00 */
[----:B------:R-:W-:Y:S02]  /*1a00*/  @UP0 UIADD3 UR11, UR11, UR15, URZ ;  /* 0x0000000f0b0b0290 */ /* 0x000fe4000fffe03f */
[----:B------:R-:W-:-:S02]  /*1a10*/  @UP1 UIMAD UR15, UR17, UR12, URZ ;  /* 0x0000000c110f12a4 */ /* 0x000fc4000f8e023f */
[----:B------:R-:W-:Y:S02]  /*1a20*/  @UP0 UIMAD UR14, UR14, UR18, URZ ;  /* 0x000000120e0e02a4 */ /* 0x000fe4000f8e023f */
[----:B------:R-:W-:Y:S02]  /*1a30*/  @UP1 UIADD3 UR9, UR9, UR16, URZ ;  /* 0x0000001009091290 */ /* 0x000fe4000fffe03f */
[----:B------:R-:W-:Y:S02]  /*1a40*/  @UP1 UIMAD UR15, UR42, UR13, UR15 ;  /* 0x0000000d2a0f12a4 */ /* 0x000fe4000f8e020f */
[----:B------:R-:W-:Y:S02]  /*1a50*/  @UP0 UIMAD UR14, UR42, UR19, UR14 ;  /* 0x000000132a0e02a4 */ /* 0x000fe4000f8e020e */
[----:B------:R-:W-:Y:S02]  /*1a60*/  @UP0 UIMAD.WIDE.U32 UR10, UR42, UR18, UR10 ;  /* 0x000000122a0a02a5 */ /* 0x000fe4000f8e000a */
[----:B------:R-:W-:-:S02]  /*1a70*/  @UP1 UIMAD.WIDE.U32 UR12, UR42, UR12, UR8 ;  /* 0x0000000c2a0c12a5 */ /* 0x000fc4000f8e0008 */
[----:B------:R-:W-:Y:S02]  /*1a80*/  @UP0 UIADD3 UR9, UR11, UR14, URZ ;  /* 0x0000000e0b090290 */ /* 0x000fe4000fffe03f */
[----:B------:R-:W-:Y:S02]  /*1a90*/  @UP0 ULEA UR6, UP2, UR10, UR6, 0x2 ;  /* 0x000000060a060291 */ /* 0x000fe4000f84103f */
[----:B------:R-:W-:Y:S02]  /*1aa0*/  @UP1 UIADD3 UR8, UR13, UR15, URZ ;  /* 0x0000000f0d081290 */ /* 0x000fe4000fffe03f */
[----:B------:R-:W-:Y:S02]  /*1ab0*/  @UP1 ULEA UR4, UP3, UR12, UR4, 0x2 ;  /* 0x000000040c041291 */ /* 0x000fe4000f86103f */
[----:B------:R-:W-:Y:S01]  /*1ac0*/  @UP0 ULEA.HI.X UR7, UR10, UR7, UR9, 0x2, UP2 ;  /* 0x000000070a070291 */ /* 0x000fe200090f1409 */
[----:B------:R-:W-:Y:S01]  /*1ad0*/  IMAD.U32 R4, RZ, RZ, UR6 ;  /* 0x00000006ff047e24 */ /* 0x000fe2000f8e00ff */
[----:B------:R-:W-:-:S02]  /*1ae0*/  @UP1 ULEA.HI.X UR5, UR12, UR5, UR8, 0x2, UP3 ;  /* 0x000000050c051291 */ /* 0x000fc400098f1408 */
[----:B------:R-:W-:Y:S02]  /*1af0*/  IMAD.U32 R6, RZ, RZ, UR4 ;  /* 0x00000004ff067e24 */ /* 0x000fe4000f8e00ff */
        /* <DEDUP_REMOVED lines=12> */
[----:B------:R-:W0:Y:S01]  /*1bc0*/  SYNCS.PHASECHK.TRANS64.TRYWAIT P1, [UR45+0x13200], R8 ;  /* 0x01320008ff0075a7 */ /* 0x000e22000802016d */
[----:B--2---:R-:W-:-:S04]  /*1bd0*/  FMUL.FTZ R0, R3, R0 ;  /* 0x0000000003007220 */ /* 0x004fc80000410000 */
[----:B------:R-:W-:Y:S01]  /*1be0*/  FMUL.FTZ R0, R0, UR4 ;  /* 0x0000000400007c20 */ /* 0x000fe20008410000 */
[----:B0-----:R-:W-:Y:S06]  /*1bf0*/  @!P1 BRA `(.L_x_821) ;  /* 0x0000017c00709947 */ /* 0x001fec0003800000 */
.L_x_995:
[----:B------:R-:W-:Y:S05]  /*1c00*/  @!P0 BRA `(.L_x_822) ;  /* 0x0000000000048947 */ /* 0x000fea0003800000 */
[----:B------:R-:W-:Y:S01]  /*1c10*/  BPT.TRAP 0x1 ;  /* 0x000000040000795c */ /* 0x000fe20000300000 */
.L_x_822:
[----:B------:R-:W-:Y:S02]  /*1c20*/  IMAD.U32 R11, RZ, RZ, UR38 ;  /* 0x00000026ff0b7e24 */ /* 0x000fe4000f8e00ff */
[----:B------:R-:W-:-:S03]  /*1c30*/  IMAD.U32 R4, RZ, RZ, UR37 ;  /* 0x00000025ff047e24 */ /* 0x000fc6000f8e00ff */
[----:B------:R-:W-:Y:S02]  /*1c40*/  LEA R11, R11, UR45, 0x3 ;  /* 0x0000002d0b0b7c11 */ /* 0x000fe4000f8e18ff */
[----:B------:R-:W-:-:S04]  /*1c50*/  SHF.L.U32 R4, R4, 0x1f, RZ ;  /* 0x0000001f04047819 */ /* 0x000fc800000006ff */
[----:B------:R1:W2:Y:S01]  /*1c60*/  SYNCS.PHASECHK.TRANS64.TRYWAIT P1, [R11+URZ+0x13230], R4 ;  /* 0x013230040b0075a7 */ /* 0x0002a2000802017f */
[----:B------:R-:W-:Y:S05]  /*1c70*/  @!P0 BRA `(.L_x_823) ;  /* 0x0000000000048947 */ /* 0x000fea0003800000 */
[----:B------:R-:W-:Y:S01]  /*1c80*/  BPT.TRAP 0x1 ;  /* 0x000000040000795c */ /* 0x000fe20000300000 */
.L_x_823:
[----:B--2---:R-:W-:Y:S05]  /*1c90*/  @P1 BRA `(.L_x_824) ;  /* 0x0000000000081947 */ /* 0x004fea0003800000 */
[----:B------:R-:W2:Y:S02]  /*1ca0*/  SYNCS.PHASECHK.TRANS64.TRYWAIT P1, [R11+URZ+0x13230], R4 ;  /* 0x013230040b0075a7 */ /* 0x000ea4000802017f */
[----:B--2---:R-:W-:Y:S05]  /*1cb0*/  @!P1 BRA `(.L_x_825) ;  /* 0x0000017c00589947 */ /* 0x004fea0003800000 */
.L_x_824:
[----:B------:R-:W-:-:S04]  /*1cc0*/  UIADD3 UR4, UR45, 0xe000, URZ ;  /* 0x0000e0002d047890 */ /* 0x000fc8000fffe03f */
[----:B------:R-:W-:-:S04]  /*1cd0*/  USHF.R.U32.HI UR4, URZ, 0x4, UR4 ;  /* 0x000000043f047899 */ /* 0x000fc80008011604 */
[----:B------:R-:W-:-:S06]  /*1ce0*/  ULOP3.LUT UR4, UR4, 0x3fff, URZ, 0xc0, !UPT ;  /* 0x00003fff04047892 */ /* 0x000fcc000f8ec03f */
[----:B------:R-:W-:Y:S01]  /*1cf0*/  IMAD.U32 R5, RZ, RZ, UR4 ;  /* 0x00000004ff057e24 */ /* 0x000fe2000f8e00ff */
[----:B------:R-:W-:Y:S05]  /*1d00*/  WARPSYNC.ALL ;  /* 0x0000000000007948 */ /* 0x000fea0003800000 */
[----:B------:R-:W-:-:S04]  /*1d10*/  LOP3.LUT R5, R5, 0x10000, RZ, 0xfc, !PT ;  /* 0x0001000005057812 */ /* 0x000fc800078efcff */
[----:B------:R-:W-:Y:S01]  /*1d20*/  R2UR UR12, R5 ;  /* 0x00000000050c72ca */ /* 0x000fe200000e0000 */
[----:B------:R-:W-:Y:S01]  /*1d30*/  ULOP3.LUT UR47, UR47, 0x10000, URZ, 0xfc, !UPT ;  /* 0x000100002f2f7892 */ /* 0x000fe2000f8efc3f */
[----:B------:R-:W-:Y:S01]  /*1d40*/  WARPGROUP.ARRIVE ;  /* 0x00000000000079c5 */ /* 0x000fe20000000000 */
[----:B------:R-:W-:Y:S01]  /*1d50*/  UMOV UR9, 0x80000020 ;  /* 0x8000002000097882 */ /* 0x000fe20000000000 */
[----:B------:R-:W-:Y:S01]  /*1d60*/  UMOV UR11, 0x80000020 ;  /* 0x80000020000b7882 */ /* 0x000fe20000000000 */
[----:B------:R-:W-:-:S03]  /*1d70*/  UMOV UR7, 0x80000020 ;  /* 0x8000002000077882 */ /* 0x000fc60000000000 */
[----:B------:R-:W-:-:S05]  /*1d80*/  UMOV UR8, UR47 ;  /* 0x0000002f00087c82 */ /* 0x000fca0008000000 */
        /* <DEDUP_REMOVED lines=60> */
.L_x_826:
[----:B------:R-:W3:Y:S01]  /*2150*/  LDC R112, c[0x0][0x448] ;  /* 0x00011200ff707b82 */ /* 0x000ee20000000800 */
[C---:B------:R-:W-:Y:S01]  /*2160*/  FMUL.FTZ R6, R0.reuse, R88 ;  /* 0x0000005800067220 */ /* 0x040fe20000410000 */
        /* <DEDUP_REMOVED lines=12> */
[C---:B-12---:R-:W-:Y:S01]  /*2230*/  FMUL.FTZ R4, R0.reuse, R91 ;  /* 0x0000005b00047220 */ /* 0x046fe20000410000 */
[C---:B------:R-:W-:Y:S01]  /*2240*/  FMUL.FTZ R21, R0.reuse, R96 ;  /* 0x0000006000157220 */ /* 0x040fe20000410000 */
[C---:B------:R-:W-:Y:S01]  /*2250*/  FMUL.FTZ R91, R0.reuse, R100 ;  /* 0x00000064005b7220 */ /* 0x040fe20000410000 */
[C---:B------:R-:W-:Y:S01]  /*2260*/  FMUL.FTZ R96, R0.reuse, R76 ;  /* 0x0000004c00607220 */ /* 0x040fe20000410000 */
[----:B------:R-:W-:Y:S01]  /*2270*/  FMUL.FTZ R76, R0, R82 ;  /* 0x00000052004c7220 */ /* 0x000fe20000410000 */
[----:B------:R-:W-:-:S02]  /*2280*/  VIADD R100, R19, UR40 ;  /* 0x0000002813647c36 */ /* 0x000fc40008000000 */
[C---:B------:R-:W-:Y:S01]  /*2290*/  FMUL.FTZ R14, R0.reuse, R93 ;  /* 0x0000005d000e7220 */ /* 0x040fe20000410000 */
[C---:B------:R-:W-:Y:S01]  /*22a0*/  FMUL.FTZ R82, R0.reuse, R84 ;  /* 0x0000005400527220 */ /* 0x040fe20000410000 */
[----:B------:R-:W-:Y:S01]  /*22b0*/  R2UR UR6, R11 ;  /* 0x000000000b0672ca */ /* 0x000fe200000e0000 */
[----:B------:R-:W-:Y:S01]  /*22c0*/  FMUL.FTZ R93, R0, R72 ;  /* 0x00000048005d7220 */ /* 0x000fe20000410000 */
[----:B---3--:R-:W-:Y:S01]  /*22d0*/  ISETP.NE.AND P2, PT, R112, 0x1, PT ;  /* 0x000000017000780c */ /* 0x008fe20003f45270 */
[C---:B------:R-:W-:Y:S01]  /*22e0*/  FMUL.FTZ R84, R0.reuse, R56 ;  /* 0x0000003800547220 */ /* 0x040fe20000410000 */
[C---:B------:R-:W-:Y:S01]  /*22f0*/  FMUL.FTZ R72, R0.reuse, R74 ;  /* 0x0000004a00487220 */ /* 0x040fe20000410000 */
[C---:B------:R-:W-:Y:S01]  /*2300*/  FMUL.FTZ R56, R0.reuse, R58 ;  /* 0x0000003a00387220 */ /* 0x040fe20000410000 */
[C---:B------:R-:W-:Y:S01]  /*2310*/  FMUL.FTZ R74, R0.reuse, R78 ;  /* 0x0000004e004a7220 */ /* 0x040fe20000410000 */
[----:B------:R-:W1:Y:S01]  /*2320*/  LDC R58, c[0x0][0x288] ;  /* 0x0000a200ff3a7b82 */ /* 0x000e620000000800 */
[C---:B------:R-:W-:Y:S01]  /*2330*/  FMUL.FTZ R78, R0.reuse, R86 ;  /* 0x00000056004e7220 */ /* 0x040fe20000410000 */
[C---:B------:R-:W-:Y:S01]  /*2340*/  FMUL.FTZ R86, R0.reuse, R60 ;  /* 0x0000003c00567220 */ /* 0x040fe20000410000 */
[C---:B0-----:R-:W-:Y:S01]  /*2350*/  FMUL.FTZ R8, R0.reuse, R94 ;  /* 0x0000005e00087220 */ /* 0x041fe20000410000 */
[C---:B------:R-:W-:Y:S01]  /*2360*/  FMUL.FTZ R9, R0.reuse, R95 ;  /* 0x0000005f00097220 */ /* 0x040fe20000410000 */
[C---:B------:R-:W-:Y:S01]  /*2370*/  FMUL.FTZ R60, R0.reuse, R63 ;  /* 0x0000003f003c7220 */ /* 0x040fe20000410000 */
[C---:B------:R-:W-:Y:S01]  /*2380*/  FMUL.FTZ R94, R0.reuse, R73 ;  /* 0x00000049005e7220 */ /* 0x040fe20000410000 */
[C---:B------:R-:W-:Y:S01]  /*2390*/  FMUL.FTZ R95, R0.reuse, R77 ;  /* 0x0000004d005f7220 */ /* 0x040fe20000410000 */
[----:B------:R-:W0:Y:S01]  /*23a0*/  @P2 LDC R13, c[0x0][0x44c] ;  /* 0x00011300ff0d2b82 */ /* 0x000e220000000800 */
[C---:B------:R-:W-:Y:S01]  /*23b0*/  FMUL.FTZ R63, R0.reuse, R70 ;  /* 0x00000046003f7220 */ /* 0x040fe20000410000 */
[C---:B------:R-:W-:Y:S01]  /*23c0*/  FMUL.FTZ R73, R0.reuse, R75 ;  /* 0x0000004b00497220 */ /* 0x040fe20000410000 */
[C---:B------:R-:W-:Y:S01]  /*23d0*/  FMUL.FTZ R77, R0.reuse, R83 ;  /* 0x00000053004d7220 */ /* 0x040fe20000410000 */
[C---:B------:R-:W-:Y:S01]  /*23e0*/  FMUL.FTZ R70, R0.reuse, R45 ;  /* 0x0000002d00467220 */ /* 0x040fe20000410000 */
[C---:B------:R-:W-:Y:S01]  /*23f0*/  FMUL.FTZ R75, R0.reuse, R79 ;  /* 0x0000004f004b7220 */ /* 0x040fe20000410000 */
[C---:B------:R-:W-:Y:S01]  /*2400*/  FMUL.FTZ R83, R0.reuse, R57 ;  /* 0x0000003900537220 */ /* 0x040fe20000410000 */
[C---:B------:R-:W-:Y:S01]  /*2410*/  FMUL.FTZ R45, R0.reuse, R51 ;  /* 0x00000033002d7220 */ /* 0x040fe20000410000 */
[----:B------:R-:W2:Y:S01]  /*2420*/  @P2 LDC R29, c[0x0][0x450] ;  /* 0x00011400ff1d2b82 */ /* 0x000ea20000000800 */
        /* <DEDUP_REMOVED lines=11> */
[----:B------:R-:W-:Y:S01]  /*24e0*/  UIADD3 UR6, UR6, 0x13240, URZ ;  /* 0x0001324006067890 */ /* 0x000fe2000fffe03f */
[C---:B------:R-:W-:Y:S01]  /*24f0*/  FMUL.FTZ R68, R0.reuse, R41 ;  /* 0x0000002900447220 */ /* 0x040fe20000410000 */
[----:B------:R-:W-:Y:S01]  /*2500*/  FMUL.FTZ R44, R0, R50 ;  /* 0x00000032002c7220 */ /* 0x000fe20000410000 */
[----:B------:R-:W-:-:S02]  /*2510*/  IMAD.MOV.U32 R109, RZ, RZ, -0xa0 ;  /* 0xffffff60ff6d7424 */ /* 0x000fc400078e00ff */
[----:B------:R-:W-:Y:S01]  /*2520*/  FMUL.FTZ R15, R0, R98 ;  /* 0x00000062000f7220 */ /* 0x000fe20000410000 */
[----:B0-----:R-:W-:-:S04]  /*2530*/  @P2 IMAD.HI.U32 R12, R100, R13, RZ ;  /* 0x0000000d640c2227 */ /* 0x001fc800078e00ff */
[C---:B------:R-:W-:Y:S01]  /*2540*/  FMUL.FTZ R41, R0.reuse, R43 ;  /* 0x0000002b00297220 */ /* 0x040fe20000410000 */
[C---:B------:R-:W-:Y:S01]  /*2550*/  FMUL.FTZ R50, R0.reuse, R52 ;  /* 0x0000003400327220 */ /* 0x040fe20000410000 */
[C---:B------:R-:W-:Y:S01]  /*2560*/  FMUL.FTZ R43, R0.reuse, R47 ;  /* 0x0000002f002b7220 */ /* 0x040fe20000410000 */
[C---:B------:R-:W-:Y:S01]  /*2570*/  FMUL.FTZ R98, R0.reuse, R48 ;  /* 0x0000003000627220 */ /* 0x040fe20000410000 */
[C---:B------:R-:W-:Y:S01]  /*2580*/  FMUL.FTZ R52, R0.reuse, R24 ;  /* 0x0000001800347220 */ /* 0x040fe20000410000 */
[C---:B------:R-:W-:Y:S01]  /*2590*/  FMUL.FTZ R7, R0.reuse, R89 ;  /* 0x0000005900077220 */ /* 0x040fe20000410000 */
[----:B--2---:R-:W-:Y:S01]  /*25a0*/  @P2 SHF.R.U32.HI R100, RZ, R29, R12 ;  /* 0x0000001dff642219 */ /* 0x004fe2000001160c */
[C---:B------:R-:W-:Y:S01]  /*25b0*/  FMUL.FTZ R3, R0.reuse, R90 ;  /* 0x0000005a00037220 */ /* 0x040fe20000410000 */
[C---:B------:R-:W-:Y:S01]  /*25c0*/  FMUL.FTZ R10, R0.reuse, R92 ;  /* 0x0000005c000a7220 */ /* 0x040fe20000410000 */
[C---:B------:R-:W-:Y:S01]  /*25d0*/  FMUL.FTZ R48, R0.reuse, R49 ;  /* 0x0000003100307220 */ /* 0x040fe20000410000 */
[C---:B------:R-:W-:Y:S01]  /*25e0*/  FMUL.FTZ R47, R0.reuse, R55 ;  /* 0x00000037002f7220 */ /* 0x040fe20000410000 */
[----:B------:R-:W0:Y:S01]  /*25f0*/  SHFL.IDX PT, R31, R100, RZ, 0x1c1f ;  /* 0x001c1fff641f7589 */ /* 0x000e2200000e0000 */
[C---:B------:R-:W-:Y:S01]  /*2600*/  FMUL.FTZ R24, R0.reuse, R26 ;  /* 0x0000001a00187220 */ /* 0x040fe20000410000 */
[----:B------:R-:W-:Y:S01]  /*2610*/  UPRMT UR6, UR44, 0x654, UR6 ;  /* 0x000006542c067896 */ /* 0x000fe20008000006 */
[C---:B------:R-:W-:Y:S01]  /*2620*/  FMUL.FTZ R92, R0.reuse, R101 ;  /* 0x00000065005c7220 */ /* 0x040fe20000410000 */
[C---:B------:R-:W-:Y:S01]  /*2630*/  FMUL.FTZ R89, R0.reuse, R102 ;  /* 0x0000006600597220 */ /* 0x040fe20000410000 */
[C---:B------:R-:W-:Y:S01]  /*2640*/  FMUL.FTZ R90, R0.reuse, R103 ;  /* 0x00000067005a7220 */ /* 0x040fe20000410000 */
[C---:B------:R-:W-:Y:S01]  /*2650*/  FMUL.FTZ R49, R0.reuse, R53 ;  /* 0x0000003500317220 */ /* 0x040fe20000410000 */
[C---:B------:R-:W-:Y:S01]  /*2660*/  FMUL.FTZ R55, R0.reuse, R28 ;  /* 0x0000001c00377220 */ /* 0x040fe20000410000 */
[----:B------:R-:W-:Y:S01]  /*2670*/  FMUL.FTZ R26, R0, R30 ;  /* 0x0000001e001a7220 */ /* 0x000fe20000410000 */
[----:B------:R-:W-:-:S02]  /*2680*/  IMAD R109, R104, R109, 0xa1 ;  /* 0x000000a1686d7424 */ /* 0x000fc400078e026d */
        /* <DEDUP_REMOVED lines=9> */
[----:B------:R-:W-:Y:S01]  /*2720*/  FMUL.FTZ R30, R0, R39 ;  /* 0x00000027001e7220 */ /* 0x000fe20000410000 */
[----:B------:R-:W-:Y:S01]  /*2730*/  LOP3.LUT P1, RZ, R2, 0x8, RZ, 0xc0, !PT ;  /* 0x0000000802ff7812 */ /* 0x000fe2000782c0ff */
[----:B------:R-:W-:Y:S01]  /*2740*/  IMAD R99, R18, -0x2, R109 ;  /* 0xfffffffe12637824 */ /* 0x000fe200078e026d */
[----:B------:R-:W2:Y:S01]  /*2750*/  MUFU.TANH R6, R6 ;  /* 0x0000000600067308 */ /* 0x000ea20000002400 */
[--C-:B------:R-:W-:Y:S01]  /*2760*/  IMAD R12, R104, -0xa0, R17.reuse ;  /* 0xffffff60680c7824 */ /* 0x100fe200078e0211 */
[----:B------:R-:W-:Y:S01]  /*2770*/  ULDC UR22, c[0x0][0x9dc] ;  /* 0x0002770000167ab9 */ /* 0x000fe20000000800 */
[----:B------:R-:W-:Y:S01]  /*2780*/  SYNCS.ARRIVE.TRANS64.RED.A1T0 RZ, [UR6], RZ ;  /* 0x000000ffffff79a7 */ /* 0x000fe20008100406 */
[----:B------:R-:W-:Y:S01]  /*2790*/  ULOP3.LUT UR6, URZ, UR22, URZ, 0x33, !UPT ;  /* 0x000000163f067292 */ /* 0x000fe2000f8e333f */
[----:B-1----:R-:W-:Y:S01]  /*27a0*/  IADD3 R108, R99, -R58, R17 ;  /* 0x8000003a636c7210 */ /* 0x002fe20007ffe011 */
[----:B------:R-:W-:Y:S01]  /*27b0*/  VIADD R13, R12, 0xa0 ;  /* 0x000000a00c0d7836 */ /* 0x000fe20000000000 */
[----:B------:R-:W-:Y:S01]  /*27c0*/  ULDC UR7, c[0x0][0x9e0] ;  /* 0x0002780000077ab9 */ /* 0x000fe20000000800 */
[----:B------:R-:W1:Y:S01]  /*27d0*/  MUFU.TANH R7, R7 ;  /* 0x0000000700077308 */ /* 0x000e620000002400 */
[----:B------:R-:W-:-:S02]  /*27e0*/  VIADD R109, R109, 0xffffffff ;  /* 0xffffffff6d6d7836 */ /* 0x000fc40000000000 */
[----:B------:R-:W-:Y:S02]  /*27f0*/  IMAD R106, R18, -0x2, R13 ;  /* 0xfffffffe126a7824 */ /* 0x000fe400078e020d */
[C---:B------:R-:W-:Y:S02]  /*2800*/  VIADD R107, R108.reuse, UR7 ;  /* 0x000000076c6b7c36 */ /* 0x040fe40008000000 */
[----:B------:R-:W-:Y:S01]  /*2810*/  VIADD R108, R108, UR6 ;  /* 0x000000066c6c7c36 */ /* 0x000fe20008000000 */
[----:B------:R-:W3:Y:S01]  /*2820*/  MUFU.TANH R3, R3 ;  /* 0x0000000300037308 */ /* 0x000ee20000002400 */
[----:B------:R-:W-:Y:S01]  /*2830*/  VIADD R99, R99, 0xffffffff ;  /* 0xffffffff63637836 */ /* 0x000fe20000000000 */
[----:B0-----:R-:W-:Y:S01]  /*2840*/  VIADDMNMX R110, R31, R107, R106, PT ;  /* 0x0000006b1f6e7246 */ /* 0x001fe2000380016a */
[----:B------:R-:W-:-:S05]  /*2850*/  IMAD.IADD R111, R108, 0x1, R31 ;  /* 0x000000016c6f7824 */ /* 0x000fca00078e021f */
[----:B------:R-:W0:Y:S08]  /*2860*/  MUFU.TANH R4, R4 ;  /* 0x0000000400047308 */ /* 0x000e300000002400 */
[----:B------:R-:W4:Y:S08]  /*2870*/  MUFU.TANH R10, R10 ;  /* 0x0000000a000a7308 */ /* 0x000f300000002400 */
[----:B------:R-:W0:Y:S08]  /*2880*/  MUFU.TANH R14, R14 ;  /* 0x0000000e000e7308 */ /* 0x000e300000002400 */
        /* <DEDUP_REMOVED lines=73> */
[----:B------:R-:W0:Y:S01]  /*2d20*/  MUFU.TANH R30, R30 ;  /* 0x0000001e001e7308 */ /* 0x000e220000002400 */
[----:B-1234-:R-:W-:Y:S05]  /*2d30*/  @!P1 BRA `(.L_x_827) ;  /* 0x00000000005c9947 */ /* 0x01efea0003800000 */
[----:B------:R-:W-:Y:S01]  /*2d40*/  IADD3 R31, R17, -R58, R31 ;  /* 0x8000003a111f7210 */ /* 0x000fe20007ffe01f */
[----:B------:R-:W-:Y:S03]  /*2d50*/  BSSY B0, `(.L_x_828) ;  /* 0x0000012000007945 */ /* 0x000fe60003800000 */
[----:B------:R-:W-:-:S13]  /*2d60*/  ISETP.GT.AND P1, PT, R31, -0x1, PT ;  /* 0xffffffff1f00780c */ /* 0x000fda0003f24270 */
[----:B------:R-:W-:Y:S05]  /*2d70*/  @P1 BRA `(.L_x_829) ;  /* 0x0000000000241947 */ /* 0x000fea0003800000 */
[----:B------:R-:W-:Y:S01]  /*2d80*/  ULDC UR6, c[0x0][0x9e4] ;  /* 0x0002790000067ab9 */ /* 0x000fe20000000800 */
[----:B------:R-:W-:Y:S01]  /*2d90*/  LOP3.LUT R31, RZ, R31, RZ, 0x33, !PT ;  /* 0x0000001fff1f7212 */ /* 0x000fe200078e33ff */
[----:B------:R-:W-:-:S05]  /*2da0*/  IMAD.U32 R32, RZ, RZ, UR6 ;  /* 0x00000006ff207e24 */ /* 0x000fca000f8e00ff */
[----:B------:R-:W-:-:S13]  /*2db0*/  ISETP.NE.AND P1, PT, R32, 0x1, PT ;  /* 0x000000012000780c */ /* 0x000fda0003f25270 */
[----:B------:R-:W1:Y:S02]  /*2dc0*/  @P1 LDC.64 R12, c[0x0][0x9e8] ;  /* 0x00027a00ff0c1b82 */ /* 0x000e640000000a00 */
[----:B-1----:R-:W-:-:S05]  /*2dd0*/  @P1 IMAD.HI.U32 R12, R31, R12, RZ ;  /* 0x0000000c1f0c1227 */ /* 0x002fca00078e00ff */
[----:B------:R-:W-:-:S04]  /*2de0*/  @P1 SHF.R.U32.HI R31, RZ, R13, R12 ;  /* 0x0000000dff1f1219 */ /* 0x000fc8000001160c */
[----:B------:R-:W-:Y:S01]  /*2df0*/  LOP3.LUT R31, RZ, R31, RZ, 0x33, !PT ;  /* 0x0000001fff1f7212 */ /* 0x000fe200078e33ff */
[----:B------:R-:W-:Y:S06]  /*2e00*/  BRA `(.L_x_830) ;  /* 0x0000000000187947 */ /* 0x000fec0003800000 */
.L_x_829:
[----:B------:R-:W-:Y:S02]  /*2e10*/  ULDC UR6, c[0x0][0x9e4] ;  /* 0x0002790000067ab9 */ /* 0x000fe40000000800 */
[----:B------:R-:W-:-:S05]  /*2e20*/  IMAD.U32 R32, RZ, RZ, UR6 ;  /* 0x00000006ff207e24 */ /* 0x000fca000f8e00ff */
[----:B------:R-:W-:-:S13]  /*2e30*/  ISETP.NE.AND P1, PT, R32, 0x1, PT ;  /* 0x000000012000780c */ /* 0x000fda0003f25270 */
[----:B------:R-:W1:Y:S02]  /*2e40*/  @P1 LDC.64 R12, c[0x0][0x9e8] ;  /* 0x00027a00ff0c1b82 */ /* 0x000e640000000a00 */
[----:B-1----:R-:W-:-:S05]  /*2e50*/  @P1 IMAD.HI.U32 R12, R31, R12, RZ ;  /* 0x0000000c1f0c1227 */ /* 0x002fca00078e00ff */
[----:B------:R-:W-:-:S07]  /*2e60*/  @P1 SHF.R.U32.HI R31, RZ, R13, R12 ;  /* 0x0000000dff1f1219 */ /* 0x000fce000001160c */
.L_x_830:
[----:B------:R-:W-:Y:S05]  /*2e70*/  BSYNC B0 ;  /* 0x0000000000007941 */ /* 0x000fea0003800000 */
.L_x_828:
[----:B------:R-:W-:-:S05]  /*2e80*/  IMAD R31, R31, R32, R99 ;  /* 0x000000201f1f7224 */ /* 0x000fca00078e0263 */
[----:B------:R-:W-:Y:S02]  /*2e90*/  VIADDMNMX R110, R31, R32, R110, PT ;  /* 0x000000201f6e7246 */ /* 0x000fe4000380016e */
[----:B------:R-:W-:-:S07]  /*2ea0*/  VIMNMX R111, R111, R31, !PT ;  /* 0x0000001f6f6f7248 */ /* 0x000fce0007fe0100 */
.L_x_827:
[C---:B------:R-:W-:Y:S02]  /*2eb0*/  ISETP.GE.AND P3, PT, R109.reuse, 0x9, PT ;  /* 0x000000096d00780c */ /* 0x040fe40003f66270 */
[----:B------:R-:W-:Y:S02]  /*2ec0*/  ISETP.GE.AND P1, PT, R109, 0x2, PT ;  /* 0x000000026d00780c */ /* 0x000fe40003f26270 */
[----:B------:R-:W-:Y:S02]  /*2ed0*/  LOP3.LUT R16, R16, 0xfffffffe, RZ, 0xc0, !PT ;  /* 0xfffffffe10107812 */ /* 0x000fe400078ec0ff */
[----:B------:R-:W-:Y:S02]  /*2ee0*/  ISETP.GT.AND P2, PT, R111, 0x1, !P1 ;  /* 0x000000016f00780c */ /* 0x000fe40004f44270 */
[----:B------:R-:W-:Y:S02]  /*2ef0*/  ISETP.GE.AND P4, PT, R109, 0x11, PT ;  /* 0x000000116d00780c */ /* 0x000fe40003f86270 */
[----:B------:R-:W-:-:S02]  /*2f00*/  ISETP.LT.OR P2, PT, R110, 0x2, P2 ;  /* 0x000000026e00780c */ /* 0x000fc40001741670 */
[----:B------:R-:W-:Y:S02]  /*2f10*/  LOP3.LUT R2, R2, 0xfffffffe, RZ, 0xc0, !PT ;  /* 0xfffffffe02027812 */ /* 0x000fe400078ec0ff */
[----:B------:R-:W-:Y:S02]  /*2f20*/  @P3 LOP3.LUT R16, R16, 0x1, RZ, 0xfc, !PT ;  /* 0x0000000110103812 */ /* 0x000fe400078efcff */
[----:B------:R-:W-:Y:S02]  /*2f30*/  ISETP.GT.AND P3, PT, R111, 0x8, !P3 ;  /* 0x000000086f00780c */ /* 0x000fe40005f64270 */
[----:B------:R-:W-:Y:S02]  /*2f40*/  FSEL R12, R7, -INF , !P2 ;  /* 0xff800000070c7808 */ /* 0x000fe40005000000 */
[----:B------:R-:W-:Y:S01]  /*2f50*/  ISETP.LT.OR P3, PT, R110, 0x9, P3 ;  /* 0x000000096e00780c */ /* 0x000fe20001f61670 */
[----:B------:R-:W1:Y:S01]  /*2f60*/  SHFL.IDX PT, R7, R100, 0x1, 0x1c1f ;  /* 0x003c1f0064077f89 */ /* 0x000e6200000e0000 */
[----:B------:R-:W-:-:S02]  /*2f70*/  ISETP.GE.AND P2, PT, R109, 0xa, PT ;  /* 0x0000000a6d00780c */ /* 0x000fc40003f46270 */
[----:B------:R-:W-:Y:S02]  /*2f80*/  FSEL R10, R10, -INF , !P3 ;  /* 0xff8000000a0a7808 */ /* 0x000fe40005800000 */
[----:B------:R-:W-:Y:S02]  /*2f90*/  ISETP.GT.AND P3, PT, R111, 0x9, !P2 ;  /* 0x000000096f00780c */ /* 0x000fe40005764270 */
[----:B------:R-:W-:Y:S02]  /*2fa0*/  @P4 LOP3.LUT R2, R2, 0x1, RZ, 0xfc, !PT ;  /* 0x0000000102024812 */ /* 0x000fe400078efcff */
[----:B------:R-:W-:Y:S02]  /*2fb0*/  ISETP.LT.OR P3, PT, R110, 0xa, P3 ;  /* 0x0000000a6e00780c */ /* 0x000fe40001f61670 */
[----:B------:R-:W-:Y:S02]  /*2fc0*/  LOP3.LUT R16, R16, 0x7fffffff, RZ, 0xc0, !PT ;  /* 0x7fffffff10107812 */ /* 0x000fe400078ec0ff */
[----:B0-----:R-:W-:-:S02]  /*2fd0*/  FSEL R14, R14, -INF , !P3 ;  /* 0xff8000000e0e7808 */ /* 0x001fc40005800000 */
[----:B------:R-:W-:Y:S02]  /*2fe0*/  ISETP.GT.AND P3, PT, R111, 0x10, !P4 ;  /* 0x000000106f00780c */ /* 0x000fe40006764270 */
[----:B------:R-:W-:Y:S02]  /*2ff0*/  ISETP.GE.AND P4, PT, R109, 0x12, PT ;  /* 0x000000126d00780c */ /* 0x000fe40003f86270 */
[----:B------:R-:W-:Y:S02]  /*3000*/  ISETP.LT.OR P3, PT, R110, 0x11, P3 ;  /* 0x000000116e00780c */ /* 0x000fe40001f61670 */
[----:B------:R-:W-:Y:S02]  /*3010*/  LOP3.LUT R2, R2, 0xfffffffd, RZ, 0xc0, !PT ;  /* 0xfffffffd02027812 */ /* 0x000fe400078ec0ff */
[----:B------:R-:W-:Y:S02]  /*3020*/  FSEL R21, R21, -INF , !P3 ;  /* 0xff80000015157808 */ /* 0x000fe40005800000 */
[----:B------:R-:W-:-:S04]  /*3030*/  ISETP.GT.AND P3, PT, R111, 0x11, !P4 ;  /* 0x000000116f00780c */ /* 0x000fc80006764270 */
[----:B------:R-:W-:Y:S02]  /*3040*/  ISETP.LT.OR P3, PT, R110, 0x12, P3 ;  /* 0x000000126e00780c */ /* 0x000fe40001f61670 */
[----:B------:R-:W-:Y:S02]  /*3050*/  @P4 LOP3.LUT R16, R16, 0x80000000, RZ, 0xfc, !PT ;  /* 0x8000000010104812 */ /* 0x000fe400078efcff */
[----:B------:R-:W-:Y:S02]  /*3060*/  ISETP.GE.AND P4, PT, R109, 0x19, PT ;  /* 0x000000196d00780c */ /* 0x000fe40003f86270 */
[----:B------:R-:W-:Y:S02]  /*3070*/  LOP3.LUT R16, R16, 0xbfffffff, RZ, 0xc0, !PT ;  /* 0xbfffffff10107812 */ /* 0x000fe400078ec0ff */
[----:B------:R-:W-:Y:S02]  /*3080*/  FSEL R88, R88, -INF , !P3 ;  /* 0xff80000058587808 */ /* 0x000fe40005800000 */
[----:B------:R-:W-:-:S04]  /*3090*/  ISETP.GT.AND P3, PT, R111, 0x18, !P4 ;  /* 0x000000186f00780c */ /* 0x000fc80006764270 */
[----:B------:R-:W-:-:S03]  /*30a0*/  ISETP.LT.OR P3, PT, R110, 0x19, P3 ;  /* 0x000000196e00780c */ /* 0x000fc60001f61670 */
        /* <DEDUP_REMOVED lines=100> */
[----:B------:R-:W-:Y:S02]  /*36f0*/  ISETP.GT.AND P3, PT, R111, 0x59, !P4 ;  /* 0x000000596f00780c */ /* 0x000fe40006764270 */
[----:B-1----:R-:W-:-:S02]  /*3700*/  VIADDMNMX R67, R7, R107, R106, PT ;  /* 0x0000006b07437246 */ /* 0x002fc4000380016a */
[----:B------:R-:W-:-:S03]  /*3710*/  ISETP.LT.OR P3, PT, R110, 0x5a, P3 ;  /* 0x0000005a6e00780c */ /* 0x000fc60001f61670 */
[----:B------:R-:W-:Y:S02]  /*3720*/  @P4 LOP3.LUT R16, R16, 0x2000, RZ, 0xfc, !PT ;  /* 0x0000200010104812 */ /* 0x000fe400078efcff */
[----:B------:R-:W-:Y:S02]  /*3730*/  ISETP.GE.AND P4, PT, R109, 0x61, PT ;  /* 0x000000616d00780c */ /* 0x000fe40003f86270 */
[----:B------:R-:W-:Y:S02]  /*3740*/  LOP3.LUT R16, R16, 0xffffefff, RZ, 0xc0, !PT ;  /* 0xffffefff10107812 */ /* 0x000fe400078ec0ff */
[----:B------:R-:W-:Y:S01]  /*3750*/  FSEL R31, R66, -INF , !P3 ;  /* 0xff800000421f7808 */ /* 0x000fe20005800000 */
[----:B------:R-:W-:Y:S01]  /*3760*/  IMAD.IADD R66, R108, 0x1, R7 ;  /* 0x000000016c427824 */ /* 0x000fe200078e0207 */
        /* <DEDUP_REMOVED lines=64> */
[----:B------:R-:W-:Y:S02]  /*3b70*/  FSEL R55, R55, -INF , !P3 ;  /* 0xff80000037377808 */ /* 0x000fe40005800000 */
[----:B------:R-:W-:Y:S02]  /*3b80*/  LOP3.LUT R16, R16, 0xfffffffd, RZ, 0xc0, !PT ;  /* 0xfffffffd10107812 */ /* 0x000fe400078ec0ff */
[----:B------:R-:W-:-:S04]  /*3b90*/  ISETP.GT.AND P3, PT, R111, 0x89, !P4 ;  /* 0x000000896f00780c */ /* 0x000fc80006764270 */
[----:B------:R-:W-:-:S03]  /*3ba0*/  ISETP.LT.OR P3, PT, R110, 0x8a, P3 ;  /* 0x0000008a6e00780c */ /* 0x000fc60001f61670 */
[----:B------:R-:W-:Y:S02]  /*3bb0*/  @P4 LOP3.LUT R16, R16, 0x2, RZ, 0xfc, !PT ;  /* 0x0000000210104812 */ /* 0x000fe400078efcff */
[----:B------:R-:W-:Y:S02]  /*3bc0*/  ISETP.GE.AND P4, PT, R109, 0x91, PT ;  /* 0x000000916d00780c */ /* 0x000fe40003f86270 */
[----:B------:R-:W-:Y:S02]  /*3bd0*/  FSEL R54, R54, -INF , !P3 ;  /* 0xff80000036367808 */ /* 0x000fe40005800000 */
[----:B------:R-:W-:-:S04]  /*3be0*/  ISETP.GT.AND P3, PT, R111, 0x90, !P4 ;  /* 0x000000906f00780c */ /* 0x000fc80006764270 */
[----:B------:R-:W-:-:S04]  /*3bf0*/  ISETP.LT.OR P3, PT, R110, 0x91, P3 ;  /* 0x000000916e00780c */ /* 0x000fc80001f61670 */
[----:B------:R-:W-:Y:S02]  /*3c00*/  FSEL R53, R53, -INF , !P3 ;  /* 0xff80000035357808 */ /* 0x000fe40005800000 */
[----:B------:R-:W-:Y:S02]  /*3c10*/  ISETP.GE.AND P3, PT, R109, 0x92, PT ;  /* 0x000000926d00780c */ /* 0x000fe40003f66270 */
[----:B------:R-:W-:Y:S02]  /*3c20*/  @P4 LOP3.LUT R2, R2, 0x2, RZ, 0xfc, !PT ;  /* 0x0000000202024812 */ /* 0x000fe400078efcff */
[----:B------:R-:W-:Y:S02]  /*3c30*/  ISETP.GT.AND P4, PT, R111, 0x91, !P3 ;  /* 0x000000916f00780c */ /* 0x000fe40005f84270 */
[----:B------:R-:W-:Y:S02]  /*3c40*/  LOP3.LUT R2, R2, 0xfffffffb, RZ, 0xc0, !PT ;  /* 0xfffffffb02027812 */ /* 0x000fe400078ec0ff */
[----:B------:R-:W-:-:S04]  /*3c50*/  ISETP.LT.OR P4, PT, R110, 0x92, P4 ;  /* 0x000000926e00780c */ /* 0x000fc80002781670 */
[----:B------:R-:W-:Y:S02]  /*3c60*/  FSEL R52, R101, -INF , !P4 ;  /* 0xff80000065347808 */ /* 0x000fe40006000000 */
[----:B------:R-:W-:-:S04]  /*3c70*/  ISETP.GE.AND P4, PT, R109, 0x99, PT ;  /* 0x000000996d00780c */ /* 0x000fc80003f86270 */
[----:B------:R-:W-:-:S04]  /*3c80*/  ISETP.GT.AND P5, PT, R111, 0x98, !P4 ;  /* 0x000000986f00780c */ /* 0x000fc800067a4270 */
[----:B------:R-:W-:-:S04]  /*3c90*/  ISETP.LT.OR P5, PT, R110, 0x99, P5 ;  /* 0x000000996e00780c */ /* 0x000fc80002fa1670 */
[----:B------:R-:W-:Y:S02]  /*3ca0*/  FSEL R48, R102, -INF , !P5 ;  /* 0xff80000066307808 */ /* 0x000fe40006800000 */
[----:B------:R-:W-:-:S04]  /*3cb0*/  ISETP.GE.AND P5, PT, R109, 0x1, PT ;  /* 0x000000016d00780c */ /* 0x000fc80003fa6270 */
[----:B------:R-:W-:-:S04]  /*3cc0*/  ISETP.GT.AND P6, PT, R111, RZ, !P5 ;  /* 0x000000ff6f00720c */ /* 0x000fc80006fc4270 */
[----:B------:R-:W-:-:S04]  /*3cd0*/  ISETP.LT.OR P6, PT, R110, 0x1, P6 ;  /* 0x000000016e00780c */ /* 0x000fc800037c1670 */
[----:B------:R-:W-:Y:S02]  /*3ce0*/  FSEL R69, R6, -INF , !P6 ;  /* 0xff80000006457808 */ /* 0x000fe40007000000 */
[----:B------:R-:W-:-:S13]  /*3cf0*/  ISETP.GE.AND P6, PT, R109, 0x9a, PT ;  /* 0x0000009a6d00780c */ /* 0x000fda0003fc6270 */
[----:B------:R-:W-:Y:S02]  /*3d00*/  @P6 LOP3.LUT R2, R2, 0x4, RZ, 0xfc, !PT ;  /* 0x0000000402026812 */ /* 0x000fe400078efcff */
[----:B------:R-:W-:-:S04]  /*3d10*/  ISETP.GT.AND P6, PT, R111, 0x99, !P6 ;  /* 0x000000996f00780c */ /* 0x000fc800077c4270 */
[----:B------:R-:W-:-:S04]  /*3d20*/  ISETP.LT.OR P6, PT, R110, 0x9a, P6 ;  /* 0x0000009a6e00780c */ /* 0x000fc800037c1670 */
[----:B------:R-:W-:Y:S02]  /*3d30*/  FSEL R50, R103, -INF , !P6 ;  /* 0xff80000067327808 */ /* 0x000fe40007000000 */
[----:B------:R-:W-:-:S13]  /*3d40*/  LOP3.LUT P6, RZ, R2, 0x8, RZ, 0xc0, !PT ;  /* 0x0000000802ff7812 */ /* 0x000fda00078cc0ff */
[----:B------:R-:W-:Y:S05]  /*3d50*/  @!P6 BRA `(.L_x_831) ;  /* 0x00000000005ce947 */ /* 0x000fea0003800000 */
        /* <DEDUP_REMOVED lines=8> */
[----:B------:R-:W0:Y:S02]  /*3de0*/  @P6 LDC.64 R6, c[0x0][0x9e8] ;  /* 0x00027a00ff066b82 */ /* 0x000e240000000a00 */
[----:B0-----:R-:W-:-:S05]  /*3df0*/  @P6 IMAD.HI.U32 R6, R71, R6, RZ ;  /* 0x0000000647066227 */ /* 0x001fca00078e00ff */
[----:B------:R-:W-:-:S04]  /*3e00*/  @P6 SHF.R.U32.HI R71, RZ, R7, R6 ;  /* 0x00000007ff476219 */ /* 0x000fc80000011606 */
[----:B------:R-:W-:Y:S01]  /*3e10*/  LOP3.LUT R68, RZ, R71, RZ, 0x33, !PT ;  /* 0x00000047ff447212 */ /* 0x000fe200078e33ff */
[----:B------:R-:W-:Y:S06]  /*3e20*/  BRA `(.L_x_834) ;  /* 0x0000000000187947 */ /* 0x000fec0003800000 */
.L_x_833:
[----:B------:R-:W-:Y:S02]  /*3e30*/  ULDC UR6, c[0x0][0x9e4] ;  /* 0x0002790000067ab9 */ /* 0x000fe40000000800 */
[----:B------:R-:W-:-:S05]  /*3e40*/  IMAD.U32 R70, RZ, RZ, UR6 ;  /* 0x00000006ff467e24 */ /* 0x000fca000f8e00ff */
[----:B------:R-:W-:-:S13]  /*3e50*/  ISETP.NE.AND P6, PT, R70, 0x1, PT ;  /* 0x000000014600780c */ /* 0x000fda0003fc5270 */
[----:B------:R-:W0:Y:S02]  /*3e60*/  @P6 LDC.64 R6, c[0x0][0x9e8] ;  /* 0x00027a00ff066b82 */ /* 0x000e240000000a00 */
[----:B0-----:R-:W-:-:S05]  /*3e70*/  @P6 IMAD.HI.U32 R6, R68, R6, RZ ;  /* 0x0000000644066227 */ /* 0x001fca00078e00ff */
[----:B------:R-:W-:-:S07]  /*3e80*/  @P6 SHF.R.U32.HI R68, RZ, R7, R6 ;  /* 0x00000007ff446219 */ /* 0x000fce0000011606 */
.L_x_834:
[----:B------:R-:W-:Y:S05]  /*3e90*/  BSYNC B0 ;  /* 0x0000000000007941 */ /* 0x000fea0003800000 */
.L_x_832:
[----:B------:R-:W-:-:S05]  /*3ea0*/  IMAD R68, R68, R70, R99 ;  /* 0x0000004644447224 */ /* 0x000fca00078e0263 */
[----:B------:R-:W-:Y:S02]  /*3eb0*/  VIADDMNMX R67, R68, R70, R67, PT ;  /* 0x0000004644437246 */ /* 0x000fe40003800143 */
[----:B------:R-:W-:-:S07]  /*3ec0*/  VIMNMX R66, R66, R68, !PT ;  /* 0x0000004442427248 */ /* 0x000fce0007fe0100 */
.L_x_831:
[----:B------:R-:W-:Y:S01]  /*3ed0*/  ISETP.GT.AND P1, PT, R66, 0x1, !P1 ;  /* 0x000000014200780c */ /* 0x000fe20004f24270 */
[----:B------:R-:W-:Y:S01]  /*3ee0*/  ULDC UR20, c[0x0][0x988] ;  /* 0x0002620000147ab9 */ /* 0x000fe20000000800 */
[----:B------:R-:W-:Y:S01]  /*3ef0*/  LOP3.LUT P6, RZ, R16, 0x1, RZ, 0xc0, !PT ;  /* 0x0000000110ff7812 */ /* 0x000fe200078cc0ff */
[----:B------:R-:W-:Y:S01]  /*3f00*/  IMAD.U32 R98, RZ, RZ, UR20 ;  /* 0x00000014ff627e24 */ /* 0x000fe2000f8e00ff */
[----:B------:R-:W-:Y:S02]  /*3f10*/  ISETP.LT.OR P1, PT, R67, 0x2, P1 ;  /* 0x000000024300780c */ /* 0x000fe40000f21670 */
[----:B------:R-:W-:Y:S02]  /*3f20*/  ISETP.GT.AND P2, PT, R66, 0x9, !P2 ;  /* 0x000000094200780c */ /* 0x000fe40005744270 */
[----:B------:R-:W-:Y:S02]  /*3f30*/  FSEL R4, R4, -INF , !P1 ;  /* 0xff80000004047808 */ /* 0x000fe40004800000 */
[----:B------:R-:W-:-:S02]  /*3f40*/  ISETP.GT.AND P1, PT, R66, 0x8, !P6 ;  /* 0x000000084200780c */ /* 0x000fc40007724270 */
[C---:B------:R-:W-:Y:S02]  /*3f50*/  ISETP.LT.OR P2, PT, R67.reuse, 0xa, P2 ;  /* 0x0000000a4300780c */ /* 0x040fe40001741670 */
[----:B------:R-:W-:Y:S02]  /*3f60*/  ISETP.LT.OR P1, PT, R67, 0x9, P1 ;  /* 0x000000094300780c */ /* 0x000fe40000f21670 */
[----:B------:R-:W-:Y:S02]  /*3f70*/  FSEL R6, R9, -INF , !P2 ;  /* 0xff80000009067808 */ /* 0x000fe40005000000 */
[----:B------:R-:W-:Y:S02]  /*3f80*/  FSEL R8, R8, -INF , !P1 ;  /* 0xff80000008087808 */ /* 0x000fe40004800000 */
[----:B------:R-:W-:Y:S02]  /*3f90*/  LOP3.LUT P1, RZ, R2, 0x1, RZ, 0xc0, !PT ;  /* 0x0000000102ff7812 */ /* 0x000fe4000782c0ff */
[----:B------:R-:W-:-:S02]  /*3fa0*/  LOP3.LUT P2, RZ, R16, 0x1000000, RZ, 0xc0, !PT ;  /* 0x0100000010ff7812 */ /* 0x000fc4000784c0ff */
[----:B------:R-:W-:Y:S02]  /*3fb0*/  ISETP.GT.AND P1, PT, R66, 0x10, !P1 ;  /* 0x000000104200780c */ /* 0x000fe40004f24270 */
[C---:B------:R-:W-:Y:S02]  /*3fc0*/  LOP3.LUT P6, RZ, R16.reuse, 0x800000, RZ, 0xc0, !PT ;  /* 0x0080000010ff7812 */ /* 0x040fe400078cc0ff */
[----:B------:R-:W-:Y:S02]  /*3fd0*/  ISETP.LT.OR P1, PT, R67, 0x11, P1 ;  /* 0x000000114300780c */ /* 0x000fe40000f21670 */
[----:B------:R-:W-:Y:S02]  /*3fe0*/  FMNMX.FTZ R9, R69, R12, !PT ;  /* 0x0000000c45097209 */ /* 0x000fe40007810000 */
[----:B------:R-:W-:Y:S02]  /*3ff0*/  FSEL R15, R15, -INF , !P1 ;  /* 0xff8000000f0f7808 */ /* 0x000fe40004800000 */
[----:B------:R-:W-:-:S02]  /*4000*/  LOP3.LUT P1, RZ, R16, 0x80000000, RZ, 0xc0, !PT ;  /* 0x8000000010ff7812 */ /* 0x000fc4000782c0ff */
[----:B------:R-:W-:Y:S02]  /*4010*/  FMNMX.FTZ R9, R10, R9, !PT ;  /* 0x000000090a097209 */ /* 0x000fe40007810000 */
[C---:B------:R-:W-:Y:S02]  /*4020*/  ISETP.GT.AND P1, PT, R66.reuse, 0x11, !P1 ;  /* 0x000000114200780c */ /* 0x040fe40004f24270 */
[----:B------:R-:W-:Y:S02]  /*4030*/  ISETP.GT.AND P5, PT, R66, RZ, !P5 ;  /* 0x000000ff4200720c */ /* 0x000fe40006fa4270 */
[C---:B------:R-:W-:Y:S02]  /*4040*/  ISETP.LT.OR P1, PT, R67.reuse, 0x12, P1 ;  /* 0x000000124300780c */ /* 0x040fe40000f21670 */
[----:B------:R-:W-:Y:S02]  /*4050*/  ISETP.LT.OR P5, PT, R67, 0x1, P5 ;  /* 0x000000014300780c */ /* 0x000fe40002fa1670 */
[----:B------:R-:W-:-:S02]  /*4060*/  FSEL R20, R20, -INF , !P1 ;  /* 0xff80000014147808 */ /* 0x000fc40004800000 */
[----:B------:R-:W-:Y:S02]  /*4070*/  LOP3.LUT P1, RZ, R16, 0x40000000, RZ, 0xc0, !PT ;  /* 0x4000000010ff7812 */ /* 0x000fe4000782c0ff */
[----:B------:R-:W-:Y:S02]  /*4080*/  FSEL R99, R3, -INF , !P5 ;  /* 0xff80000003637808 */ /* 0x000fe40006800000 */
[C---:B------:R-:W-:Y:S02]  /*4090*/  ISETP.GT.AND P1, PT, R66.reuse, 0x18, !P1 ;  /* 0x000000184200780c */ /* 0x040fe40004f24270 */
[C---:B------:R-:W-:Y:S02]  /*40a0*/  ISETP.GT.AND P3, PT, R66.reuse, 0x91, !P3 ;  /* 0x000000914200780c */ /* 0x040fe40005f64270 */
[----:B------:R-:W-:Y:S02]  /*40b0*/  ISETP.LT.OR P1, PT, R67, 0x19, P1 ;  /* 0x000000194300780c */ /* 0x000fe40000f21670 */
[----:B------:R-:W-:-:S02]  /*40c0*/  ISETP.GT.AND P4, PT, R66, 0x98, !P4 ;  /* 0x000000984200780c */ /* 0x000fc40006784270 */
[----:B------:R-:W-:Y:S02]  /*40d0*/  FSEL R89, R89, -INF , !P1 ;  /* 0xff80000059597808 */ /* 0x000fe40004800000 */
[----:B------:R-:W-:Y:S02]  /*40e0*/  LOP3.LUT P1, RZ, R16, 0x20000000, RZ, 0xc0, !PT ;  /* 0x2000000010ff7812 */ /* 0x000fe4000782c0ff */
[C---:B------:R-:W-:Y:S02]  /*40f0*/  ISETP.LT.OR P3, PT, R67.reuse, 0x92, P3 ;  /* 0x000000924300780c */ /* 0x040fe40001f61670 */
[----:B------:R-:W-:Y:S02]  /*4100*/  ISETP.GT.AND P1, PT, R66, 0x19, !P1 ;  /* 0x000000194200780c */ /* 0x000fe40004f24270 */
[C---:B------:R-:W-:Y:S02]  /*4110*/  ISETP.LT.OR P4, PT, R67.reuse, 0x99, P4 ;  /* 0x000000994300780c */ /* 0x040fe40002781670 */
[----:B------:R-:W-:-:S02]  /*4120*/  ISETP.LT.OR P1, PT, R67, 0x1a, P1 ;  /* 0x0000001a4300780c */ /* 0x000fc40000f21670 */
[----:B------:R-:W-:Y:S02]  /*4130*/  FSEL R11, R11, -INF , !P3 ;  /* 0xff8000000b0b7808 */ /* 0x000fe40005800000 */
[----:B------:R-:W-:Y:S02]  /*4140*/  FSEL R90, R90, -INF , !P1 ;  /* 0xff8000005a5a7808 */ /* 0x000fe40004800000 */
[----:B------:R-:W-:Y:S02]  /*4150*/  LOP3.LUT P1, RZ, R16, 0x10000000, RZ, 0xc0, !PT ;  /* 0x1000000010ff7812 */ /* 0x000fe4000782c0ff */
[----:B------:R-:W-:Y:S02]  /*4160*/  FSEL R29, R29, -INF , !P4 ;  /* 0xff8000001d1d7808 */ /* 0x000fe40006000000 */
[----:B------:R-:W-:-:S04]  /*4170*/  ISETP.GT.AND P1, PT, R66, 0x20, !P1 ;  /* 0x000000204200780c */ /* 0x000fc80004f24270 */
[----:B------:R-:W-:-:S04]  /*4180*/  ISETP.LT.OR P1, PT, R67, 0x21, P1 ;  /* 0x000000214300780c */ /* 0x000fc80000f21670 */
[----:B------:R-:W-:Y:S02]  /*4190*/  FSEL R72, R72, -INF , !P1 ;  /* 0xff80000048487808 */ /* 0x000fe40004800000 */
[----:B------:R-:W-:-:S04]  /*41a0*/  LOP3.LUT P1, RZ, R16, 0x8000000, RZ, 0xc0, !PT ;  /* 0x0800000010ff7812 */ /* 0x000fc8000782c0ff */
        /* <DEDUP_REMOVED lines=11> */
[----:B------:R-:W-:Y:S02]  /*4260*/  ISETP.GT.AND P1, PT, R66, 0x30, !P2 ;  /* 0x000000304200780c */ /* 0x000fe40005724270 */
[----:B------:R-:W-:Y:S02]  /*4270*/  LOP3.LUT P2, RZ, R16, 0x2000, RZ, 0xc0, !PT ;  /* 0x0000200010ff7812 */ /* 0x000fe4000784c0ff */
[----:B------:R-:W-:-:S04]  /*4280*/  ISETP.LT.OR P1, PT, R67, 0x31, P1 ;  /* 0x000000314300780c */ /* 0x000fc80000f21670 */
[----:B------:R-:W-:Y:S02]  /*4290*/  FSEL R76, R76, -INF , !P1 ;  /* 0xff8000004c4c7808 */ /* 0x000fe40004800000 */
[----:B------:R-:W-:Y:S02]  /*42a0*/  ISETP.GT.AND P1, PT, R66, 0x31, !P6 ;  /* 0x000000314200780c */ /* 0x000fe40007724270 */
[----:B------:R-:W-:Y:S02]  /*42b0*/  LOP3.LUT P6, RZ, R16, 0x1000, RZ, 0xc0, !PT ;  /* 0x0000100010ff7812 */ /* 0x000fe400078cc0ff */
        /* <DEDUP_REMOVED lines=14> */
[----:B------:R-:W-:Y:S02]  /*43a0*/  LOP3.LUT P1, RZ, R16, 0x80000, RZ, 0xc0, !PT ;  /* 0x0008000010ff7812 */ /* 0x000fe4000782c0ff */
[----:B------:R-:W-:Y:S02]  /*43b0*/  FMNMX.FTZ R56, R14, R9, !PT ;  /* 0x000000090e387209 */ /* 0x000fe40007810000 */
[----:B------:R-:W-:Y:S02]  /*43c0*/  ISETP.GT.AND P1, PT, R66, 0x41, !P1 ;  /* 0x000000414200780c */ /* 0x000fe40004f24270 */
[----:B------:R-:W-:Y:S02]  /*43d0*/  FMNMX.FTZ R9, R21, R56, !PT ;  /* 0x0000003815097209 */ /* 0x000fe40007810000 */
[----:B------:R-:W-:-:S02]  /*43e0*/  ISETP.LT.OR P1, PT, R67, 0x42, P1 ;  /* 0x000000424300780c */ /* 0x000fc40000f21670 */
[----:B------:R-:W-:Y:S02]  /*43f0*/  FMNMX.FTZ R56, R88, R9, !PT ;  /* 0x0000000958387209 */ /* 0x000fe40007810000 */
[----:B------:R-:W-:Y:S02]  /*4400*/  FSEL R57, R57, -INF , !P1 ;  /* 0xff80000039397808 */ /* 0x000fe40004800000 */
[----:B------:R-:W-:Y:S02]  /*4410*/  LOP3.LUT P1, RZ, R16, 0x40000, RZ, 0xc0, !PT ;  /* 0x0004000010ff7812 */ /* 0x000fe4000782c0ff */
[----:B------:R-:W-:Y:S02]  /*4420*/  FMNMX.FTZ R9, R91, R56, !PT ;  /* 0x000000385b097209 */ /* 0x000fe40007810000 */
[----:B------:R-:W-:Y:S02]  /*4430*/  ISETP.GT.AND P1, PT, R66, 0x48, !P1 ;  /* 0x000000484200780c */ /* 0x000fe40004f24270 */
[----:B------:R-:W-:-:S02]  /*4440*/  FMNMX.FTZ R56, R92, R9, !PT ;  /* 0x000000095c387209 */ /* 0x000fc40007810000 */
[----:B------:R-:W-:Y:S02]  /*4450*/  ISETP.LT.OR P1, PT, R67, 0x49, P1 ;  /* 0x000000494300780c */ /* 0x000fe40000f21670 */
[----:B------:R-:W-:Y:S02]  /*4460*/  FMNMX.FTZ R9, R93, R56, !PT ;  /* 0x000000385d097209 */ /* 0x000fe40007810000 */
[----:B------:R-:W-:Y:S02]  /*4470*/  FSEL R59, R59, -INF , !P1 ;  /* 0xff8000003b3b7808 */ /* 0x000fe40004800000 */
[----:B------:R-:W-:Y:S02]  /*4480*/  LOP3.LUT P1, RZ, R16, 0x20000, RZ, 0xc0, !PT ;  /* 0x0002000010ff7812 */ /* 0x000fe4000782c0ff */
[----:B------:R-:W-:Y:S02]  /*4490*/  FMNMX.FTZ R9, R94, R9, !PT ;  /* 0x000000095e097209 */ /* 0x000fe40007810000 */
[----:B------:R-:W-:-:S02]  /*44a0*/  ISETP.GT.AND P1, PT, R66, 0x49, !P1 ;  /* 0x000000494200780c */ /* 0x000fc40004f24270 */
[----:B------:R-:W-:Y:S02]  /*44b0*/  FMNMX.FTZ R56, R96, R9, !PT ;  /* 0x0000000960387209 */ /* 0x000fe40007810000 */
[----:B------:R-:W-:Y:S02]  /*44c0*/  ISETP.LT.OR P1, PT, R67, 0x4a, P1 ;  /* 0x0000004a4300780c */ /* 0x000fe40000f21670 */
[----:B------:R-:W-:Y:S02]  /*44d0*/  FMNMX.FTZ R56, R95, R56, !PT ;  /* 0x000000385f387209 */ /* 0x000fe40007810000 */
[----:B------:R-:W-:Y:S02]  /*44e0*/  FSEL R60, R60, -INF , !P1 ;  /* 0xff8000003c3c7808 */ /* 0x000fe40004800000 */
[----:B------:R-:W-:Y:S02]  /*44f0*/  LOP3.LUT P1, RZ, R16, 0x10000, RZ, 0xc0, !PT ;  /* 0x0001000010ff7812 */ /* 0x000fe4000782c0ff */
[----:B------:R-:W-:-:S02]  /*4500*/  FMNMX.FTZ R9, R97, R56, !PT ;  /* 0x0000003861097209 */ /* 0x000fc40007810000 */
[----:B------:R-:W-:Y:S02]  /*4510*/  ISETP.GT.AND P1, PT, R66, 0x50, !P1 ;  /* 0x000000504200780c */ /* 0x000fe40004f24270 */
[----:B------:R-:W-:Y:S02]  /*4520*/  FMNMX.FTZ R9, R80, R9, !PT ;  /* 0x0000000950097209 */ /* 0x000fe40007810000 */
[----:B------:R-:W-:Y:S02]  /*4530*/  ISETP.LT.OR P1, PT, R67, 0x51, P1 ;  /* 0x000000514300780c */ /* 0x000fe40000f21670 */
[----:B------:R-:W-:Y:S02]  /*4540*/  FMNMX.FTZ R56, R82, R9, !PT ;  /* 0x0000000952387209 */ /* 0x000fe40007810000 */
[----:B------:R-:W-:Y:S02]  /*4550*/  FSEL R61, R61, -INF , !P1 ;  /* 0xff8000003d3d7808 */ /* 0x000fe40004800000 */
[----:B------:R-:W-:-:S02]  /*4560*/  LOP3.LUT P1, RZ, R16, 0x8000, RZ, 0xc0, !PT ;  /* 0x0000800010ff7812 */ /* 0x000fc4000782c0ff */
[----:B------:R-:W-:Y:S02]  /*4570*/  FMNMX.FTZ R9, R81, R56, !PT ;  /* 0x0000003851097209 */ /* 0x000fe40007810000 */
[----:B------:R-:W-:Y:S02]  /*4580*/  ISETP.GT.AND P1, PT, R66, 0x51, !P1 ;  /* 0x000000514200780c */ /* 0x000fe40004f24270 */
[----:B------:R-:W-:Y:S02]  /*4590*/  FMNMX.FTZ R56, R84, R9, !PT ;  /* 0x0000000954387209 */ /* 0x000fe40007810000 */
[----:B------:R-:W-:Y:S02]  /*45a0*/  ISETP.LT.OR P1, PT, R67, 0x52, P1 ;  /* 0x000000524300780c */ /* 0x000fe40000f21670 */
[----:B------:R-:W-:Y:S02]  /*45b0*/  FMNMX.FTZ R9, R83, R56, !PT ;  /* 0x0000003853097209 */ /* 0x000fe40007810000 */
[----:B------:R-:W-:-:S02]  /*45c0*/  FSEL R62, R62, -INF , !P1 ;  /* 0xff8000003e3e7808 */ /* 0x000fc40004800000 */
[----:B------:R-:W-:Y:S02]  /*45d0*/  LOP3.LUT P1, RZ, R16, 0x4000, RZ, 0xc0, !PT ;  /* 0x0000400010ff7812 */ /* 0x000fe4000782c0ff */
[----:B------:R-:W-:Y:S02]  /*45e0*/  FMNMX.FTZ R56, R86, R9, !PT ;  /* 0x0000000956387209 */ /* 0x000fe40007810000 */
[----:B------:R-:W-:Y:S02]  /*45f0*/  ISETP.GT.AND P1, PT, R66, 0x58, !P1 ;  /* 0x000000584200780c */ /* 0x000fe40004f24270 */
[----:B------:R-:W-:Y:S02]  /*4600*/  FMNMX.FTZ R56, R85, R56, !PT ;  /* 0x0000003855387209 */ /* 0x000fe40007810000 */
[----:B------:R-:W-:Y:S02]  /*4610*/  ISETP.LT.OR P1, PT, R67, 0x59, P1 ;  /* 0x000000594300780c */ /* 0x000fe40000f21670 */
[----:B------:R-:W-:-:S02]  /*4620*/  FMNMX.FTZ R56, R87, R56, !PT ;  /* 0x0000003857387209 */ /* 0x000fc40007810000 */
[----:B------:R-:W-:Y:S02]  /*4630*/  FSEL R63, R63, -INF , !P1 ;  /* 0xff8000003f3f7808 */ /* 0x000fe40004800000 */
[----:B------:R-:W-:Y:S02]  /*4640*/  ISETP.GT.AND P1, PT, R66, 0x59, !P2 ;  /* 0x000000594200780c */ /* 0x000fe40005724270 */
[----:B------:R-:W-:Y:S02]  /*4650*/  FMNMX.FTZ R56, R65, R56, !PT ;  /* 0x0000003841387209 */ /* 0x000fe40007810000 */
[----:B------:R-:W-:Y:S02]  /*4660*/  ISETP.LT.OR P1, PT, R67, 0x5a, P1 ;  /* 0x0000005a4300780c */ /* 0x000fe40000f21670 */
[----:B------:R-:W-:Y:S02]  /*4670*/  FMNMX.FTZ R56, R13, R56, !PT ;  /* 0x000000380d387209 */ /* 0x000fe40007810000 */
[----:B------:R-:W-:-:S02]  /*4680*/  FSEL R64, R64, -INF , !P1 ;  /* 0xff80000040407808 */ /* 0x000fc40004800000 */
        /* <DEDUP_REMOVED lines=40> */
[C---:B------:R-:W-:Y:S01]  /*4910*/  LOP3.LUT P1, RZ, R16.reuse, 0x40, RZ, 0xc0, !PT ;  /* 0x0000004010ff7812 */ /* 0x040fe2000782c0ff */
[----:B------:R-:W0:Y:S01]  /*4920*/  SHFL.BFLY PT, R9, R56, 0x2, 0x1f ;  /* 0x0c401f0038097f89 */ /* 0x000e2200000e0000 */
[----:B------:R-:W-:-:S02]  /*4930*/  LOP3.LUT P2, RZ, R16, 0x4, RZ, 0xc0, !PT ;  /* 0x0000000410ff7812 */ /* 0x000fc4000784c0ff */
[----:B------:R-:W-:Y:S02]  /*4940*/  ISETP.GT.AND P1, PT, R66, 0x78, !P1 ;  /* 0x000000784200780c */ /* 0x000fe40004f24270 */
[----:B------:R-:W-:Y:S02]  /*4950*/  LOP3.LUT P6, RZ, R16, 0x2, RZ, 0xc0, !PT ;  /* 0x0000000210ff7812 */ /* 0x000fe400078cc0ff */
[----:B------:R-:W-:-:S04]  /*4960*/  ISETP.LT.OR P1, PT, R67, 0x79, P1 ;  /* 0x000000794300780c */ /* 0x000fc80000f21670 */
[----:B------:R-:W-:Y:S02]  /*4970*/  FSEL R46, R46, -INF , !P1 ;  /* 0xff8000002e2e7808 */ /* 0x000fe40004800000 */
[----:B------:R-:W-:-:S04]  /*4980*/  LOP3.LUT P1, RZ, R16, 0x20, RZ, 0xc0, !PT ;  /* 0x0000002010ff7812 */ /* 0x000fc8000782c0ff */
[----:B------:R-:W-:-:S04]  /*4990*/  ISETP.GT.AND P1, PT, R66, 0x79, !P1 ;  /* 0x000000794200780c */ /* 0x000fc80004f24270 */
[----:B------:R-:W-:Y:S02]  /*49a0*/  ISETP.LT.OR P1, PT, R67, 0x7a, P1 ;  /* 0x0000007a4300780c */ /* 0x000fe40000f21670 */
[----:B0-----:R-:W-:Y:S02]  /*49b0*/  FMNMX.FTZ R68, R56, R9, !PT ;  /* 0x0000000938447209 */ /* 0x001fe40007810000 */
[----:B------:R-:W-:Y:S02]  /*49c0*/  FSEL R47, R47, -INF , !P1 ;  /* 0xff8000002f2f7808 */ /* 0x000fe40004800000 */
[----:B------:R-:W-:Y:S01]  /*49d0*/  LOP3.LUT P1, RZ, R16, 0x10, RZ, 0xc0, !PT ;  /* 0x0000001010ff7812 */ /* 0x000fe2000782c0ff */
[----:B------:R-:W0:Y:S03]  /*49e0*/  SHFL.BFLY PT, R9, R68, 0x1, 0x1f ;  /* 0x0c201f0044097f89 */ /* 0x000e2600000e0000 */
[----:B------:R-:W-:-:S04]  /*49f0*/  ISETP.GT.AND P1, PT, R66, 0x80, !P1 ;  /* 0x000000804200780c */ /* 0x000fc80004f24270 */
[----:B------:R-:W-:-:S04]  /*4a00*/  ISETP.LT.OR P1, PT, R67, 0x81, P1 ;  /* 0x000000814300780c */ /* 0x000fc80000f21670 */
[----:B------:R-:W-:Y:S02]  /*4a10*/  FSEL R24, R24, -INF , !P1 ;  /* 0xff80000018187808 */ /* 0x000fe40004800000 */
[----:B------:R-:W-:-:S04]  /*4a20*/  LOP3.LUT P1, RZ, R16, 0x8, RZ, 0xc0, !PT ;  /* 0x0000000810ff7812 */ /* 0x000fc8000782c0ff */
[----:B------:R-:W-:-:S04]  /*4a30*/  ISETP.GT.AND P1, PT, R66, 0x81, !P1 ;  /* 0x000000814200780c */ /* 0x000fc80004f24270 */
[----:B------:R-:W-:Y:S02]  /*4a40*/  ISETP.LT.OR P1, PT, R67, 0x82, P1 ;  /* 0x000000824300780c */ /* 0x000fe40000f21670 */
[----:B0-----:R-:W-:Y:S02]  /*4a50*/  FMNMX.FTZ R9, R68, R9, !PT ;  /* 0x0000000944097209 */ /* 0x001fe40007810000 */
[----:B------:R-:W-:Y:S02]  /*4a60*/  FSEL R25, R25, -INF , !P1 ;  /* 0xff80000019197808 */ /* 0x000fe40004800000 */
[----:B------:R-:W-:Y:S01]  /*4a70*/  ISETP.GT.AND P1, PT, R66, 0x88, !P2 ;  /* 0x000000884200780c */ /* 0x000fe20005724270 */
[----:B------:R-:W-:-:S01]  /*4a80*/  FFMA.FTZ R98, R9, R98, -8 ;  /* 0xc100000009627423 */ /* 0x000fc20000010062 */
[----:B------:R-:W-:Y:S02]  /*4a90*/  LOP3.LUT P2, RZ, R2, 0x2, RZ, 0xc0, !PT ;  /* 0x0000000202ff7812 */ /* 0x000fe4000784c0ff */
[----:B------:R-:W-:-:S04]  /*4aa0*/  ISETP.LT.OR P1, PT, R67, 0x89, P1 ;  /* 0x000000894300780c */ /* 0x000fc80000f21670 */
[----:B------:R-:W-:Y:S02]  /*4ab0*/  FSEL R26, R26, -INF , !P1 ;  /* 0xff8000001a1a7808 */ /* 0x000fe40004800000 */
[----:B------:R-:W-:Y:S02]  /*4ac0*/  ISETP.GT.AND P1, PT, R66, 0x89, !P6 ;  /* 0x000000894200780c */ /* 0x000fe40007724270 */
[----:B------:R-:W-:Y:S02]  /*4ad0*/  LOP3.LUT P6, RZ, R2, 0x4, RZ, 0xc0, !PT ;  /* 0x0000000402ff7812 */ /* 0x000fe400078cc0ff */
[----:B------:R-:W-:-:S04]  /*4ae0*/  ISETP.LT.OR P1, PT, R67, 0x8a, P1 ;  /* 0x0000008a4300780c */ /* 0x000fc80000f21670 */
[----:B------:R-:W-:Y:S02]  /*4af0*/  FSEL R27, R27, -INF , !P1 ;  /* 0xff8000001b1b7808 */ /* 0x000fe40004800000 */
[----:B------:R-:W-:-:S04]  /*4b00*/  FSETP.NEU.FTZ.AND P1, PT, R9, -INF , PT ;  /* 0xff8000000900780b */ /* 0x000fc80003f3d000 */
[----:B------:R-:W-:Y:S02]  /*4b10*/  FSEL R98, R98, RZ, P1 ;  /* 0x000000ff62627208 */ /* 0x000fe40000800000 */
[C---:B------:R-:W-:Y:S02]  /*4b20*/  ISETP.GT.AND P1, PT, R66.reuse, 0x90, !P2 ;  /* 0x000000904200780c */ /* 0x040fe40005724270 */
[----:B------:R-:W-:Y:S01]  /*4b30*/  ISETP.GT.AND P2, PT, R66, 0x99, !P6 ;  /* 0x000000994200780c */ /* 0x000fe20007744270 */
[----:B------:R-:W-:-:S01]  /*4b40*/  FFMA.FTZ R68, R91, UR20, -R98 ;  /* 0x000000145b447c23 */ /* 0x000fc20008010862 */
[----:B------:R-:W-:Y:S01]  /*4b50*/  FMNMX.FTZ R91, R99, R4, !PT ;  /* 0x00000004635b7209 */ /* 0x000fe20007810000 */
[----:B------:R-:W-:-:S01]  /*4b60*/  FFMA.FTZ R70, R93, UR20, -R98 ;  /* 0x000000145d467c23 */ /* 0x000fc20008010862 */
[--C-:B------:R-:W-:Y:S01]  /*4b70*/  FFMA.FTZ R71, R92, UR20, -R98.reuse ;  /* 0x000000145c477c23 */ /* 0x100fe20008010862 */
        /* <DEDUP_REMOVED lines=19> */
[----:B------:R-:W-:Y:S01]  /*4cb0*/  ISETP.LT.OR P1, PT, R67, 0x91, P1 ;  /* 0x000000914300780c */ /* 0x000fe20000f21670 */
[----:B------:R-:W-:-:S01]  /*4cc0*/  FFMA.FTZ R12, R12, UR20, -R98 ;  /* 0x000000140c0c7c23 */ /* 0x000fc20008010862 */
[----:B------:R-:W-:Y:S01]  /*4cd0*/  FMNMX.FTZ R93, R90, R93, !PT ;  /* 0x0000005d5a5d7209 */ /* 0x000fe20007810000 */
[----:B------:R-:W-:-:S01]  /*4ce0*/  FFMA.FTZ R10, R10, UR20, -R98 ;  /* 0x000000140a0a7c23 */ /* 0x000fc20008010862 */
[----:B------:R-:W-:Y:S01]  /*4cf0*/  FSEL R28, R28, -INF , !P1 ;  /* 0xff8000001c1c7808 */ /* 0x000fe20004800000 */
[----:B------:R-:W-:Y:S01]  /*4d00*/  MUFU.EX2 R3, R3 ;  /* 0x0000000300037308 */ /* 0x000fe20000000800 */
[----:B------:R-:W-:Y:S01]  /*4d10*/  FMNMX.FTZ R56, R72, R93, !PT ;  /* 0x0000005d48387209 */ /* 0x000fe20007810000 */
[--C-:B------:R-:W-:Y:S01]  /*4d20*/  FFMA.FTZ R81, R81, UR20, -R98.reuse ;  /* 0x0000001451517c23 */ /* 0x100fe20008010862 */
[----:B------:R-:W-:Y:S01]  /*4d30*/  ISETP.LT.OR P2, PT, R67, 0x9a, P2 ;  /* 0x0000009a4300780c */ /* 0x000fe20001741670 */
[--C-:B------:R-:W-:Y:S01]  /*4d40*/  FFMA.FTZ R83, R83, UR20, -R98.reuse ;  /* 0x0000001453537c23 */ /* 0x100fe20008010862 */
[----:B------:R-:W-:Y:S01]  /*4d50*/  FMNMX.FTZ R95, R73, R56, !PT ;  /* 0x00000038495f7209 */ /* 0x000fe20007810000 */
[--C-:B------:R-:W-:Y:S01]  /*4d60*/  FFMA.FTZ R85, R85, UR20, -R98.reuse ;  /* 0x0000001455557c23 */ /* 0x100fe20008010862 */
[----:B------:R-:W-:Y:S01]  /*4d70*/  FSEL R30, R30, -INF , !P2 ;  /* 0xff8000001e1e7808 */ /* 0x000fe20005000000 */
[----:B------:R0:W-:Y:S01]  /*4d80*/  MUFU.EX2 R93, R94 ;  /* 0x0000005e005d7308 */ /* 0x0001e20000000800 */
[----:B------:R-:W-:Y:S01]  /*4d90*/  FMNMX.FTZ R56, R74, R95, !PT ;  /* 0x0000005f4a387209 */ /* 0x000fe20007810000 */
[--C-:B------:R-:W-:Y:S01]  /*4da0*/  FFMA.FTZ R65, R65, UR20, -R98.reuse ;  /* 0x0000001441417c23 */ /* 0x100fe20008010862 */
[----:B------:R-:W-:-:S01]  /*4db0*/  FFMA.FTZ R13, R13, UR20, -R98 ;  /* 0x000000140d0d7c23 */ /* 0x000fc20008010862 */
[--C-:B------:R-:W-:Y:S01]  /*4dc0*/  FFMA.FTZ R54, R54, UR20, -R98.reuse ;  /* 0x0000001436367c23 */ /* 0x100fe20008010862 */
[----:B------:R-:W-:Y:S01]  /*4dd0*/  FMNMX.FTZ R95, R75, R56, !PT ;  /* 0x000000384b5f7209 */ /* 0x000fe20007810000 */
[--C-:B------:R-:W-:Y:S01]  /*4de0*/  FFMA.FTZ R52, R52, UR20, -R98.reuse ;  /* 0x0000001434347c23 */ /* 0x100fe20008010862 */
[----:B------:R-:W-:-:S01]  /*4df0*/  FFMA.FTZ R48, R48, UR20, -R98 ;  /* 0x0000001430307c23 */ /* 0x000fc20008010862 */
[----:B------:R-:W-:Y:S01]  /*4e00*/  MUFU.EX2 R12, R12 ;  /* 0x0000000c000c7308 */ /* 0x000fe20000000800 */
[----:B------:R-:W-:Y:S01]  /*4e10*/  FMNMX.FTZ R56, R76, R95, !PT ;  /* 0x0000005f4c387209 */ /* 0x000fe20007810000 */
[----:B0-----:R-:W-:Y:S01]  /*4e20*/  FFMA.FTZ R94, R31, UR20, -R98 ;  /* 0x000000141f5e7c23 */ /* 0x001fe20008010862 */
[----:B------:R-:W-:-:S02]  /*4e30*/  ISETP.NE.AND P6, PT, R112, 0x1, PT ;  /* 0x000000017000780c */ /* 0x000fc40003fc5270 */
[----:B------:R-:W-:-:S03]  /*4e40*/  FMNMX.FTZ R97, R77, R56, !PT ;  /* 0x000000384d617209 */ /* 0x000fc60007810000 */
[----:B------:R-:W-:Y:S01]  /*4e50*/  MUFU.EX2 R10, R10 ;  /* 0x0000000a000a7308 */ /* 0x000fe20000000800 */
[----:B------:R-:W-:-:S04]  /*4e60*/  FMNMX.FTZ R56, R78, R97, !PT ;  /* 0x000000614e387209 */ /* 0x000fc80007810000 */
[----:B------:R-:W-:-:S03]  /*4e70*/  FMNMX.FTZ R56, R79, R56, !PT ;  /* 0x000000384f387209 */ /* 0x000fc60007810000 */
[----:B------:R-:W0:Y:S01]  /*4e80*/  MUFU.EX2 R69, R69 ;  /* 0x0000004500457308 */ /* 0x000e220000000800 */
[----:B------:R-:W-:-:S04]  /*4e90*/  FMNMX.FTZ R56, R7, R56, !PT ;  /* 0x0000003807387209 */ /* 0x000fc80007810000 */
[----:B------:R-:W-:-:S03]  /*4ea0*/  FMNMX.FTZ R56, R57, R56, !PT ;  /* 0x0000003839387209 */ /* 0x000fc60007810000 */
[----:B------:R-:W-:Y:S01]  /*4eb0*/  MUFU.EX2 R14, R14 ;  /* 0x0000000e000e7308 */ /* 0x000fe20000000800 */
[----:B------:R-:W-:-:S04]  /*4ec0*/  FMNMX.FTZ R97, R59, R56, !PT ;  /* 0x000000383b617209 */ /* 0x000fc80007810000 */
[----:B------:R-:W-:-:S03]  /*4ed0*/  FMNMX.FTZ R56, R60, R97, !PT ;  /* 0x000000613c387209 */ /* 0x000fc60007810000 */
[----:B------:R-:W-:Y:S01]  /*4ee0*/  MUFU.EX2 R21, R21 ;  /* 0x0000001500157308 */ /* 0x000fe20000000800 */
[----:B------:R-:W-:Y:S02]  /*4ef0*/  FMNMX.FTZ R97, R61, R56, !PT ;  /* 0x000000383d617209 */ /* 0x000fe40007810000 */
[----:B0-----:R-:W-:Y:S02]  /*4f00*/  F2FP.SATFINITE.E4M3.F32.PACK_AB_MERGE_C R152, R69, R10, RZ ;  /* 0x0000000a4598723e */ /* 0x001fe400048070ff */
[----:B------:R-:W-:Y:S02]  /*4f10*/  FMNMX.FTZ R56, R62, R97, !PT ;  /* 0x000000613e387209 */ /* 0x000fe40007810000 */
[----:B------:R-:W-:Y:S01]  /*4f20*/  F2FP.SATFINITE.E4M3.F32.PACK_AB_MERGE_C R152, R12, R3, R152 ;  /* 0x000000030c98723e */ /* 0x000fe20004807098 */
[----:B------:R-:W-:Y:S01]  /*4f30*/  MUFU.EX2 R95, R96 ;  /* 0x00000060005f7308 */ /* 0x000fe20000000800 */
[----:B------:R-:W-:-:S04]  /*4f40*/  FMNMX.FTZ R97, R63, R56, !PT ;  /* 0x000000383f617209 */ /* 0x000fc80007810000 */
        /* <DEDUP_REMOVED lines=15> */
[----:B------:R-:W0:Y:S01]  /*5040*/  MUFU.EX2 R88, R88 ;  /* 0x0000005800587308 */ /* 0x000e220000000800 */
[----:B------:R-:W-:-:S04]  /*5050*/  FMNMX.FTZ R56, R24, R87, !PT ;  /* 0x0000005718387209 */ /* 0x000fc80007810000 */
[----:B------:R-:W-:-:S03]  /*5060*/  FMNMX.FTZ R31, R25, R56, !PT ;  /* 0x00000038191f7209 */ /* 0x000fc60007810000 */
[----:B------:R-:W-:Y:S01]  /*5070*/  MUFU.EX2 R92, R92 ;  /* 0x0000005c005c7308 */ /* 0x000fe20000000800 */
[----:B------:R-:W-:-:S04]  /*5080*/  FMNMX.FTZ R32, R26, R31, !PT ;  /* 0x0000001f1a207209 */ /* 0x000fc80007810000 */
        /* <DEDUP_REMOVED lines=13> */
[----:B------:R-:W-:Y:S01]  /*5160*/  IMAD.U32 R55, RZ, RZ, UR20 ;  /* 0x00000014ff377e24 */ /* 0x000fe2000f8e00ff */
[----:B------:R1:W-:Y:S01]  /*5170*/  MUFU.EX2 R31, R66 ;  /* 0x00000042001f7308 */ /* 0x0003e20000000800 */
[----:B0-----:R-:W-:-:S02]  /*5180*/  F2FP.SATFINITE.E4M3.F32.PACK_AB_MERGE_C R148, R93, R88, RZ ;  /* 0x000000585d94723e */ /* 0x001fc400048070ff */
[----:B------:R-:W-:Y:S02]  /*5190*/  FMNMX.FTZ R67, R30, R67, !PT ;  /* 0x000000431e437209 */ /* 0x000fe40007810000 */
[----:B------:R-:W-:-:S03]  /*51a0*/  F2FP.SATFINITE.E4M3.F32.PACK_AB_MERGE_C R148, R91, R70, R148 ;  /* 0x000000465b94723e */ /* 0x000fc60004807094 */
[----:B------:R-:W0:Y:S01]  /*51b0*/  SHFL.BFLY PT, R56, R67, 0x2, 0x1f ;  /* 0x0c401f0043387f89 */ /* 0x000e2200000e0000 */
[----:B-1----:R-:W-:-:S01]  /*51c0*/  FFMA.FTZ R66, R51, UR20, -R98 ;  /* 0x0000001433427c23 */ /* 0x002fc20008010862 */
[--C-:B------:R-:W-:Y:S01]  /*51d0*/  FFMA.FTZ R51, R53, UR20, -R98.reuse ;  /* 0x0000001435337c23 */ /* 0x100fe20008010862 */
[----:B------:R-:W-:-:S01]  /*51e0*/  FFMA.FTZ R53, R50, UR20, -R98 ;  /* 0x0000001432357c23 */ /* 0x000fc20008010862 */
[----:B------:R-:W-:Y:S08]  /*51f0*/  MUFU.EX2 R80, R80 ;  /* 0x0000005000507308 */ /* 0x000ff00000000800 */
[----:B------:R-:W1:Y:S08]  /*5200*/  MUFU.EX2 R81, R81 ;  /* 0x0000005100517308 */ /* 0x000e700000000800 */
[----:B------:R-:W-:Y:S01]  /*5210*/  MUFU.EX2 R82, R82 ;  /* 0x0000005200527308 */ /* 0x000fe20000000800 */
[----:B0-----:R-:W-:-:S07]  /*5220*/  FMNMX.FTZ R87, R67, R56, !PT ;  /* 0x0000003843577209 */ /* 0x001fce0007810000 */
[----:B------:R-:W-:Y:S01]  /*5230*/  MUFU.EX2 R83, R83 ;  /* 0x0000005300537308 */ /* 0x000fe20000000800 */
[----:B------:R-:W0:Y:S01]  /*5240*/  SHFL.BFLY PT, R56, R87, 0x1, 0x1f ;  /* 0x0c201f0057387f89 */ /* 0x000e2200000e0000 */
[----:B-1----:R-:W-:-:S04]  /*5250*/  F2FP.SATFINITE.E4M3.F32.PACK_AB_MERGE_C R150, R81, R80, RZ ;  /* 0x000000505196723e */ /* 0x002fc800048070ff */
[----:B------:R-:W-:Y:S02]  /*5260*/  F2FP.SATFINITE.E4M3.F32.PACK_AB_MERGE_C R150, R95, R92, R150 ;  /* 0x0000005c5f96723e */ /* 0x000fe40004807096 */
[----:B------:R-:W-:Y:S08]  /*5270*/  MUFU.EX2 R84, R84 ;  /* 0x0000005400547308 */ /* 0x000ff00000000800 */
[----:B------:R-:W1:Y:S08]  /*5280*/  MUFU.EX2 R85, R85 ;  /* 0x0000005500557308 */ /* 0x000e700000000800 */
[----:B------:R-:W-:Y:S01]  /*5290*/  MUFU.EX2 R13, R13 ;  /* 0x0000000d000d7308 */ /* 0x000fe20000000800 */
[----:B0-----:R-:W-:-:S04]  /*52a0*/  FMNMX.FTZ R56, R87, R56, !PT ;  /* 0x0000003857387209 */ /* 0x001fc80007810000 */
[C---:B------:R-:W-:Y:S01]  /*52b0*/  FSETP.NEU.FTZ.AND P1, PT, R56.reuse, -INF , PT ;  /* 0xff8000003800780b */ /* 0x040fe20003f3d000 */
[----:B------:R-:W-:-:S02]  /*52c0*/  FFMA.FTZ R55, R56, R55, -8 ;  /* 0xc100000038377423 */ /* 0x000fc40000010037 */
[----:B------:R-:W-:Y:S01]  /*52d0*/  MUFU.EX2 R94, R94 ;  /* 0x0000005e005e7308 */ /* 0x000fe20000000800 */
[----:B-1----:R-:W-:Y:S02]  /*52e0*/  F2FP.SATFINITE.E4M3.F32.PACK_AB_MERGE_C R144, R85, R84, RZ ;  /* 0x000000545590723e */ /* 0x002fe400048070ff */
[----:B------:R-:W-:Y:S02]  /*52f0*/  FSEL R50, R55, RZ, P1 ;  /* 0x000000ff37327208 */ /* 0x000fe40000800000 */
[----:B------:R-:W-:-:S03]  /*5300*/  F2FP.SATFINITE.E4M3.F32.PACK_AB_MERGE_C R144, R83, R82, R144 ;  /* 0x000000525390723e */ /* 0x000fc60004807090 */
[--C-:B------:R-:W-:Y:S01]  /*5310*/  FFMA.FTZ R67, R6, UR20, -R50.reuse ;  /* 0x0000001406437c23 */ /* 0x100fe20008010832 */
[----:B------:R-:W-:-:S01]  /*5320*/  FFMA.FTZ R55, R99, UR20, -R50 ;  /* 0x0000001463377c23 */ /* 0x000fc20008010832 */
        /* <DEDUP_REMOVED lines=12> */
[----:B------:R-:W-:Y:S01]  /*53f0*/  FADD.FTZ R61, R3, R12 ;  /* 0x0000000c033d7221 */ /* 0x000fe20000010000 */
[----:B------:R-:W-:-:S01]  /*5400*/  FFMA.FTZ R96, R60, UR20, -R50 ;  /* 0x000000143c607c23 */ /* 0x000fc20008010832 */
[--C-:B------:R-:W-:Y:S01]  /*5410*/  FFMA.FTZ R60, R62, UR20, -R50.reuse ;  /* 0x000000143e3c7c23 */ /* 0x100fe20008010832 */
[----:B------:R-:W-:-:S01]  /*5420*/  FFMA.FTZ R87, R90, UR20, -R50 ;  /* 0x000000145a577c23 */ /* 0x000fc20008010832 */
[----:B------:R-:W0:Y:S01]  /*5430*/  MUFU.EX2 R4, R4 ;  /* 0x0000000400047308 */ /* 0x000e220000000800 */
[----:B------:R-:W-:-:S01]  /*5440*/  FADD.FTZ R62, R10, R61 ;  /* 0x0000003d0a3e7221 */ /* 0x000fc20000010000 */
[--C-:B------:R-:W-:Y:S01]  /*5450*/  FFMA.FTZ R90, R79, UR20, -R50.reuse ;  /* 0x000000144f5a7c23 */ /* 0x100fe20008010832 */
[----:B------:R-:W-:-:S01]  /*5460*/  FFMA.FTZ R61, R63, UR20, -R50 ;  /* 0x000000143f3d7c23 */ /* 0x000fc20008010832 */
[----:B------:R-:W-:Y:S01]  /*5470*/  FFMA.FTZ R72, R72, UR20, -R50 ;  /* 0x0000001448487c23 */ /* 0x000fe20008010832 */
[----:B------:R-:W-:-:S01]  /*5480*/  FADD.FTZ R79, R69, R62 ;  /* 0x0000003e454f7221 */ /* 0x000fc20000010000 */
[--C-:B------:R-:W-:Y:S01]  /*5490*/  FFMA.FTZ R73, R73, UR20, -R50.reuse ;  /* 0x0000001449497c23 */ /* 0x100fe20008010832 */
[----:B------:R-:W-:-:S01]  /*54a0*/  FFMA.FTZ R74, R74, UR20, -R50 ;  /* 0x000000144a4a7c23 */ /* 0x000fc20008010832 */
[----:B------:R-:W1:Y:S01]  /*54b0*/  MUFU.EX2 R8, R8 ;  /* 0x0000000800087308 */ /* 0x000e620000000800 */
[----:B------:R-:W-:-:S01]  /*54c0*/  FADD.FTZ R62, R14, R79 ;  /* 0x0000004f0e3e7221 */ /* 0x000fc20000010000 */
[--C-:B------:R-:W-:Y:S01]  /*54d0*/  FFMA.FTZ R40, R40, UR20, -R50.reuse ;  /* 0x0000001428287c23 */ /* 0x100fe20008010832 */
[----:B------:R-:W-:-:S01]  /*54e0*/  FFMA.FTZ R7, R7, UR20, -R50 ;  /* 0x0000001407077c23 */ /* 0x000fc20008010832 */
[----:B------:R-:W-:Y:S01]  /*54f0*/  FFMA.FTZ R14, R43, UR20, -R50 ;  /* 0x000000142b0e7c23 */ /* 0x000fe20008010832 */
[----:B------:R-:W-:-:S01]  /*5500*/  FADD.FTZ R79, R21, R62 ;  /* 0x0000003e154f7221 */ /* 0x000fc20000010000 */
[--C-:B------:R-:W-:Y:S01]  /*5510*/  FFMA.FTZ R62, R64, UR20, -R50.reuse ;  /* 0x00000014403e7c23 */ /* 0x100fe20008010832 */
[----:B------:R-:W-:-:S01]  /*5520*/  FFMA.FTZ R59, R59, UR20, -R50 ;  /* 0x000000143b3b7c23 */ /* 0x000fc20008010832 */
[----:B------:R-:W2:Y:S01]  /*5530*/  MUFU.EX2 R67, R67 ;  /* 0x0000004300437308 */ /* 0x000ea20000000800 */
[----:B0-----:R-:W-:-:S01]  /*5540*/  FADD.FTZ R63, R55, R4 ;  /* 0x00000004373f7221 */ /* 0x001fc20000010000 */
[----:B------:R-:W-:Y:S01]  /*5550*/  FADD.FTZ R98, R68, R79 ;  /* 0x0000004f44627221 */ /* 0x000fe20000010000 */
[----:B------:R-:W-:-:S01]  /*5560*/  FFMA.FTZ R3, R42, UR20, -R50 ;  /* 0x000000142a037c23 */ /* 0x000fc20008010832 */
[----:B------:R-:W-:Y:S01]  /*5570*/  F2FP.SATFINITE.E4M3.F32.PACK_AB_MERGE_C R146, R94, R13, RZ ;  /* 0x0000000d5e92723e */ /* 0x000fe200048070ff */
[----:B------:R-:W-:-:S01]  /*5580*/  FFMA.FTZ R41, R41, UR20, -R50 ;  /* 0x0000001429297c23 */ /* 0x000fc20008010832 */
[----:B------:R-:W-:Y:S01]  /*5590*/  FADD.FTZ R79, R71, R98 ;  /* 0x00000062474f7221 */ /* 0x000fe20000010000 */
[----:B------:R-:W-:-:S01]  /*55a0*/  FFMA.FTZ R46, R46, UR20, -R50 ;  /* 0x000000142e2e7c23 */ /* 0x000fc20008010832 */
[----:B------:R-:W0:Y:S01]  /*55b0*/  MUFU.EX2 R6, R6 ;  /* 0x0000000600067308 */ /* 0x000e220000000800 */
[----:B-1----:R-:W-:-:S01]  /*55c0*/  FADD.FTZ R64, R8, R63 ;  /* 0x0000003f08407221 */ /* 0x002fc20000010000 */
[----:B------:R-:W-:Y:S01]  /*55d0*/  FADD.FTZ R98, R70, R79 ;  /* 0x0000004f46627221 */ /* 0x000fe20000010000 */
[----:B------:R-:W-:-:S01]  /*55e0*/  FFMA.FTZ R47, R47, UR20, -R50 ;  /* 0x000000142f2f7c23 */ /* 0x000fc20008010832 */
[--C-:B------:R-:W-:Y:S01]  /*55f0*/  FFMA.FTZ R24, R24, UR20, -R50.reuse ;  /* 0x0000001418187c23 */ /* 0x100fe20008010832 */
[----:B------:R-:W-:-:S01]  /*5600*/  FFMA.FTZ R25, R25, UR20, -R50 ;  /* 0x0000001419197c23 */ /* 0x000fc20008010832 */
[----:B------:R-:W-:Y:S01]  /*5610*/  FADD.FTZ R69, R91, R98 ;  /* 0x000000625b457221 */ /* 0x000fe20000010000 */
[----:B------:R-:W-:-:S01]  /*5620*/  FFMA.FTZ R26, R26, UR20, -R50 ;  /* 0x000000141a1a7c23 */ /* 0x000fc20008010832 */
[----:B------:R-:W1:Y:S01]  /*5630*/  MUFU.EX2 R15, R15 ;  /* 0x0000000f000f7308 */ /* 0x000e620000000800 */
[----:B--2---:R-:W-:-:S01]  /*5640*/  FADD.FTZ R63, R67, R64 ;  /* 0x00000040433f7221 */ /* 0x004fc20000010000 */
[----:B------:R-:W-:Y:S01]  /*5650*/  FADD.FTZ R68, R88, R69 ;  /* 0x0000004558447221 */ /* 0x000fe20000010000 */
[----:B------:R-:W-:Y:S01]  /*5660*/  F2FP.SATFINITE.E4M3.F32.PACK_AB_MERGE_C R67, R67, R8, RZ ;  /* 0x000000084343723e */ /* 0x000fe200048070ff */
[--C-:B------:R-:W-:Y:S01]  /*5670*/  FFMA.FTZ R27, R27, UR20, -R50.reuse ;  /* 0x000000141b1b7c23 */ /* 0x100fe20008010832 */
[----:B------:R-:W-:-:S01]  /*5680*/  FFMA.FTZ R28, R28, UR20, -R50 ;  /* 0x000000141c1c7c23 */ /* 0x000fc20008010832 */
[----:B------:R-:W-:Y:S01]  /*5690*/  FADD.FTZ R93, R93, R68 ;  /* 0x000000445d5d7221 */ /* 0x000fe20000010000 */
[----:B------:R-:W-:Y:S01]  /*56a0*/  F2FP.SATFINITE.E4M3.F32.PACK_AB_MERGE_C R153, R4, R55, R67 ;  /* 0x000000370499723e */ /* 0x000fe20004807043 */
[----:B------:R-:W2:Y:S01]  /*56b0*/  MUFU.EX2 R20, R20 ;  /* 0x0000001400147308 */ /* 0x000ea20000000800 */
[----:B0-----:R-:W-:-:S01]  /*56c0*/  FADD.FTZ R64, R6, R63 ;  /* 0x0000003f06407221 */ /* 0x001fc20000010000 */
[--C-:B------:R-:W-:Y:S01]  /*56d0*/  FFMA.FTZ R11, R11, UR20, -R50.reuse ;  /* 0x000000140b0b7c23 */ /* 0x100fe20008010832 */
[----:B------:R-:W-:-:S01]  /*56e0*/  FFMA.FTZ R29, R29, UR20, -R50 ;  /* 0x000000141d1d7c23 */ /* 0x000fc20008010832 */
[----:B------:R-:W-:-:S04]  /*56f0*/  FFMA.FTZ R30, R30, UR20, -R50 ;  /* 0x000000141e1e7c23 */ /* 0x000fc80008010832 */
[----:B------:R-:W0:Y:S01]  /*5700*/  MUFU.EX2 R87, R87 ;  /* 0x0000005700577308 */ /* 0x000e220000000800 */
[----:B-1----:R-:W-:-:S07]  /*5710*/  FADD.FTZ R63, R15, R64 ;  /* 0x000000400f3f7221 */ /* 0x002fce0000010000 */
[----:B------:R-:W1:Y:S01]  /*5720*/  MUFU.EX2 R72, R72 ;  /* 0x0000004800487308 */ /* 0x000e620000000800 */
[----:B--2---:R-:W-:-:S07]  /*5730*/  FADD.FTZ R64, R20, R63 ;  /* 0x0000003f14407221 */ /* 0x004fce0000010000 */
[----:B------:R-:W2:Y:S01]  /*5740*/  MUFU.EX2 R73, R73 ;  /* 0x0000004900497308 */ /* 0x000ea20000000800 */
[----:B0-----:R-:W-:-:S01]  /*5750*/  FADD.FTZ R63, R87, R64 ;  /* 0x00000040573f7221 */ /* 0x001fc20000010000 */
[----:B------:R-:W-:-:S04]  /*5760*/  F2FP.SATFINITE.E4M3.F32.PACK_AB_MERGE_C R20, R87, R20, RZ ;  /* 0x000000145714723e */ /* 0x000fc800048070ff */
[----:B------:R-:W-:Y:S02]  /*5770*/  F2FP.SATFINITE.E4M3.F32.PACK_AB_MERGE_C R155, R15, R6, R20 ;  /* 0x000000060f9b723e */ /* 0x000fe40004807014 */
[----:B------:R-:W0:Y:S01]  /*5780*/  MUFU.EX2 R74, R74 ;  /* 0x0000004a004a7308 */ /* 0x000e220000000800 */
[----:B-1----:R-:W-:-:S01]  /*5790*/  FADD.FTZ R12, R72, R63 ;  /* 0x0000003f480c7221 */ /* 0x002fc20000010000 */
[----:B------:R-:W1:Y:S06]  /*57a0*/  @P6 LDC R6, c[0x0][0x44c] ;  /* 0x00011300ff066b82 */ /* 0x000e6c0000000800 */
[----:B------:R-:W3:Y:S01]  /*57b0*/  MUFU.EX2 R89, R89 ;  /* 0x0000005900597308 */ /* 0x000ee20000000800 */
[----:B--2---:R-:W-:-:S07]  /*57c0*/  FADD.FTZ R21, R73, R12 ;  /* 0x0000000c49157221 */ /* 0x004fce0000010000 */
[----:B------:R-:W2:Y:S08]  /*57d0*/  MUFU.EX2 R75, R75 ;  /* 0x0000004b004b7308 */ /* 0x000eb00000000800 */
[----:B------:R4:W-:Y:S08]  /*57e0*/  MUFU.EX2 R10, R40 ;  /* 0x00000028000a7308 */ /* 0x0009f00000000800 */
[----:B------:R-:W5:Y:S01]  /*57f0*/  MUFU.EX2 R76, R76 ;  /* 0x0000004c004c7308 */ /* 0x000f620000000800 */
[----:B----4-:R-:W-:-:S04]  /*5800*/  FADD.FTZ R40, R92, R93 ;  /* 0x0000005d5c287221 */ /* 0x010fc80000010000 */
[----:B------:R-:W-:Y:S01]  /*5810*/  FADD.FTZ R63, R95, R40 ;  /* 0x000000285f3f7221 */ /* 0x000fe20000010000 */
[----:B0-----:R-:W-:-:S01]  /*5820*/  FADD.FTZ R40, R74, R21 ;  /* 0x000000154a287221 */ /* 0x001fc20000010000 */
[----:B------:R-:W-:Y:S01]  /*5830*/  FFMA.FTZ R21, R45, UR20, -R50 ;  /* 0x000000142d157c23 */ /* 0x000fe20008010832 */
[----:B------:R-:W0:Y:S01]  /*5840*/  MUFU.EX2 R77, R77 ;  /* 0x0000004d004d7308 */ /* 0x000e220000000800 */
[----:B------:R-:W-:-:S01]  /*5850*/  FADD.FTZ R12, R80, R63 ;  /* 0x0000003f500c7221 */ /* 0x000fc20000010000 */
[C---:B---3--:R-:W-:Y:S01]  /*5860*/  FADD.FTZ R40, R89.reuse, R40 ;  /* 0x0000002859287221 */ /* 0x048fe20000010000 */
[----:B------:R-:W-:Y:S02]  /*5870*/  F2FP.SATFINITE.E4M3.F32.PACK_AB_MERGE_C R74, R89, R74, RZ ;  /* 0x0000004a594a723e */ /* 0x000fe400048070ff */
[----:B------:R-:W-:Y:S01]  /*5880*/  FADD.FTZ R81, R81, R12 ;  /* 0x0000000c51517221 */ /* 0x000fe20000010000 */
[----:B--2---:R-:W-:-:S01]  /*5890*/  FADD.FTZ R43, R75, R40 ;  /* 0x000000284b2b7221 */ /* 0x004fc20000010000 */
[----:B------:R-:W-:Y:S01]  /*58a0*/  FFMA.FTZ R12, R44, UR20, -R50 ;  /* 0x000000142c0c7c23 */ /* 0x000fe20008010832 */
[----:B------:R-:W2:Y:S01]  /*58b0*/  MUFU.EX2 R90, R90 ;  /* 0x0000005a005a7308 */ /* 0x000ea20000000800 */
[----:B------:R-:W-:-:S01]  /*58c0*/  FADD.FTZ R42, R82, R81 ;  /* 0x00000051522a7221 */ /* 0x000fc20000010000 */
[----:B-----5:R-:W-:Y:S01]  /*58d0*/  FADD.FTZ R40, R76, R43 ;  /* 0x0000002b4c287221 */ /* 0x020fe20000010000 */
[----:B------:R-:W-:-:S02]  /*58e0*/  F2FP.SATFINITE.E4M3.F32.PACK_AB_MERGE_C R149, R73, R72, R74 ;  /* 0x000000484995723e */ /* 0x000fc4000480704a */
[----:B------:R-:W-:-:S03]  /*58f0*/  FADD.FTZ R63, R83, R42 ;  /* 0x0000002a533f7221 */ /* 0x000fc60000010000 */
[----:B------:R-:W3:Y:S01]  /*5900*/  MUFU.EX2 R7, R7 ;  /* 0x0000000700077308 */ /* 0x000ee20000000800 */
[----:B0-----:R-:W-:-:S01]  /*5910*/  FADD.FTZ R43, R77, R40 ;  /* 0x000000284d2b7221 */ /* 0x001fc20000010000 */
[----:B------:R-:W-:-:S04]  /*5920*/  FADD.FTZ R84, R84, R63 ;  /* 0x0000003f54547221 */ /* 0x000fc80000010000 */
[----:B------:R-:W-:Y:S02]  /*5930*/  FADD.FTZ R85, R85, R84 ;  /* 0x0000005455557221 */ /* 0x000fe40000010000 */
[----:B------:R-:W0:Y:S01]  /*5940*/  MUFU.EX2 R78, R78 ;  /* 0x0000004e004e7308 */ /* 0x000e220000000800 */
[----:B--2---:R-:W-:-:S01]  /*5950*/  FADD.FTZ R40, R90, R43 ;  /* 0x0000002b5a287221 */ /* 0x004fc20000010000 */
[----:B------:R-:W-:-:S04]  /*5960*/  F2FP.SATFINITE.E4M3.F32.PACK_AB_MERGE_C R77, R90, R77, RZ ;  /* 0x0000004d5a4d723e */ /* 0x000fc800048070ff */
[----:B------:R-:W-:Y:S02]  /*5970*/  F2FP.SATFINITE.E4M3.F32.PACK_AB_MERGE_C R151, R76, R75, R77 ;  /* 0x0000004b4c97723e */ /* 0x000fe4000480704d */
[----:B------:R-:W2:Y:S01]  /*5980*/  MUFU.EX2 R59, R59 ;  /* 0x0000003b003b7308 */ /* 0x000ea20000000800 */
[----:B---3--:R-:W-:-:S07]  /*5990*/  FADD.FTZ R43, R7, R40 ;  /* 0x00000028072b7221 */ /* 0x008fce0000010000 */
[----:B------:R-:W-:Y:S01]  /*59a0*/  MUFU.EX2 R86, R86 ;  /* 0x0000005600567308 */ /* 0x000fe20000000800 */
[----:B0-----:R-:W-:-:S07]  /*59b0*/  FADD.FTZ R40, R78, R43 ;  /* 0x0000002b4e287221 */ /* 0x001fce0000010000 */
[----:B------:R-:W0:Y:S01]  /*59c0*/  MUFU.EX2 R65, R65 ;  /* 0x0000004100417308 */ /* 0x000e220000000800 */
[----:B--2---:R-:W-:-:S07]  /*59d0*/  FADD.FTZ R43, R59, R40 ;  /* 0x000000283b2b7221 */ /* 0x004fce0000010000 */
[----:B------:R-:W2:Y:S08]  /*59e0*/  MUFU.EX2 R96, R96 ;  /* 0x0000006000607308 */ /* 0x000eb00000000800 */
[----:B------:R-:W3:Y:S01]  /*59f0*/  MUFU.EX2 R57, R57 ;  /* 0x0000003900397308 */ /* 0x000ee20000000800 */
[----:B0-----:R-:W-:Y:S01]  /*5a00*/  F2FP.SATFINITE.E4M3.F32.PACK_AB_MERGE_C R146, R65, R86, R146 ;  /* 0x000000564192723e */ /* 0x001fe20004807092 */
[----:B------:R-:W-:-:S04]  /*5a10*/  FADD.FTZ R86, R86, R85 ;  /* 0x0000005556567221 */ /* 0x000fc80000010000 */
[----:B------:R-:W-:Y:S02]  /*5a20*/  FADD.FTZ R86, R65, R86 ;  /* 0x0000005641567221 */ /* 0x000fe40000010000 */
[----:B------:R-:W0:Y:S01]  /*5a30*/  MUFU.EX2 R60, R60 ;  /* 0x0000003c003c7308 */ /* 0x000e220000000800 */
[----:B--2---:R-:W-:-:S01]  /*5a40*/  FADD.FTZ R40, R96, R43 ;  /* 0x0000002b60287221 */ /* 0x004fc20000010000 */
[----:B------:R-:W-:Y:S01]  /*5a50*/  FADD.FTZ R13, R13, R86 ;  /* 0x000000560d0d7221 */ /* 0x000fe20000010000 */
[----:B------:R-:W-:-:S03]  /*5a60*/  F2FP.SATFINITE.E4M3.F32.PACK_AB_MERGE_C R59, R96, R59, RZ ;  /* 0x0000003b603b723e */ /* 0x000fc600048070ff */
[----:B------:R-:W-:Y:S01]  /*5a70*/  FADD.FTZ R94, R94, R13 ;  /* 0x0000000d5e5e7221 */ /* 0x000fe20000010000 */
[----:B------:R-:W-:Y:S01]  /*5a80*/  F2FP.SATFINITE.E4M3.F32.PACK_AB_MERGE_C R145, R78, R7, R59 ;  /* 0x000000074e91723e */ /* 0x000fe2000480703b */
[----:B------:R-:W2:Y:S01]  /*5a90*/  MUFU.EX2 R61, R61 ;  /* 0x0000003d003d7308 */ /* 0x000ea20000000800 */
[----:B---3--:R-:W-:-:S01]  /*5aa0*/  FADD.FTZ R43, R57, R40 ;  /* 0x00000028392b7221 */ /* 0x008fc20000010000 */
[----:B-1----:R-:W-:-:S04]  /*5ab0*/  @P6 IMAD.HI.U32 R7, R6, UR40, RZ ;  /* 0x0000002806076c27 */ /* 0x002fc8000f8e00ff */
[----:B------:R-:W-:Y:S02]  /*5ac0*/  IMAD.U32 R6, RZ, RZ, UR40 ;  /* 0x00000028ff067e24 */ /* 0x000fe4000f8e00ff */
[----:B------:R-:W-:Y:S01]  /*5ad0*/  MUFU.EX2 R33, R33 ;  /* 0x0000002100217308 */ /* 0x000fe20000000800 */
[----:B0-----:R-:W-:-:S07]  /*5ae0*/  FADD.FTZ R8, R60, R43 ;  /* 0x0000002b3c087221 */ /* 0x001fce0000010000 */
[----:B------:R-:W0:Y:S01]  /*5af0*/  MUFU.EX2 R34, R34 ;  /* 0x0000002200227308 */ /* 0x000e220000000800 */
[----:B--2---:R-:W-:-:S07]  /*5b00*/  FADD.FTZ R13, R61, R8 ;  /* 0x000000083d0d7221 */ /* 0x004fce0000010000 */
[----:B------:R-:W1:Y:S08]  /*5b10*/  MUFU.EX2 R62, R62 ;  /* 0x0000003e003e7308 */ /* 0x000e700000000800 */
[----:B------:R-:W2:Y:S01]  /*5b20*/  MUFU.EX2 R32, R32 ;  /* 0x0000002000207308 */ /* 0x000ea20000000800 */
[----:B0-----:R-:W-:-:S07]  /*5b30*/  F2FP.SATFINITE.E4M3.F32.PACK_AB_MERGE_C R140, R34, R33, RZ ;  /* 0x00000021228c723e */ /* 0x001fce00048070ff */
[----:B------:R-:W-:Y:S01]  /*5b40*/  MUFU.EX2 R37, R37 ;  /* 0x0000002500257308 */ /* 0x000fe20000000800 */
[----:B-1----:R-:W-:-:S01]  /*5b50*/  FADD.FTZ R13, R62, R13 ;  /* 0x0000000d3e0d7221 */ /* 0x002fc20000010000 */
[----:B------:R-:W-:-:S03]  /*5b60*/  F2FP.SATFINITE.E4M3.F32.PACK_AB_MERGE_C R61, R62, R61, RZ ;  /* 0x0000003d3e3d723e */ /* 0x000fc600048070ff */
[----:B------:R-:W-:Y:S01]  /*5b70*/  FADD.FTZ R8, R10, R13 ;  /* 0x0000000d0a087221 */ /* 0x000fe20000010000 */
[----:B------:R-:W-:Y:S02]  /*5b80*/  F2FP.SATFINITE.E4M3.F32.PACK_AB_MERGE_C R147, R60, R57, R61 ;  /* 0x000000393c93723e */ /* 0x000fe4000480703d */
[----:B------:R-:W0:Y:S01]  /*5b90*/  MUFU.EX2 R38, R38 ;  /* 0x0000002600267308 */ /* 0x000e220000000800 */
[----:B--2---:R-:W-:Y:S01]  /*5ba0*/  F2FP.SATFINITE.E4M3.F32.PACK_AB_MERGE_C R140, R32, R31, R140 ;  /* 0x0000001f208c723e */ /* 0x004fe2000480708c */
[----:B------:R-:W-:-:S04]  /*5bb0*/  FADD.FTZ R31, R31, R94 ;  /* 0x0000005e1f1f7221 */ /* 0x000fc80000010000 */
[----:B------:R-:W-:Y:S02]  /*5bc0*/  FADD.FTZ R32, R32, R31 ;  /* 0x0000001f20207221 */ /* 0x000fe40000010000 */
[----:B------:R-:W1:Y:S02]  /*5bd0*/  MUFU.EX2 R41, R41 ;  /* 0x0000002900297308 */ /* 0x000e640000000800 */
[----:B------:R-:W-:-:S04]  /*5be0*/  FADD.FTZ R33, R33, R32 ;  /* 0x0000002021217221 */ /* 0x000fc80000010000 */
[----:B------:R-:W-:Y:S02]  /*5bf0*/  FADD.FTZ R34, R34, R33 ;  /* 0x0000002122227221 */ /* 0x000fe40000010000 */
[----:B------:R-:W-:Y:S01]  /*5c00*/  MUFU.EX2 R35, R35 ;  /* 0x0000002300237308 */ /* 0x000fe20000000800 */
[----:B0-----:R-:W-:-:S07]  /*5c10*/  F2FP.SATFINITE.E4M3.F32.PACK_AB_MERGE_C R13, R38, R37, RZ ;  /* 0x00000025260d723e */ /* 0x001fce00048070ff */
[----:B------:R-:W0:Y:S01]  /*5c20*/  MUFU.EX2 R36, R36 ;  /* 0x0000002400247308 */ /* 0x000e220000000800 */
[----:B-1----:R-:W-:-:S07]  /*5c30*/  FADD.FTZ R8, R41, R8 ;  /* 0x0000000829087221 */ /* 0x002fce0000010000 */
[----:B------:R-:W1:Y:S08]  /*5c40*/  MUFU.EX2 R3, R3 ;  /* 0x0000000300037308 */ /* 0x000e700000000800 */
[----:B------:R-:W2:Y:S01]  /*5c50*/  MUFU.EX2 R14, R14 ;  /* 0x0000000e000e7308 */ /* 0x000ea20000000800 */
[----:B0-----:R-:W-:Y:S01]  /*5c60*/  F2FP.SATFINITE.E4M3.F32.PACK_AB_MERGE_C R142, R36, R35, R13 ;  /* 0x00000023248e723e */ /* 0x001fe2000480700d */
[----:B------:R-:W-:-:S04]  /*5c70*/  FADD.FTZ R35, R35, R34 ;  /* 0x0000002223237221 */ /* 0x000fc80000010000 */
[----:B------:R-:W-:Y:S02]  /*5c80*/  FADD.FTZ R36, R36, R35 ;  /* 0x0000002324247221 */ /* 0x000fe40000010000 */
[----:B------:R-:W0:Y:S01]  /*5c90*/  MUFU.EX2 R12, R12 ;  /* 0x0000000c000c7308 */ /* 0x000e220000000800 */
[----:B-1----:R-:W-:-:S01]  /*5ca0*/  FADD.FTZ R13, R3, R8 ;  /* 0x00000008030d7221 */ /* 0x002fc20000010000 */
[----:B------:R-:W-:-:S04]  /*5cb0*/  FADD.FTZ R37, R37, R36 ;  /* 0x0000002425257221 */ /* 0x000fc80000010000 */
[----:B------:R-:W-:Y:S02]  /*5cc0*/  FADD.FTZ R38, R38, R37 ;  /* 0x0000002526267221 */ /* 0x000fe40000010000 */
[----:B------:R-:W1:Y:S01]  /*5cd0*/  MUFU.EX2 R21, R21 ;  /* 0x0000001500157308 */ /* 0x000e620000000800 */
[----:B--2---:R-:W-:-:S01]  /*5ce0*/  FADD.FTZ R13, R14, R13 ;  /* 0x0000000d0e0d7221 */ /* 0x004fc20000010000 */
[----:B------:R-:W-:Y:S02]  /*5cf0*/  F2FP.SATFINITE.E4M3.F32.PACK_AB_MERGE_C R8, R14, R3, RZ ;  /* 0x000000030e08723e */ /* 0x000fe400048070ff */
[----:B------:R-:W2:Y:S02]  /*5d00*/  @P6 LDC R14, c[0x0][0x450] ;  /* 0x00011400ff0e6b82 */ /* 0x000ea40000000800 */
[----:B------:R-:W-:Y:S01]  /*5d10*/  F2FP.SATFINITE.E4M3.F32.PACK_AB_MERGE_C R141, R41, R10, R8 ;  /* 0x0000000a298d723e */ /* 0x000fe20004807008 */
[----:B------:R-:W-:Y:S01]  /*5d20*/  VIADD R8, R104, 0xfffffffe ;  /* 0xfffffffe68087836 */ /* 0x000fe20000000000 */
[----:B------:R-:W3:Y:S01]  /*5d30*/  MUFU.EX2 R46, R46 ;  /* 0x0000002e002e7308 */ /* 0x000ee20000000800 */
[----:B0-----:R-:W-:-:S07]  /*5d40*/  FADD.FTZ R4, R12, R13 ;  /* 0x0000000d0c047221 */ /* 0x001fce0000010000 */
[----:B------:R-:W-:Y:S01]  /*5d50*/  MUFU.EX2 R49, R49 ;  /* 0x0000003100317308 */ /* 0x000fe20000000800 */
[----:B-1----:R-:W-:-:S07]  /*5d60*/  FADD.FTZ R3, R21, R4 ;  /* 0x0000000415037221 */ /* 0x002fce0000010000 */
[----:B------:R-:W0:Y:S01]  /*5d70*/  MUFU.EX2 R54, R54 ;  /* 0x0000003600367308 */ /* 0x000e220000000800 */
[----:B---3--:R-:W-:-:S01]  /*5d80*/  FADD.FTZ R4, R46, R3 ;  /* 0x000000032e047221 */ /* 0x008fc20000010000 */
[----:B--2---:R-:W-:Y:S02]  /*5d90*/  @P6 SHF.R.U32.HI R6, RZ, R14, R7 ;  /* 0x0000000eff066219 */ /* 0x004fe40000011607 */
[----:B------:R-:W-:-:S04]  /*5da0*/  LOP3.LUT P6, RZ, R2, 0x8, RZ, 0xc0, !PT ;  /* 0x0000000802ff7812 */ /* 0x000fc800078cc0ff */
[----:B------:R-:W1:Y:S01]  /*5db0*/  MUFU.EX2 R47, R47 ;  /* 0x0000002f002f7308 */ /* 0x000e620000000800 */
[----:B------:R-:W-:-:S04]  /*5dc0*/  IMAD.IADD R105, R105, 0x1, R6 ;  /* 0x0000000169697824 */ /* 0x000fc800078e0206 */
[----:B------:R-:W-:-:S03]  /*5dd0*/  VIADD R7, R105, UR7 ;  /* 0x0000000769077c36 */ /* 0x000fc60008000000 */
[----:B------:R-:W-:Y:S01]  /*5de0*/  MUFU.EX2 R39, R39 ;  /* 0x0000002700277308 */ /* 0x000fe20000000800 */
[----:B0-----:R-:W-:Y:S02]  /*5df0*/  F2FP.SATFINITE.E4M3.F32.PACK_AB_MERGE_C R3, R54, R49, RZ ;  /* 0x000000313603723e */ /* 0x001fe400048070ff */
[----:B------:R-:W-:-:S05]  /*5e00*/  R2UR UR10, R7 ;  /* 0x00000000070a72ca */ /* 0x000fca00000e0000 */
[----:B------:R-:W0:Y:S01]  /*5e10*/  MUFU.EX2 R66, R66 ;  /* 0x0000004200427308 */ /* 0x000e220000000800 */
[C---:B-1----:R-:W-:Y:S01]  /*5e20*/  F2FP.SATFINITE.E4M3.F32.PACK_AB_MERGE_C R46, R47.reuse, R46, RZ ;  /* 0x0000002e2f2e723e */ /* 0x042fe200048070ff */
[----:B------:R-:W-:-:S03]  /*5e30*/  FADD.FTZ R47, R47, R4 ;  /* 0x000000042f2f7221 */ /* 0x000fc60000010000 */
[----:B------:R-:W-:-:S03]  /*5e40*/  F2FP.SATFINITE.E4M3.F32.PACK_AB_MERGE_C R143, R21, R12, R46 ;  /* 0x0000000c158f723e */ /* 0x000fc6000480702e */
        /* <DEDUP_REMOVED lines=9> */
[----:B------:R-:W-:Y:S01]  /*5ee0*/  MUFU.EX2 R48, R48 ;  /* 0x0000003000307308 */ /* 0x000fe20000000800 */
[----:B--2---:R-:W-:-:S07]  /*5ef0*/  FADD.FTZ R3, R25, R4 ;  /* 0x0000000419037221 */ /* 0x004fce0000010000 */
[----:B------:R-:W1:Y:S01]  /*5f00*/  MUFU.EX2 R53, R53 ;  /* 0x0000003500357308 */ /* 0x000e620000000800 */
[----:B0-----:R-:W-:-:S07]  /*5f10*/  FADD.FTZ R4, R26, R3 ;  /* 0x000000031a047221 */ /* 0x001fce0000010000 */
[----:B------:R-:W0:Y:S08]  /*5f20*/  MUFU.EX2 R27, R27 ;  /* 0x0000001b001b7308 */ /* 0x000e300000000800 */
[----:B------:R-:W-:Y:S01]  /*5f30*/  MUFU.EX2 R51, R51 ;  /* 0x0000003300337308 */ /* 0x000fe20000000800 */
[----:B-1----:R-:W-:-:S07]  /*5f40*/  F2FP.SATFINITE.E4M3.F32.PACK_AB_MERGE_C R3, R53, R48, RZ ;  /* 0x000000303503723e */ /* 0x002fce00048070ff */
[----:B------:R-:W1:Y:S01]  /*5f50*/  MUFU.EX2 R52, R52 ;  /* 0x0000003400347308 */ /* 0x000e620000000800 */
[C---:B0-----:R-:W-:Y:S01]  /*5f60*/  F2FP.SATFINITE.E4M3.F32.PACK_AB_MERGE_C R26, R27.reuse, R26, RZ ;  /* 0x0000001a1b1a723e */ /* 0x041fe200048070ff */
[----:B------:R-:W-:-:S03]  /*5f70*/  FADD.FTZ R27, R27, R4 ;  /* 0x000000041b1b7221 */ /* 0x000fc60000010000 */
[----:B------:R-:W-:-:S03]  /*5f80*/  F2FP.SATFINITE.E4M3.F32.PACK_AB_MERGE_C R137, R25, R24, R26 ;  /* 0x000000181989723e */ /* 0x000fc6000480701a */
[----:B------:R-:W0:Y:S08]  /*5f90*/  MUFU.EX2 R28, R28 ;  /* 0x0000001c001c7308 */ /* 0x000e300000000800 */
[----:B------:R-:W2:Y:S01]  /*5fa0*/  MUFU.EX2 R11, R11 ;  /* 0x0000000b000b7308 */ /* 0x000ea20000000800 */
[----:B-1----:R-:W-:Y:S01]  /*5fb0*/  F2FP.SATFINITE.E4M3.F32.PACK_AB_MERGE_C R138, R52, R51, R3 ;  /* 0x00000033348a723e */ /* 0x002fe20004807003 */
[----:B------:R-:W-:-:S04]  /*5fc0*/  FADD.FTZ R51, R51, R54 ;  /* 0x0000003633337221 */ /* 0x000fc80000010000 */
[----:B------:R-:W-:Y:S02]  /*5fd0*/  FADD.FTZ R51, R52, R51 ;  /* 0x0000003334337221 */ /* 0x000fe40000010000 */
[----:B------:R-:W1:Y:S01]  /*5fe0*/  MUFU.EX2 R29, R29 ;  /* 0x0000001d001d7308 */ /* 0x000e620000000800 */
[----:B0-----:R-:W-:-:S01]  /*5ff0*/  FADD.FTZ R4, R28, R27 ;  /* 0x0000001b1c047221 */ /* 0x001fc20000010000 */
[----:B------:R-:W-:-:S06]  /*6000*/  FADD.FTZ R48, R48, R51 ;  /* 0x0000003330307221 */ /* 0x000fcc0000010000 */
[----:B------:R-:W0:Y:S01]  /*6010*/  MUFU.EX2 R30, R30 ;  /* 0x0000001e001e7308 */ /* 0x000e220000000800 */
[----:B--2---:R-:W-:-:S04]  /*6020*/  FADD.FTZ R4, R11, R4 ;  /* 0x000000040b047221 */ /* 0x004fc80000010000 */
[----:B-1----:R-:W-:Y:S01]  /*6030*/  FADD.FTZ R3, R29, R4 ;  /* 0x000000041d037221 */ /* 0x002fe20000010000 */
[----:B------:R-:W-:-:S01]  /*6040*/  FADD.FTZ R4, R53, R48 ;  /* 0x0000003035047221 */ /* 0x000fc20000010000 */
[C---:B0-----:R-:W-:Y:S02]  /*6050*/  F2FP.SATFINITE.E4M3.F32.PACK_AB_MERGE_C R6, R30.reuse, R29, RZ ;  /* 0x0000001d1e06723e */ /* 0x041fe400048070ff */
[----:B------:R-:W-:-:S02]  /*6060*/  FADD.FTZ R3, R30, R3 ;  /* 0x000000031e037221 */ /* 0x000fc40000010000 */
[----:B------:R-:W-:Y:S01]  /*6070*/  F2FP.SATFINITE.E4M3.F32.PACK_AB_MERGE_C R139, R11, R28, R6 ;  /* 0x0000001c0b8b723e */ /* 0x000fe20004807006 */
[----:B------:R-:W-:Y:S06]  /*6080*/  @!P6 BRA `(.L_x_835) ;  /* 0x000000000054e947 */ /* 0x000fec0003800000 */
[C---:B------:R-:W-:Y:S01]  /*6090*/  ISETP.GT.AND P1, PT, R105.reuse, RZ, PT ;  /* 0x000000ff6900720c */ /* 0x040fe20003f24270 */
[----:B------:R-:W-:-:S05]  /*60a0*/  VIADD R6, R105, 0xffffffff ;  /* 0xffffffff69067836 */ /* 0x000fca0000000000 */
[----:B------:R-:W-:-:S07]  /*60b0*/  R2UR UR11, R6 ;  /* 0x00000000060b72ca */ /* 0x000fce00000e0000 */
[----:B------:R-:W-:Y:S08]  /*60c0*/  @P1 BRA `(.L_x_836) ;  /* 0x0000000000241947 */ /* 0x000ff00003800000 */
[----:B------:R-:W-:Y:S01]  /*60d0*/  R2UR UR11, R105 ;  /* 0x00000000690b72ca */ /* 0x000fe200000e0000 */
[----:B------:R-:W-:Y:S02]  /*60e0*/  ULDC UR12, c[0x0][0x9e4] ;  /* 0x00027900000c7ab9 */ /* 0x000fe40000000800 */
[----:B------:R-:W-:-:S10]  /*60f0*/  UISETP.NE.AND UP0, UPT, UR12, 0x1, UPT ;  /* 0x000000010c00788c */ /* 0x000fd4000bf05270 */
[----:B------:R-:W-:Y:S01]  /*6100*/  UIADD3 UR11, -UR11, URZ, URZ ;  /* 0x0000003f0b0b7290 */ /* 0x000fe2000fffe13f */
[----:B------:R-:W-:-:S03]  /*6110*/  @UP0 ULDC.64 UR14, c[0x0][0x9e8] ;  /* 0x00027a00000e0ab9 */ /* 0x000fc60000000a00 */
[----:B------:R-:W-:-:S04]  /*6120*/  UIMAD.WIDE.U32 UR6, UR11, UR14, URZ ;  /* 0x0000000e0b0672a5 */ /* 0x000fc8000f8e003f */
[----:B------:R-:W-:-:S04]  /*6130*/  @UP0 USHF.R.U32.HI UR11, URZ, UR15, UR7 ;  /* 0x0000000f3f0b0299 */ /* 0x000fc80008011607 */
[----:B------:R-:W-:Y:S01]  /*6140*/  ULOP3.LUT UR11, URZ, UR11, URZ, 0x33, !UPT ;  /* 0x0000000b3f0b7292 */ /* 0x000fe2000f8e333f */
[----:B------:R-:W-:Y:S11]  /*6150*/  BRA `(.L_x_837) ;  /* 0x0000000000147947 */ /* 0x000ff60003800000 */
.L_x_836:
[----:B------:R-:W-:Y:S02]  /*6160*/  ULDC UR12, c[0x0][0x9e4] ;  /* 0x00027900000c7ab9 */ /* 0x000fe40000000800 */
[----:B------:R-:W-:-:S11]  /*6170*/  UISETP.NE.AND UP0, UPT, UR12, 0x1, UPT ;  /* 0x000000010c00788c */ /* 0x000fd6000bf05270 */
[----:B------:R-:W-:Y:S02]  /*6180*/  @UP0 ULDC.64 UR14, c[0x0][0x9e8] ;  /* 0x00027a00000e0ab9 */ /* 0x000fe40000000a00 */
[----:B------:R-:W-:-:S04]  /*6190*/  UIMAD.WIDE.U32 UR6, UR11, UR14, URZ ;  /* 0x0000000e0b0672a5 */ /* 0x000fc8000f8e003f */
[----:B------:R-:W-:-:S12]  /*61a0*/  @UP0 USHF.R.U32.HI UR11, URZ, UR15, UR7 ;  /* 0x0000000f3f0b0299 */ /* 0x000fd80008011607 */
.L_x_837:
[----:B------:R-:W-:-:S04]  /*61b0*/  UIMAD UR11, UR11, UR12, UR12 ;  /* 0x0000000c0b0b72a4 */ /* 0x000fc8000f8e020c */
[----:B------:R-:W-:-:S04]  /*61c0*/  UISETP.LT.AND UP0, UPT, UR10, UR11, UPT ;  /* 0x0000000b0a00728c */ /* 0x000fc8000bf01270 */
[----:B------:R-:W-:-:S12]  /*61d0*/  USEL UR10, UR10, UR11, UP0 ;  /* 0x0000000b0a0a7287 */ /* 0x000fd80008000000 */
.L_x_835:
[----:B------:R-:W-:Y:S01]  /*61e0*/  UIMAD.WIDE UR6, UR10, 0x66666667, URZ ;  /* 0x666666670a0678a5 */ /* 0x000fe2000f8e023f */
[----:B------:R-:W-:Y:S02]  /*61f0*/  CS2R R54, SRZ ;  /* 0x0000000000367805 */ /* 0x000fe4000001ff00 */
[----:B------:R-:W-:Y:S02]  /*6200*/  CS2R R52, SRZ ;  /* 0x0000000000347805 */ /* 0x000fe4000001ff00 */
[----:B------:R-:W-:Y:S01]  /*6210*/  CS2R R50, SRZ ;  /* 0x0000000000327805 */ /* 0x000fe2000001ff00 */
[----:B------:R-:W-:Y:S01]  /*6220*/  USHF.R.U32.HI UR6, URZ, 0x1f, UR7 ;  /* 0x0000001f3f067899 */ /* 0x000fe20008011607 */
[----:B------:R-:W-:Y:S02]  /*6230*/  CS2R R48, SRZ ;  /* 0x0000000000307805 */ /* 0x000fe4000001ff00 */
[----:B------:R-:W-:Y:S02]  /*6240*/  CS2R R46, SRZ ;  /* 0x00000000002e7805 */ /* 0x000fe4000001ff00 */
[----:B------:R-:W-:Y:S01]  /*6250*/  CS2R R44, SRZ ;  /* 0x00000000002c7805 */ /* 0x000fe2000001ff00 */
[----:B------:R-:W-:Y:S01]  /*6260*/  ULEA.HI.SX32 UR6, UR7, UR6, 0x1a ;  /* 0x0000000607067291 */ /* 0x000fe2000f8fd23f */
[----:B------:R-:W-:-:S02]  /*6270*/  CS2R R42, SRZ ;  /* 0x00000000002a7805 */ /* 0x000fc4000001ff00 */
[----:B------:R-:W-:Y:S02]  /*6280*/  CS2R R40, SRZ ;  /* 0x0000000000287805 */ /* 0x000fe4000001ff00 */
[----:B------:R-:W-:Y:S01]  /*6290*/  CS2R R38, SRZ ;  /* 0x0000000000267805 */ /* 0x000fe2000001ff00 */
[----:B------:R-:W-:Y:S01]  /*62a0*/  UISETP.LT.AND UP0, UPT, UR43, UR6, UPT ;  /* 0x000000062b00728c */ /* 0x000fe2000bf01270 */
[----:B------:R-:W-:Y:S02]  /*62b0*/  CS2R R36, SRZ ;  /* 0x0000000000247805 */ /* 0x000fe4000001ff00 */
[----:B------:R-:W-:Y:S02]  /*62c0*/  CS2R R34, SRZ ;  /* 0x0000000000227805 */ /* 0x000fe4000001ff00 */
[----:B------:R-:W-:Y:S01]  /*62d0*/  CS2R R32, SRZ ;  /* 0x0000000000207805 */ /* 0x000fe2000001ff00 */
[----:B------:R-:W-:Y:S01]  /*62e0*/  USEL UR25, UR43, UR6, !UP0 ;  /* 0x000000062b197287 */ /* 0x000fe2000c000000 */
[----:B------:R-:W-:-:S02]  /*62f0*/  CS2R R30, SRZ ;  /* 0x00000000001e7805 */ /* 0x000fc4000001ff00 */
[----:B------:R-:W-:Y:S02]  /*6300*/  CS2R R28, SRZ ;  /* 0x00000000001c7805 */ /* 0x000fe4000001ff00 */
[----:B------:R-:W-:Y:S02]  /*6310*/  CS2R R26, SRZ ;  /* 0x00000000001a7805 */ /* 0x000fe4000001ff00 */
[----:B------:R-:W-:Y:S02]  /*6320*/  CS2R R24, SRZ ;  /* 0x0000000000187805 */ /* 0x000fe4000001ff00 */
[----:B------:R-:W-:-:S13]  /*6330*/  ISETP.GE.AND P1, PT, R8, UR25, PT ;  /* 0x0000001908007c0c */ /* 0x000fda000bf26270 */
[----:B------:R-:W-:Y:S05]  /*6340*/  @!P1 BRA `(.L_x_838) ;  /* 0x00000048005c9947 */ /* 0x000fea0003800000 */
[----:B------:R-:W-:Y:S01]  /*6350*/  IMAD.MOV.U32 R7, RZ, RZ, R56 ;  /* 0x000000ffff077224 */ /* 0x000fe200078e0038 */
[----:B------:R-:W-:Y:S01]  /*6360*/  UMOV UR27, UR37 ;  /* 0x00000025001b7c82 */ /* 0x000fe20008000000 */
[----:B------:R-:W-:Y:S01]  /*6370*/  IMAD.MOV.U32 R6, RZ, RZ, R9 ;  /* 0x000000ffff067224 */ /* 0x000fe200078e0009 */
[----:B------:R-:W-:Y:S01]  /*6380*/  UMOV UR26, UR38 ;  /* 0x00000026001a7c82 */ /* 0x000fe20008000000 */
[----:B------:R-:W-:Y:S01]  /*6390*/  IMAD.MOV.U32 R55, RZ, RZ, RZ ;  /* 0x000000ffff377224 */ /* 0x000fe200078e00ff */
[----:B------:R-:W-:Y:S01]  /*63a0*/  ULDC UR21, c[0x0][0x9e4] ;  /* 0x0002790000157ab9 */ /* 0x000fe20000000800 */
[----:B------:R-:W-:Y:S01]  /*63b0*/  ULDC UR22, c[0x0][0x9dc] ;  /* 0x0002770000167ab9 */ /* 0x000fe20000000800 */
[----:B------:R-:W-:Y:S01]  /*63c0*/  ULDC UR20, c[0x0][0x988] ;  /* 0x0002620000147ab9 */ /* 0x000fe20000000800 */
[----:B------:R-:W-:-:S05]  /*63d0*/  ULDC UR23, c[0x0][0x9e0] ;  /* 0x0002780000177ab9 */ /* 0x000fca0000000800 */
.L_x_857:
[----:B------:R-:W-:-:S04]  /*63e0*/  UISETP.NE.AND UP0, UPT, UR26, 0x1, UPT ;  /* 0x000000011a00788c */ /* 0x000fc8000bf05270 */
[----:B------:R-:W-:-:S04]  /*63f0*/  USEL UR37, URZ, 0x1, UP0 ;  /* 0x000000013f257887 */ /* 0x000fc80008000000 */
[----:B------:R-:W-:Y:S01]  /*6400*/  ULOP3.LUT UR37, UR27, UR37, URZ, 0x3c, !UPT ;  /* 0x000000251b257292 */ /* 0x000fe2000f8e3c3f */
[----:B------:R-:W-:Y:S11]  /*6410*/  @!P0 BRA `(.L_x_839) ;  /* 0x0000000000048947 */ /* 0x000ff60003800000 */
[----:B------:R-:W-:Y:S01]  /*6420*/  BPT.TRAP 0x1 ;  /* 0x000000040000795c */ /* 0x000fe20000300000 */
.L_x_839:
[----:B------:R-:W-:Y:S01]  /*6430*/  UIADD3 UR38, UR26, 0x1, URZ ;  /* 0x000000011a267890 */ /* 0x000fe2000fffe03f */
[----:B------:R-:W-:-:S03]  /*6440*/  IMAD.U32 R9, RZ, RZ, UR37 ;  /* 0x00000025ff097e24 */ /* 0x000fc6000f8e00ff */
[----:B------:R-:W-:Y:S02]  /*6450*/  UISETP.NE.AND UP0, UPT, UR38, 0x2, UPT ;  /* 0x000000022600788c */ /* 0x000fe4000bf05270 */
[----:B------:R-:W-:Y:S02]  /*6460*/  SHF.L.U32 R9, R9, 0x1f, RZ ;  /* 0x0000001f09097819 */ /* 0x000fe400000006ff */
[----:B------:R-:W-:-:S04]  /*6470*/  USEL UR38, UR38, URZ, UP0 ;  /* 0x0000003f26267287 */ /* 0x000fc80008000000 */
[----:B------:R-:W-:-:S09]  /*6480*/  ULEA UR24, UR38, UR45, 0x3 ;  /* 0x0000002d26187291 */ /* 0x000fd2000f8e183f */
[----:B------:R0:W1:Y:S01]  /*6490*/  SYNCS.PHASECHK.TRANS64.TRYWAIT P1, [UR24+0x13230], R9 ;  /* 0x01323009ff0075a7 */ /* 0x0000620008020158 */
[----:B------:R-:W-:Y:S05]  /*64a0*/  @!P0 BRA `(.L_x_840) ;  /* 0x0000000000048947 */ /* 0x000fea0003800000 */
[----:B------:R-:W-:Y:S01]  /*64b0*/  BPT.TRAP 0x1 ;  /* 0x000000040000795c */ /* 0x000fe20000300000 */
.L_x_840:
[----:B-1----:R-:W-:Y:S05]  /*64c0*/  @P1 BRA `(.L_x_841) ;  /* 0x0000000000081947 */ /* 0x002fea0003800000 */
[----:B------:R-:W1:Y:S02]  /*64d0*/  SYNCS.PHASECHK.TRANS64.TRYWAIT P1, [UR24+0x13230], R9 ;  /* 0x01323009ff0075a7 */ /* 0x000e640008020158 */
[----:B-1----:R-:W-:Y:S05]  /*64e0*/  @!P1 BRA `(.L_x_842) ;  /* 0x0000013400609947 */ /* 0x002fea0003800000 */
.L_x_841:
        /* <DEDUP_REMOVED lines=64> */
.L_x_843:
[----:B------:R-:W-:Y:S01]  /*68f0*/  ULEA UR11, UR26, UR45, 0x3 ;  /* 0x0000002d1a0b7291 */ /* 0x000fe2000f8e183f */
[----:B01----:R-:W-:-:S05]  /*6900*/  IMAD.U32 R9, RZ, RZ, UR27 ;  /* 0x0000001bff097e24 */ /* 0x003fca000f8e00ff */
[----:B------:R-:W-:-:S04]  /*6910*/  SHF.L.U32 R9, R9, 0x1f, RZ ;  /* 0x0000001f09097819 */ /* 0x000fc800000006ff */
[----:B------:R0:W1:Y:S01]  /*6920*/  SYNCS.PHASECHK.TRANS64.TRYWAIT P1, [UR11+0x13250], R9 ;  /* 0x01325009ff0075a7 */ /* 0x000062000802014b */
[----:B------:R-:W-:Y:S05]  /*6930*/  @!P0 BRA `(.L_x_844) ;  /* 0x0000000000048947 */ /* 0x000fea0003800000 */
[----:B------:R-:W-:Y:S01]  /*6940*/  BPT.TRAP 0x1 ;  /* 0x000000040000795c */ /* 0x000fe20000300000 */
.L_x_844:
[----:B-1----:R-:W-:Y:S05]  /*6950*/  @P1 BRA `(.L_x_845) ;  /* 0x0000000000081947 */ /* 0x002fea0003800000 */
[----:B------:R-:W1:Y:S02]  /*6960*/  SYNCS.PHASECHK.TRANS64.TRYWAIT P1, [UR11+0x13250], R9 ;  /* 0x01325009ff0075a7 */ /* 0x000e64000802014b */
[----:B-1----:R-:W-:Y:S05]  /*6970*/  @!P1 BRA `(.L_x_846) ;  /* 0x0000013000549947 */ /* 0x002fea0003800000 */
.L_x_845:
        /* <DEDUP_REMOVED lines=32> */
.L_x_847:
[----:B------:R-:W2:Y:S01]  /*6b80*/  LDC R136, c[0x0][0x448] ;  /* 0x00011200ff887b82 */ /* 0x000ea20000000800 */
[C---:B01----:R-:W-:Y:S01]  /*6b90*/  FMUL.FTZ R9, R0.reuse, R120 ;  /* 0x0000007800097220 */ /* 0x043fe20000410000 */
        /* <DEDUP_REMOVED lines=20> */
[----:B------:R-:W-:-:S02]  /*6ce0*/  VIADD R132, R19, UR40 ;  /* 0x0000002813847c36 */ /* 0x000fc40008000000 */
[----:B------:R-:W-:Y:S01]  /*6cf0*/  FMUL.FTZ R78, R0, R82 ;  /* 0x00000052004e7220 */ /* 0x000fe20000410000 */
[----:B--2---:R-:W-:Y:S01]  /*6d00*/  ISETP.NE.AND P2, PT, R136, 0x1, PT ;  /* 0x000000018800780c */ /* 0x004fe20003f45270 */
[C---:B------:R-:W-:Y:S01]  /*6d10*/  FMUL.FTZ R79, R0.reuse, R83 ;  /* 0x00000053004f7220 */ /* 0x040fe20000410000 */
[C---:B------:R-:W-:Y:S01]  /*6d20*/  FMUL.FTZ R82, R0.reuse, R86 ;  /* 0x0000005600527220 */ /* 0x040fe20000410000 */
[C---:B------:R-:W-:Y:S01]  /*6d30*/  FMUL.FTZ R83, R0.reuse, R87 ;  /* 0x0000005700537220 */ /* 0x040fe20000410000 */
[C---:B------:R-:W-:Y:S01]  /*6d40*/  FMUL.FTZ R87, R0.reuse, R56 ;  /* 0x0000003800577220 */ /* 0x040fe20000410000 */
[C---:B------:R-:W-:Y:S01]  /*6d50*/  FMUL.FTZ R86, R0.reuse, R58 ;  /* 0x0000003a00567220 */ /* 0x040fe20000410000 */
[C---:B------:R-:W-:Y:S01]  /*6d60*/  FMUL.FTZ R10, R0.reuse, R121 ;  /* 0x00000079000a7220 */ /* 0x040fe20000410000 */
[----:B------:R-:W0:Y:S01]  /*6d70*/  LDC R58, c[0x0][0x288] ;  /* 0x0000a200ff3a7b82 */ /* 0x000e220000000800 */
[C---:B------:R-:W-:Y:S01]  /*6d80*/  FMUL.FTZ R121, R0.reuse, R130 ;  /* 0x0000008200797220 */ /* 0x040fe20000410000 */
[C---:B------:R-:W-:Y:S01]  /*6d90*/  FMUL.FTZ R130, R0.reuse, R60 ;  /* 0x0000003c00827220 */ /* 0x040fe20000410000 */
[C---:B------:R-:W-:Y:S01]  /*6da0*/  FMUL.FTZ R60, R0.reuse, R62 ;  /* 0x0000003e003c7220 */ /* 0x040fe20000410000 */
[C---:B------:R-:W-:Y:S01]  /*6db0*/  FMUL.FTZ R62, R0.reuse, R66 ;  /* 0x00000042003e7220 */ /* 0x040fe20000410000 */
[----:B------:R-:W-:Y:S01]  /*6dc0*/  FMUL.FTZ R66, R0, R70 ;  /* 0x0000004600427220 */ /* 0x000fe20000410000 */
[----:B------:R-:W-:-:S02]  /*6dd0*/  IMAD R70, R8, -0xa0, RZ ;  /* 0xffffff6008467824 */ /* 0x000fc400078e02ff */
[C---:B------:R-:W-:Y:S01]  /*6de0*/  FMUL.FTZ R11, R0.reuse, R122 ;  /* 0x0000007a000b7220 */ /* 0x040fe20000410000 */
[----:B------:R-:W1:Y:S01]  /*6df0*/  @P2 LDC R57, c[0x0][0x44c] ;  /* 0x00011300ff392b82 */ /* 0x000e620000000800 */
        /* <DEDUP_REMOVED lines=23> */
[----:B-1----:R-:W-:-:S04]  /*6f70*/  @P2 IMAD.HI.U32 R56, R132, R57, RZ ;  /* 0x0000003984382227 */ /* 0x002fc800078e00ff */
[C---:B------:R-:W-:Y:S01]  /*6f80*/  FMUL.FTZ R118, R0.reuse, R118 ;  /* 0x0000007600767220 */ /* 0x040fe20000410000 */
[C---:B------:R-:W-:Y:S01]  /*6f90*/  FMUL.FTZ R119, R0.reuse, R119 ;  /* 0x0000007700777220 */ /* 0x040fe20000410000 */
[----:B------:R-:W-:Y:S01]  /*6fa0*/  FMUL.FTZ R88, R0, R88 ;  /* 0x0000005800587220 */ /* 0x000fe20000410000 */
[----:B------:R-:W-:Y:S02]  /*6fb0*/  VIADD R57, R70, 0x1 ;  /* 0x0000000146397836 */ /* 0x000fe40000000000 */
        /* <DEDUP_REMOVED lines=8> */
[----:B------:R-:W1:Y:S01]  /*7040*/  SHFL.IDX PT, R137, R132, RZ, 0x1c1f ;  /* 0x001c1fff84897589 */ /* 0x000e6200000e0000 */
        /* <DEDUP_REMOVED lines=14> */
[----:B------:R-:W-:Y:S01]  /*7130*/  UIADD3 UR24, UR24, 0x13240, URZ ;  /* 0x0001324018187890 */ /* 0x000fe2000fffe03f */
[----:B------:R-:W-:Y:S01]  /*7140*/  LOP3.LUT P1, RZ, R2, 0x8, RZ, 0xc0, !PT ;  /* 0x0000000802ff7812 */ /* 0x000fe2000782c0ff */
[----:B------:R-:W-:Y:S01]  /*7150*/  IMAD R57, R18, -0x2, R57 ;  /* 0xfffffffe12397824 */ /* 0x000fe200078e0239 */
[----:B------:R-:W2:Y:S01]  /*7160*/  MUFU.TANH R9, R9 ;  /* 0x0000000900097308 */ /* 0x000ea20000002400 */
[----:B------:R-:W-:-:S02]  /*7170*/  UPRMT UR24, UR44, 0x654, UR24 ;  /* 0x000006542c187896 */ /* 0x000fc40008000018 */
[----:B------:R-:W-:Y:S01]  /*7180*/  ULOP3.LUT UR6, URZ, UR22, URZ, 0x33, !UPT ;  /* 0x000000163f067292 */ /* 0x000fe2000f8e333f */
[C---:B0-----:R-:W-:Y:S01]  /*7190*/  IADD3 R135, R57.reuse, -R58, R17 ;  /* 0x8000003a39877210 */ /* 0x041fe20007ffe011 */
[----:B------:R-:W-:-:S03]  /*71a0*/  VIADD R67, R57, 0xffffffff ;  /* 0xffffffff39437836 */ /* 0x000fc60000000000 */
[----:B------:R-:W0:Y:S01]  /*71b0*/  MUFU.TANH R10, R10 ;  /* 0x0000000a000a7308 */ /* 0x000e220000002400 */
[C---:B------:R-:W-:Y:S01]  /*71c0*/  VIADD R136, R135.reuse, UR23 ;  /* 0x0000001787887c36 */ /* 0x040fe20008000000 */
[----:B------:R-:W-:Y:S01]  /*71d0*/  SYNCS.ARRIVE.TRANS64.RED.A1T0 RZ, [UR24], RZ ;  /* 0x000000ffffff79a7 */ /* 0x000fe20008100418 */
[----:B------:R-:W-:Y:S02]  /*71e0*/  VIADD R135, R135, UR6 ;  /* 0x0000000687877c36 */ /* 0x000fe40008000000 */
[--C-:B-1----:R-:W-:Y:S02]  /*71f0*/  IMAD.IADD R134, R136, 0x1, R137.reuse ;  /* 0x0000000188867824 */ /* 0x102fe400078e0289 */
[----:B------:R-:W-:Y:S01]  /*7200*/  IMAD.IADD R71, R135, 0x1, R137 ;  /* 0x0000000187477824 */ /* 0x000fe200078e0289 */
[----:B------:R-:W1:Y:S08]  /*7210*/  MUFU.TANH R11, R11 ;  /* 0x0000000b000b7308 */ /* 0x000e700000002400 */
[----:B------:R-:W3:Y:S08]  /*7220*/  MUFU.TANH R12, R12 ;  /* 0x0000000c000c7308 */ /* 0x000ef00000002400 */
        /* <DEDUP_REMOVED lines=81> */
[----:B------:R-:W-:Y:S01]  /*7740*/  IMAD.U32 R138, RZ, RZ, UR21 ;  /* 0x00000015ff8a7e24 */ /* 0x000fe2000f8e00ff */
[----:B------:R-:W-:-:S04]  /*7750*/  LOP3.LUT R137, RZ, R137, RZ, 0x33, !PT ;  /* 0x00000089ff897212 */ /* 0x000fc800078e33ff */
[----:B------:R-:W-:-:S13]  /*7760*/  ISETP.NE.AND P1, PT, R138, 0x1, PT ;  /* 0x000000018a00780c */ /* 0x000fda0003f25270 */
[----:B------:R-:W1:Y:S02]  /*7770*/  @P1 LDC.64 R56, c[0x0][0x9e8] ;  /* 0x00027a00ff381b82 */ /* 0x000e640000000a00 */
[----:B-1----:R-:W-:-:S05]  /*7780*/  @P1 IMAD.HI.U32 R56, R137, R56, RZ ;  /* 0x0000003889381227 */ /* 0x002fca00078e00ff */
[----:B------:R-:W-:-:S04]  /*7790*/  @P1 SHF.R.U32.HI R137, RZ, R57, R56 ;  /* 0x00000039ff891219 */ /* 0x000fc80000011638 */
[----:B------:R-:W-:Y:S01]  /*77a0*/  LOP3.LUT R137, RZ, R137, RZ, 0x33, !PT ;  /* 0x00000089ff897212 */ /* 0x000fe200078e33ff */
[----:B------:R-:W-:Y:S06]  /*77b0*/  BRA `(.L_x_851) ;  /* 0x0000000000147947 */ /* 0x000fec0003800000 */
.L_x_850:
[----:B------:R-:W-:-:S05]  /*77c0*/  IMAD.U32 R138, RZ, RZ, UR21 ;  /* 0x00000015ff8a7e24 */ /* 0x000fca000f8e00ff */
[----:B------:R-:W-:-:S13]  /*77d0*/  ISETP.NE.AND P1, PT, R138, 0x1, PT ;  /* 0x000000018a00780c */ /* 0x000fda0003f25270 */
[----:B------:R-:W1:Y:S02]  /*77e0*/  @P1 LDC.64 R56, c[0x0][0x9e8] ;  /* 0x00027a00ff381b82 */ /* 0x000e640000000a00 */
[----:B-1----:R-:W-:-:S05]  /*77f0*/  @P1 IMAD.HI.U32 R56, R137, R56, RZ ;  /* 0x0000003889381227 */ /* 0x002fca00078e00ff */
[----:B------:R-:W-:-:S07]  /*7800*/  @P1 SHF.R.U32.HI R137, RZ, R57, R56 ;  /* 0x00000039ff891219 */ /* 0x000fce0000011638 */
.L_x_851:
[----:B------:R-:W-:Y:S05]  /*7810*/  BSYNC B0 ;  /* 0x0000000000007941 */ /* 0x000fea0003800000 */
.L_x_849:
[----:B------:R-:W-:-:S05]  /*7820*/  IMAD R137, R137, R138, R67 ;  /* 0x0000008a89897224 */ /* 0x000fca00078e0243 */
[----:B------:R-:W-:Y:S02]  /*7830*/  VIADDMNMX R134, R137, R138, R134, PT ;  /* 0x0000008a89867246 */ /* 0x000fe40003800186 */
[----:B------:R-:W-:-:S07]  /*7840*/  VIMNMX R71, R71, R137, !PT ;  /* 0x0000008947477248 */ /* 0x000fce0007fe0100 */
.L_x_848:
        /* <DEDUP_REMOVED lines=9> */
[----:B0-----:R-:W-:Y:S02]  /*78e0*/  FSEL R10, R10, -INF , !P3 ;  /* 0xff8000000a0a7808 */ /* 0x001fe40005800000 */
[----:B------:R-:W-:Y:S02]  /*78f0*/  ISETP.LT.OR P2, PT, R134, 0x9, P2 ;  /* 0x000000098600780c */ /* 0x000fe40001741670 */
[----:B------:R-:W-:-:S02]  /*7900*/  ISETP.GE.AND P3, PT, R70, 0x11, PT ;  /* 0x000000114600780c */ /* 0x000fc40003f66270 */
[----:B------:R-:W-:Y:S02]  /*7910*/  LOP3.LUT R16, R16, 0xfffffffb, RZ, 0xc0, !PT ;  /* 0xfffffffb10107812 */ /* 0x000fe400078ec0ff */
[----:B------:R-:W-:Y:S02]  /*7920*/  FSEL R13, R13, -INF , !P2 ;  /* 0xff8000000d0d7808 */ /* 0x000fe40005000000 */
[----:B------:R-:W-:Y:S02]  /*7930*/  ISETP.GT.AND P2, PT, R71, 0x9, !P4 ;  /* 0x000000094700780c */ /* 0x000fe40006744270 */
[----:B------:R-:W-:Y:S02]  /*7940*/  @P4 LOP3.LUT R16, R16, 0x4, RZ, 0xfc, !PT ;  /* 0x0000000410104812 */ /* 0x000fe400078efcff */
[----:B------:R-:W-:Y:S02]  /*7950*/  ISETP.LT.OR P2, PT, R134, 0xa, P2 ;  /* 0x0000000a8600780c */ /* 0x000fe40001741670 */
[----:B------:R-:W-:-:S02]  /*7960*/  LOP3.LUT R16, R16, 0xfffffff7, RZ, 0xc0, !PT ;  /* 0xfffffff710107812 */ /* 0x000fc400078ec0ff */
[----:B------:R-:W-:Y:S02]  /*7970*/  FSEL R14, R14, -INF , !P2 ;  /* 0xff8000000e0e7808 */ /* 0x000fe40005000000 */
[----:B------:R-:W-:Y:S02]  /*7980*/  @P3 LOP3.LUT R16, R16, 0x8, RZ, 0xfc, !PT ;  /* 0x0000000810103812 */ /* 0x000fe400078efcff */
[----:B------:R-:W-:Y:S02]  /*7990*/  ISETP.GT.AND P2, PT, R71, 0x10, !P3 ;  /* 0x000000104700780c */ /* 0x000fe40005f44270 */
[----:B------:R-:W-:Y:S02]  /*79a0*/  ISETP.GE.AND P3, PT, R70, 0x12, PT ;  /* 0x000000124600780c */ /* 0x000fe40003f66270 */
[----:B------:R-:W-:Y:S02]  /*79b0*/  ISETP.LT.OR P2, PT, R134, 0x11, P2 ;  /* 0x000000118600780c */ /* 0x000fe40001741670 */
[----:B------:R-:W-:-:S02]  /*79c0*/  LOP3.LUT R16, R16, 0xffffffef, RZ, 0xc0, !PT ;  /* 0xffffffef10107812 */ /* 0x000fc400078ec0ff */
[----:B------:R-:W-:Y:S02]  /*79d0*/  FSEL R21, R21, -INF , !P2 ;  /* 0xff80000015157808 */ /* 0x000fe40005000000 */
[----:B------:R-:W-:-:S04]  /*79e0*/  ISETP.GT.AND P2, PT, R71, 0x11, !P3 ;  /* 0x000000114700780c */ /* 0x000fc80005f44270 */
[----:B------:R-:W-:Y:S02]  /*79f0*/  ISETP.LT.OR P2, PT, R134, 0x12, P2 ;  /* 0x000000128600780c */ /* 0x000fe40001741670 */
[----:B------:R-:W-:Y:S02]  /*7a00*/  @P3 LOP3.LUT R16, R16, 0x10, RZ, 0xfc, !PT ;  /* 0x0000001010103812 */ /* 0x000fe400078efcff */
[----:B------:R-:W-:Y:S02]  /*7a10*/  ISETP.GE.AND P3, PT, R70, 0x19, PT ;  /* 0x000000194600780c */ /* 0x000fe40003f66270 */
[----:B------:R-:W-:Y:S02]  /*7a20*/  FSEL R120, R120, -INF , !P2 ;  /* 0xff80000078787808 */ /* 0x000fe40005000000 */
[----:B------:R-:W-:Y:S02]  /*7a30*/  ISETP.GT.AND P2, PT, R71, 0x18, !P3 ;  /* 0x000000184700780c */ /* 0x000fe40005f44270 */
[----:B------:R-:W-:-:S02]  /*7a40*/  LOP3.LUT R16, R16, 0x7fffffff, RZ, 0xc0, !PT ;  /* 0x7fffffff10107812 */ /* 0x000fc400078ec0ff */
[----:B------:R-:W-:-:S04]  /*7a50*/  ISETP.LT.OR P2, PT, R134, 0x19, P2 ;  /* 0x000000198600780c */ /* 0x000fc80001741670 */
[----:B------:R-:W-:Y:S02]  /*7a60*/  FSEL R123, R123, -INF , !P2 ;  /* 0xff8000007b7b7808 */ /* 0x000fe40005000000 */
[----:B------:R-:W-:Y:S02]  /*7a70*/  @P3 LOP3.LUT R2, R2, 0x2, RZ, 0xfc, !PT ;  /* 0x0000000202023812 */ /* 0x000fe400078efcff */
[----:B------:R-:W-:Y:S02]  /*7a80*/  ISETP.GE.AND P3, PT, R70, 0x1a, PT ;  /* 0x0000001a4600780c */ /* 0x000fe40003f66270 */
[----:B------:R-:W-:Y:S02]  /*7a90*/  LOP3.LUT R2, R2, 0xfffffffe, RZ, 0xc0, !PT ;  /* 0xfffffffe02027812 */ /* 0x000fe400078ec0ff */
[----:B------:R-:W-:-:S04]  /*7aa0*/  ISETP.GT.AND P2, PT, R71, 0x19, !P3 ;  /* 0x000000194700780c */ /* 0x000fc80005f44270 */
        /* <DEDUP_REMOVED lines=182> */
[----:B------:R-:W-:-:S13]  /*8610*/  ISETP.GE.AND P6, PT, R70, 0x1, PT ;  /* 0x000000014600780c */ /* 0x000fda0003fc6270 */
[----:B------:R-:W-:Y:S02]  /*8620*/  @P6 LOP3.LUT R16, R16, 0x1, RZ, 0xfc, !PT ;  /* 0x0000000110106812 */ /* 0x000fe400078efcff */
[----:B------:R-:W-:-:S04]  /*8630*/  ISETP.GT.AND P6, PT, R71, RZ, !P6 ;  /* 0x000000ff4700720c */ /* 0x000fc800077c4270 */
[----:B------:R-:W-:-:S04]  /*8640*/  ISETP.LT.OR P6, PT, R134, 0x1, P6 ;  /* 0x000000018600780c */ /* 0x000fc800037c1670 */
[----:B------:R-:W-:Y:S02]  /*8650*/  FSEL R137, R9, -INF , !P6 ;  /* 0xff80000009897808 */ /* 0x000fe40007000000 */
[----:B------:R-:W-:Y:S01]  /*8660*/  ISETP.GE.AND P6, PT, R70, 0x9a, PT ;  /* 0x0000009a4600780c */ /* 0x000fe20003fc6270 */
[----:B------:R-:W0:-:S12]  /*8670*/  SHFL.IDX PT, R9, R132, 0x1, 0x1c1f ;  /* 0x003c1f0084097f89 */ /* 0x000e1800000e0000 */
[----:B------:R-:W-:Y:S02]  /*8680*/  @P6 LOP3.LUT R2, R2, 0x4, RZ, 0xfc, !PT ;  /* 0x0000000402026812 */ /* 0x000fe400078efcff */
[----:B------:R-:W-:-:S04]  /*8690*/  ISETP.GT.AND P6, PT, R71, 0x99, !P6 ;  /* 0x000000994700780c */ /* 0x000fc800077c4270 */
[----:B------:R-:W-:-:S04]  /*86a0*/  ISETP.LT.OR P6, PT, R134, 0x9a, P6 ;  /* 0x0000009a8600780c */ /* 0x000fc800037c1670 */
[----:B------:R-:W-:Y:S02]  /*86b0*/  FSEL R69, R69, -INF , !P6 ;  /* 0xff80000045457808 */ /* 0x000fe40007000000 */
[----:B------:R-:W-:Y:S01]  /*86c0*/  LOP3.LUT P6, RZ, R2, 0x8, RZ, 0xc0, !PT ;  /* 0x0000000802ff7812 */ /* 0x000fe200078cc0ff */
[--C-:B0-----:R-:W-:Y:S02]  /*86d0*/  IMAD.IADD R136, R136, 0x1, R9.reuse ;  /* 0x0000000188887824 */ /* 0x101fe400078e0209 */
[----:B------:R-:W-:-:S10]  /*86e0*/  IMAD.IADD R135, R135, 0x1, R9 ;  /* 0x0000000187877824 */ /* 0x000fd400078e0209 */
[----:B------:R-:W-:Y:S05]  /*86f0*/  @!P6 BRA `(.L_x_852) ;  /* 0x000000000054e947 */ /* 0x000fea0003800000 */
[----:B------:R-:W-:Y:S01]  /*8700*/  IADD3 R9, R17, -R58, R9 ;  /* 0x8000003a11097210 */ /* 0x000fe20007ffe009 */
[----:B------:R-:W-:Y:S03]  /*8710*/  BSSY B0, `(.L_x_853) ;  /* 0x0000010000007945 */ /* 0x000fe60003800000 */
[----:B------:R-:W-:-:S13]  /*8720*/  ISETP.GT.AND P6, PT, R9, -0x1, PT ;  /* 0xffffffff0900780c */ /* 0x000fda0003fc4270 */
[----:B------:R-:W-:Y:S05]  /*8730*/  @P6 BRA `(.L_x_854) ;  /* 0x0000000000206947 */ /* 0x000fea0003800000 */
[----:B------:R-:W-:Y:S01]  /*8740*/  IMAD.U32 R70, RZ, RZ, UR21 ;  /* 0x00000015ff467e24 */ /* 0x000fe2000f8e00ff */
[----:B------:R-:W-:-:S04]  /*8750*/  LOP3.LUT R9, RZ, R9, RZ, 0x33, !PT ;  /* 0x00000009ff097212 */ /* 0x000fc800078e33ff */
[----:B------:R-:W-:-:S13]  /*8760*/  ISETP.NE.AND P6, PT, R70, 0x1, PT ;  /* 0x000000014600780c */ /* 0x000fda0003fc5270 */
[----:B------:R-:W0:Y:S02]  /*8770*/  @P6 LDC.64 R56, c[0x0][0x9e8] ;  /* 0x00027a00ff386b82 */ /* 0x000e240000000a00 */
[----:B0-----:R-:W-:-:S05]  /*8780*/  @P6 IMAD.HI.U32 R56, R9, R56, RZ ;  /* 0x0000003809386227 */ /* 0x001fca00078e00ff */
[----:B------:R-:W-:-:S04]  /*8790*/  @P6 SHF.R.U32.HI R9, RZ, R57, R56 ;  /* 0x00000039ff096219 */ /* 0x000fc80000011638 */
[----:B------:R-:W-:Y:S01]  /*87a0*/  LOP3.LUT R9, RZ, R9, RZ, 0x33, !PT ;  /* 0x00000009ff097212 */ /* 0x000fe200078e33ff */
[----:B------:R-:W-:Y:S06]  /*87b0*/  BRA `(.L_x_855) ;  /* 0x0000000000147947 */ /* 0x000fec0003800000 */
.L_x_854:
[----:B------:R-:W-:-:S05]  /*87c0*/  IMAD.U32 R70, RZ, RZ, UR21 ;  /* 0x00000015ff467e24 */ /* 0x000fca000f8e00ff */
[----:B------:R-:W-:-:S13]  /*87d0*/  ISETP.NE.AND P6, PT, R70, 0x1, PT ;  /* 0x000000014600780c */ /* 0x000fda0003fc5270 */
[----:B------:R-:W0:Y:S02]  /*87e0*/  @P6 LDC.64 R56, c[0x0][0x9e8] ;  /* 0x00027a00ff386b82 */ /* 0x000e240000000a00 */
[----:B0-----:R-:W-:-:S05]  /*87f0*/  @P6 IMAD.HI.U32 R56, R9, R56, RZ ;  /* 0x0000003809386227 */ /* 0x001fca00078e00ff */
[----:B------:R-:W-:-:S07]  /*8800*/  @P6 SHF.R.U32.HI R9, RZ, R57, R56 ;  /* 0x00000039ff096219 */ /* 0x000fce0000011638 */
.L_x_855:
[----:B------:R-:W-:Y:S05]  /*8810*/  BSYNC B0 ;  /* 0x0000000000007941 */ /* 0x000fea0003800000 */
.L_x_853:
[----:B------:R-:W-:-:S05]  /*8820*/  IMAD R9, R9, R70, R67 ;  /* 0x0000004609097224 */ /* 0x000fca00078e0243 */
[----:B------:R-:W-:Y:S02]  /*8830*/  VIADDMNMX R136, R9, R70, R136, PT ;  /* 0x0000004609887246 */ /* 0x000fe40003800188 */
[----:B------:R-:W-:-:S07]  /*8840*/  VIMNMX R135, R135, R9, !PT ;  /* 0x0000000987877248 */ /* 0x000fce0007fe0100 */
.L_x_852:
[----:B------:R-:W-:Y:S01]  /*8850*/  ISETP.GT.AND P1, PT, R135, 0x1, !P1 ;  /* 0x000000018700780c */ /* 0x000fe20004f24270 */
[----:B------:R-:W-:Y:S01]  /*8860*/  IMAD.U32 R132, RZ, RZ, UR20 ;  /* 0x00000014ff847e24 */ /* 0x000fe2000f8e00ff */
[----:B------:R-:W-:Y:S02]  /*8870*/  LOP3.LUT P6, RZ, R16, 0x8000000, RZ, 0xc0, !PT ;  /* 0x0800000010ff7812 */ /* 0x000fe400078cc0ff */
        /* <DEDUP_REMOVED lines=73> */
[----:B------:R-:W-:Y:S02]  /*8d10*/  ISETP.GT.AND P1, PT, R135, 0x30, !P6 ;  /* 0x000000308700780c */ /* 0x000fe40007724270 */
[----:B------:R-:W-:Y:S02]  /*8d20*/  LOP3.LUT P6, RZ, R16, 0x10000, RZ, 0xc0, !PT ;  /* 0x0001000010ff7812 */ /* 0x000fe400078cc0ff */
        /* <DEDUP_REMOVED lines=22> */
[----:B------:R-:W-:Y:S01]  /*8e90*/  ISETP.GT.AND P2, PT, R135, 0x89, !P2 ;  /* 0x000000898700780c */ /* 0x000fe20005744270 */
[----:B------:R-:W0:Y:S01]  /*8ea0*/  SHFL.BFLY PT, R9, R56, 0x2, 0x1f ;  /* 0x0c401f0038097f89 */ /* 0x000e2200000e0000 */
[----:B------:R-:W-:Y:S02]  /*8eb0*/  FSEL R119, R119, -INF , !P1 ;  /* 0xff80000077777808 */ /* 0x000fe40004800000 */
[----:B------:R-:W-:-:S02]  /*8ec0*/  LOP3.LUT P1, RZ, R16, 0x800000, RZ, 0xc0, !PT ;  /* 0x0080000010ff7812 */ /* 0x000fc4000782c0ff */
[C---:B------:R-:W-:Y:S02]  /*8ed0*/  ISETP.LT.OR P2, PT, R136.reuse, 0x8a, P2 ;  /* 0x0000008a8800780c */ /* 0x040fe40001741670 */
[C---:B------:R-:W-:Y:S02]  /*8ee0*/  ISETP.GT.AND P1, PT, R135.reuse, 0x40, !P1 ;  /* 0x000000408700780c */ /* 0x040fe40004f24270 */
[----:B------:R-:W-:Y:S02]  /*8ef0*/  ISETP.GT.AND P3, PT, R135, 0x90, !P3 ;  /* 0x000000908700780c */ /* 0x000fe40005f64270 */
[----:B------:R-:W-:Y:S02]  /*8f00*/  ISETP.LT.OR P1, PT, R136, 0x41, P1 ;  /* 0x000000418800780c */ /* 0x000fe40000f21670 */
[----:B------:R-:W-:Y:S02]  /*8f10*/  FSEL R61, R61, -INF , !P2 ;  /* 0xff8000003d3d7808 */ /* 0x000fe40005000000 */
[----:B------:R-:W-:-:S02]  /*8f20*/  FSEL R90, R90, -INF , !P1 ;  /* 0xff8000005a5a7808 */ /* 0x000fc40004800000 */
[----:B------:R-:W-:Y:S02]  /*8f30*/  LOP3.LUT P1, RZ, R16, 0x400000, RZ, 0xc0, !PT ;  /* 0x0040000010ff7812 */ /* 0x000fe4000782c0ff */
[C---:B------:R-:W-:Y:S02]  /*8f40*/  ISETP.LT.OR P3, PT, R136.reuse, 0x91, P3 ;  /* 0x000000918800780c */ /* 0x040fe40001f61670 */
[C---:B------:R-:W-:Y:S02]  /*8f50*/  ISETP.GT.AND P1, PT, R135.reuse, 0x41, !P1 ;  /* 0x000000418700780c */ /* 0x040fe40004f24270 */
[----:B------:R-:W-:Y:S02]  /*8f60*/  ISETP.GT.AND P4, PT, R135, 0x91, !P4 ;  /* 0x000000918700780c */ /* 0x000fe40006784270 */
[----:B------:R-:W-:Y:S02]  /*8f70*/  ISETP.LT.OR P1, PT, R136, 0x42, P1 ;  /* 0x000000428800780c */ /* 0x000fe40000f21670 */
[----:B0-----:R-:W-:-:S02]  /*8f80*/  FMNMX.FTZ R57, R56, R9, !PT ;  /* 0x0000000938397209 */ /* 0x001fc40007810000 */
[----:B------:R-:W-:Y:S02]  /*8f90*/  FSEL R91, R91, -INF , !P1 ;  /* 0xff8000005b5b7808 */ /* 0x000fe40004800000 */
[----:B------:R-:W-:Y:S01]  /*8fa0*/  LOP3.LUT P1, RZ, R16, 0x200000, RZ, 0xc0, !PT ;  /* 0x0020000010ff7812 */ /* 0x000fe2000782c0ff */
[----:B------:R-:W0:Y:S01]  /*8fb0*/  SHFL.BFLY PT, R70, R57, 0x1, 0x1f ;  /* 0x0c201f0039467f89 */ /* 0x000e2200000e0000 */
[----:B------:R-:W-:Y:S02]  /*8fc0*/  FSEL R62, R62, -INF , !P3 ;  /* 0xff8000003e3e7808 */ /* 0x000fe40005800000 */
[C---:B------:R-:W-:Y:S02]  /*8fd0*/  ISETP.GT.AND P1, PT, R135.reuse, 0x48, !P1 ;  /* 0x000000488700780c */ /* 0x040fe40004f24270 */
[----:B------:R-:W-:Y:S02]  /*8fe0*/  ISETP.GT.AND P5, PT, R135, 0x98, !P5 ;  /* 0x000000988700780c */ /* 0x000fe40006fa4270 */
[----:B------:R-:W-:-:S02]  /*8ff0*/  ISETP.LT.OR P1, PT, R136, 0x49, P1 ;  /* 0x000000498800780c */ /* 0x000fc40000f21670 */
[----:B------:R-:W-:Y:S02]  /*9000*/  ISETP.LT.OR P4, PT, R136, 0x92, P4 ;  /* 0x000000928800780c */ /* 0x000fe40002781670 */
[----:B------:R-:W-:Y:S02]  /*9010*/  FSEL R94, R94, -INF , !P1 ;  /* 0xff8000005e5e7808 */ /* 0x000fe40004800000 */
[----:B------:R-:W-:Y:S02]  /*9020*/  LOP3.LUT P1, RZ, R16, 0x100000, RZ, 0xc0, !PT ;  /* 0x0010000010ff7812 */ /* 0x000fe4000782c0ff */
[----:B------:R-:W-:Y:S02]  /*9030*/  ISETP.LT.OR P5, PT, R136, 0x99, P5 ;  /* 0x000000998800780c */ /* 0x000fe40002fa1670 */
[----:B------:R-:W-:Y:S02]  /*9040*/  ISETP.GT.AND P1, PT, R135, 0x49, !P1 ;  /* 0x000000498700780c */ /* 0x000fe40004f24270 */
[----:B------:R-:W-:-:S02]  /*9050*/  FSEL R66, R66, -INF , !P5 ;  /* 0xff80000042427808 */ /* 0x000fc40006800000 */
[----:B------:R-:W-:Y:S02]  /*9060*/  ISETP.LT.OR P1, PT, R136, 0x4a, P1 ;  /* 0x0000004a8800780c */ /* 0x000fe40000f21670 */
[----:B0-----:R-:W-:Y:S02]  /*9070*/  FMNMX.FTZ R9, R57, R70, !PT ;  /* 0x0000004639097209 */ /* 0x001fe40007810000 */
        /* <DEDUP_REMOVED lines=61> */
[C---:B------:R-:W-:Y:S02]  /*9450*/  ISETP.GT.AND P1, PT, R135.reuse, RZ, !P6 ;  /* 0x000000ff8700720c */ /* 0x040fe40007724270 */
[----:B------:R-:W-:Y:S02]  /*9460*/  LOP3.LUT P6, RZ, R2, 0x4, RZ, 0xc0, !PT ;  /* 0x0000000402ff7812 */ /* 0x000fe400078cc0ff */
[----:B------:R-:W-:Y:S02]  /*9470*/  ISETP.LT.OR P1, PT, R136, 0x1, P1 ;  /* 0x000000018800780c */ /* 0x000fe40000f21670 */
[----:B------:R-:W-:Y:S02]  /*9480*/  ISETP.GT.AND P2, PT, R135, 0x99, !P6 ;  /* 0x000000998700780c */ /* 0x000fe40007744270 */
[----:B------:R-:W-:Y:S01]  /*9490*/  FSEL R70, R11, -INF , !P1 ;  /* 0xff8000000b467808 */ /* 0x000fe20004800000 */
[----:B------:R-:W-:-:S01]  /*94a0*/  FFMA.FTZ R11, R9, R132, -8 ;  /* 0xc1000000090b7423 */ /* 0x000fc20000010084 */
[----:B------:R-:W-:-:S02]  /*94b0*/  FSETP.NEU.FTZ.AND P1, PT, R9, -INF , PT ;  /* 0xff8000000900780b */ /* 0x000fc40003f3d000 */
[----:B------:R-:W-:Y:S02]  /*94c0*/  FMNMX.FTZ R71, R70, R7, !PT ;  /* 0x0000000746477209 */ /* 0x000fe40007810000 */
[----:B------:R-:W-:Y:S02]  /*94d0*/  FSEL R56, R11, RZ, P1 ;  /* 0x000000ff0b387208 */ /* 0x000fe40000800000 */
[----:B------:R-:W-:Y:S02]  /*94e0*/  FMNMX.FTZ R132, R12, R71, !PT ;  /* 0x000000470c847209 */ /* 0x000fe40007810000 */
[----:B------:R-:W-:Y:S01]  /*94f0*/  ISETP.LT.OR P2, PT, R136, 0x9a, P2 ;  /* 0x0000009a8800780c */ /* 0x000fe20001741670 */
        /* <DEDUP_REMOVED lines=22> */
[--C-:B0-----:R-:W-:Y:S01]  /*9660*/  FFMA.FTZ R123, R76, UR20, -R56.reuse ;  /* 0x000000144c7b7c23 */ /* 0x101fe20008010838 */
[----:B------:R-:W-:Y:S01]  /*9670*/  FSEL R76, R63, -INF , !P4 ;  /* 0xff8000003f4c7808 */ /* 0x000fe20006000000 */
[----:B------:R-:W-:Y:S01]  /*9680*/  MUFU.EX2 R105, R134 ;  /* 0x0000008600697308 */ /* 0x000fe20000000800 */
[----:B------:R-:W-:Y:S01]  /*9690*/  FMNMX.FTZ R112, R106, R109, !PT ;  /* 0x0000006d6a707209 */ /* 0x000fe20007810000 */
[--C-:B------:R-:W-:Y:S01]  /*96a0*/  FFMA.FTZ R88, R88, UR20, -R56.reuse ;  /* 0x0000001458587c23 */ /* 0x100fe20008010838 */
[----:B------:R-:W-:-:S01]  /*96b0*/  FFMA.FTZ R89, R89, UR20, -R56 ;  /* 0x0000001459597c23 */ /* 0x000fc20008010838 */
[--C-:B------:R-:W-:Y:S01]  /*96c0*/  FFMA.FTZ R92, R92, UR20, -R56.reuse ;  /* 0x000000145c5c7c23 */ /* 0x100fe20008010838 */
[----:B------:R-:W-:Y:S01]  /*96d0*/  FMNMX.FTZ R109, R107, R112, !PT ;  /* 0x000000706b6d7209 */ /* 0x000fe20007810000 */
[--C-:B------:R-:W-:Y:S01]  /*96e0*/  FFMA.FTZ R93, R93, UR20, -R56.reuse ;  /* 0x000000145d5d7c23 */ /* 0x100fe20008010838 */
[----:B------:R-:W-:-:S01]  /*96f0*/  FFMA.FTZ R128, R128, UR20, -R56 ;  /* 0x0000001480807c23 */ /* 0x000fc20008010838 */
        /* <DEDUP_REMOVED lines=15> */
[----:B------:R1:W-:Y:S01]  /*97f0*/  MUFU.EX2 R116, R117 ;  /* 0x0000007500747308 */ /* 0x0003e20000000800 */
[----:B------:R-:W-:-:S01]  /*9800*/  FFMA.FTZ R64, R64, UR20, -R56 ;  /* 0x0000001440407c23 */ /* 0x000fc20008010838 */
[----:B------:R-:W-:Y:S01]  /*9810*/  FMNMX.FTZ R132, R118, R113, !PT ;  /* 0x0000007176847209 */ /* 0x000fe20007810000 */
[----:B------:R-:W-:-:S01]  /*9820*/  FFMA.FTZ R65, R65, UR20, -R56 ;  /* 0x0000001441417c23 */ /* 0x000fc20008010838 */
[----:B0-----:R-:W-:-:S02]  /*9830*/  FFMA.FTZ R123, R133, UR20, -R56 ;  /* 0x00000014857b7c23 */ /* 0x001fc40008010838 */
[----:B------:R-:W-:Y:S02]  /*9840*/  FMNMX.FTZ R113, R119, R132, !PT ;  /* 0x0000008477717209 */ /* 0x000fe40007810000 */
[----:B------:R-:W-:Y:S02]  /*9850*/  MUFU.EX2 R11, R11 ;  /* 0x0000000b000b7308 */ /* 0x000fe40000000800 */
[----:B------:R-:W-:-:S04]  /*9860*/  FMNMX.FTZ R132, R90, R113, !PT ;  /* 0x000000715a847209 */ /* 0x000fc80007810000 */
        /* <DEDUP_REMOVED lines=8> */
[----:B------:R-:W-:Y:S01]  /*98f0*/  FMNMX.FTZ R132, R98, R113, !PT ;  /* 0x0000007162847209 */ /* 0x000fe20007810000 */
[--C-:B------:R-:W-:Y:S01]  /*9900*/  FFMA.FTZ R113, R127, UR20, -R56.reuse ;  /* 0x000000147f717c23 */ /* 0x100fe20008010838 */
[----:B------:R-:W-:-:S01]  /*9910*/  FFMA.FTZ R127, R77, UR20, -R56 ;  /* 0x000000144d7f7c23 */ /* 0x000fc20008010838 */
[----:B------:R-:W-:Y:S02]  /*9920*/  FSEL R77, R68, -INF , !P2 ;  /* 0xff800000444d7808 */ /* 0x000fe40005000000 */
[----:B-1----:R-:W-:Y:S01]  /*9930*/  FMNMX.FTZ R117, R99, R132, !PT ;  /* 0x0000008463757209 */ /* 0x002fe20007810000 */
[----:B------:R0:W-:Y:S03]  /*9940*/  MUFU.EX2 R68, R127 ;  /* 0x0000007f00447308 */ /* 0x0001e60000000800 */
[----:B------:R-:W-:-:S04]  /*9950*/  FMNMX.FTZ R132, R72, R117, !PT ;  /* 0x0000007548847209 */ /* 0x000fc80007810000 */
[----:B------:R-:W-:Y:S01]  /*9960*/  FMNMX.FTZ R117, R73, R132, !PT ;  /* 0x0000008449757209 */ /* 0x000fe20007810000 */
[----:B------:R-:W-:Y:S03]  /*9970*/  MUFU.EX2 R21, R21 ;  /* 0x0000001500157308 */ /* 0x000fe60000000800 */
        /* <DEDUP_REMOVED lines=20> */
[----:B------:R-:W-:-:S01]  /*9ac0*/  FFMA.FTZ R132, R129, UR20, -R56 ;  /* 0x0000001481847c23 */ /* 0x000fc20008010838 */
[----:B------:R-:W-:Y:S01]  /*9ad0*/  FFMA.FTZ R129, R69, UR20, -R56 ;  /* 0x0000001445817c23 */ /* 0x000fe20008010838 */
[----:B------:R-:W-:Y:S01]  /*9ae0*/  FSEL R69, R9, RZ, P1 ;  /* 0x000000ff09457208 */ /* 0x000fe20000800000 */
[----:B------:R-:W-:Y:S01]  /*9af0*/  MUFU.EX2 R112, R137 ;  /* 0x0000008900707308 */ /* 0x000fe20000000800 */
[----:B------:R-:W1:Y:S03]  /*9b00*/  SHFL.BFLY PT, R134, R117, 0x2, 0x1f ;  /* 0x0c401f0075867f89 */ /* 0x000e6600000e0000 */
[----:B------:R-:W-:-:S04]  /*9b10*/  FADD.FTZ R69, -R69, R6 ;  /* 0x0000000645457221 */ /* 0x000fc80000010100 */
[----:B------:R-:W-:Y:S01]  /*9b20*/  FMUL.FTZ R6, R69, UR20 ;  /* 0x0000001445067c20 */ /* 0x000fe20008410000 */
[----:B------:R-:W-:Y:S08]  /*9b30*/  MUFU.EX2 R109, R109 ;  /* 0x0000006d006d7308 */ /* 0x000ff00000000800 */
[----:B------:R-:W2:Y:S01]  /*9b40*/  MUFU.EX2 R6, R6 ;  /* 0x0000000600067308 */ /* 0x000ea20000000800 */
[----:B-1----:R-:W-:Y:S01]  /*9b50*/  FMNMX.FTZ R134, R117, R134, !PT ;  /* 0x0000008675867209 */ /* 0x002fe20007810000 */
[--C-:B------:R-:W-:Y:S01]  /*9b60*/  FFMA.FTZ R117, R130, UR20, -R56.reuse ;  /* 0x0000001482757c23 */ /* 0x100fe20008010838 */
[----:B------:R-:W-:-:S05]  /*9b70*/  FFMA.FTZ R130, R131, UR20, -R56 ;  /* 0x0000001483827c23 */ /* 0x000fca0008010838 */
[----:B------:R-:W-:Y:S01]  /*9b80*/  MUFU.EX2 R88, R88 ;  /* 0x0000005800587308 */ /* 0x000fe20000000800 */
[----:B0-----:R-:W0:Y:S07]  /*9b90*/  SHFL.BFLY PT, R127, R134, 0x1, 0x1f ;  /* 0x0c201f00867f7f89 */ /* 0x001e2e00000e0000 */
[----:B------:R-:W-:Y:S08]  /*9ba0*/  MUFU.EX2 R89, R89 ;  /* 0x0000005900597308 */ /* 0x000ff00000000800 */
[----:B------:R-:W-:Y:S08]  /*9bb0*/  MUFU.EX2 R92, R92 ;  /* 0x0000005c005c7308 */ /* 0x000ff00000000800 */
[----:B------:R-:W-:Y:S01]  /*9bc0*/  MUFU.EX2 R93, R93 ;  /* 0x0000005d005d7308 */ /* 0x000fe20000000800 */
[----:B0-----:R-:W-:Y:S01]  /*9bd0*/  FMNMX.FTZ R56, R134, R127, !PT ;  /* 0x0000007f86387209 */ /* 0x001fe20007810000 */
[----:B------:R-:W-:-:S03]  /*9be0*/  IMAD.U32 R127, RZ, RZ, UR20 ;  /* 0x00000014ff7f7e24 */ /* 0x000fc6000f8e00ff */
[C---:B------:R-:W-:Y:S01]  /*9bf0*/  FSETP.NEU.FTZ.AND P1, PT, R56.reuse, -INF , PT ;  /* 0xff8000003800780b */ /* 0x040fe20003f3d000 */
[----:B------:R-:W-:-:S02]  /*9c00*/  FFMA.FTZ R127, R56, R127, -8 ;  /* 0xc1000000387f7423 */ /* 0x000fc4000001007f */
[----:B------:R2:W-:Y:S03]  /*9c10*/  MUFU.EX2 R134, R129 ;  /* 0x0000008100867308 */ /* 0x0005e60000000800 */
[----:B------:R-:W-:-:S05]  /*9c20*/  FSEL R69, R127, RZ, P1 ;  /* 0x000000ff7f457208 */ /* 0x000fca0000800000 */
        /* <DEDUP_REMOVED lines=8> */
[----:B------:R-:W-:Y:S01]  /*9cb0*/  FSEL R126, R56, RZ, P1 ;  /* 0x000000ff387e7208 */ /* 0x000fe20000800000 */
[----:B------:R-:W-:-:S01]  /*9cc0*/  FFMA.FTZ R70, R70, UR20, -R69 ;  /* 0x0000001446467c23 */ /* 0x000fc20008010845 */
[----:B------:R-:W-:Y:S01]  /*9cd0*/  MUFU.EX2 R127, R127 ;  /* 0x0000007f007f7308 */ /* 0x000fe20000000800 */
[----:B--2---:R-:W-:-:S01]  /*9ce0*/  FFMA.FTZ R129, R6, R4, R11 ;  /* 0x0000000406817223 */ /* 0x004fc2000001000b */
[----:B------:R-:W-:Y:S01]  /*9cf0*/  FFMA.FTZ R106, R106, UR20, -R69 ;  /* 0x000000146a6a7c23 */ /* 0x000fe20008010845 */
[----:B------:R-:W-:-:S01]  /*9d00*/  FADD.FTZ R126, -R126, R7 ;  /* 0x000000077e7e7221 */ /* 0x000fc20000010100 */
[--C-:B------:R-:W-:Y:S01]  /*9d10*/  FFMA.FTZ R107, R107, UR20, -R69.reuse ;  /* 0x000000146b6b7c23 */ /* 0x100fe20008010845 */
[----:B------:R-:W-:-:S01]  /*9d20*/  FFMA.FTZ R110, R110, UR20, -R69 ;  /* 0x000000146e6e7c23 */ /* 0x000fc20008010845 */
[----:B------:R-:W-:Y:S01]  /*9d30*/  FFMA.FTZ R111, R111, UR20, -R69 ;  /* 0x000000146f6f7c23 */ /* 0x000fe20008010845 */
[----:B------:R-:W-:Y:S01]  /*9d40*/  FMUL.FTZ R7, R126, UR20 ;  /* 0x000000147e077c20 */ /* 0x000fe20008410000 */
[----:B------:R-:W-:Y:S01]  /*9d50*/  MUFU.EX2 R70, R70 ;  /* 0x0000004600467308 */ /* 0x000fe20000000800 */
[----:B------:R-:W-:-:S01]  /*9d60*/  FADD.FTZ R126, R10, R129 ;  /* 0x000000810a7e7221 */ /* 0x000fc20000010000 */
[--C-:B------:R-:W-:Y:S01]  /*9d70*/  FFMA.FTZ R114, R114, UR20, -R69.reuse ;  /* 0x0000001472727c23 */ /* 0x100fe20008010845 */
[----:B------:R-:W-:-:S01]  /*9d80*/  FFMA.FTZ R115, R115, UR20, -R69 ;  /* 0x0000001473737c23 */ /* 0x000fc20008010845 */
[----:B------:R-:W-:Y:S01]  /*9d90*/  FFMA.FTZ R118, R118, UR20, -R69 ;  /* 0x0000001476767c23 */ /* 0x000fe20008010845 */
[----:B------:R-:W-:-:S01]  /*9da0*/  FADD.FTZ R129, R13, R126 ;  /* 0x0000007e0d817221 */ /* 0x000fc20000010000 */
        /* <DEDUP_REMOVED lines=19> */
[----:B0-----:R-:W-:-:S01]  /*9ee0*/  FFMA.FTZ R4, R7, R3, R70 ;  /* 0x0000000307047223 */ /* 0x001fc20000010046 */
[----:B------:R-:W-:Y:S01]  /*9ef0*/  FADD.FTZ R126, R124, R129 ;  /* 0x000000817c7e7221 */ /* 0x000fe20000010000 */
[----:B------:R-:W-:-:S01]  /*9f00*/  FFMA.FTZ R75, R75, UR20, -R69 ;  /* 0x000000144b4b7c23 */ /* 0x000fc20008010845 */
[----:B------:R-:W-:Y:S01]  /*9f10*/  FFMA.FTZ R78, R78, UR20, -R69 ;  /* 0x000000144e4e7c23 */ /* 0x000fe20008010845 */
[----:B------:R-:W-:-:S01]  /*9f20*/  FADD.FTZ R3, R127, R4 ;  /* 0x000000047f037221 */ /* 0x000fc20000010000 */
        /* <DEDUP_REMOVED lines=13> */
[----:B------:R-:W-:-:S01]  /*a000*/  FFMA.FTZ R60, R60, UR20, -R69 ;  /* 0x000000143c3c7c23 */ /* 0x000fc20008010845 */
[--C-:B------:R-:W-:Y:S01]  /*a010*/  FFMA.FTZ R61, R61, UR20, -R69.reuse ;  /* 0x000000143d3d7c23 */ /* 0x100fe20008010845 */
[----:B------:R-:W-:-:S01]  /*a020*/  FFMA.FTZ R62, R62, UR20, -R69 ;  /* 0x000000143e3e7c23 */ /* 0x000fc20008010845 */
[----:B------:R-:W-:Y:S01]  /*a030*/  FADD.FTZ R129, R105, R126 ;  /* 0x0000007e69817221 */ /* 0x000fe20000010000 */
[----:B------:R-:W-:-:S01]  /*a040*/  FFMA.FTZ R66, R66, UR20, -R69 ;  /* 0x0000001442427c23 */ /* 0x000fc20008010845 */
[----:B------:R-:W2:Y:S01]  /*a050*/  MUFU.EX2 R122, R122 ;  /* 0x0000007a007a7308 */ /* 0x000ea20000000800 */
[----:B0-----:R-:W-:-:S01]  /*a060*/  FADD.FTZ R4, R20, R3 ;  /* 0x0000000314047221 */ /* 0x001fc20000010000 */
[----:B------:R-:W-:-:S04]  /*a070*/  FADD.FTZ R126, R112, R129 ;  /* 0x00000081707e7221 */ /* 0x000fc80000010000 */
[----:B------:R-:W-:Y:S02]  /*a080*/  FADD.FTZ R129, R109, R126 ;  /* 0x0000007e6d817221 */ /* 0x000fe40000010000 */
[----:B------:R-:W0:Y:S01]  /*a090*/  MUFU.EX2 R125, R125 ;  /* 0x0000007d007d7308 */ /* 0x000e220000000800 */
[----:B-1----:R-:W-:-:S01]  /*a0a0*/  FADD.FTZ R3, R121, R4 ;  /* 0x0000000479037221 */ /* 0x002fc20000010000 */
[----:B------:R-:W-:-:S06]  /*a0b0*/  FADD.FTZ R129, R116, R129 ;  /* 0x0000008174817221 */ /* 0x000fcc0000010000 */
        /* <DEDUP_REMOVED lines=19> */
[----:B--2---:R-:W-:-:S01]  /*a1f0*/  FADD.FTZ R3, R119, R4 ;  /* 0x0000000477037221 */ /* 0x004fc20000010000 */
[----:B------:R-:W-:-:S06]  /*a200*/  FADD.FTZ R4, R88, R129 ;  /* 0x0000008158047221 */ /* 0x000fcc0000010000 */
        /* <DEDUP_REMOVED lines=8> */
[----:B--2---:R-:W-:-:S01]  /*a290*/  FADD.FTZ R126, R94, R129 ;  /* 0x000000815e7e7221 */ /* 0x004fc20000010000 */
[----:B------:R-:W-:-:S06]  /*a2a0*/  FADD.FTZ R129, R113, R4 ;  /* 0x0000000471817221 */ /* 0x000fcc0000010000 */
        /* <DEDUP_REMOVED lines=21> */
[----:B-1----:R-:W-:-:S04]  /*a400*/  FADD.FTZ R4, R103, R4 ;  /* 0x0000000467047221 */ /* 0x002fc80000010000 */
[----:B------:R-:W-:-:S03]  /*a410*/  FADD.FTZ R129, R63, R4 ;  /* 0x000000043f817221 */ /* 0x000fc60000010000 */
        /* <DEDUP_REMOVED lines=8> */
[----:B--2---:R-:W-:-:S01]  /*a4a0*/  FADD.FTZ R4, R80, R129 ;  /* 0x0000008150047221 */ /* 0x004fc20000010000 */
[--C-:B------:R-:W-:Y:S01]  /*a4b0*/  FFMA.FTZ R129, R76, UR20, -R69.reuse ;  /* 0x000000144c817c23 */ /* 0x100fe20008010845 */
[----:B------:R-:W-:-:S05]  /*a4c0*/  FFMA.FTZ R69, R77, UR20, -R69 ;  /* 0x000000144d457c23 */ /* 0x000fca0008010845 */
        /* <DEDUP_REMOVED lines=40> */
[----:B------:R-:W-:Y:S01]  /*a750*/  FADD.FTZ R4, R134, R77 ;  /* 0x0000004d86047221 */ /* 0x000fe20000010000 */
[----:B--2---:R-:W-:-:S04]  /*a760*/  FADD.FTZ R76, R66, R3 ;  /* 0x00000003424c7221 */ /* 0x004fc80000010000 */
[----:B0-----:R-:W-:Y:S01]  /*a770*/  FADD.FTZ R3, R69, R76 ;  /* 0x0000004c45037221 */ /* 0x001fe20000010000 */
[----:B------:R-:W-:Y:S06]  /*a780*/  @!P0 BRA `(.L_x_856) ;  /* 0x0000000000048947 */ /* 0x000fec0003800000 */
[----:B------:R-:W-:Y:S01]  /*a790*/  BPT.TRAP 0x1 ;  /* 0x000000040000795c */ /* 0x000fe20000300000 */
.L_x_856:
[----:B------:R-:W-:Y:S01]  /*a7a0*/  UIADD3 UR6, UR11, 0x13260, URZ ;  /* 0x000132600b067890 */ /* 0x000fe2000fffe03f */
[----:B------:R-:W-:Y:S01]  /*a7b0*/  ISETP.GT.AND P1, PT, R8, UR25, PT ;  /* 0x0000001908007c0c */ /* 0x000fe2000bf24270 */
[----:B------:R-:W-:Y:S01]  /*a7c0*/  UMOV UR27, UR37 ;  /* 0x00000025001b7c82 */ /* 0x000fe20008000000 */
[----:B------:R-:W-:Y:S01]  /*a7d0*/  F2FP.SATFINITE.E4M3.F32.PACK_AB_MERGE_C R13, R14, R13, RZ ;  /* 0x0000000d0e0d723e */ /* 0x000fe200048070ff */
[----:B------:R-:W-:Y:S01]  /*a7e0*/  UPRMT UR6, UR44, 0x654, UR6 ;  /* 0x000006542c067896 */ /* 0x000fe20008000006 */
[----:B------:R-:W-:Y:S01]  /*a7f0*/  F2FP.SATFINITE.E4M3.F32.PACK_AB_MERGE_C R12, R15, R12, RZ ;  /* 0x0000000c0f0c723e */ /* 0x000fe200048070ff */
[----:B------:R-:W-:Y:S01]  /*a800*/  UMOV UR26, UR38 ;  /* 0x00000026001a7c82 */ /* 0x000fe20008000000 */
[----:B------:R-:W-:Y:S01]  /*a810*/  F2FP.SATFINITE.E4M3.F32.PACK_AB_MERGE_C R57, R124, R57, RZ ;  /* 0x000000397c39723e */ /* 0x000fe200048070ff */
[----:B------:R-:W-:Y:S01]  /*a820*/  FMUL.FTZ R24, R24, R6 ;  /* 0x0000000618187220 */ /* 0x000fe20000410000 */
[----:B------:R-:W-:Y:S01]  /*a830*/  F2FP.SATFINITE.E4M3.F32.PACK_AB_MERGE_C R122, R125, R122, RZ ;  /* 0x0000007a7d7a723e */ /* 0x000fe200048070ff */
[-C--:B------:R-:W-:Y:S01]  /*a840*/  FMUL.FTZ R25, R25, R6.reuse ;  /* 0x0000000619197220 */ /* 0x080fe20000410000 */
[----:B------:R-:W-:Y:S01]  /*a850*/  F2FP.SATFINITE.E4M3.F32.PACK_AB_MERGE_C R71, R108, R71, RZ ;  /* 0x000000476c47723e */ /* 0x000fe200048070ff */
[----:B------:R-:W-:Y:S01]  /*a860*/  FMUL.FTZ R28, R28, R6 ;  /* 0x000000061c1c7220 */ /* 0x000fe20000410000 */
[----:B------:R-:W-:Y:S01]  /*a870*/  F2FP.SATFINITE.E4M3.F32.PACK_AB_MERGE_C R110, R111, R110, RZ ;  /* 0x0000006e6f6e723e */ /* 0x000fe200048070ff */
[----:B------:R-:W-:Y:S01]  /*a880*/  SYNCS.ARRIVE.TRANS64.RED.A1T0 RZ, [UR6], RZ ;  /* 0x000000ffffff79a7 */ /* 0x000fe20008100406 */
        /* <DEDUP_REMOVED lines=65> */
[----:B------:R-:W-:Y:S01]  /*aca0*/  F2FP.SATFINITE.E4M3.F32.PACK_AB_MERGE_C R139, R129, R62, R66 ;  /* 0x0000003e818b723e */ /* 0x000fe20004807042 */
[----:B------:R-:W-:Y:S06]  /*acb0*/  @P1 BRA `(.L_x_857) ;  /* 0xffffffb400c81947 */ /* 0x000fec000383ffff */
.L_x_838:
[----:B------:R-:W0:Y:S01]  /*acc0*/  LDC R6, c[0x0][0x448] ;  /* 0x00011200ff067b82 */ /* 0x000e220000000800 */
[----:B------:R-:W-:Y:S01]  /*acd0*/  UIADD3 UR6, UR40, 0xbf, URZ ;  /* 0x000000bf28067890 */ /* 0x000fe2000fffe03f */
[----:B------:R-:W-:Y:S02]  /*ace0*/  IADD3 R7, R17, 0x1, -R58 ;  /* 0x0000000111077810 */ /* 0x000fe40007ffe83a */
[----:B------:R-:W-:Y:S02]  /*acf0*/  LOP3.LUT P1, RZ, R2, 0x8, RZ, 0xc0, !PT ;  /* 0x0000000802ff7812 */ /* 0x000fe4000782c0ff */
[----:B0-----:R-:W-:-:S13]  /*ad00*/  ISETP.NE.AND P2, PT, R6, 0x1, PT ;  /* 0x000000010600780c */ /* 0x001fda0003f45270 */
[----:B------:R-:W0:Y:S08]  /*ad10*/  @P2 LDC R6, c[0x0][0x44c] ;  /* 0x00011300ff062b82 */ /* 0x000e300000000800 */
[----:B------:R-:W1:Y:S01]  /*ad20*/  @P2 LDC R11, c[0x0][0x450] ;  /* 0x00011400ff0b2b82 */ /* 0x000e620000000800 */
[----:B0-----:R-:W-:-:S04]  /*ad30*/  @P2 IMAD.HI.U32 R10, R6, UR6, RZ ;  /* 0x00000006060a2c27 */ /* 0x001fc8000f8e00ff */
[----:B------:R-:W-:Y:S01]  /*ad40*/  IMAD.U32 R6, RZ, RZ, UR6 ;  /* 0x00000006ff067e24 */ /* 0x000fe2000f8e00ff */
[----:B-1----:R-:W-:-:S05]  /*ad50*/  @P2 SHF.R.U32.HI R6, RZ, R11, R10 ;  /* 0x0000000bff062219 */ /* 0x002fca000001160a */
[----:B------:R-:W-:-:S04]  /*ad60*/  IMAD.IADD R6, R7, 0x1, R6 ;  /* 0x0000000107067824 */ /* 0x000fc800078e0206 */
[----:B------:R-:W-:-:S05]  /*ad70*/  VIADD R7, R6, -UR22 ;  /* 0x8000001606077c36 */ /* 0x000fca0008000000 */
[----:B------:R-:W-:Y:S01]  /*ad80*/  R2UR UR11, R7 ;  /* 0x00000000070b72ca */ /* 0x000fe200000e0000 */
[----:B------:R-:W-:-:S14]  /*ad90*/  @!P1 BRA `(.L_x_858) ;  /* 0x0000000000509947 */ /* 0x000fdc0003800000 */
[----:B------:R-:W-:-:S13]  /*ada0*/  R2UR UR10, R6 ;  /* 0x00000000060a72ca */ /* 0x000fda00000e0000 */
[----:B------:R-:W-:-:S06]  /*adb0*/  UISETP.GT.AND UP0, UPT, UR10, -0x1, UPT ;  /* 0xffffffff0a00788c */ /* 0x000fcc000bf04270 */
[----:B------:R-:W-:-:S13]  /*adc0*/  PLOP3.LUT P1, PT, PT, PT, UP0, 0x80, 0x0 ;  /* 0x000000000000781c */ /* 0x000fda0003f2f008 */
[----:B------:R-:W-:Y:S05]  /*add0*/  @P1 BRA `(.L_x_859) ;  /* 0x0000000000201947 */ /* 0x000fea0003800000 */
[----:B------:R-:W-:Y:S01]  /*ade0*/  ULDC UR12, c[0x0][0x9e4] ;  /* 0x00027900000c7ab9 */ /* 0x000fe20000000800 */
[----:B------:R-:W-:Y:S02]  /*adf0*/  ULOP3.LUT UR10, URZ, UR10, URZ, 0x33, !UPT ;  /* 0x0000000a3f0a7292 */ /* 0x000fe4000f8e333f */
[----:B------:R-:W-:-:S11]  /*ae00*/  UISETP.NE.AND UP0, UPT, UR12, 0x1, UPT ;  /* 0x000000010c00788c */ /* 0x000fd6000bf05270 */
[----:B------:R-:W-:Y:S02]  /*ae10*/  @UP0 ULDC.64 UR14, c[0x0][0x9e8] ;  /* 0x00027a00000e0ab9 */ /* 0x000fe40000000a00 */
[----:B------:R-:W-:-:S04]  /*ae20*/  UIMAD.WIDE.U32 UR6, UR10, UR14, URZ ;  /* 0x0000000e0a0672a5 */ /* 0x000fc8000f8e003f */
[----:B------:R-:W-:-:S04]  /*ae30*/  @UP0 USHF.R.U32.HI UR10, URZ, UR15, UR7 ;  /* 0x0000000f3f0a0299 */ /* 0x000fc80008011607 */
[----:B------:R-:W-:Y:S01]  /*ae40*/  ULOP3.LUT UR10, URZ, UR10, URZ, 0x33, !UPT ;  /* 0x0000000a3f0a7292 */ /* 0x000fe2000f8e333f */
[----:B------:R-:W-:Y:S11]  /*ae50*/  BRA `(.L_x_860) ;  /* 0x0000000000147947 */ /* 0x000ff60003800000 */
.L_x_859:
[----:B------:R-:W-:Y:S02]  /*ae60*/  ULDC UR12, c[0x0][0x9e4] ;  /* 0x00027900000c7ab9 */ /* 0x000fe40000000800 */
[----:B------:R-:W-:-:S11]  /*ae70*/  UISETP.NE.AND UP0, UPT, UR12, 0x1, UPT ;  /* 0x000000010c00788c */ /* 0x000fd6000bf05270 */
[----:B------:R-:W-:Y:S02]  /*ae80*/  @UP0 ULDC.64 UR14, c[0x0][0x9e8] ;  /* 0x00027a00000e0ab9 */ /* 0x000fe40000000a00 */
[----:B------:R-:W-:-:S04]  /*ae90*/  UIMAD.WIDE.U32 UR6, UR10, UR14, URZ ;  /* 0x0000000e0a0672a5 */ /* 0x000fc8000f8e003f */
[----:B------:R-:W-:-:S12]  /*aea0*/  @UP0 USHF.R.U32.HI UR10, URZ, UR15, UR7 ;  /* 0x0000000f3f0a0299 */ /* 0x000fd80008011607 */
.L_x_860:
[----:B------:R-:W-:-:S04]  /*aeb0*/  UIMAD UR10, UR10, UR12, URZ ;  /* 0x0000000c0a0a72a4 */ /* 0x000fc8000f8e023f */
[----:B------:R-:W-:-:S04]  /*aec0*/  UISETP.LT.AND UP0, UPT, UR11, UR10, UPT ;  /* 0x0000000a0b00728c */ /* 0x000fc8000bf01270 */
[----:B------:R-:W-:-:S12]  /*aed0*/  USEL UR11, UR11, UR10, !UP0 ;  /* 0x0000000a0b0b7287 */ /* 0x000fd8000c000000 */
.L_x_858:
[----:B------:R-:W-:-:S04]  /*aee0*/  UIADD3 UR6, UR11, 0x9f, URZ ;  /* 0x0000009f0b067890 */ /* 0x000fc8000fffe03f */
[----:B------:R-:W-:-:S04]  /*aef0*/  UIMAD.WIDE UR6, UR6, 0x66666667, URZ ;  /* 0x66666667060678a5 */ /* 0x000fc8000f8e023f */
[----:B------:R-:W-:-:S04]  /*af00*/  USHF.R.U32.HI UR6, URZ, 0x1f, UR7 ;  /* 0x0000001f3f067899 */ /* 0x000fc80008011607 */
[----:B------:R-:W-:-:S04]  /*af10*/  ULEA.HI.SX32 UR6, UR7, UR6, 0x1a ;  /* 0x0000000607067291 */ /* 0x000fc8000f8fd23f */
[----:B------:R-:W-:-:S04]  /*af20*/  UISETP.LT.AND UP0, UPT, UR43, UR6, UPT ;  /* 0x000000062b00728c */ /* 0x000fc8000bf01270 */
[----:B------:R-:W-:-:S06]  /*af30*/  USEL UR22, UR43, UR6, !UP0 ;  /* 0x000000062b167287 */ /* 0x000fcc000c000000 */
[----:B------:R-:W-:-:S13]  /*af40*/  ISETP.GE.AND P1, PT, R8, UR22, PT ;  /* 0x0000001608007c0c */ /* 0x000fda000bf26270 */
[----:B------:R-:W-:Y:S05]  /*af50*/  @!P1 BRA `(.L_x_861) ;  /* 0x0000002c00209947 */ /* 0x000fea0003800000 */
[----:B------:R-:W-:Y:S01]  /*af60*/  IMAD.MOV.U32 R7, RZ, RZ, R56 ;  /* 0x000000ffff077224 */ /* 0x000fe200078e0038 */
[----:B------:R-:W-:Y:S01]  /*af70*/  UMOV UR24, UR37 ;  /* 0x0000002500187c82 */ /* 0x000fe20008000000 */
[----:B------:R-:W-:Y:S01]  /*af80*/  IMAD.MOV.U32 R6, RZ, RZ, R9 ;  /* 0x000000ffff067224 */ /* 0x000fe200078e0009 */
[----:B------:R-:W-:Y:S01]  /*af90*/  UMOV UR23, UR38 ;  /* 0x0000002600177c82 */ /* 0x000fe20008000000 */
[----:B------:R-:W-:-:S05]  /*afa0*/  ULDC UR20, c[0x0][0x988] ;  /* 0x0002620000147ab9 */ /* 0x000fca0000000800 */
.L_x_872:
[----:B------:R-:W-:-:S04]  /*afb0*/  UISETP.NE.AND UP0, UPT, UR23, 0x1, UPT ;  /* 0x000000011700788c */ /* 0x000fc8000bf05270 */
[----:B------:R-:W-:-:S04]  /*afc0*/  USEL UR37, URZ, 0x1, UP0 ;  /* 0x000000013f257887 */ /* 0x000fc80008000000 */
[----:B------:R-:W-:Y:S01]  /*afd0*/  ULOP3.LUT UR37, UR24, UR37, URZ, 0x3c, !UPT ;  /* 0x0000002518257292 */ /* 0x000fe2000f8e3c3f */
[----:B------:R-:W-:Y:S11]  /*afe0*/  @!P0 BRA `(.L_x_862) ;  /* 0x0000000000048947 */ /* 0x000ff60003800000 */
[----:B------:R-:W-:Y:S01]  /*aff0*/  BPT.TRAP 0x1 ;  /* 0x000000040000795c */ /* 0x000fe20000300000 */
.L_x_862:
        /* <DEDUP_REMOVED lines=9> */
.L_x_863:
[----:B-1----:R-:W-:Y:S05]  /*b090*/  @P1 BRA `(.L_x_864) ;  /* 0x0000000000081947 */ /* 0x002fea0003800000 */
[----:B------:R-:W1:Y:S02]  /*b0a0*/  SYNCS.PHASECHK.TRANS64.TRYWAIT P1, [UR21+0x13230], R9 ;  /* 0x01323009ff0075a7 */ /* 0x000e640008020155 */
[----:B-1----:R-:W-:Y:S05]  /*b0b0*/  @!P1 BRA `(.L_x_865) ;  /* 0x000000e8009c9947 */ /* 0x002fea0003800000 */
.L_x_864:
        /* <DEDUP_REMOVED lines=64> */
.L_x_866:
[----:B------:R-:W-:Y:S01]  /*b4c0*/  ULEA UR11, UR23, UR45, 0x3 ;  /* 0x0000002d170b7291 */ /* 0x000fe2000f8e183f */
[----:B01----:R-:W-:-:S05]  /*b4d0*/  IMAD.U32 R9, RZ, RZ, UR24 ;  /* 0x00000018ff097e24 */ /* 0x003fca000f8e00ff */
[----:B------:R-:W-:-:S04]  /*b4e0*/  SHF.L.U32 R9, R9, 0x1f, RZ ;  /* 0x0000001f09097819 */ /* 0x000fc800000006ff */
[----:B------:R0:W1:Y:S01]  /*b4f0*/  SYNCS.PHASECHK.TRANS64.TRYWAIT P1, [UR11+0x13250], R9 ;  /* 0x01325009ff0075a7 */ /* 0x000062000802014b */
[----:B------:R-:W-:Y:S05]  /*b500*/  @!P0 BRA `(.L_x_867) ;  /* 0x0000000000048947 */ /* 0x000fea0003800000 */
[----:B------:R-:W-:Y:S01]  /*b510*/  BPT.TRAP 0x1 ;  /* 0x000000040000795c */ /* 0x000fe20000300000 */
.L_x_867:
[----:B-1----:R-:W-:Y:S05]  /*b520*/  @P1 BRA `(.L_x_868) ;  /* 0x0000000000081947 */ /* 0x002fea0003800000 */
[----:B------:R-:W1:Y:S02]  /*b530*/  SYNCS.PHASECHK.TRANS64.TRYWAIT P1, [UR11+0x13250], R9 ;  /* 0x01325009ff0075a7 */ /* 0x000e64000802014b */
[----:B-1----:R-:W-:Y:S05]  /*b540*/  @!P1 BRA `(.L_x_869) ;  /* 0x000000e400909947 */ /* 0x002fea0003800000 */
.L_x_868:
        /* <DEDUP_REMOVED lines=32> */
.L_x_870:
[C---:B------:R-:W-:Y:S01]  /*b750*/  FMUL.FTZ R11, R0.reuse, R120 ;  /* 0x00000078000b7220 */ /* 0x040fe20000410000 */
[C---:B------:R-:W-:Y:S01]  /*b760*/  FMUL.FTZ R12, R0.reuse, R122 ;  /* 0x0000007a000c7220 */ /* 0x040fe20000410000 */
[C---:B-1----:R-:W-:Y:S01]  /*b770*/  FMUL.FTZ R10, R0.reuse, R121 ;  /* 0x00000079000a7220 */ /* 0x042fe20000410000 */
        /* <DEDUP_REMOVED lines=34> */
[----:B------:R-:W-:Y:S01]  /*b9a0*/  FMUL.FTZ R119, R0, R119 ;  /* 0x0000007700777220 */ /* 0x000fe20000410000 */
        /* <DEDUP_REMOVED lines=203> */
[----:B--2---:R-:W-:Y:S02]  /*c660*/  FMNMX.FTZ R130, R70, R129, !PT ;  /* 0x0000008146827209 */ /* 0x004fe40007810000 */
[----:B0-----:R-:W-:-:S05]  /*c670*/  FMNMX.FTZ R129, R69, R56, !PT ;  /* 0x0000003845817209 */ /* 0x001fca0007810000 */
[----:B------:R-:W0:Y:S01]  /*c680*/  SHFL.BFLY PT, R56, R129, 0x2, 0x1f ;  /* 0x0c401f0081387f89 */ /* 0x000e2200000e0000 */
[----:B-1----:R-:W-:-:S05]  /*c690*/  FMNMX.FTZ R130, R71, R130, !PT ;  /* 0x0000008247827209 */ /* 0x002fca0007810000 */
[----:B------:R-:W1:Y:S01]  /*c6a0*/  SHFL.BFLY PT, R9, R130, 0x2, 0x1f ;  /* 0x0c401f0082097f89 */ /* 0x000e6200000e0000 */
[----:B0-----:R-:W-:-:S05]  /*c6b0*/  FMNMX.FTZ R131, R129, R56, !PT ;  /* 0x0000003881837209 */ /* 0x001fca0007810000 */
[----:B------:R-:W0:Y:S01]  /*c6c0*/  SHFL.BFLY PT, R56, R131, 0x1, 0x1f ;  /* 0x0c201f0083387f89 */ /* 0x000e2200000e0000 */
[----:B-1----:R-:W-:-:S05]  /*c6d0*/  FMNMX.FTZ R132, R130, R9, !PT ;  /* 0x0000000982847209 */ /* 0x002fca0007810000 */
[----:B------:R-:W1:Y:S01]  /*c6e0*/  SHFL.BFLY PT, R133, R132, 0x1, 0x1f ;  /* 0x0c201f0084857f89 */ /* 0x000e6200000e0000 */
[----:B0-----:R-:W-:Y:S01]  /*c6f0*/  FMNMX.FTZ R9, R131, R56, !PT ;  /* 0x0000003883097209 */ /* 0x001fe20007810000 */
[----:B------:R-:W-:-:S04]  /*c700*/  IMAD.U32 R131, RZ, RZ, UR20 ;  /* 0x00000014ff837e24 */ /* 0x000fc8000f8e00ff */
[C---:B------:R-:W-:Y:S01]  /*c710*/  FFMA.FTZ R129, R9.reuse, R134, -8 ;  /* 0xc100000009817423 */ /* 0x040fe20000010086 */
[----:B------:R-:W-:-:S01]  /*c720*/  FADD.FTZ R6, -R9, R6 ;  /* 0x0000000609067221 */ /* 0x000fc20000010100 */
[----:B-1----:R-:W-:Y:S02]  /*c730*/  FMNMX.FTZ R56, R132, R133, !PT ;  /* 0x0000008584387209 */ /* 0x002fe40007810000 */
[----:B------:R-:W-:-:S01]  /*c740*/  FFMA.FTZ R130, R11, UR20, -R129 ;  /* 0x000000140b827c23 */ /* 0x000fc20008010881 */
[--C-:B------:R-:W-:Y:S01]  /*c750*/  FFMA.FTZ R11, R10, UR20, -R129.reuse ;  /* 0x000000140a0b7c23 */ /* 0x100fe20008010881 */
[----:B------:R-:W-:-:S01]  /*c760*/  FFMA.FTZ R10, R14, UR20, -R129 ;  /* 0x000000140e0a7c23 */ /* 0x000fc20008010881 */
[--C-:B------:R-:W-:Y:S01]  /*c770*/  FFMA.FTZ R14, R120, UR20, -R129.reuse ;  /* 0x00000014780e7c23 */ /* 0x100fe20008010881 */
[----:B------:R-:W-:-:S01]  /*c780*/  FFMA.FTZ R120, R124, UR20, -R129 ;  /* 0x000000147c787c23 */ /* 0x000fc20008010881 */
[----:B------:R-:W-:Y:S01]  /*c790*/  FMUL.FTZ R133, R6, UR20 ;  /* 0x0000001406857c20 */ /* 0x000fe20008410000 */
[----:B------:R-:W-:-:S01]  /*c7a0*/  FFMA.FTZ R124, R128, UR20, -R129 ;  /* 0x00000014807c7c23 */ /* 0x000fc20008010881 */
[C---:B------:R-:W-:Y:S01]  /*c7b0*/  FADD.FTZ R6, -R56.reuse, R7 ;  /* 0x0000000738067221 */ /* 0x040fe20000010100 */
[----:B------:R-:W-:-:S01]  /*c7c0*/  FFMA.FTZ R128, R56, R131, -8 ;  /* 0xc100000038807423 */ /* 0x000fc20000010083 */
        /* <DEDUP_REMOVED lines=34> */
[----:B------:R-:W-:Y:S01]  /*c9f0*/  FMUL.FTZ R6, R6, UR20 ;  /* 0x0000001406067c20 */ /* 0x000fe20008410000 */
[----:B------:R-:W-:-:S01]  /*ca00*/  FFMA.FTZ R129, R12, UR20, -R128 ;  /* 0x000000140c817c23 */ /* 0x000fc20008010880 */
[--C-:B------:R-:W-:Y:S01]  /*ca10*/  FFMA.FTZ R12, R13, UR20, -R128.reuse ;  /* 0x000000140d0c7c23 */ /* 0x100fe20008010880 */
        /* <DEDUP_REMOVED lines=25> */
[----:B0-----:R-:W-:-:S01]  /*cbb0*/  FFMA.FTZ R4, R7, R4, R130 ;  /* 0x0000000407047223 */ /* 0x001fc20000010082 */
        /* <DEDUP_REMOVED lines=14> */
[----:B------:R-:W2:Y:S01]  /*cca0*/  MUFU.EX2 R12, R12 ;  /* 0x0000000c000c7308 */ /* 0x000ea20000000800 */
[----:B-1----:R-:W-:-:S01]  /*ccb0*/  FFMA.FTZ R3, R6, R3, R129 ;  /* 0x0000000306037223 */ /* 0x002fc20000010081 */
[--C-:B------:R-:W-:Y:S01]  /*ccc0*/  FFMA.FTZ R66, R66, UR20, -R128.reuse ;  /* 0x0000001442427c23 */ /* 0x100fe20008010880 */
[----:B------:R-:W-:-:S01]  /*ccd0*/  FFMA.FTZ R67, R67, UR20, -R128 ;  /* 0x0000001443437c23 */ /* 0x000fc20008010880 */
[--C-:B------:R-:W-:Y:S01]  /*cce0*/  FFMA.FTZ R70, R70, UR20, -R128.reuse ;  /* 0x0000001446467c23 */ /* 0x100fe20008010880 */
[----:B------:R-:W-:-:S03]  /*ccf0*/  FFMA.FTZ R71, R71, UR20, -R128 ;  /* 0x0000001447477c23 */ /* 0x000fc60008010880 */
        /* <DEDUP_REMOVED lines=156> */
.L_x_871:
        /* <DEDUP_REMOVED lines=82> */
.L_x_861:
[----:B------:R-:W-:-:S13]  /*dbe0*/  ISETP.GE.AND P1, PT, R8, UR43, PT ;  /* 0x0000002b08007c0c */ /* 0x000fda000bf26270 */
[----:B------:R-:W-:Y:S05]  /*dbf0*/  @!P1 BRA `(.L_x_873) ;  /* 0x0000004800589947 */ /* 0x000fea0003800000 */
[----:B------:R-:W-:Y:S01]  /*dc00*/  IMAD.MOV.U32 R7, RZ, RZ, R56 ;  /* 0x000000ffff077224 */ /* 0x000fe200078e0038 */
[----:B------:R-:W-:Y:S01]  /*dc10*/  UMOV UR27, UR37 ;  /* 0x00000025001b7c82 */ /* 0x000fe20008000000 */
[----:B------:R-:W-:Y:S01]  /*dc20*/  IMAD.MOV.U32 R6, RZ, RZ, R9 ;  /* 0x000000ffff067224 */ /* 0x000fe200078e0009 */
[----:B------:R-:W-:Y:S01]  /*dc30*/  UMOV UR26, UR38 ;  /* 0x00000026001a7c82 */ /* 0x000fe20008000000 */
[----:B------:R-:W-:Y:S01]  /*dc40*/  ULDC UR21, c[0x0][0x9e4] ;  /* 0x0002790000157ab9 */ /* 0x000fe20000000800 */
[----:B------:R-:W-:Y:S01]  /*dc50*/  ULDC UR24, c[0x0][0x9dc] ;  /* 0x0002770000187ab9 */ /* 0x000fe20000000800 */
[----:B------:R-:W-:Y:S01]  /*dc60*/  ULDC UR23, c[0x0][0x288] ;  /* 0x0000a20000177ab9 */ /* 0x000fe20000000800 */
[----:B------:R-:W-:Y:S01]  /*dc70*/  ULDC UR20, c[0x0][0x988] ;  /* 0x0002620000147ab9 */ /* 0x000fe20000000800 */
[----:B------:R-:W-:-:S05]  /*dc80*/  ULDC UR22, c[0x0][0x9e0] ;  /* 0x0002780000167ab9 */ /* 0x000fca0000000800 */
.L_x_892:
[----:B------:R-:W-:-:S04]  /*dc90*/  UISETP.NE.AND UP0, UPT, UR26, 0x1, UPT ;  /* 0x000000011a00788c */ /* 0x000fc8000bf05270 */
[----:B------:R-:W-:-:S04]  /*dca0*/  USEL UR37, URZ, 0x1, UP0 ;  /* 0x000000013f257887 */ /* 0x000fc80008000000 */
[----:B------:R-:W-:Y:S01]  /*dcb0*/  ULOP3.LUT UR37, UR27, UR37, URZ, 0x3c, !UPT ;  /* 0x000000251b257292 */ /* 0x000fe2000f8e3c3f */
[----:B------:R-:W-:Y:S11]  /*dcc0*/  @!P0 BRA `(.L_x_874) ;  /* 0x0000000000048947 */ /* 0x000ff60003800000 */
[----:B------:R-:W-:Y:S01]  /*dcd0*/  BPT.TRAP 0x1 ;  /* 0x000000040000795c */ /* 0x000fe20000300000 */
.L_x_874:
        /* <DEDUP_REMOVED lines=9> */
.L_x_875:
[----:B-1----:R-:W-:Y:S05]  /*dd70*/  @P1 BRA `(.L_x_876) ;  /* 0x0000000000081947 */ /* 0x002fea0003800000 */
[----:B------:R-:W1:Y:S02]  /*dd80*/  SYNCS.PHASECHK.TRANS64.TRYWAIT P1, [UR25+0x13230], R9 ;  /* 0x01323009ff0075a7 */ /* 0x000e640008020159 */
[----:B-1----:R-:W-:Y:S05]  /*dd90*/  @!P1 BRA `(.L_x_877) ;  /* 0x000000bc00949947 */ /* 0x002fea0003800000 */
.L_x_876:
        /* <DEDUP_REMOVED lines=64> */
.L_x_878:
[----:B------:R-:W-:Y:S01]  /*e1a0*/  ULEA UR11, UR26, UR45, 0x3 ;  /* 0x0000002d1a0b7291 */ /* 0x000fe2000f8e183f */
[----:B01----:R-:W-:-:S05]  /*e1b0*/  IMAD.U32 R9, RZ, RZ, UR27 ;  /* 0x0000001bff097e24 */ /* 0x003fca000f8e00ff */
[----:B------:R-:W-:-:S04]  /*e1c0*/  SHF.L.U32 R9, R9, 0x1f, RZ ;  /* 0x0000001f09097819 */ /* 0x000fc800000006ff */
[----:B------:R0:W1:Y:S01]  /*e1d0*/  SYNCS.PHASECHK.TRANS64.TRYWAIT P1, [UR11+0x13250], R9 ;  /* 0x01325009ff0075a7 */ /* 0x000062000802014b */
[----:B------:R-:W-:Y:S05]  /*e1e0*/  @!P0 BRA `(.L_x_879) ;  /* 0x0000000000048947 */ /* 0x000fea0003800000 */
[----:B------:R-:W-:Y:S01]  /*e1f0*/  BPT.TRAP 0x1 ;  /* 0x000000040000795c */ /* 0x000fe20000300000 */
.L_x_879:
[----:B-1----:R-:W-:Y:S05]  /*e200*/  @P1 BRA `(.L_x_880) ;  /* 0x0000000000081947 */ /* 0x002fea0003800000 */
[----:B------:R-:W1:Y:S02]  /*e210*/  SYNCS.PHASECHK.TRANS64.TRYWAIT P1, [UR11+0x13250], R9 ;  /* 0x01325009ff0075a7 */ /* 0x000e64000802014b */
[----:B-1----:R-:W-:Y:S05]  /*e220*/  @!P1 BRA `(.L_x_881) ;  /* 0x000000b800889947 */ /* 0x002fea0003800000 */
.L_x_880:
        /* <DEDUP_REMOVED lines=32> */
.L_x_882:
[----:B------:R-:W2:Y:S01]  /*e430*/  LDC R136, c[0x0][0x448] ;  /* 0x00011200ff887b82 */ /* 0x000ea20000000800 */
        /* <DEDUP_REMOVED lines=22> */
[----:B------:R-:W-:Y:S01]  /*e5a0*/  VIADD R132, R19, UR40 ;  /* 0x0000002813847c36 */ /* 0x000fe20008000000 */
[----:B--2---:R-:W-:Y:S01]  /*e5b0*/  ISETP.NE.AND P2, PT, R136, 0x1, PT ;  /* 0x000000018800780c */ /* 0x004fe20003f45270 */
[C---:B------:R-:W-:Y:S01]  /*e5c0*/  FMUL.FTZ R13, R0.reuse, R124 ;  /* 0x0000007c000d7220 */ /* 0x040fe20000410000 */
[C---:B------:R-:W-:Y:S01]  /*e5d0*/  FMUL.FTZ R124, R0.reuse, R133 ;  /* 0x00000085007c7220 */ /* 0x040fe20000410000 */
[C---:B------:R-:W-:Y:S01]  /*e5e0*/  FMUL.FTZ R133, R0.reuse, R69 ;  /* 0x0000004500857220 */ /* 0x040fe20000410000 */
[----:B01----:R-:W-:Y:S01]  /*e5f0*/  FMUL.FTZ R9, R0, R120 ;  /* 0x0000007800097220 */ /* 0x003fe20000410000 */
[----:B------:R-:W-:-:S02]  /*e600*/  IMAD R69, R8, -0xa0, RZ ;  /* 0xffffff6008457824 */ /* 0x000fc400078e02ff */
[C---:B------:R-:W-:Y:S01]  /*e610*/  FMUL.FTZ R10, R0.reuse, R121 ;  /* 0x00000079000a7220 */ /* 0x040fe20000410000 */
[C---:B------:R-:W-:Y:S01]  /*e620*/  FMUL.FTZ R120, R0.reuse, R129 ;  /* 0x0000008100787220 */ /* 0x040fe20000410000 */
[C---:B------:R-:W-:Y:S01]  /*e630*/  FMUL.FTZ R11, R0.reuse, R122 ;  /* 0x0000007a000b7220 */ /* 0x040fe20000410000 */
        /* <DEDUP_REMOVED lines=35> */
[C---:B------:R-:W-:Y:S01]  /*e870*/  FMUL.FTZ R92, R0.reuse, R92 ;  /* 0x0000005c005c7220 */ /* 0x040fe20000410000 */
[----:B-1----:R-:W-:Y:S01]  /*e880*/  @P2 SHF.R.U32.HI R132, RZ, R56, R57 ;  /* 0x00000038ff842219 */ /* 0x002fe20000011639 */
[----:B------:R-:W-:Y:S02]  /*e890*/  VIADD R57, R69, 0x1 ;  /* 0x0000000145397836 */ /* 0x000fe40000000000 */
[C---:B------:R-:W-:Y:S01]  /*e8a0*/  FMUL.FTZ R93, R0.reuse, R93 ;  /* 0x0000005d005d7220 */ /* 0x040fe20000410000 */
[C---:B------:R-:W-:Y:S01]  /*e8b0*/  FMUL.FTZ R94, R0.reuse, R94 ;  /* 0x0000005e005e7220 */ /* 0x040fe20000410000 */
[C---:B------:R-:W-:Y:S01]  /*e8c0*/  FMUL.FTZ R95, R0.reuse, R95 ;  /* 0x0000005f005f7220 */ /* 0x040fe20000410000 */
[----:B------:R-:W0:Y:S01]  /*e8d0*/  SHFL.IDX PT, R136, R132, RZ, 0x1c1f ;  /* 0x001c1fff84887589 */ /* 0x000e2200000e0000 */
        /* <DEDUP_REMOVED lines=18> */
[----:B------:R-:W1:Y:S01]  /*ea00*/  MUFU.TANH R9, R9 ;  /* 0x0000000900097308 */ /* 0x000e620000002400 */
[----:B------:R-:W-:-:S02]  /*ea10*/  UPRMT UR25, UR44, 0x654, UR25 ;  /* 0x000006542c197896 */ /* 0x000fc40008000019 */
[----:B------:R-:W-:Y:S01]  /*ea20*/  ULOP3.LUT UR6, URZ, UR24, URZ, 0x33, !UPT ;  /* 0x000000183f067292 */ /* 0x000fe2000f8e333f */
[C---:B------:R-:W-:Y:S01]  /*ea30*/  IADD3 R134, R56.reuse, -UR23, R17 ;  /* 0x8000001738867c10 */ /* 0x040fe2000fffe011 */
[----:B------:R-:W-:-:S03]  /*ea40*/  VIADD R67, R56, 0xffffffff ;  /* 0xffffffff38437836 */ /* 0x000fc60000000000 */
[----:B------:R-:W2:Y:S01]  /*ea50*/  MUFU.TANH R10, R10 ;  /* 0x0000000a000a7308 */ /* 0x000ea20000002400 */
[C---:B------:R-:W-:Y:S01]  /*ea60*/  VIADD R135, R134.reuse, UR22 ;  /* 0x0000001686877c36 */ /* 0x040fe20008000000 */
[----:B------:R-:W-:Y:S01]  /*ea70*/  SYNCS.ARRIVE.TRANS64.RED.A1T0 RZ, [UR25], RZ ;  /* 0x000000ffffff79a7 */ /* 0x000fe20008100419 */
[----:B------:R-:W-:Y:S02]  /*ea80*/  VIADD R134, R134, UR6 ;  /* 0x0000000686867c36 */ /* 0x000fe40008000000 */
[--C-:B0-----:R-:W-:Y:S02]  /*ea90*/  IMAD.IADD R71, R135, 0x1, R136.reuse ;  /* 0x0000000187477824 */ /* 0x101fe400078e0288 */
[----:B------:R-:W-:Y:S01]  /*eaa0*/  IMAD.IADD R70, R134, 0x1, R136 ;  /* 0x0000000186467824 */ /* 0x000fe200078e0288 */
[----:B------:R-:W0:Y:S08]  /*eab0*/  MUFU.TANH R11, R11 ;  /* 0x0000000b000b7308 */ /* 0x000e300000002400 */
        /* <DEDUP_REMOVED lines=78> */
[----:B------:R-:W-:Y:S01]  /*efa0*/  IADD3 R136, R17, -UR23, R136 ;  /* 0x8000001711887c10 */ /* 0x000fe2000fffe088 */
        /* <DEDUP_REMOVED lines=11> */
.L_x_885:
[----:B------:R-:W-:-:S05]  /*f060*/  IMAD.U32 R138, RZ, RZ, UR21 ;  /* 0x00000015ff8a7e24 */ /* 0x000fca000f8e00ff */
[----:B------:R-:W-:-:S13]  /*f070*/  ISETP.NE.AND P1, PT, R138, 0x1, PT ;  /* 0x000000018a00780c */ /* 0x000fda0003f25270 */
[----:B------:R-:W1:Y:S02]  /*f080*/  @P1 LDC.64 R56, c[0x0][0x9e8] ;  /* 0x00027a00ff381b82 */ /* 0x000e640000000a00 */
[----:B-1----:R-:W-:-:S05]  /*f090*/  @P1 IMAD.HI.U32 R56, R136, R56, RZ ;  /* 0x0000003888381227 */ /* 0x002fca00078e00ff */
[----:B------:R-:W-:-:S07]  /*f0a0*/  @P1 SHF.R.U32.HI R136, RZ, R57, R56 ;  /* 0x00000039ff881219 */ /* 0x000fce0000011638 */
.L_x_886:
[----:B------:R-:W-:Y:S05]  /*f0b0*/  BSYNC B0 ;  /* 0x0000000000007941 */ /* 0x000fea0003800000 */
.L_x_884:
[----:B------:R-:W-:-:S05]  /*f0c0*/  IMAD R136, R136, R138, R67 ;  /* 0x0000008a88887224 */ /* 0x000fca00078e0243 */
[----:B------:R-:W-:Y:S02]  /*f0d0*/  VIADDMNMX R71, R136, R138, R71, PT ;  /* 0x0000008a88477246 */ /* 0x000fe40003800147 */
[----:B------:R-:W-:-:S07]  /*f0e0*/  VIMNMX R70, R70, R136, !PT ;  /* 0x0000008846467248 */ /* 0x000fce0007fe0100 */
.L_x_883:
[C---:B------:R-:W-:Y:S01]  /*f0f0*/  ISETP.GE.AND P2, PT, R69.reuse, 0x9, PT ;  /* 0x000000094500780c */ /* 0x040fe20003f46270 */
[----:B------:R-:W1:Y:S01]  /*f100*/  SHFL.IDX PT, R132, R132, 0x1, 0x1c1f ;  /* 0x003c1f0084847f89 */ /* 0x000e6200000e0000 */
[C---:B------:R-:W-:Y:S02]  /*f110*/  ISETP.GE.AND P1, PT, R69.reuse, 0x2, PT ;  /* 0x000000024500780c */ /* 0x040fe40003f26270 */
        /* <DEDUP_REMOVED lines=8> */
[----:B------:R-:W-:Y:S02]  /*f1a0*/  ISETP.LT.OR P2, PT, R71, 0x9, P2 ;  /* 0x000000094700780c */ /* 0x000fe40001741670 */
[----:B------:R-:W-:-:S02]  /*f1b0*/  ISETP.GE.AND P3, PT, R69, 0x11, PT ;  /* 0x000000114500780c */ /* 0x000fc40003f66270 */
[----:B------:R-:W-:Y:S01]  /*f1c0*/  LOP3.LUT R16, R16, 0xfffffffb, RZ, 0xc0, !PT ;  /* 0xfffffffb10107812 */ /* 0x000fe200078ec0ff */
[--C-:B-1----:R-:W-:Y:S01]  /*f1d0*/  IMAD.IADD R135, R135, 0x1, R132.reuse ;  /* 0x0000000187877824 */ /* 0x102fe200078e0284 */
[----:B------:R-:W-:Y:S01]  /*f1e0*/  FSEL R13, R13, -INF , !P2 ;  /* 0xff8000000d0d7808 */ /* 0x000fe20005000000 */
[----:B------:R-:W-:Y:S01]  /*f1f0*/  IMAD.IADD R134, R134, 0x1, R132 ;  /* 0x0000000186867824 */ /* 0x000fe200078e0284 */
[----:B------:R-:W-:Y:S02]  /*f200*/  ISETP.GT.AND P2, PT, R70, 0x9, !P4 ;  /* 0x000000094600780c */ /* 0x000fe40006744270 */
[----:B------:R-:W-:Y:S02]  /*f210*/  @P4 LOP3.LUT R16, R16, 0x4, RZ, 0xfc, !PT ;  /* 0x0000000410104812 */ /* 0x000fe400078efcff */
[----:B------:R-:W-:Y:S02]  /*f220*/  ISETP.LT.OR P2, PT, R71, 0xa, P2 ;  /* 0x0000000a4700780c */ /* 0x000fe40001741670 */
[----:B------:R-:W-:-:S02]  /*f230*/  LOP3.LUT R16, R16, 0xfffffff7, RZ, 0xc0, !PT ;  /* 0xfffffff710107812 */ /* 0x000fc400078ec0ff */
[----:B0-----:R-:W-:Y:S02]  /*f240*/  FSEL R14, R14, -INF , !P2 ;  /* 0xff8000000e0e7808 */ /* 0x001fe40005000000 */
        /* <DEDUP_REMOVED lines=213> */
[----:B------:R-:W-:Y:S01]  /*ffa0*/  IADD3 R9, R17, -UR23, R132 ;  /* 0x8000001711097c10 */ /* 0x000fe2000fffe084 */
        /* <DEDUP_REMOVED lines=11> */
.L_x_889:
[----:B------:R-:W-:-:S05]  /*10060*/  IMAD.U32 R70, RZ, RZ, UR21 ;  /* 0x00000015ff467e24 */ /* 0x000fca000f8e00ff */
[----:B------:R-:W-:-:S13]  /*10070*/  ISETP.NE.AND P6, PT, R70, 0x1, PT ;  /* 0x000000014600780c */ /* 0x000fda0003fc5270 */
[----:B------:R-:W0:Y:S02]  /*10080*/  @P6 LDC.64 R56, c[0x0][0x9e8] ;  /* 0x00027a00ff386b82 */ /* 0x000e240000000a00 */
[----:B0-----:R-:W-:-:S05]  /*10090*/  @P6 IMAD.HI.U32 R56, R9, R56, RZ ;  /* 0x0000003809386227 */ /* 0x001fca00078e00ff */
[----:B------:R-:W-:-:S07]  /*100a0*/  @P6 SHF.R.U32.HI R9, RZ, R57, R56 ;  /* 0x00000039ff096219 */ /* 0x000fce0000011638 */
.L_x_890:
[----:B------:R-:W-:Y:S05]  /*100b0*/  BSYNC B0 ;  /* 0x0000000000007941 */ /* 0x000fea0003800000 */
.L_x_888:
[----:B------:R-:W-:-:S05]  /*100c0*/  IMAD R9, R9, R70, R67 ;  /* 0x0000004609097224 */ /* 0x000fca00078e0243 */
[----:B------:R-:W-:Y:S02]  /*100d0*/  VIADDMNMX R135, R9, R70, R135, PT ;  /* 0x0000004609877246 */ /* 0x000fe40003800187 */
[----:B------:R-:W-:-:S07]  /*100e0*/  VIMNMX R134, R134, R9, !PT ;  /* 0x0000000986867248 */ /* 0x000fce0007fe0100 */
.L_x_887:
        /* <DEDUP_REMOVED lines=97> */
[C---:B------:R-:W-:Y:S02]  /*10700*/  ISETP.GT.AND P1, PT, R134.reuse, 0x39, !P1 ;  /* 0x000000398600780c */ /* 0x040fe40004f24270 */
        /* <DEDUP_REMOVED lines=25> */
[C---:B------:R-:W-:Y:S02]  /*108a0*/  ISETP.LT.OR P4, PT, R135.reuse, 0x92, P4 ;  /* 0x000000928700780c */ /* 0x040fe40002781670 */
        /* <DEDUP_REMOVED lines=68> */
[----:B------:R-:W-:Y:S02]  /*10cf0*/  ISETP.GT.AND P1, PT, R134, RZ, !P6 ;  /* 0x000000ff8600720c */ /* 0x000fe40007724270 */
        /* <DEDUP_REMOVED lines=21> */
[----:B------:R0:W-:Y:S01]  /*10e50*/  MUFU.EX2 R69, R123 ;  /* 0x0000007b00457308 */ /* 0x0001e20000000800 */
        /* <DEDUP_REMOVED lines=8> */
[----:B0-----:R-:W-:-:S01]  /*10ee0*/  FFMA.FTZ R123, R101, UR20, -R56 ;  /* 0x00000014657b7c23 */ /* 0x001fc20008010838 */
        /* <DEDUP_REMOVED lines=25> */
[----:B------:R-:W-:Y:S03]  /*11080*/  MUFU.EX2 R11, R11 ;  /* 0x0000000b000b7308 */ /* 0x000fe60000000800 */
[----:B------:R-:W-:-:S04]  /*11090*/  FMNMX.FTZ R132, R118, R109, !PT ;  /* 0x0000006d76847209 */ /* 0x000fc80007810000 */
[----:B------:R-:W-:Y:S01]  /*110a0*/  FMNMX.FTZ R109, R119, R132, !PT ;  /* 0x00000084776d7209 */ /* 0x000fe20007810000 */
        /* <DEDUP_REMOVED lines=13> */
[----:B------:R-:W-:Y:S01]  /*11180*/  FMNMX.FTZ R132, R72, R109, !PT ;  /* 0x0000006d48847209 */ /* 0x000fe20007810000 */
[----:B------:R-:W-:Y:S01]  /*11190*/  FFMA.FTZ R109, R127, UR20, -R56 ;  /* 0x000000147f6d7c23 */ /* 0x000fe20008010838 */
[----:B------:R-:W-:Y:S02]  /*111a0*/  FSEL R127, R9, RZ, P1 ;  /* 0x000000ff097f7208 */ /* 0x000fe40000800000 */
[----:B0-----:R-:W-:Y:S01]  /*111b0*/  FMNMX.FTZ R113, R73, R132, !PT ;  /* 0x0000008449717209 */ /* 0x001fe20007810000 */
[----:B------:R-:W-:Y:S02]  /*111c0*/  MUFU.EX2 R120, R120 ;  /* 0x0000007800787308 */ /* 0x000fe40000000800 */
[----:B------:R-:W-:-:S01]  /*111d0*/  FADD.FTZ R127, -R127, R6 ;  /* 0x000000067f7f7221 */ /* 0x000fc20000010100 */
[----:B------:R-:W-:Y:S01]  /*111e0*/  FMNMX.FTZ R132, R74, R113, !PT ;  /* 0x000000714a847209 */ /* 0x000fe20007810000 */
[----:B------:R-:W-:-:S02]  /*111f0*/  FFMA.FTZ R113, R128, UR20, -R56 ;  /* 0x0000001480717c23 */ /* 0x000fc40008010838 */
[----:B------:R-:W-:Y:S01]  /*11200*/  FMUL.FTZ R6, R127, UR20 ;  /* 0x000000147f067c20 */ /* 0x000fe20008410000 */
[----:B-1----:R-:W-:Y:S01]  /*11210*/  FMNMX.FTZ R117, R75, R132, !PT ;  /* 0x000000844b757209 */ /* 0x002fe20007810000 */
[----:B------:R-:W-:Y:S03]  /*11220*/  MUFU.EX2 R57, R57 ;  /* 0x0000003900397308 */ /* 0x000fe60000000800 */
[----:B------:R-:W-:-:S04]  /*11230*/  FMNMX.FTZ R128, R78, R117, !PT ;  /* 0x000000754e807209 */ /* 0x000fc80007810000 */
[----:B------:R-:W-:Y:S01]  /*11240*/  FMNMX.FTZ R101, R79, R128, !PT ;  /* 0x000000804f657209 */ /* 0x000fe20007810000 */
[----:B------:R-:W0:Y:S03]  /*11250*/  MUFU.EX2 R6, R6 ;  /* 0x0000000600067308 */ /* 0x000e260000000800 */
[----:B------:R-:W-:Y:S01]  /*11260*/  FMNMX.FTZ R132, R82, R101, !PT ;  /* 0x0000006552847209 */ /* 0x000fe20007810000 */
[----:B------:R-:W-:-:S03]  /*11270*/  FFMA.FTZ R101, R102, UR20, -R56 ;  /* 0x0000001466657c23 */ /* 0x000fc60008010838 */
[----:B------:R-:W-:Y:S01]  /*11280*/  FMNMX.FTZ R117, R83, R132, !PT ;  /* 0x0000008453757209 */ /* 0x000fe20007810000 */
[----:B------:R1:W-:Y:S03]  /*11290*/  MUFU.EX2 R128, R123 ;  /* 0x0000007b00807308 */ /* 0x0003e60000000800 */
[----:B------:R-:W-:Y:S01]  /*112a0*/  FMNMX.FTZ R102, R58, R117, !PT ;  /* 0x000000753a667209 */ /* 0x000fe20007810000 */
[----:B------:R-:W-:-:S03]  /*112b0*/  FFMA.FTZ R117, R103, UR20, -R56 ;  /* 0x0000001467757c23 */ /* 0x000fc60008010838 */
[----:B------:R-:W-:Y:S01]  /*112c0*/  FMNMX.FTZ R103, R59, R102, !PT ;  /* 0x000000663b677209 */ /* 0x000fe20007810000 */
[----:B------:R-:W-:Y:S01]  /*112d0*/  MUFU.EX2 R124, R124 ;  /* 0x0000007c007c7308 */ /* 0x000fe20000000800 */
[----:B-1----:R-:W-:-:S01]  /*112e0*/  FFMA.FTZ R123, R76, UR20, -R56 ;  /* 0x000000144c7b7c23 */ /* 0x002fc20008010838 */
[----:B------:R-:W-:Y:S02]  /*112f0*/  FSEL R76, R63, -INF , !P4 ;  /* 0xff8000003f4c7808 */ /* 0x000fe40006000000 */
[----:B------:R-:W-:-:S04]  /*11300*/  FMNMX.FTZ R132, R60, R103, !PT ;  /* 0x000000673c847209 */ /* 0x000fc80007810000 */
[----:B------:R-:W-:Y:S01]  /*11310*/  FMNMX.FTZ R103, R61, R132, !PT ;  /* 0x000000843d677209 */ /* 0x000fe20007810000 */
[----:B------:R1:W-:Y:S03]  /*11320*/  MUFU.EX2 R102, R117 ;  /* 0x0000007500667308 */ /* 0x0003e60000000800 */
[----:B------:R-:W-:-:S04]  /*11330*/  FMNMX.FTZ R103, R62, R103, !PT ;  /* 0x000000673e677209 */ /* 0x000fc80007810000 */
[----:B------:R-:W-:Y:S01]  /*11340*/  FMNMX.FTZ R103, R76, R103, !PT ;  /* 0x000000674c677209 */ /* 0x000fe20007810000 */
[----:B------:R-:W-:Y:S01]  /*11350*/  MUFU.EX2 R63, R123 ;  /* 0x0000007b003f7308 */ /* 0x000fe20000000800 */
[----:B-1----:R-:W-:-:S01]  /*11360*/  FFMA.FTZ R117, R77, UR20, -R56 ;  /* 0x000000144d757c23 */ /* 0x002fc20008010838 */
[----:B------:R-:W-:Y:S02]  /*11370*/  FSEL R77, R68, -INF , !P2 ;  /* 0xff800000444d7808 */ /* 0x000fe40005000000 */
[----:B------:R-:W-:-:S04]  /*11380*/  FMNMX.FTZ R132, R66, R103, !PT ;  /* 0x0000006742847209 */ /* 0x000fc80007810000 */
[----:B------:R-:W-:Y:S01]  /*11390*/  FMNMX.FTZ R132, R77, R132, !PT ;  /* 0x000000844d847209 */ /* 0x000fe20007810000 */
[----:B------:R1:W-:Y:S04]  /*113a0*/  MUFU.EX2 R68, R117 ;  /* 0x0000007500447308 */ /* 0x0003e80000000800 */
[----:B------:R-:W2:Y:S04]  /*113b0*/  SHFL.BFLY PT, R103, R132, 0x2, 0x1f ;  /* 0x0c401f0084677f89 */ /* 0x000ea800000e0000 */
[----:B------:R-:W-:Y:S01]  /*113c0*/  MUFU.EX2 R67, R67 ;  /* 0x0000004300437308 */ /* 0x000fe20000000800 */
[----:B-1----:R-:W-:-:S07]  /*113d0*/  FFMA.FTZ R117, R131, UR20, -R56 ;  /* 0x0000001483757c23 */ /* 0x002fce0008010838 */
[----:B------:R-:W-:Y:S08]  /*113e0*/  MUFU.EX2 R104, R104 ;  /* 0x0000006800687308 */ /* 0x000ff00000000800 */
[----:B------:R-:W-:Y:S01]  /*113f0*/  MUFU.EX2 R108, R108 ;  /* 0x0000006c006c7308 */ /* 0x000fe20000000800 */
[----:B--2---:R-:W-:Y:S01]  /*11400*/  FMNMX.FTZ R123, R132, R103, !PT ;  /* 0x00000067847b7209 */ /* 0x004fe20007810000 */
[----:B------:R-:W-:Y:S01]  /*11410*/  FFMA.FTZ R103, R129, UR20, -R56 ;  /* 0x0000001481677c23 */ /* 0x000fe20008010838 */
[----:B0-----:R-:W-:-:S05]  /*11420*/  FFMA.FTZ R129, R6, R4, R11 ;  /* 0x0000000406817223 */ /* 0x001fca000001000b */
[----:B------:R-:W-:Y:S01]  /*11430*/  MUFU.EX2 R71, R136 ;  /* 0x0000008800477308 */ /* 0x000fe20000000800 */
[----:B------:R-:W0:Y:S07]  /*11440*/  SHFL.BFLY PT, R132, R123, 0x1, 0x1f ;  /* 0x0c201f007b847f89 */ /* 0x000e2e00000e0000 */
[----:B------:R-:W-:Y:S08]  /*11450*/  MUFU.EX2 R105, R105 ;  /* 0x0000006900697308 */ /* 0x000ff00000000800 */
[----:B------:R-:W-:Y:S08]  /*11460*/  MUFU.EX2 R88, R88 ;  /* 0x0000005800587308 */ /* 0x000ff00000000800 */
[----:B------:R-:W-:Y:S01]  /*11470*/  MUFU.EX2 R89, R89 ;  /* 0x0000005900597308 */ /* 0x000fe20000000800 */
[----:B0-----:R-:W-:Y:S01]  /*11480*/  FMNMX.FTZ R56, R123, R132, !PT ;  /* 0x000000847b387209 */ /* 0x001fe20007810000 */
[----:B------:R-:W-:-:S03]  /*11490*/  IMAD.U32 R123, RZ, RZ, UR20 ;  /* 0x00000014ff7b7e24 */ /* 0x000fc6000f8e00ff */
[C---:B------:R-:W-:Y:S01]  /*114a0*/  FSETP.NEU.FTZ.AND P1, PT, R56.reuse, -INF , PT ;  /* 0xff8000003800780b */ /* 0x040fe20003f3d000 */
[----:B------:R-:W-:-:S02]  /*114b0*/  FFMA.FTZ R123, R56, R123, -8 ;  /* 0xc1000000387b7423 */ /* 0x000fc4000001007b */
[----:B------:R-:W-:Y:S03]  /*114c0*/  MUFU.EX2 R92, R92 ;  /* 0x0000005c005c7308 */ /* 0x000fe60000000800 */
[----:B------:R-:W-:-:S05]  /*114d0*/  FSEL R123, R123, RZ, P1 ;  /* 0x000000ff7b7b7208 */ /* 0x000fca0000800000 */
[--C-:B------:R-:W-:Y:S01]  /*114e0*/  FFMA.FTZ R127, R12, UR20, -R123.reuse ;  /* 0x000000140c7f7c23 */ /* 0x100fe2000801087b */
[----:B------:R-:W-:-:S01]  /*114f0*/  FFMA.FTZ R12, R15, UR20, -R123 ;  /* 0x000000140f0c7c23 */ /* 0x000fc2000801087b */
[--C-:B------:R-:W-:Y:S01]  /*11500*/  FFMA.FTZ R15, R20, UR20, -R123.reuse ;  /* 0x00000014140f7c23 */ /* 0x100fe2000801087b */
[----:B------:R-:W-:-:S01]  /*11510*/  FFMA.FTZ R20, R121, UR20, -R123 ;  /* 0x0000001479147c23 */ /* 0x000fc2000801087b */
[--C-:B------:R-:W-:Y:S01]  /*11520*/  FFMA.FTZ R121, R122, UR20, -R123.reuse ;  /* 0x000000147a797c23 */ /* 0x100fe2000801087b */
[----:B------:R-:W-:-:S01]  /*11530*/  FFMA.FTZ R122, R125, UR20, -R123 ;  /* 0x000000147d7a7c23 */ /* 0x000fc2000801087b */
[--C-:B------:R-:W-:Y:S01]  /*11540*/  FFMA.FTZ R125, R126, UR20, -R123.reuse ;  /* 0x000000147e7d7c23 */ /* 0x100fe2000801087b */
[----:B------:R-:W-:Y:S01]  /*11550*/  FSEL R126, R56, RZ, P1 ;  /* 0x000000ff387e7208 */ /* 0x000fe20000800000 */
[--C-:B------:R-:W-:Y:S01]  /*11560*/  FFMA.FTZ R70, R70, UR20, -R123.reuse ;  /* 0x0000001446467c23 */ /* 0x100fe2000801087b */
[----:B------:R-:W-:Y:S01]  /*11570*/  MUFU.EX2 R127, R127 ;  /* 0x0000007f007f7308 */ /* 0x000fe20000000800 */
[----:B------:R-:W-:-:S01]  /*11580*/  FFMA.FTZ R106, R106, UR20, -R123 ;  /* 0x000000146a6a7c23 */ /* 0x000fc2000801087b */
        /* <DEDUP_REMOVED lines=103> */
[----:B0-----:R-:W-:-:S04]  /*11c00*/  FADD.FTZ R3, R113, R4 ;  /* 0x0000000471037221 */ /* 0x001fc80000010000 */
[----:B------:R-:W-:-:S03]  /*11c10*/  FADD.FTZ R4, R128, R3 ;  /* 0x0000000380047221 */ /* 0x000fc60000010000 */
        /* <DEDUP_REMOVED lines=8> */
[----:B-1----:R-:W-:-:S01]  /*11ca0*/  FADD.FTZ R4, R72, R129 ;  /* 0x0000008148047221 */ /* 0x002fc20000010000 */
[----:B------:R-:W-:-:S04]  /*11cb0*/  FADD.FTZ R129, R63, R126 ;  /* 0x0000007e3f817221 */ /* 0x000fc80000010000 */
[----:B------:R-:W-:Y:S02]  /*11cc0*/  FADD.FTZ R129, R68, R129 ;  /* 0x0000008144817221 */ /* 0x000fe40000010000 */
        /* <DEDUP_REMOVED lines=8> */
[----:B------:R-:W-:-:S06]  /*11d50*/  FFMA.FTZ R129, R76, UR20, -R123 ;  /* 0x000000144c817c23 */ /* 0x000fcc000801087b */
        /* <DEDUP_REMOVED lines=42> */
[----:B0-----:R-:W-:-:S03]  /*12000*/  FADD.FTZ R4, R132, R123 ;  /* 0x0000007b84047221 */ /* 0x001fc60000010000 */
[----:B-1----:R-:W-:Y:S01]  /*12010*/  FADD.FTZ R3, R77, R76 ;  /* 0x0000004c4d037221 */ /* 0x002fe20000010000 */
[----:B------:R-:W-:Y:S06]  /*12020*/  @!P0 BRA `(.L_x_891) ;  /* 0x0000000000048947 */ /* 0x000fec0003800000 */
[----:B------:R-:W-:Y:S01]  /*12030*/  BPT.TRAP 0x1 ;  /* 0x000000040000795c */ /* 0x000fe20000300000 */
.L_x_891:
        /* <DEDUP_REMOVED lines=82> */
.L_x_873:
[----:B------:R-:W-:Y:S06]  /*12560*/  BAR.ARV 0x8, 0x200 ;  /* 0x0208000000007b1d */ /* 0x000fec0000002000 */
[----:B------:R-:W-:Y:S05]  /*12570*/  @!P0 BRA `(.L_x_893) ;  /* 0x0000000000048947 */ /* 0x000fea0003800000 */
[----:B------:R-:W-:Y:S01]  /*12580*/  BPT.TRAP 0x1 ;  /* 0x000000040000795c */ /* 0x000fe20000300000 */
.L_x_893:
[----:B------:R-:W-:Y:S01]  /*12590*/  ULEA UR14, UR38, UR45, 0x3 ;  /* 0x0000002d260e7291 */ /* 0x000fe2000f8e183f */
[----:B------:R-:W-:-:S05]  /*125a0*/  IMAD.U32 R0, RZ, RZ, UR37 ;  /* 0x00000025ff007e24 */ /* 0x000fca000f8e00ff */
[----:B------:R-:W-:-:S04]  /*125b0*/  SHF.L.U32 R0, R0, 0x1f, RZ ;  /* 0x0000001f00007819 */ /* 0x000fc800000006ff */
[----:B------:R0:W1:Y:S01]  /*125c0*/  SYNCS.PHASECHK.TRANS64.TRYWAIT P1, [UR14+0x13250], R0 ;  /* 0x01325000ff0075a7 */ /* 0x000062000802014e */
[----:B------:R-:W-:Y:S05]  /*125d0*/  @!P0 BRA `(.L_x_894) ;  /* 0x0000000000048947 */ /* 0x000fea0003800000 */
[----:B------:R-:W-:Y:S01]  /*125e0*/  BPT.TRAP 0x1 ;  /* 0x000000040000795c */ /* 0x000fe20000300000 */
.L_x_894:
[----:B-1----:R-:W-:Y:S05]  /*125f0*/  @P1 BRA `(.L_x_895) ;  /* 0x0000000000081947 */ /* 0x002fea0003800000 */
[----:B------:R-:W1:Y:S02]  /*12600*/  SYNCS.PHASECHK.TRANS64.TRYWAIT P1, [UR14+0x13250], R0 ;  /* 0x01325000ff0075a7 */ /* 0x000e64000802014e */
[----:B-1----:R-:W-:Y:S05]  /*12610*/  @!P1 BRA `(.L_x_896) ;  /* 0x0000007400a49947 */ /* 0x002fea0003800000 */
.L_x_895:
[----:B------:R-:W-:Y:S01]  /*12620*/  ULDC.64 UR4, c[0x0][0x9a0] ;  /* 0x0002680000047ab9 */ /* 0x000fe20000000a00 */
[----:B------:R-:W-:Y:S01]  /*12630*/  UIADD3 UR45, UR45, 0x1000, URZ ;  /* 0x000010002d2d7890 */ /* 0x000fe2000fffe03f */
[----:B------:R-:W-:Y:S01]  /*12640*/  WARPGROUP.ARRIVE ;  /* 0x00000000000079c5 */ /* 0x000fe20000000000 */
[----:B------:R-:W-:Y:S01]  /*12650*/  UISETP.NE.U32.AND UP0, UPT, UR4, URZ, UPT ;  /* 0x0000003f0400728c */ /* 0x000fe2000bf05070 */
[----:B-1----:R-:W-:Y:S01]  /*12660*/  IMAD.MOV.U32 R5, RZ, RZ, 0x3f800000 ;  /* 0x3f800000ff057424 */ /* 0x002fe200078e00ff */
[----:B------:R-:W-:Y:S02]  /*12670*/  USHF.R.U32.HI UR45, URZ, 0x4, UR45 ;  /* 0x000000043f2d7899 */ /* 0x000fe4000801162d */
[----:B------:R-:W-:Y:S02]  /*12680*/  UISETP.NE.AND.EX UP0, UPT, UR5, URZ, UPT, UP0 ;  /* 0x0000003f0500728c */ /* 0x000fe4000bf05300 */
[----:B------:R-:W-:-:S04]  /*12690*/  ULOP3.LUT UR45, UR45, 0x3fff, URZ, 0xc0, !UPT ;  /* 0x00003fff2d2d7892 */ /* 0x000fc8000f8ec03f */
[----:B------:R-:W-:Y:S01]  /*126a0*/  ULOP3.LUT UR45, UR45, 0x10000, URZ, 0xfc, !UPT ;  /* 0x000100002d2d7892 */ /* 0x000fe2000f8efc3f */
[----:B------:R-:W-:-:S04]  /*126b0*/  PLOP3.LUT P1, PT, PT, PT, UP0, 0x80, 0x0 ;  /* 0x000000000000781c */ /* 0x000fc80003f2f008 */
[----:B------:R-:W-:Y:S01]  /*126c0*/  @UP0 USHF.R.S32.HI UR8, URZ, 0x1f, UR41 ;  /* 0x0000001f3f080899 */ /* 0x000fe20008011429 */
[----:B------:R-:W-:Y:S01]  /*126d0*/  @UP0 ULDC.64 UR10, c[0x0][0x9c8] ;  /* 0x00027200000a0ab9 */ /* 0x000fe20000000a00 */
[----:B------:R-:W-:Y:S02]  /*126e0*/  @UP0 USHF.R.S32.HI UR9, URZ, 0x1f, UR42 ;  /* 0x0000001f3f090899 */ /* 0x000fe4000801142a */
[----:B------:R-:W-:Y:S02]  /*126f0*/  @UP0 UIMAD UR8, UR8, UR10, URZ ;  /* 0x0000000a080802a4 */ /* 0x000fe4000f8e023f */
[----:B------:R-:W-:Y:S02]  /*12700*/  @UP0 UIMAD.WIDE.U32 UR6, UR41, UR10, URZ ;  /* 0x0000000a290602a5 */ /* 0x000fe4000f8e003f */
[----:B------:R-:W-:Y:S02]  /*12710*/  UIMAD UR10, UR38, 0x280, UR45 ;  /* 0x00000280260a78a4 */ /* 0x000fe4000f8e022d */
[----:B------:R-:W-:Y:S01]  /*12720*/  @UP0 UIMAD UR8, UR41, UR11, UR8 ;  /* 0x0000000b290802a4 */ /* 0x000fe2000f8e0208 */
[----:B------:R-:W-:-:S02]  /*12730*/  @UP0 ULDC.64 UR12, c[0x0][0x9d0] ;  /* 0x00027400000c0ab9 */ /* 0x000fc40000000a00 */
[----:B------:R-:W-:Y:S01]  /*12740*/  UMOV UR11, 0xc0000010 ;  /* 0xc0000010000b7882 */ /* 0x000fe20000000000 */
[----:B------:R-:W-:Y:S02]  /*12750*/  @UP0 UIMAD UR9, UR9, UR12, URZ ;  /* 0x0000000c090902a4 */ /* 0x000fe4000f8e023f */
[----:B------:R-:W-:-:S07]  /*12760*/  @UP0 UIADD3 UR7, UR7, UR8, URZ ;  /* 0x0000000807070290 */ /* 0x000fce000fffe03f */
[----:B------:R-:W-:Y:S01]  /*12770*/  QGMMA.64x64x32.F32.E4M3.E4M3 R24, R152, gdesc[UR8], R24, gsb0 ;  /* 0x00e0000898187df3 */ /* 0x000fe20008000818 */
[----:B------:R-:W-:Y:S02]  /*12780*/  @UP0 UIMAD UR9, UR42, UR13, UR9 ;  /* 0x0000000d2a0902a4 */ /* 0x000fe4000f8e0209 */
[----:B------:R-:W-:-:S04]  /*12790*/  @UP0 UIMAD.WIDE.U32 UR6, UR42, UR12, UR6 ;  /* 0x0000000c2a0602a5 */ /* 0x000fc8000f8e0006 */
[----:B------:R-:W-:Y:S02]  /*127a0*/  @UP0 UIADD3 UR7, UR7, UR9, URZ ;  /* 0x0000000907070290 */ /* 0x000fe4000fffe03f */
[----:B------:R-:W-:-:S04]  /*127b0*/  @UP0 ULEA UR4, UP1, UR6, UR4, 0x2 ;  /* 0x0000000406040291 */ /* 0x000fc8000f82103f */
[----:B------:R-:W-:Y:S02]  /*127c0*/  @UP0 ULEA.HI.X UR5, UR6, UR5, UR7, 0x2, UP1 ;  /* 0x0000000506050291 */ /* 0x000fe400088f1407 */
[----:B------:R-:W-:-:S04]  /*127d0*/  IMAD.U32 R6, RZ, RZ, UR4 ;  /* 0x00000004ff067e24 */ /* 0x000fc8000f8e00ff */
[----:B------:R-:W-:Y:S01]  /*127e0*/  IMAD.U32 R7, RZ, RZ, UR5 ;  /* 0x00000005ff077e24 */ /* 0x000fe2000f8e00ff */
        /* <DEDUP_REMOVED lines=51> */
[----:B------:R-:W-:Y:S01]  /*12b20*/  @P2 FFMA.FTZ R3, R6, R9, R7 ;  /* 0x0000000906032223 */ /* 0x000fe20000010007 */
[----:B------:R-:W-:Y:S02]  /*12b30*/  IMAD.MOV.U32 R0, RZ, RZ, -0x800000 ;  /* 0xff800000ff007424 */ /* 0x000fe400078e00ff */
[----:B------:R-:W-:Y:S01]  /*12b40*/  @P3 FFMA.FTZ R0, R12, R56, R11 ;  /* 0x000000380c003223 */ /* 0x000fe2000001000b */
[-C--:B--2---:R-:W-:Y:S01]  /*12b50*/  FMUL.FTZ R4, R4, R5.reuse ;  /* 0x0000000504047220 */ /* 0x084fe20000410000 */
[----:B---3--:R-:W-:Y:S01]  /*12b60*/  FMUL.FTZ R6, R8, R5 ;  /* 0x0000000508067220 */ /* 0x008fe20000410000 */
[----:B------:R-:W-:-:S02]  /*12b70*/  WARPGROUP.DEPBAR.LE gsb0, 0x0 ;  /* 0x00008000000079c5 */ /* 0x000fc40000010000 */
[----:B------:R-:W-:Y:S05]  /*12b80*/  @!P0 BRA `(.L_x_897) ;  /* 0x0000000000048947 */ /* 0x000fea0003800000 */
[----:B------:R-:W-:Y:S01]  /*12b90*/  BPT.TRAP 0x1 ;  /* 0x000000040000795c */ /* 0x000fe20000300000 */
.L_x_897:
[----:B------:R-:W-:Y:S01]  /*12ba0*/  UIADD3 UR4, UR14, 0x13260, URZ ;  /* 0x000132600e047890 */ /* 0x000fe2000fffe03f */
[-C--:B------:R-:W-:Y:S01]  /*12bb0*/  FMUL.FTZ R56, R25, R4.reuse ;  /* 0x0000000419387220 */ /* 0x080fe20000410000 */
[----:B------:R-:W-:Y:S01]  /*12bc0*/  UIADD3 UR38, UR38, 0x1, URZ ;  /* 0x0000000126267890 */ /* 0x000fe2000fffe03f */
[----:B------:R-:W-:Y:S01]  /*12bd0*/  FMUL.FTZ R57, R24, R4 ;  /* 0x0000000418397220 */ /* 0x000fe20000410000 */
[----:B------:R-:W-:Y:S01]  /*12be0*/  UPRMT UR4, UR44, 0x654, UR4 ;  /* 0x000006542c047896 */ /* 0x000fe20008000004 */
[----:B------:R-:W-:Y:S01]  /*12bf0*/  FMUL.FTZ R25, R26, R6 ;  /* 0x000000061a197220 */ /* 0x000fe20000410000 */
        /* <DEDUP_REMOVED lines=8> */
[----:B------:R-:W-:Y:S01]  /*12c80*/  USEL UR4, URZ, 0x1, UP0 ;  /* 0x000000013f047887 */ /* 0x000fe20008000000 */
        /* <DEDUP_REMOVED lines=27> */
.L_x_819:
[----:B------:R-:W0:Y:S01]  /*12e40*/  S2R R7, SR_CgaCtaId ;  /* 0x0000000000077919 */ /* 0x000e220000008800 */
[----:B------:R-:W-:Y:S01]  /*12e50*/  MOV R4, 0x400 ;  /* 0x0000040000047802 */ /* 0x000fe20000000f00 */
[----:B------:R-:W-:Y:S01]  /*12e60*/  BSSY B0, `(.L_x_898) ;  /* 0x0000182000007945 */ /* 0x000fe20003800000 */
[----:B------:R-:W-:Y:S02]  /*12e70*/  BAR.SYNC.DEFER_BLOCKING 0x5, 0x200 ;  /* 0x0148000000007b1d */ /* 0x000fe40000010000 */
[----:B0-----:R-:W-:-:S05]  /*12e80*/  LEA R4, R7, R4, 0x18 ;  /* 0x0000000407047211 */ /* 0x001fca00078ec0ff */
[----:B------:R-:W0:Y:S02]  /*12e90*/  LDS R6, [R4+0x132d0] ;  /* 0x0132d00004067984 */ /* 0x000e240000000800 */
[----:B0-----:R-:W-:Y:S01]  /*12ea0*/  R2UR UR4, R6 ;  /* 0x00000000060472ca */ /* 0x001fe200000e0000 */
[----:B------:R-:W-:Y:S06]  /*12eb0*/  BAR.ARV 0x4, 0x200 ;  /* 0x0108000000007b1d */ /* 0x000fec0000002000 */
[----:B------:R-:W-:Y:S08]  /*12ec0*/  @P0 BRA `(.L_x_899) ;  /* 0x00000010000c0947 */ /* 0x000ff00003800000 */
[----:B------:R-:W0:Y:S01]  /*12ed0*/  S2R R27, SR_TID.X ;  /* 0x00000000001b7919 */ /* 0x000e220000002100 */
[----:B------:R-:W-:Y:S01]  /*12ee0*/  ULDC.64 UR6, c[0x4][0x38] ;  /* 0x01000e0000067ab9 */ /* 0x000fe20000000a00 */
[----:B------:R-:W2:Y:S04]  /*12ef0*/  LDL R35, [R1+0xc] ;  /* 0x00000c0001237983 */ /* 0x000ea80000100800 */
[----:B------:R-:W3:Y:S01]  /*12f00*/  LDL R41, [R1+0x8] ;  /* 0x0000080001297983 */ /* 0x000ee20000100800 */
[----:B------:R-:W-:Y:S01]  /*12f10*/  F2FP.BF16.F32.PACK_AB R54, R54, R5 ;  /* 0x000000053636723e */ /* 0x000fe200000010ff */
[----:B------:R-:W1:Y:S01]  /*12f20*/  S2R R33, SR_SWINHI ;  /* 0x0000000000217919 */ /* 0x000e620000002f00 */
[----:B------:R-:W4:Y:S01]  /*12f30*/  LDC R5, c[0x0][0xbe8] ;  /* 0x0002fa00ff057b82 */ /* 0x000f220000000800 */
[----:B------:R-:W-:-:S02]  /*12f40*/  F2FP.BF16.F32.PACK_AB R25, R30, R25 ;  /* 0x000000191e19723e */ /* 0x000fc400000010ff */
[----:B------:R-:W-:Y:S02]  /*12f50*/  F2FP.BF16.F32.PACK_AB R26, R31, R26 ;  /* 0x0000001a1f1a723e */ /* 0x000fe400000010ff */
[----:B------:R-:W-:Y:S02]  /*12f60*/  F2FP.BF16.F32.PACK_AB R21, R36, R21 ;  /* 0x000000152415723e */ /* 0x000fe400000010ff */
[----:B------:R-:W-:Y:S02]  /*12f70*/  F2FP.BF16.F32.PACK_AB R9, R52, R9 ;  /* 0x000000093409723e */ /* 0x000fe400000010ff */
[----:B------:R-:W-:Y:S02]  /*12f80*/  F2FP.BF16.F32.PACK_AB R10, R53, R10 ;  /* 0x0000000a350a723e */ /* 0x000fe400000010ff */
[----:B------:R-:W-:Y:S02]  /*12f90*/  F2FP.BF16.F32.PACK_AB R46, R46, R11 ;  /* 0x0000000b2e2e723e */ /* 0x000fe400000010ff */
[----:B------:R-:W-:-:S02]  /*12fa0*/  F2FP.BF16.F32.PACK_AB R20, R39, R20 ;  /* 0x000000142714723e */ /* 0x000fc400000010ff */
[----:B------:R-:W-:Y:S01]  /*12fb0*/  F2FP.BF16.F32.PACK_AB R55, R55, R8 ;  /* 0x000000083737723e */ /* 0x000fe200000010ff */
[----:B------:R-:W-:Y:S01]  /*12fc0*/  USHF.R.S32.HI UR12, URZ, 0x1f, UR42 ;  /* 0x0000001f3f0c7899 */ /* 0x000fe2000801142a */
[----:B------:R-:W-:Y:S01]  /*12fd0*/  F2FP.BF16.F32.PACK_AB R24, R37, R24 ;  /* 0x000000182518723e */ /* 0x000fe200000010ff */
[----:B------:R-:W-:Y:S01]  /*12fe0*/  ULDC.64 UR8, c[0x0][0xb90] ;  /* 0x0002e40000087ab9 */ /* 0x000fe20000000a00 */
[----:B0-----:R-:W-:Y:S01]  /*12ff0*/  IMAD.SHL.U32 R6, R27, 0x4, RZ ;  /* 0x000000041b067824 */ /* 0x001fe200078e00ff */
[----:B------:R-:W-:Y:S02]  /*13000*/  F2FP.BF16.F32.PACK_AB R13, R44, R13 ;  /* 0x0000000d2c0d723e */ /* 0x000fe400000010ff */
[----:B------:R-:W-:Y:S02]  /*13010*/  F2FP.BF16.F32.PACK_AB R14, R45, R14 ;  /* 0x0000000e2d0e723e */ /* 0x000fe400000010ff */
[----:B------:R-:W-:Y:S02]  /*13020*/  F2FP.BF16.F32.PACK_AB R15, R38, R15 ;  /* 0x0000000f260f723e */ /* 0x000fe400000010ff */
[----:B------:R-:W-:Y:S01]  /*13030*/  F2FP.BF16.F32.PACK_AB R47, R47, R12 ;  /* 0x0000000c2f2f723e */ /* 0x000fe200000010ff */
[----:B------:R-:W-:Y:S01]  /*13040*/  USHF.R.S32.HI UR13, URZ, 0x1f, UR41 ;  /* 0x0000001f3f0d7899 */ /* 0x000fe20008011429 */
[----:B------:R-:W-:Y:S01]  /*13050*/  LOP3.LUT R6, R6, 0xc, RZ, 0xc0, !PT ;  /* 0x0000000c06067812 */ /* 0x000fe200078ec0ff */
[----:B------:R-:W-:Y:S01]  /*13060*/  ULDC.64 UR10, c[0x0][0xb98] ;  /* 0x0002e600000a7ab9 */ /* 0x000fe20000000a00 */
[----:B------:R-:W-:Y:S02]  /*13070*/  BAR.SYNC.DEFER_BLOCKING 0x1, 0x180 ;  /* 0x0046000000007b1d */ /* 0x000fe40000010000 */
[----:B------:R-:W-:-:S05]  /*13080*/  IADD3 R6, P0, R6, UR6, RZ ;  /* 0x0000000606067c10 */ /* 0x000fca000ff1e0ff */
[----:B------:R-:W-:-:S05]  /*13090*/  IMAD.X R7, RZ, RZ, UR7, P0 ;  /* 0x00000007ff077e24 */ /* 0x000fca00080e06ff */
[----:B------:R0:W3:Y:S01]  /*130a0*/  LDG.E.CONSTANT R17, desc[UR48][R6.64] ;  /* 0x0000003006117981 */ /* 0x0000e2000c1e9900 */
[----:B----4-:R-:W-:Y:S02]  /*130b0*/  ISETP.NE.AND P2, PT, R5, 0x1, PT ;  /* 0x000000010500780c */ /* 0x010fe40003f45270 */
[----:B------:R-:W-:Y:S02]  /*130c0*/  F2FP.BF16.F32.PACK_AB R28, R28, R57 ;  /* 0x000000391c1c723e */ /* 0x000fe400000010ff */
[----:B------:R-:W-:Y:S02]  /*130d0*/  F2FP.BF16.F32.PACK_AB R29, R29, R56 ;  /* 0x000000381d1d723e */ /* 0x000fe400000010ff */
[----:B0-----:R-:W-:-:S04]  /*130e0*/  LOP3.LUT P0, R6, R27, 0x3, RZ, 0xc0, !PT ;  /* 0x000000031b067812 */ /* 0x001fc8000780c0ff */
[----:B------:R-:W-:-:S03]  /*130f0*/  ISETP.EQ.OR P0, PT, R6, 0x3, !P0 ;  /* 0x000000030600780c */ /* 0x000fc60004702670 */
[----:B------:R-:W0:Y:S01]  /*13100*/  @P2 LDC R42, c[0x0][0xbf0] ;  /* 0x0002fc00ff2a2b82 */ /* 0x000e220000000800 */
[----:B------:R-:W-:Y:S02]  /*13110*/  MOV R6, R4 ;  /* 0x0000000400067202 */ /* 0x000fe40000000f00 */
[----:B-1----:R-:W-:Y:S02]  /*13120*/  MOV R7, R33 ;  /* 0x0000002100077202 */ /* 0x002fe40000000f00 */
[----:B------:R-:W-:Y:S02]  /*13130*/  SEL R36, R25, R26, P0 ;  /* 0x0000001a19247207 */ /* 0x000fe40000000000 */
[----:B------:R-:W-:Y:S02]  /*13140*/  SEL R25, R26, R25, P0 ;  /* 0x000000191a197207 */ /* 0x000fe40000000000 */
[----:B------:R-:W-:Y:S01]  /*13150*/  SEL R34, R9, R10, P0 ;  /* 0x0000000a09227207 */ /* 0x000fe20000000000 */
[----:B------:R-:W1:Y:S01]  /*13160*/  @P2 LDC R26, c[0x0][0xbec] ;  /* 0x0002fb00ff1a2b82 */ /* 0x000e620000000800 */
[----:B------:R-:W-:Y:S01]  /*13170*/  SEL R31, R10, R9, P0 ;  /* 0x000000090a1f7207 */ /* 0x000fe20000000000 */
[----:B------:R-:W-:Y:S01]  /*13180*/  IMAD R9, R156, 0x40, R23 ;  /* 0x000000409c097824 */ /* 0x000fe200078e0217 */
[----:B------:R-:W-:Y:S01]  /*13190*/  SEL R32, R21, R24, P0 ;  /* 0x0000001815207207 */ /* 0x000fe20000000000 */
[----:B------:R-:W-:Y:S01]  /*131a0*/  UIMAD UR5, UR12, UR8, URZ ;  /* 0x000000080c0572a4 */ /* 0x000fe2000f8e023f */
[----:B------:R-:W-:-:S02]  /*131b0*/  SEL R21, R24, R21, P0 ;  /* 0x0000001518157207 */ /* 0x000fc40000000000 */
[----:B------:R-:W-:Y:S02]  /*131c0*/  SEL R24, R13, R14, P0 ;  /* 0x0000000e0d187207 */ /* 0x000fe40000000000 */
[----:B------:R-:W-:Y:S01]  /*131d0*/  SEL R27, R14, R13, P0 ;  /* 0x0000000d0e1b7207 */ /* 0x000fe20000000000 */
[----:B------:R-:W-:Y:S01]  /*131e0*/  UIMAD.WIDE.U32 UR6, UR42, UR8, URZ ;  /* 0x000000082a0672a5 */ /* 0x000fe2000f8e003f */
[----:B------:R-:W-:Y:S01]  /*131f0*/  SEL R38, R15, R20, P0 ;  /* 0x000000140f267207 */ /* 0x000fe20000000000 */
[----:B------:R-:W-:Y:S01]  /*13200*/  UIMAD UR5, UR42, UR9, UR5 ;  /* 0x000000092a0572a4 */ /* 0x000fe2000f8e0205 */
[----:B------:R-:W-:Y:S01]  /*13210*/  SEL R33, R20, R15, P0 ;  /* 0x0000000f14217207 */ /* 0x000fe20000000000 */
[----:B------:R-:W-:Y:S01]  /*13220*/  UIMAD UR8, UR13, UR10, URZ ;  /* 0x0000000a0d0872a4 */ /* 0x000fe2000f8e023f */
[----:B------:R-:W-:Y:S01]  /*13230*/  SEL R30, R28, R29, P0 ;  /* 0x0000001d1c1e7207 */ /* 0x000fe20000000000 */
[----:B------:R-:W-:Y:S01]  /*13240*/  UIADD3 UR7, UR7, UR5, URZ ;  /* 0x0000000507077290 */ /* 0x000fe2000fffe03f */
[----:B------:R-:W-:Y:S01]  /*13250*/  SEL R29, R29, R28, P0 ;  /* 0x0000001c1d1d7207 */ /* 0x000fe20000000000 */
[----:B------:R-:W-:Y:S01]  /*13260*/  UIMAD UR8, UR41, UR11, UR8 ;  /* 0x0000000b290872a4 */ /* 0x000fe2000f8e0208 */
[----:B------:R-:W-:Y:S01]  /*13270*/  SEL R40, R46, R47, P0 ;  /* 0x0000002f2e287207 */ /* 0x000fe20000000000 */
[----:B------:R-:W-:Y:S01]  /*13280*/  UIMAD.WIDE.U32 UR6, UR41, UR10, UR6 ;  /* 0x0000000a290672a5 */ /* 0x000fe2000f8e0006 */
[----:B------:R-:W-:Y:S01]  /*13290*/  SEL R44, R54, R55, P0 ;  /* 0x00000037362c7207 */ /* 0x000fe20000000000 */
[----:B------:R-:W-:Y:S01]  /*132a0*/  ULDC UR5, c[0x0][0xa88] ;  /* 0x0002a20000057ab9 */ /* 0x000fe20000000800 */
[----:B------:R-:W-:Y:S01]  /*132b0*/  SEL R47, R47, R46, P0 ;  /* 0x0000002e2f2f7207 */ /* 0x000fe20000000000 */
[----:B------:R-:W-:Y:S01]  /*132c0*/  ULDC.64 UR10, c[0x0][0xaf0] ;  /* 0x0002bc00000a7ab9 */ /* 0x000fe20000000a00 */
[----:B------:R-:W-:Y:S01]  /*132d0*/  SEL R55, R55, R54, P0 ;  /* 0x0000003637377207 */ /* 0x000fe20000000000 */
[----:B--2---:R-:W-:-:S03]  /*132e0*/  IMAD.WIDE R10, R35, 0x2, R6 ;  /* 0x00000002230a7825 */ /* 0x004fc600078e0206 */
[C---:B------:R-:W-:Y:S01]  /*132f0*/  IADD3 R39, P4, R10.reuse, 0x20, RZ ;  /* 0x000000200a277810 */ /* 0x040fe20007f9e0ff */
[----:B------:R-:W-:Y:S01]  /*13300*/  IMAD.WIDE R6, R9, 0x2, R6 ;  /* 0x0000000209067825 */ /* 0x000fe200078e0206 */
[C---:B------:R-:W-:Y:S02]  /*13310*/  LOP3.LUT R9, R10.reuse, 0x380, RZ, 0xc0, !PT ;  /* 0x000003800a097812 */ /* 0x040fe400078ec0ff */
[----:B------:R-:W-:Y:S02]  /*13320*/  LOP3.LUT R8, R39, 0x380, RZ, 0xc0, !PT ;  /* 0x0000038027087812 */ /* 0x000fe400078ec0ff */
[----:B------:R-:W-:Y:S02]  /*13330*/  IADD3 R37, P1, R10, 0x60, RZ ;  /* 0x000000600a257810 */ /* 0x000fe40007f3e0ff */
[----:B------:R-:W-:Y:S02]  /*13340*/  SHF.R.U64 R9, R9, 0x3, RZ ;  /* 0x0000000309097819 */ /* 0x000fe400000012ff */
[----:B------:R-:W-:-:S02]  /*13350*/  SHF.R.U64 R8, R8, 0x3, RZ ;  /* 0x0000000308087819 */ /* 0x000fc400000012ff */
[----:B------:R-:W-:Y:S02]  /*13360*/  IADD3 R35, P3, R10, 0x40, RZ ;  /* 0x000000400a237810 */ /* 0x000fe40007f7e0ff */
[----:B------:R-:W-:Y:S02]  /*13370*/  LOP3.LUT R12, R37, 0x380, RZ, 0xc0, !PT ;  /* 0x00000380250c7812 */ /* 0x000fe400078ec0ff */
[----:B------:R-:W-:Y:S02]  /*13380*/  LOP3.LUT R10, R9, R10, RZ, 0x3c, !PT ;  /* 0x0000000a090a7212 */ /* 0x000fe400078e3cff */
[----:B------:R-:W-:Y:S01]  /*13390*/  LOP3.LUT R8, R8, R39, RZ, 0x3c, !PT ;  /* 0x0000002708087212 */ /* 0x000fe200078e3cff */
[----:B------:R-:W-:Y:S01]  /*133a0*/  VIADD R39, R19, UR40 ;  /* 0x0000002813277c36 */ /* 0x000fe20008000000 */
[----:B------:R-:W-:Y:S01]  /*133b0*/  LOP3.LUT R14, R35, 0x380, RZ, 0xc0, !PT ;  /* 0x00000380230e7812 */ /* 0x000fe200078ec0ff */
[--C-:B------:R-:W-:Y:S01]  /*133c0*/  IMAD.X R13, RZ, RZ, R11.reuse, P1 ;  /* 0x000000ffff0d7224 */ /* 0x100fe200008e060b */
[----:B------:R-:W-:Y:S01]  /*133d0*/  SHF.R.U64 R12, R12, 0x3, RZ ;  /* 0x000000030c0c7819 */ /* 0x000fe200000012ff */
[--C-:B------:R-:W-:Y:S01]  /*133e0*/  IMAD.X R15, RZ, RZ, R11.reuse, P3 ;  /* 0x000000ffff0f7224 */ /* 0x100fe200018e060b */
[----:B------:R-:W-:Y:S01]  /*133f0*/  MOV R48, R10 ;  /* 0x0000000a00307202 */ /* 0x000fe20000000f00 */
[----:B------:R-:W-:Y:S01]  /*13400*/  IMAD.X R9, RZ, RZ, R11, P4 ;  /* 0x000000ffff097224 */ /* 0x000fe200020e060b */
[----:B------:R-:W-:Y:S01]  /*13410*/  SHF.R.U64 R14, R14, 0x3, RZ ;  /* 0x000000030e0e7819 */ /* 0x000fe200000012ff */
[----:B-1----:R-:W-:Y:S01]  /*13420*/  @P2 IMAD.HI.U32 R11, R39, R26, RZ ;  /* 0x0000001a270b2227 */ /* 0x002fe200078e00ff */
[----:B------:R-:W-:-:S02]  /*13430*/  LOP3.LUT R12, R12, R37, RZ, 0x3c, !PT ;  /* 0x000000250c0c7212 */ /* 0x000fc400078e3cff */
[----:B------:R-:W-:Y:S01]  /*13440*/  IADD3 R37, P4, R6, 0x1800, RZ ;  /* 0x0000180006257810 */ /* 0x000fe20007f9e0ff */
[----:B------:R-:W-:Y:S01]  /*13450*/  IMAD.MOV.U32 R10, RZ, RZ, R39 ;  /* 0x000000ffff0a7224 */ /* 0x000fe200078e0027 */
[----:B------:R-:W-:Y:S02]  /*13460*/  LOP3.LUT R14, R14, R35, RZ, 0x3c, !PT ;  /* 0x000000230e0e7212 */ /* 0x000fe400078e3cff */
[----:B------:R-:W-:Y:S02]  /*13470*/  IADD3 R35, P3, R6, 0x3000, RZ ;  /* 0x0000300006237810 */ /* 0x000fe40007f7e0ff */
[----:B0-----:R-:W-:Y:S02]  /*13480*/  @P2 SHF.R.U32.HI R10, RZ, R42, R11 ;  /* 0x0000002aff0a2219 */ /* 0x001fe4000001160b */
[----:B------:R-:W-:Y:S01]  /*13490*/  LOP3.LUT R28, R37, 0x380, RZ, 0xc0, !PT ;  /* 0x00000380251c7812 */ /* 0x000fe200078ec0ff */
[----:B------:R-:W-:Y:S01]  /*134a0*/  IMAD.U32 R42, RZ, RZ, UR8 ;  /* 0x00000008ff2a7e24 */ /* 0x000fe2000f8e00ff */
[----:B------:R-:W-:Y:S01]  /*134b0*/  LOP3.LUT R20, R35, 0x380, RZ, 0xc0, !PT ;  /* 0x0000038023147812 */ /* 0x000fe200078ec0ff */
[----:B------:R-:W-:Y:S01]  /*134c0*/  ULDC.64 UR8, c[0x0][0xae8] ;  /* 0x0002ba0000087ab9 */ /* 0x000fe20000000a00 */
[----:B------:R-:W-:Y:S01]  /*134d0*/  MOV R45, R14 ;  /* 0x0000000e002d7202 */ /* 0x000fe20000000f00 */
[----:B------:R-:W-:Y:S01]  /*134e0*/  IMAD.MOV R14, RZ, RZ, -R10 ;  /* 0x000000ffff0e7224 */ /* 0x000fe200078e0a0a */
[----:B------:R-:W-:-:S02]  /*134f0*/  MOV R43, R12 ;  /* 0x0000000c002b7202 */ /* 0x000fc40000000f00 */
[----:B------:R-:W-:Y:S02]  /*13500*/  SHF.R.S32.HI R11, RZ, 0x1f, R10 ;  /* 0x0000001fff0b7819 */ /* 0x000fe4000001140a */
[----:B------:R-:W-:Y:S02]  /*13510*/  IADD3 R10, P1, R10, UR6, RZ ;  /* 0x000000060a0a7c10 */ /* 0x000fe4000ff3e0ff */
[----:B---3--:R-:W-:Y:S02]  /*13520*/  LOP3.LUT R12, R17, 0x2, RZ, 0x3c, !PT ;  /* 0x00000002110c7812 */ /* 0x008fe400078e3cff */
[----:B------:R-:W-:Y:S02]  /*13530*/  SHF.R.U64 R28, R28, 0x3, RZ ;  /* 0x000000031c1c7819 */ /* 0x000fe400000012ff */
[----:B------:R-:W-:Y:S01]  /*13540*/  SHF.R.U64 R20, R20, 0x3, RZ ;  /* 0x0000000314147819 */ /* 0x000fe200000012ff */
[----:B------:R-:W-:Y:S01]  /*13550*/  SHFL.IDX PT, R30, R30, R17, 0x1c1f ;  /* 0x001c1f111e1e7589 */ /* 0x000fe200000e0000 */
[----:B------:R-:W-:Y:S01]  /*13560*/  IADD3.X R11, R11, UR7, R42, P1, !PT ;  /* 0x000000070b0b7c10 */ /* 0x000fe20008ffe42a */
[----:B------:R-:W-:Y:S01]  /*13570*/  IMAD R13, R5, R14, R39 ;  /* 0x0000000e050d7224 */ /* 0x000fe200078e0227 */
[----:B------:R-:W-:Y:S01]  /*13580*/  LOP3.LUT R28, R28, R37, RZ, 0x3c, !PT ;  /* 0x000000251c1c7212 */ /* 0x000fe200078e3cff */
[----:B------:R0:W-:Y:S01]  /*13590*/  SHFL.IDX PT, R26, R24, R17, 0x1c1f ;  /* 0x001c1f11181a7589 */ /* 0x0001e200000e0000 */
[----:B------:R-:W-:Y:S01]  /*135a0*/  LOP3.LUT R20, R20, R35, RZ, 0x3c, !PT ;  /* 0x0000002314147212 */ /* 0x000fe200078e3cff */
[----:B------:R-:W-:-:S02]  /*135b0*/  ULDC.64 UR6, c[0x0][0xb88] ;  /* 0x0002e20000067ab9 */ /* 0x000fc40000000a00 */
[----:B------:R-:W-:Y:S04]  /*135c0*/  SHFL.IDX PT, R36, R36, R17, 0x1c1f ;  /* 0x001c1f1124247589 */ /* 0x000fe800000e0000 */
[----:B------:R-:W-:Y:S04]  /*135d0*/  SHFL.IDX PT, R15, R38, R17, 0x1c1f ;  /* 0x001c1f11260f7589 */ /* 0x000fe800000e0000 */
[----:B------:R-:W1:Y:S04]  /*135e0*/  SHFL.IDX PT, R29, R29, R12, 0x1c1f ;  /* 0x001c1f0c1d1d7589 */ /* 0x000e6800000e0000 */
[----:B------:R-:W2:Y:S04]  /*135f0*/  SHFL.IDX PT, R27, R27, R12, 0x1c1f ;  /* 0x001c1f0c1b1b7589 */ /* 0x000ea800000e0000 */
[----:B------:R-:W3:Y:S04]  /*13600*/  SHFL.IDX PT, R25, R25, R12, 0x1c1f ;  /* 0x001c1f0c19197589 */ /* 0x000ee800000e0000 */
[----:B------:R-:W4:Y:S04]  /*13610*/  SHFL.IDX PT, R42, R33, R12, 0x1c1f ;  /* 0x001c1f0c212a7589 */ /* 0x000f2800000e0000 */
[----:B------:R-:W-:Y:S04]  /*13620*/  SHFL.IDX PT, R32, R32, R17, 0x1c1f ;  /* 0x001c1f1120207589 */ /* 0x000fe800000e0000 */
[----:B------:R-:W-:Y:S04]  /*13630*/  SHFL.IDX PT, R37, R44, R17, 0x1c1f ;  /* 0x001c1f112c257589 */ /* 0x000fe800000e0000 */
[----:B------:R-:W4:Y:S01]  /*13640*/  SHFL.IDX PT, R21, R21, R12, 0x1c1f ;  /* 0x001c1f0c15157589 */ /* 0x000f2200000e0000 */
[----:B------:R-:W-:-:S03]  /*13650*/  SHF.R.S32.HI R14, RZ, 0x1f, R13 ;  /* 0x0000001fff0e7819 */ /* 0x000fc6000001140d */
[----:B------:R-:W-:Y:S04]  /*13660*/  SHFL.IDX PT, R34, R34, R17, 0x1c1f ;  /* 0x001c1f1122227589 */ /* 0x000fe800000e0000 */
[----:B------:R1:W-:Y:S04]  /*13670*/  SHFL.IDX PT, R35, R40, R17, 0x1c1f ;  /* 0x001c1f1128237589 */ /* 0x0003e800000e0000 */
[----:B------:R-:W4:Y:S04]  /*13680*/  SHFL.IDX PT, R31, R31, R12, 0x1c1f ;  /* 0x001c1f0c1f1f7589 */ /* 0x000f2800000e0000 */
[----:B------:R2:W4:Y:S04]  /*13690*/  SHFL.IDX PT, R44, R47, R12, 0x1c1f ;  /* 0x001c1f0c2f2c7589 */ /* 0x00052800000e0000 */
[----:B------:R4:W4:Y:S01]  /*136a0*/  SHFL.IDX PT, R46, R55, R12, 0x1c1f ;  /* 0x001c1f0c372e7589 */ /* 0x00092200000e0000 */
[----:B------:R-:W-:-:S02]  /*136b0*/  IMAD R14, R14, UR6, RZ ;  /* 0x000000060e0e7c24 */ /* 0x000fc4000f8e02ff */
[----:B------:R-:W-:-:S04]  /*136c0*/  IMAD.WIDE.U32 R10, R13, UR6, R10 ;  /* 0x000000060d0a7c25 */ /* 0x000fc8000f8e000a */
[----:B------:R-:W-:Y:S01]  /*136d0*/  IMAD R13, R13, UR7, R14 ;  /* 0x000000070d0d7c24 */ /* 0x000fe2000f8e020e */
[----:B------:R-:W-:Y:S01]  /*136e0*/  ULDC.64 UR6, c[0x0][0xb50] ;  /* 0x0002d40000067ab9 */ /* 0x000fe20000000a00 */
[----:B0-----:R-:W-:Y:S01]  /*136f0*/  VIADD R24, R41, UR40 ;  /* 0x0000002829187c36 */ /* 0x001fe20008000000 */
[----:B------:R-:W-:Y:S01]  /*13700*/  LOP3.LUT P1, RZ, R157, 0x3, RZ, 0xc0, !PT ;  /* 0x000000039dff7812 */ /* 0x000fe2000782c0ff */
[----:B-1----:R-:W-:Y:S01]  /*13710*/  IMAD R17, R5, UR5, RZ ;  /* 0x0000000505117c24 */ /* 0x002fe2000f8e02ff */
[----:B------:R-:W-:Y:S01]  /*13720*/  LEA R33, P6, R10, UR6, 0x2 ;  /* 0x000000060a217c11 */ /* 0x000fe2000f8c10ff */
[----:B------:R-:W-:Y:S02]  /*13730*/  IMAD.IADD R11, R11, 0x1, R13 ;  /* 0x000000010b0b7824 */ /* 0x000fe400078e020d */
[C---:B------:R-:W-:Y:S01]  /*13740*/  VIADD R14, R24.reuse, 0x8 ;  /* 0x00000008180e7836 */ /* 0x040fe20000000000 */
[----:B--2---:R-:W-:Y:S02]  /*13750*/  MOV R47, R8 ;  /* 0x00000008002f7202 */ /* 0x004fe40000000f00 */
[----:B------:R-:W-:-:S02]  /*13760*/  ISETP.GE.OR P5, PT, R24, R17, P1 ;  /* 0x000000111800720c */ /* 0x000fc40000fa6670 */
[----:B------:R-:W-:Y:S02]  /*13770*/  LEA.HI.X R49, R10, UR7, R11, 0x2, P6 ;  /* 0x000000070a317c11 */ /* 0x000fe4000b0f140b */
[----:B------:R-:W-:Y:S02]  /*13780*/  ISETP.GE.OR P1, PT, R14, R17, P1 ;  /* 0x000000110e00720c */ /* 0x000fe40000f26670 */
[----:B------:R-:W-:Y:S02]  /*13790*/  SEL R8, R30, R29, P0 ;  /* 0x0000001d1e087207 */ /* 0x000fe40000000000 */
[----:B------:R-:W-:Y:S02]  /*137a0*/  SEL R10, R29, R30, P0 ;  /* 0x0000001e1d0a7207 */ /* 0x000fe40000000000 */
[----:B------:R-:W-:Y:S02]  /*137b0*/  SEL R24, R26, R27, P0 ;  /* 0x0000001b1a187207 */ /* 0x000fe40000000000 */
[----:B---3--:R-:W-:-:S02]  /*137c0*/  SEL R9, R36, R25, P0 ;  /* 0x0000001924097207 */ /* 0x008fc40000000000 */
[----:B------:R-:W-:Y:S02]  /*137d0*/  SEL R11, R25, R36, P0 ;  /* 0x00000024190b7207 */ /* 0x000fe40000000000 */
[----:B----4-:R-:W-:Y:S01]  /*137e0*/  SEL R13, R15, R42, P0 ;  /* 0x0000002a0f0d7207 */ /* 0x010fe20000000000 */
[----:B------:R-:W-:Y:S01]  /*137f0*/  SHFL.IDX PT, R38, R33, RZ, 0x1c1f ;  /* 0x001c1fff21267589 */ /* 0x000fe200000e0000 */
[----:B------:R-:W-:Y:S02]  /*13800*/  SEL R12, R32, R21, P0 ;  /* 0x00000015200c7207 */ /* 0x000fe40000000000 */
[----:B------:R-:W-:Y:S01]  /*13810*/  SEL R14, R21, R32, P0 ;  /* 0x00000020150e7207 */ /* 0x000fe20000000000 */
[----:B------:R0:W-:Y:S01]  /*13820*/  SHFL.IDX PT, R40, R33, 0x1, 0x1c1f ;  /* 0x003c1f0021287f89 */ /* 0x0001e200000e0000 */
[----:B------:R-:W-:Y:S02]  /*13830*/  SEL R26, R27, R26, P0 ;  /* 0x0000001a1b1a7207 */ /* 0x000fe40000000000 */
[----:B------:R-:W-:-:S02]  /*13840*/  SEL R15, R42, R15, P0 ;  /* 0x0000000f2a0f7207 */ /* 0x000fc40000000000 */
[----:B------:R-:W-:Y:S02]  /*13850*/  SEL R32, R34, R31, P0 ;  /* 0x0000001f22207207 */ /* 0x000fe40000000000 */
[----:B------:R-:W-:Y:S02]  /*13860*/  SEL R25, R35, R44, P0 ;  /* 0x0000002c23197207 */ /* 0x000fe40000000000 */
[----:B------:R-:W-:Y:S02]  /*13870*/  SEL R27, R44, R35, P0 ;  /* 0x000000232c1b7207 */ /* 0x000fe40000000000 */
[----:B------:R-:W-:Y:S02]  /*13880*/  SEL R34, R31, R34, P0 ;  /* 0x000000221f227207 */ /* 0x000fe40000000000 */
[----:B0-----:R-:W-:Y:S02]  /*13890*/  SEL R33, R37, R46, P0 ;  /* 0x0000002e25217207 */ /* 0x001fe40000000000 */
[----:B------:R-:W-:Y:S01]  /*138a0*/  SEL R35, R46, R37, P0 ;  /* 0x000000252e237207 */ /* 0x000fe20000000000 */
[----:B------:R-:W-:Y:S04]  /*138b0*/  STSM.16.M88.4 [R48], R8 ;  /* 0x0000000830007844 */ /* 0x000fe80000000200 */
[----:B------:R-:W-:Y:S04]  /*138c0*/  STSM.16.M88.4 [R47], R12 ;  /* 0x0000000c2f007844 */ /* 0x000fe80000000200 */
[----:B------:R-:W-:Y:S04]  /*138d0*/  STSM.16.M88.4 [R45], R24 ;  /* 0x000000182d007844 */ /* 0x000fe80000000200 */
[----:B------:R-:W-:Y:S04]  /*138e0*/  STSM.16.M88.4 [R43], R32 ;  /* 0x000000202b007844 */ /* 0x000fe80000000200 */
[----:B------:R-:W0:Y:S01]  /*138f0*/  SHFL.IDX PT, R39, R49, RZ, 0x1c1f ;  /* 0x001c1fff31277589 */ /* 0x000e2200000e0000 */
[----:B------:R-:W-:Y:S06]  /*13900*/  BAR.SYNC.DEFER_BLOCKING 0x1, 0x180 ;  /* 0x0046000000007b1d */ /* 0x000fec0000010000 */
[----:B------:R-:W1:Y:S01]  /*13910*/  SHFL.IDX PT, R41, R49, 0x1, 0x1c1f ;  /* 0x003c1f0031297f89 */ /* 0x000e6200000e0000 */
[----:B------:R-:W-:-:S04]  /*13920*/  LOP3.LUT R37, R6, 0x380, RZ, 0xc0, !PT ;  /* 0x0000038006257812 */ /* 0x000fc800078ec0ff */
[----:B------:R-:W-:Y:S01]  /*13930*/  SHF.R.U64 R37, R37, 0x3, RZ ;  /* 0x0000000325257819 */ /* 0x000fe200000012ff */
[----:B------:R-:W-:-:S03]  /*13940*/  IMAD.X R29, RZ, RZ, R7, P4 ;  /* 0x000000ffff1d7224 */ /* 0x000fc600020e0607 */
[----:B------:R-:W-:Y:S01]  /*13950*/  LOP3.LUT R36, R37, R6, RZ, 0x3c, !PT ;  /* 0x0000000625247212 */ /* 0x000fe200078e3cff */
[--C-:B------:R-:W-:Y:S02]  /*13960*/  IMAD.MOV.U32 R37, RZ, RZ, R7.reuse ;  /* 0x000000ffff257224 */ /* 0x100fe400078e0007 */
[----:B------:R-:W-:Y:S01]  /*13970*/  IMAD.X R21, RZ, RZ, R7, P3 ;  /* 0x000000ffff157224 */ /* 0x000fe200018e0607 */
[----:B0-----:R0:W-:Y:S04]  /*13980*/  @!P5 ST.E desc[UR48][R38.64], R3 ;  /* 0x000000032600d985 */ /* 0x0011e8000c101930 */
[----:B-1----:R1:W-:Y:S04]  /*13990*/  @!P1 ST.E desc[UR48][R40.64], R0 ;  /* 0x0000000028009985 */ /* 0x0023e8000c101930 */
[----:B------:R-:W2:Y:S04]  /*139a0*/  LD.E.128 R8, desc[UR48][R36.64] ;  /* 0x0000003024087980 */ /* 0x000ea8000c101d00 */
[----:B------:R-:W3:Y:S04]  /*139b0*/  LD.E.128 R28, desc[UR48][R28.64] ;  /* 0x000000301c1c7980 */ /* 0x000ee8000c101d00 */
[----:B------:R4:W3:Y:S01]  /*139c0*/  LD.E.128 R12, desc[UR48][R20.64] ;  /* 0x00000030140c7980 */ /* 0x0008e2000c101d00 */
[----:B------:R-:W-:-:S04]  /*139d0*/  IADD3 R24, P0, R6, 0x4800, RZ ;  /* 0x0000480006187810 */ /* 0x000fc80007f1e0ff */
[----:B------:R-:W-:-:S04]  /*139e0*/  LOP3.LUT R6, R24, 0x380, RZ, 0xc0, !PT ;  /* 0x0000038018067812 */ /* 0x000fc800078ec0ff */
[----:B0-----:R-:W-:Y:S02]  /*139f0*/  SHF.R.U64 R3, R6, 0x3, RZ ;  /* 0x0000000306037819 */ /* 0x001fe400000012ff */
[----:B------:R-:W0:Y:S01]  /*13a00*/  @P2 LDC R6, c[0x0][0xbec] ;  /* 0x0002fb00ff062b82 */ /* 0x000e220000000800 */
[----:B------:R-:W-:-:S07]  /*13a10*/  IMAD.X R25, RZ, RZ, R7, P0 ;  /* 0x000000ffff197224 */ /* 0x000fce00000e0607 */
[----:B------:R-:W0:Y:S01]  /*13a20*/  @P2 LDC R7, c[0x0][0xbf0] ;  /* 0x0002fc00ff072b82 */ /* 0x000e220000000800 */
[----:B-1----:R-:W-:Y:S01]  /*13a30*/  IMAD R0, R22, 0x30, R156 ;  /* 0x0000003016007824 */ /* 0x002fe200078e029c */
[----:B------:R-:W-:-:S03]  /*13a40*/  UIMAD UR5, UR12, UR8, URZ ;  /* 0x000000080c0572a4 */ /* 0x000fc6000f8e023f */
[----:B----4-:R-:W-:Y:S01]  /*13a50*/  VIADD R21, R0, UR40 ;  /* 0x0000002800157c36 */ /* 0x010fe20008000000 */
[----:B------:R-:W-:Y:S02]  /*13a60*/  UIMAD.WIDE.U32 UR6, UR42, UR8, URZ ;  /* 0x000000082a0672a5 */ /* 0x000fe4000f8e003f */
[----:B------:R-:W-:Y:S01]  /*13a70*/  UIMAD UR5, UR42, UR9, UR5 ;  /* 0x000000092a0572a4 */ /* 0x000fe2000f8e0205 */
[----:B------:R-:W-:Y:S01]  /*13a80*/  LOP3.LUT R24, R3, R24, RZ, 0x3c, !PT ;  /* 0x0000001803187212 */ /* 0x000fe200078e3cff */
[----:B------:R-:W-:Y:S02]  /*13a90*/  UIMAD UR8, UR13, UR10, URZ ;  /* 0x0000000a0d0872a4 */ /* 0x000fe4000f8e023f */
[----:B------:R-:W-:Y:S01]  /*13aa0*/  UIADD3 UR7, UR7, UR5, URZ ;  /* 0x0000000507077290 */ /* 0x000fe2000fffe03f */
[----:B0-----:R-:W-:Y:S01]  /*13ab0*/  @P2 IMAD.HI.U32 R0, R21, R6, RZ ;  /* 0x0000000615002227 */ /* 0x001fe200078e00ff */
[----:B------:R-:W-:Y:S01]  /*13ac0*/  UIMAD UR5, UR41, UR11, UR8 ;  /* 0x0000000b290572a4 */ /* 0x000fe2000f8e0208 */
[----:B------:R-:W5:Y:S02]  /*13ad0*/  LD.E.128 R24, desc[UR48][R24.64] ;  /* 0x0000003018187980 */ /* 0x000f64000c101d00 */
[----:B------:R-:W-:Y:S01]  /*13ae0*/  IMAD.MOV.U32 R3, RZ, RZ, R21 ;  /* 0x000000ffff037224 */ /* 0x000fe200078e0015 */
[----:B------:R-:W-:Y:S01]  /*13af0*/  UIMAD.WIDE.U32 UR6, UR41, UR10, UR6 ;  /* 0x0000000a290672a5 */ /* 0x000fe2000f8e0006 */
[----:B------:R-:W-:Y:S01]  /*13b00*/  VIADD R36, R156, UR40 ;  /* 0x000000289c247c36 */ /* 0x000fe20008000000 */
[----:B------:R-:W-:Y:S01]  /*13b10*/  ULDC.64 UR8, c[0x0][0xae0] ;  /* 0x0002b80000087ab9 */ /* 0x000fe20000000a00 */
[----:B------:R-:W-:Y:S01]  /*13b20*/  @P2 SHF.R.U32.HI R3, RZ, R7, R0 ;  /* 0x00000007ff032219 */ /* 0x000fe20000011600 */
[----:B------:R-:W-:Y:S01]  /*13b30*/  UIADD3 UR5, UR7, UR5, URZ ;  /* 0x0000000507057290 */ /* 0x000fe2000fffe03f */
[----:B------:R-:W-:Y:S01]  /*13b40*/  @!PT LDS RZ, [RZ] ;  /* 0x00000000fffff984 */ /* 0x000fe20000000800 */
[----:B------:R-:W-:Y:S01]  /*13b50*/  @!PT LDS RZ, [RZ] ;  /* 0x00000000fffff984 */ /* 0x000fe20000000800 */
[----:B------:R-:W-:Y:S01]  /*13b60*/  @!PT LDS RZ, [RZ] ;  /* 0x00000000fffff984 */ /* 0x000fe20000000800 */
[----:B------:R-:W-:Y:S01]  /*13b70*/  @!PT LDS RZ, [RZ] ;  /* 0x00000000fffff984 */ /* 0x000fe20000000800 */
[----:B------:R0:W-:Y:S06]  /*13b80*/  MEMBAR.ALL.CTA ;  /* 0x0000000000007992 */ /* 0x0001ec0000008000 */
[----:B0-----:R-:W0:Y:S01]  /*13b90*/  FENCE.VIEW.ASYNC.S ;  /* 0x00000000000073c6 */ /* 0x001e220000000000 */
[--C-:B------:R-:W-:Y:S01]  /*13ba0*/  SHF.R.S32.HI R0, RZ, 0x1f, R3.reuse ;  /* 0x0000001fff007819 */ /* 0x100fe20000011403 */
[----:B------:R-:W-:-:S02]  /*13bb0*/  IMAD.MOV R20, RZ, RZ, -R3 ;  /* 0x000000ffff147224 */ /* 0x000fc400078e0a03 */
[----:B------:R-:W-:Y:S02]  /*13bc0*/  IMAD.U32 R7, RZ, RZ, UR7 ;  /* 0x00000007ff077e24 */ /* 0x000fe4000f8e00ff */
[----:B------:R-:W-:Y:S02]  /*13bd0*/  IMAD R0, R0, UR8, RZ ;  /* 0x0000000800007c24 */ /* 0x000fe4000f8e02ff */
[----:B------:R-:W-:Y:S02]  /*13be0*/  IMAD R5, R5, R20, R21 ;  /* 0x0000001405057224 */ /* 0x000fe400078e0215 */
[----:B------:R-:W-:Y:S01]  /*13bf0*/  IMAD.U32 R6, RZ, RZ, UR6 ;  /* 0x00000006ff067e24 */ /* 0x000fe2000f8e00ff */
[----:B------:R-:W-:Y:S01]  /*13c00*/  ULDC.64 UR6, c[0x0][0xad8] ;  /* 0x0002b60000067ab9 */ /* 0x000fe20000000a00 */
[----:B------:R-:W-:Y:S01]  /*13c10*/  IMAD.U32 R7, RZ, RZ, UR5 ;  /* 0x00000005ff077e24 */ /* 0x000fe2000f8e00ff */
[----:B------:R-:W-:Y:S01]  /*13c20*/  ULDC UR5, c[0x0][0xac8] ;  /* 0x0002b20000057ab9 */ /* 0x000fe20000000800 */
[C---:B------:R-:W-:Y:S01]  /*13c30*/  IMAD R21, R3.reuse, UR9, R0 ;  /* 0x0000000903157c24 */ /* 0x040fe2000f8e0200 */
[----:B------:R-:W-:Y:S01]  /*13c40*/  SHF.R.S32.HI R0, RZ, 0x1f, R5 ;  /* 0x0000001fff007819 */ /* 0x000fe20000011405 */
[----:B------:R-:W-:-:S04]  /*13c50*/  IMAD.WIDE.U32 R6, R3, UR8, R6 ;  /* 0x0000000803067c25 */ /* 0x000fc8000f8e0006 */
[----:B------:R-:W-:Y:S02]  /*13c60*/  IMAD.IADD R7, R7, 0x1, R21 ;  /* 0x0000000107077824 */ /* 0x000fe400078e0215 */
[----:B------:R-:W-:Y:S02]  /*13c70*/  IMAD R0, R0, UR6, RZ ;  /* 0x0000000600007c24 */ /* 0x000fe4000f8e02ff */
[----:B------:R-:W-:-:S04]  /*13c80*/  IMAD.WIDE.U32 R6, R5, UR6, R6 ;  /* 0x0000000605067c25 */ /* 0x000fc8000f8e0006 */
[----:B------:R-:W-:Y:S01]  /*13c90*/  IMAD R3, R5, UR7, R0 ;  /* 0x0000000705037c24 */ /* 0x000fe2000f8e0200 */
[----:B------:R-:W-:Y:S02]  /*13ca0*/  ULDC.64 UR6, c[0x0][0xa80] ;  /* 0x0002a00000067ab9 */ /* 0x000fe40000000a00 */
[----:B------:R-:W-:Y:S01]  /*13cb0*/  LEA R32, P0, R6, UR6, 0x1 ;  /* 0x0000000606207c11 */ /* 0x000fe2000f8008ff */
[----:B------:R-:W-:-:S04]  /*13cc0*/  IMAD.IADD R3, R7, 0x1, R3 ;  /* 0x0000000107037824 */ /* 0x000fc800078e0203 */
[----:B0-----:R-:W0:Y:S01]  /*13cd0*/  SHFL.IDX PT, R20, R32, RZ, 0x181f ;  /* 0x00181fff20147589 */ /* 0x001e2200000e0000 */
[----:B------:R-:W-:-:S03]  /*13ce0*/  LEA.HI.X R3, R6, UR7, R3, 0x1, P0 ;  /* 0x0000000706037c11 */ /* 0x000fc600080f0c03 */
[----:B------:R-:W1:Y:S04]  /*13cf0*/  SHFL.IDX PT, R40, R32, 0x1, 0x181f ;  /* 0x00381f0020287f89 */ /* 0x000e6800000e0000 */
[----:B------:R-:W4:Y:S01]  /*13d00*/  SHFL.IDX PT, R44, R32, 0x2, 0x181f ;  /* 0x00581f00202c7f89 */ /* 0x000f2200000e0000 */
[----:B------:R-:W-:-:S03]  /*13d10*/  ISETP.GE.AND P0, PT, R23, UR5, PT ;  /* 0x0000000517007c0c */ /* 0x000fc6000bf06270 */
[----:B------:R-:W4:Y:S01]  /*13d20*/  SHFL.IDX PT, R34, R3, RZ, 0x181f ;  /* 0x00181fff03227589 */ /* 0x000f2200000e0000 */
[----:B------:R-:W-:-:S03]  /*13d30*/  VIADD R0, R36, 0x30 ;  /* 0x0000003024007836 */ /* 0x000fc60000000000 */
[----:B------:R-:W4:Y:S01]  /*13d40*/  SHFL.IDX PT, R38, R3, 0x1, 0x181f ;  /* 0x00381f0003267f89 */ /* 0x000f2200000e0000 */
[----:B------:R-:W-:-:S03]  /*13d50*/  VIADD R6, R36, 0x60 ;  /* 0x0000006024067836 */ /* 0x000fc60000000000 */
[----:B------:R-:W4:Y:S01]  /*13d60*/  SHFL.IDX PT, R42, R3, 0x2, 0x181f ;  /* 0x00581f00032a7f89 */ /* 0x000f2200000e0000 */
[-C--:B------:R-:W-:Y:S02]  /*13d70*/  ISETP.GE.OR P1, PT, R36, R17.reuse, P0 ;  /* 0x000000112400720c */ /* 0x080fe40000726670 */
[-C--:B------:R-:W-:Y:S02]  /*13d80*/  ISETP.GE.OR P2, PT, R0, R17.reuse, P0 ;  /* 0x000000110000720c */ /* 0x080fe40000746670 */
[----:B------:R-:W-:Y:S01]  /*13d90*/  ISETP.GE.OR P3, PT, R6, R17, P0 ;  /* 0x000000110600720c */ /* 0x000fe20000766670 */
[----:B------:R-:W-:Y:S01]  /*13da0*/  VIADD R0, R4, 0x13220 ;  /* 0x0001322004007836 */ /* 0x000fe20000000000 */
[----:B------:R-:W-:-:S07]  /*13db0*/  SHF.R.S32.HI R50, RZ, 0x1f, R23 ;  /* 0x0000001fff327819 */ /* 0x000fce0000011417 */
[C---:B0-----:R-:W-:Y:S02]  /*13dc0*/  @!P1 LEA R4, P4, R23.reuse, R20, 0x1 ;  /* 0x0000001417049211 */ /* 0x041fe400078808ff */
[C---:B-1----:R-:W-:Y:S02]  /*13dd0*/  @!P2 LEA R6, P5, R23.reuse, R40, 0x1 ;  /* 0x000000281706a211 */ /* 0x042fe400078a08ff */
[C---:B----4-:R-:W-:Y:S02]  /*13de0*/  @!P3 LEA R20, P6, R23.reuse, R44, 0x1 ;  /* 0x0000002c1714b211 */ /* 0x050fe400078c08ff */
[----:B------:R-:W-:Y:S02]  /*13df0*/  PRMT R0, RZ, 0x654, R0 ;  /* 0x00000654ff007816 */ /* 0x000fe40000000000 */
[C-C-:B------:R-:W-:Y:S02]  /*13e00*/  @!P1 LEA.HI.X R5, R23.reuse, R34, R50.reuse, 0x1, P4 ;  /* 0x0000002217059211 */ /* 0x140fe400020f0c32 */
[C-C-:B------:R-:W-:Y:S01]  /*13e10*/  @!P2 LEA.HI.X R7, R23.reuse, R38, R50.reuse, 0x1, P5 ;  /* 0x000000261707a211 */ /* 0x140fe200028f0c32 */
[----:B------:R0:W-:Y:S01]  /*13e20*/  SYNCS.ARRIVE.TRANS64.RED.A1T0 RZ, [R0+URZ], RZ ;  /* 0x000000ff00ff79a7 */ /* 0x0001e2000810043f */
[----:B------:R-:W-:Y:S01]  /*13e30*/  @!P3 LEA.HI.X R21, R23, R42, R50, 0x1, P6 ;  /* 0x0000002a1715b211 */ /* 0x000fe200030f0c32 */
[----:B0-----:R-:W-:-:S05]  /*13e40*/  VIADD R0, R36, 0x90 ;  /* 0x0000009024007836 */ /* 0x001fca0000000000 */
[----:B------:R-:W-:Y:S01]  /*13e50*/  ISETP.GE.OR P0, PT, R0, R17, P0 ;  /* 0x000000110000720c */ /* 0x000fe20000706670 */
[----:B------:R-:W0:Y:S04]  /*13e60*/  SHFL.IDX PT, R32, R32, 0x3, 0x181f ;  /* 0x00781f0020207f89 */ /* 0x000e2800000e0000 */
[----:B------:R1:W4:Y:S04]  /*13e70*/  SHFL.IDX PT, R34, R3, 0x3, 0x181f ;  /* 0x00781f0003227f89 */ /* 0x00032800000e0000 */
[----:B--2---:R1:W-:Y:S04]  /*13e80*/  @!P1 ST.E.128 desc[UR48][R4.64], R8 ;  /* 0x0000000804009985 */ /* 0x0043e8000c101d30 */
[----:B---3--:R1:W-:Y:S04]  /*13e90*/  @!P2 ST.E.128 desc[UR48][R6.64], R28 ;  /* 0x0000001c0600a985 */ /* 0x0083e8000c101d30 */
[----:B------:R1:W-:Y:S01]  /*13ea0*/  @!P3 ST.E.128 desc[UR48][R20.64], R12 ;  /* 0x0000000c1400b985 */ /* 0x0003e2000c101d30 */
[----:B0---4-:R-:W-:Y:S05]  /*13eb0*/  @P0 BRA `(.L_x_900) ;  /* 0x0000000400f00947 */ /* 0x011fea0003800000 */
[----:B-1----:R-:W-:-:S04]  /*13ec0*/  LEA R4, P0, R23, R32, 0x1 ;  /* 0x0000002017047211 */ /* 0x002fc800078008ff */
[----:B------:R-:W-:-:S05]  /*13ed0*/  LEA.HI.X R5, R23, R34, R50, 0x1, P0 ;  /* 0x0000002217057211 */ /* 0x000fca00000f0c32 */
[----:B-----5:R0:W-:Y:S01]  /*13ee0*/  ST.E.128 desc[UR48][R4.64], R24 ;  /* 0x0000001804007985 */ /* 0x0201e2000c101d30 */
[----:B------:R-:W-:Y:S05]  /*13ef0*/  BRA `(.L_x_900) ;  /* 0x0000000400e07947 */ /* 0x000fea0003800000 */
.L_x_899:
[----:B------:R-:W0:Y:S01]  /*13f00*/  LDC R11, c[0x0][0xbe8] ;  /* 0x0002fa00ff0b7b82 */ /* 0x000e220000000800 */
[----:B------:R-:W1:Y:S01]  /*13f10*/  S2R R0, SR_TID.X ;  /* 0x0000000000007919 */ /* 0x000e620000002100 */
[----:B------:R-:W-:Y:S01]  /*13f20*/  USHF.R.S32.HI UR8, URZ, 0x1f, UR42 ;  /* 0x0000001f3f087899 */ /* 0x000fe2000801142a */
[----:B------:R-:W-:Y:S01]  /*13f30*/  BSSY B1, `(.L_x_901) ;  /* 0x0000031000017945 */ /* 0x000fe20003800000 */
[----:B------:R-:W-:Y:S01]  /*13f40*/  USHF.R.S32.HI UR9, URZ, 0x1f, UR41 ;  /* 0x0000001f3f097899 */ /* 0x000fe20008011429 */
[----:B------:R-:W-:Y:S01]  /*13f50*/  IMAD R8, R22, 0x30, R156 ;  /* 0x0000003016087824 */ /* 0x000fe200078e029c */
[----:B0-----:R-:W-:Y:S01]  /*13f60*/  ISETP.NE.AND P1, PT, R11, 0x1, PT ;  /* 0x000000010b00780c */ /* 0x001fe20003f25270 */
[----:B-1----:R-:W-:-:S12]  /*13f70*/  VIADD R0, R0, 0xffffff80 ;  /* 0xffffff8000007836 */ /* 0x002fd80000000000 */
[----:B------:R-:W0:Y:S01]  /*13f80*/  @P1 LDC R9, c[0x0][0xbec] ;  /* 0x0002fb00ff091b82 */ /* 0x000e220000000800 */
[----:B------:R-:W-:-:S07]  /*13f90*/  ISETP.GE.AND P0, PT, R0, 0xc0, PT ;  /* 0x000000c00000780c */ /* 0x000fce0003f06270 */
[----:B------:R-:W1:Y:S06]  /*13fa0*/  @P1 LDC R13, c[0x0][0xbf0] ;  /* 0x0002fc00ff0d1b82 */ /* 0x000e6c0000000800 */
[----:B------:R-:W-:Y:S05]  /*13fb0*/  @P0 BRA `(.L_x_902) ;  /* 0x0000000000a00947 */ /* 0x000fea0003800000 */
[----:B------:R-:W2:Y:S01]  /*13fc0*/  S2R R0, SR_TID.X ;  /* 0x0000000000007919 */ /* 0x000ea20000002100 */
[----:B------:R-:W3:Y:S01]  /*13fd0*/  LDC R5, c[0x0][0xbe8] ;  /* 0x0002fa00ff057b82 */ /* 0x000ee20000000800 */
[----:B------:R-:W-:Y:S01]  /*13fe0*/  IMAD.U32 R6, RZ, RZ, UR40 ;  /* 0x00000028ff067e24 */ /* 0x000fe2000f8e00ff */
[----:B------:R-:W-:Y:S02]  /*13ff0*/  ULDC UR5, c[0x0][0xa88] ;  /* 0x0002a20000057ab9 */ /* 0x000fe40000000800 */
[----:B---3--:R-:W-:Y:S02]  /*14000*/  IMAD R3, R5, UR5, RZ ;  /* 0x0000000505037c24 */ /* 0x008fe4000f8e02ff */
[----:B--2---:R-:W-:-:S04]  /*14010*/  IADD3 R6, R6, -0x80, R0 ;  /* 0xffffff8006067810 */ /* 0x004fc80007ffe000 */
[----:B------:R-:W-:-:S13]  /*14020*/  ISETP.GE.AND P0, PT, R6, R3, PT ;  /* 0x000000030600720c */ /* 0x000fda0003f06270 */
[----:B------:R-:W-:Y:S05]  /*14030*/  @P0 BRA `(.L_x_902) ;  /* 0x0000000000800947 */ /* 0x000fea0003800000 */
[----:B------:R-:W-:Y:S01]  /*14040*/  ISETP.NE.AND P0, PT, R5, 0x1, PT ;  /* 0x000000010500780c */ /* 0x000fe20003f05270 */
[----:B------:R-:W-:Y:S01]  /*14050*/  ULDC.64 UR10, c[0x0][0xb90] ;  /* 0x0002e400000a7ab9 */ /* 0x000fe20000000a00 */
[----:B------:R-:W-:Y:S01]  /*14060*/  IMAD.MOV.U32 R4, RZ, RZ, R6 ;  /* 0x000000ffff047224 */ /* 0x000fe200078e0006 */
[----:B------:R-:W-:Y:S02]  /*14070*/  UIMAD UR5, UR8, UR10, URZ ;  /* 0x0000000a080572a4 */ /* 0x000fe4000f8e023f */
[----:B------:R-:W-:Y:S02]  /*14080*/  UIMAD.WIDE.U32 UR6, UR42, UR10, URZ ;  /* 0x0000000a2a0672a5 */ /* 0x000fe4000f8e003f */
[----:B------:R-:W-:-:S03]  /*14090*/  UIMAD UR5, UR42, UR11, UR5 ;  /* 0x0000000b2a0572a4 */ /* 0x000fc6000f8e0205 */
[----:B------:R-:W-:Y:S01]  /*140a0*/  ULDC.64 UR10, c[0x0][0xb98] ;  /* 0x0002e600000a7ab9 */ /* 0x000fe20000000a00 */
[----:B------:R-:W-:Y:S02]  /*140b0*/  UIADD3 UR7, UR7, UR5, URZ ;  /* 0x0000000507077290 */ /* 0x000fe4000fffe03f */
[----:B------:R-:W2:Y:S01]  /*140c0*/  @P0 LDC R3, c[0x0][0xbec] ;  /* 0x0002fb00ff030b82 */ /* 0x000ea20000000800 */
[----:B------:R-:W-:Y:S02]  /*140d0*/  UIMAD UR5, UR9, UR10, URZ ;  /* 0x0000000a090572a4 */ /* 0x000fe4000f8e023f */
[----:B------:R-:W-:Y:S02]  /*140e0*/  UIMAD.WIDE.U32 UR6, UR41, UR10, UR6 ;  /* 0x0000000a290672a5 */ /* 0x000fe4000f8e0006 */
[----:B------:R-:W-:-:S03]  /*140f0*/  UIMAD UR5, UR41, UR11, UR5 ;  /* 0x0000000b290572a4 */ /* 0x000fc6000f8e0205 */
[----:B------:R-:W3:Y:S01]  /*14100*/  @P0 LDC R7, c[0x0][0xbf0] ;  /* 0x0002fc00ff070b82 */ /* 0x000ee20000000800 */
[----:B------:R-:W-:Y:S01]  /*14110*/  ULDC.64 UR10, c[0x0][0xb88] ;  /* 0x0002e200000a7ab9 */ /* 0x000fe20000000a00 */
[----:B--2---:R-:W-:-:S05]  /*14120*/  @P0 IMAD.HI.U32 R0, R6, R3, RZ ;  /* 0x0000000306000227 */ /* 0x004fca00078e00ff */
[----:B---3--:R-:W-:-:S05]  /*14130*/  @P0 SHF.R.U32.HI R4, RZ, R7, R0 ;  /* 0x00000007ff040219 */ /* 0x008fca0000011600 */
[----:B------:R-:W-:-:S04]  /*14140*/  IMAD.MOV R3, RZ, RZ, -R4 ;  /* 0x000000ffff037224 */ /* 0x000fc800078e0a04 */
[----:B------:R-:W-:Y:S01]  /*14150*/  IMAD R3, R5, R3, R6 ;  /* 0x0000000305037224 */ /* 0x000fe200078e0206 */
[----:B------:R-:W-:Y:S01]  /*14160*/  SHF.R.S32.HI R5, RZ, 0x1f, R4 ;  /* 0x0000001fff057819 */ /* 0x000fe20000011404 */
[----:B------:R-:W-:Y:S01]  /*14170*/  IMAD.U32 R6, RZ, RZ, UR5 ;  /* 0x00000005ff067e24 */ /* 0x000fe2000f8e00ff */
[----:B------:R-:W-:Y:S02]  /*14180*/  IADD3 R4, P0, R4, UR6, RZ ;  /* 0x0000000604047c10 */ /* 0x000fe4000ff1e0ff */
[----:B------:R-:W-:Y:S02]  /*14190*/  SHF.R.S32.HI R0, RZ, 0x1f, R3 ;  /* 0x0000001fff007819 */ /* 0x000fe40000011403 */
[----:B------:R-:W-:Y:S01]  /*141a0*/  IADD3.X R5, R5, UR7, R6, P0, !PT ;  /* 0x0000000705057c10 */ /* 0x000fe200087fe406 */
[----:B------:R-:W-:Y:S02]  /*141b0*/  ULDC.64 UR6, c[0x0][0xb50] ;  /* 0x0002d40000067ab9 */ /* 0x000fe40000000a00 */
[----:B------:R-:W-:-:S02]  /*141c0*/  IMAD R0, R0, UR10, RZ ;  /* 0x0000000a00007c24 */ /* 0x000fc4000f8e02ff */
[----:B------:R-:W-:-:S04]  /*141d0*/  IMAD.WIDE.U32 R4, R3, UR10, R4 ;  /* 0x0000000a03047c25 */ /* 0x000fc8000f8e0004 */
[----:B------:R-:W-:Y:S01]  /*141e0*/  IMAD R7, R3, UR11, R0 ;  /* 0x0000000b03077c24 */ /* 0x000fe2000f8e0200 */
[----:B------:R-:W-:-:S03]  /*141f0*/  LEA R6, P0, R4, UR6, 0x2 ;  /* 0x0000000604067c11 */ /* 0x000fc6000f8010ff */
[----:B------:R-:W-:-:S05]  /*14200*/  IMAD.IADD R3, R5, 0x1, R7 ;  /* 0x0000000105037824 */ /* 0x000fca00078e0207 */
[----:B------:R-:W-:Y:S01]  /*14210*/  LEA.HI.X R7, R4, UR7, R3, 0x2, P0 ;  /* 0x0000000704077c11 */ /* 0x000fe200080f1403 */
[----:B------:R-:W-:-:S05]  /*14220*/  IMAD.MOV.U32 R3, RZ, RZ, -0x800000 ;  /* 0xff800000ff037424 */ /* 0x000fca00078e00ff */
[----:B------:R2:W-:Y:S02]  /*14230*/  STG.E desc[UR48][R6.64], R3 ;  /* 0x0000000306007986 */ /* 0x0005e4000c101930 */
.L_x_902:
[----:B------:R-:W-:Y:S05]  /*14240*/  BSYNC B1 ;  /* 0x0000000000017941 */ /* 0x000fea0003800000 */
.L_x_901:
[----:B------:R-:W-:Y:S01]  /*14250*/  ULDC.64 UR10, c[0x0][0xae8] ;  /* 0x0002ba00000a7ab9 */ /* 0x000fe20000000a00 */
[----:B------:R-:W-:Y:S01]  /*14260*/  VIADD R8, R8, UR40 ;  /* 0x0000002808087c36 */ /* 0x000fe20008000000 */
[----:B------:R-:W-:Y:S01]  /*14270*/  UIMAD UR5, UR8, UR10, URZ ;  /* 0x0000000a080572a4 */ /* 0x000fe2000f8e023f */
[----:B------:R-:W-:Y:S01]  /*14280*/  VIADD R30, R156, UR40 ;  /* 0x000000289c1e7c36 */ /* 0x000fe20008000000 */
[----:B------:R-:W-:Y:S01]  /*14290*/  UIMAD.WIDE.U32 UR6, UR42, UR10, URZ ;  /* 0x0000000a2a0672a5 */ /* 0x000fe2000f8e003f */
[----:B0-----:R-:W-:Y:S01]  /*142a0*/  @P1 IMAD.HI.U32 R0, R8, R9, RZ ;  /* 0x0000000908001227 */ /* 0x001fe200078e00ff */
[----:B------:R-:W-:Y:S01]  /*142b0*/  UIMAD UR5, UR42, UR11, UR5 ;  /* 0x0000000b2a0572a4 */ /* 0x000fe2000f8e0205 */
[----:B------:R-:W-:Y:S02]  /*142c0*/  SHF.R.S32.HI R15, RZ, 0x1f, R23 ;  /* 0x0000001fff0f7819 */ /* 0x000fe40000011417 */
[----:B------:R-:W-:Y:S01]  /*142d0*/  ULDC.64 UR10, c[0x0][0xaf0] ;  /* 0x0002bc00000a7ab9 */ /* 0x000fe20000000a00 */
[----:B------:R-:W-:Y:S01]  /*142e0*/  UIADD3 UR7, UR7, UR5, URZ ;  /* 0x0000000507077290 */ /* 0x000fe2000fffe03f */
[----:B--2---:R-:W-:Y:S01]  /*142f0*/  IMAD.MOV.U32 R3, RZ, RZ, R8 ;  /* 0x000000ffff037224 */ /* 0x004fe200078e0008 */
[----:B------:R-:W-:Y:S01]  /*14300*/  UIMAD UR5, UR9, UR10, URZ ;  /* 0x0000000a090572a4 */ /* 0x000fe2000f8e023f */
[----:B-1----:R-:W-:Y:S01]  /*14310*/  @P1 SHF.R.U32.HI R3, RZ, R13, R0 ;  /* 0x0000000dff031219 */ /* 0x002fe20000011600 */
[----:B------:R-:W-:-:S02]  /*14320*/  UIMAD.WIDE.U32 UR6, UR41, UR10, UR6 ;  /* 0x0000000a290672a5 */ /* 0x000fc4000f8e0006 */
[----:B------:R-:W-:Y:S01]  /*14330*/  UIMAD UR5, UR41, UR11, UR5 ;  /* 0x0000000b290572a4 */ /* 0x000fe2000f8e0205 */
[--C-:B------:R-:W-:Y:S01]  /*14340*/  SHF.R.S32.HI R0, RZ, 0x1f, R3.reuse ;  /* 0x0000001fff007819 */ /* 0x100fe20000011403 */
[----:B------:R-:W-:Y:S01]  /*14350*/  IMAD.MOV R7, RZ, RZ, -R3 ;  /* 0x000000ffff077224 */ /* 0x000fe200078e0a03 */
[----:B------:R-:W-:Y:S01]  /*14360*/  ULDC.64 UR8, c[0x0][0xae0] ;  /* 0x0002b80000087ab9 */ /* 0x000fe20000000a00 */
[----:B------:R-:W-:Y:S02]  /*14370*/  UIADD3 UR5, UR7, UR5, URZ ;  /* 0x0000000507057290 */ /* 0x000fe4000fffe03f */
[----:B------:R-:W-:Y:S02]  /*14380*/  IMAD.U32 R5, RZ, RZ, UR7 ;  /* 0x00000007ff057e24 */ /* 0x000fe4000f8e00ff */
[----:B------:R-:W-:Y:S02]  /*14390*/  IMAD R7, R11, R7, R8 ;  /* 0x000000070b077224 */ /* 0x000fe400078e0208 */
[----:B------:R-:W-:-:S02]  /*143a0*/  IMAD R0, R0, UR8, RZ ;  /* 0x0000000800007c24 */ /* 0x000fc4000f8e02ff */
[----:B------:R-:W-:Y:S01]  /*143b0*/  IMAD.U32 R4, RZ, RZ, UR6 ;  /* 0x00000006ff047e24 */ /* 0x000fe2000f8e00ff */
[----:B------:R-:W-:Y:S01]  /*143c0*/  ULDC.64 UR6, c[0x0][0xad8] ;  /* 0x0002b60000067ab9 */ /* 0x000fe20000000a00 */
[----:B------:R-:W-:Y:S01]  /*143d0*/  IMAD.U32 R5, RZ, RZ, UR5 ;  /* 0x00000005ff057e24 */ /* 0x000fe2000f8e00ff */
[----:B------:R-:W-:Y:S01]  /*143e0*/  ULDC UR5, c[0x0][0xac8] ;  /* 0x0002b20000057ab9 */ /* 0x000fe20000000800 */
[C---:B------:R-:W-:Y:S01]  /*143f0*/  IMAD R9, R3.reuse, UR9, R0 ;  /* 0x0000000903097c24 */ /* 0x040fe2000f8e0200 */
[----:B------:R-:W-:Y:S01]  /*14400*/  SHF.R.S32.HI R0, RZ, 0x1f, R7 ;  /* 0x0000001fff007819 */ /* 0x000fe20000011407 */
        /* <DEDUP_REMOVED lines=8> */
[----:B------:R-:W-:Y:S01]  /*14490*/  ULDC UR6, c[0x0][0xa88] ;  /* 0x0002a20000067ab9 */ /* 0x000fe20000000800 */
[----:B------:R-:W-:Y:S02]  /*144a0*/  VIADD R0, R30, 0x30 ;  /* 0x000000301e007836 */ /* 0x000fe40000000000 */
[----:B------:R-:W-:Y:S01]  /*144b0*/  LEA.HI.X R10, R4, UR7, R3, 0x1, P0 ;  /* 0x00000007040a7c11 */ /* 0x000fe200080f0c03 */
[----:B------:R-:W0:Y:S01]  /*144c0*/  SHFL.IDX PT, R6, R5, RZ, 0x181f ;  /* 0x00181fff05067589 */ /* 0x000e2200000e0000 */
[----:B------:R-:W-:Y:S01]  /*144d0*/  IMAD R11, R11, UR6, RZ ;  /* 0x000000060b0b7c24 */ /* 0x000fe2000f8e02ff */
[----:B------:R-:W-:Y:S01]  /*144e0*/  ISETP.GE.AND P0, PT, R23, UR5, PT ;  /* 0x0000000517007c0c */ /* 0x000fe2000bf06270 */
[C---:B------:R-:W-:Y:S01]  /*144f0*/  VIADD R3, R30.reuse, 0x60 ;  /* 0x000000601e037836 */ /* 0x040fe20000000000 */
[----:B------:R-:W1:Y:S01]  /*14500*/  SHFL.IDX PT, R8, R5, 0x1, 0x181f ;  /* 0x00381f0005087f89 */ /* 0x000e6200000e0000 */
[C---:B------:R-:W-:Y:S01]  /*14510*/  VIADD R4, R30.reuse, 0x90 ;  /* 0x000000901e047836 */ /* 0x040fe20000000000 */
[----:B------:R-:W-:-:S02]  /*14520*/  ISETP.GE.OR P3, PT, R30, R11, P0 ;  /* 0x0000000b1e00720c */ /* 0x000fc40000766670 */
[----:B------:R-:W2:Y:S01]  /*14530*/  SHFL.IDX PT, R24, R5, 0x2, 0x181f ;  /* 0x00581f0005187f89 */ /* 0x000ea200000e0000 */
[-C--:B------:R-:W-:Y:S02]  /*14540*/  ISETP.GE.OR P2, PT, R0, R11.reuse, P0 ;  /* 0x0000000b0000720c */ /* 0x080fe40000746670 */
[-C--:B------:R-:W-:Y:S01]  /*14550*/  ISETP.GE.OR P1, PT, R3, R11.reuse, P0 ;  /* 0x0000000b0300720c */ /* 0x080fe20000726670 */
[----:B------:R-:W3:Y:S01]  /*14560*/  SHFL.IDX PT, R12, R10, RZ, 0x181f ;  /* 0x00181fff0a0c7589 */ /* 0x000ee200000e0000 */
[----:B------:R-:W-:-:S03]  /*14570*/  ISETP.GE.OR P0, PT, R4, R11, P0 ;  /* 0x0000000b0400720c */ /* 0x000fc60000706670 */
[----:B------:R3:W4:Y:S04]  /*14580*/  SHFL.IDX PT, R28, R5, 0x3, 0x181f ;  /* 0x00781f00051c7f89 */ /* 0x00072800000e0000 */
[----:B------:R-:W5:Y:S04]  /*14590*/  SHFL.IDX PT, R14, R10, 0x1, 0x181f ;  /* 0x00381f000a0e7f89 */ /* 0x000f6800000e0000 */
[----:B------:R-:W5:Y:S01]  /*145a0*/  SHFL.IDX PT, R20, R10, 0x2, 0x181f ;  /* 0x00581f000a147f89 */ /* 0x000f6200000e0000 */
[----:B0-----:R-:W-:-:S03]  /*145b0*/  @!P3 LEA R4, P6, R23, R6, 0x1 ;  /* 0x000000061704b211 */ /* 0x001fc600078c08ff */
[----:B------:R4:W0:Y:S01]  /*145c0*/  SHFL.IDX PT, R26, R10, 0x3, 0x181f ;  /* 0x00781f000a1a7f89 */ /* 0x00082200000e0000 */
[C---:B-1----:R-:W-:Y:S02]  /*145d0*/  @!P2 LEA R6, P5, R23.reuse, R8, 0x1 ;  /* 0x000000081706a211 */ /* 0x042fe400078a08ff */
[C---:B--2---:R-:W-:Y:S02]  /*145e0*/  @!P1 LEA R8, P4, R23.reuse, R24, 0x1 ;  /* 0x0000001817089211 */ /* 0x044fe400078808ff */
[C---:B---3--:R-:W-:Y:S02]  /*145f0*/  @!P3 LEA.HI.X R5, R23.reuse, R12, R15, 0x1, P6 ;  /* 0x0000000c1705b211 */ /* 0x048fe400030f0c0f */
[----:B----4-:R-:W-:-:S03]  /*14600*/  @!P0 LEA R10, P6, R23, R28, 0x1 ;  /* 0x0000001c170a8211 */ /* 0x010fc600078c08ff */
[----:B------:R2:W-:Y:S01]  /*14610*/  @!P3 ST.E.128 desc[UR48][R4.64], RZ ;  /* 0x000000ff0400b985 */ /* 0x0005e2000c101d30 */
[C-C-:B-----5:R-:W-:Y:S02]  /*14620*/  @!P2 LEA.HI.X R7, R23.reuse, R14, R15.reuse, 0x1, P5 ;  /* 0x0000000e1707a211 */ /* 0x160fe400028f0c0f */
[----:B------:R-:W-:-:S03]  /*14630*/  @!P1 LEA.HI.X R9, R23, R20, R15, 0x1, P4 ;  /* 0x0000001417099211 */ /* 0x000fc600020f0c0f */
[----:B------:R2:W-:Y:S01]  /*14640*/  @!P2 ST.E.128 desc[UR48][R6.64], RZ ;  /* 0x000000ff0600a985 */ /* 0x0005e2000c101d30 */
[----:B0-----:R-:W-:-:S03]  /*14650*/  @!P0 LEA.HI.X R11, R23, R26, R15, 0x1, P6 ;  /* 0x0000001a170b8211 */ /* 0x001fc600030f0c0f */
[----:B------:R2:W-:Y:S04]  /*14660*/  @!P1 ST.E.128 desc[UR48][R8.64], RZ ;  /* 0x000000ff08009985 */ /* 0x0005e8000c101d30 */
[----:B------:R2:W-:Y:S02]  /*14670*/  @!P0 ST.E.128 desc[UR48][R10.64], RZ ;  /* 0x000000ff0a008985 */ /* 0x0005e4000c101d30 */
.L_x_900:
[----:B------:R-:W-:Y:S05]  /*14680*/  BSYNC B0 ;  /* 0x0000000000007941 */ /* 0x000fea0003800000 */
.L_x_898:
[----:B------:R-:W-:Y:S02]  /*14690*/  ULDC UR5, c[0x0][0xc38] ;  /* 0x00030e0000057ab9 */ /* 0x000fe40000000800 */
[----:B------:R-:W-:-:S06]  /*146a0*/  UISETP.GE.AND UP0, UPT, UR4, UR5, UPT ;  /* 0x000000050400728c */ /* 0x000fcc000bf06270 */
[----:B------:R-:W-:-:S13]  /*146b0*/  PLOP3.LUT P0, PT, PT, PT, UP0, 0x80, 0x0 ;  /* 0x000000000000781c */ /* 0x000fda0003f0f008 */
[----:B------:R-:W-:Y:S05]  /*146c0*/  @!P0 BRA `(.L_x_903) ;  /* 0xfffffec400808947 */ /* 0x000fea000383ffff */
[----:B------:R-:W-:Y:S05]  /*146d0*/  EXIT ;  /* 0x000000000000794d */ /* 0x000fea0003800000 */
.L_x_809:
[----:B------:R-:W-:-:S08]  /*146e0*/  NOP ;  /* 0x0000000000007918 */ /* 0x000fd00000000000 */
[----:B------:R-:W0:-:S00]  /*146f0*/  USETMAXREG.DEALLOC.CTAPOOL 0x20 ;  /* 0x00000020000079c8 */ /* 0x000e0000080e0500 */
[----:B0-----:R-:W-:-:S06]  /*14700*/  LOP3.LUT R0, R0, 0x3, RZ, 0xc0, !PT ;  /* 0x0000000300007812 */ /* 0x001fcc00078ec0ff */
[----:B------:R-:W0:Y:S01]  /*14710*/  S2UR UR7, SR_CTAID.X ;  /* 0x00000000000779c3 */ /* 0x000e220000002500 */
[----:B------:R-:W-:Y:S01]  /*14720*/  LOP3.LUT R16, R16, 0xffffff7f, RZ, 0xc0, !PT ;  /* 0xffffff7f10107812 */ /* 0x000fe200078ec0ff */
[----:B------:R-:W-:Y:S01]  /*14730*/  STL [R1+0x30], RZ ;  /* 0x000030ff01007387 */ /* 0x000fe20000100800 */
[----:B------:R-:W-:-:S03]  /*14740*/  IMAD.MOV.U32 R28, RZ, RZ, RZ ;  /* 0x000000ffff1c7224 */ /* 0x000fc600078e00ff */
[----:B------:R1:W2:Y:S02]  /*14750*/  SHFL.IDX PT, R2, R0, RZ, 0x1f ;  /* 0x00001fff00027589 */ /* 0x0002a400000e0000 */
[----:B-1----:R-:W0:Y:S01]  /*14760*/  LDC R0, c[0x0][0xc38] ;  /* 0x00030e00ff007b82 */ /* 0x002e220000000800 */
[----:B--2---:R-:W-:-:S13]  /*14770*/  ISETP.NE.AND P0, PT, R2, RZ, PT ;  /* 0x000000ff0200720c */ /* 0x004fda0003f05270 */
[----:B------:R-:W-:Y:S01]  /*14780*/  @P0 LOP3.LUT R16, R16, 0x80, RZ, 0xfc, !PT ;  /* 0x0000008010100812 */ /* 0x000fe200078efcff */
[----:B------:R-:W-:Y:S06]  /*14790*/  @P0 BAR.ARV 0x4, 0x200 ;  /* 0x0108000000000b1d */ /* 0x000fec0000002000 */
[----:B0-----:R-:W-:Y:S01]  /*147a0*/  ISETP.LE.AND P0, PT, R0, UR7, PT ;  /* 0x0000000700007c0c */ /* 0x001fe2000bf03270 */
[----:B------:R-:W-:-:S05]  /*147b0*/  IMAD.MOV.U32 R0, RZ, RZ, 0x1 ;  /* 0x00000001ff007424 */ /* 0x000fca00078e00ff */
[----:B------:R0:W-:Y:S07]  /*147c0*/  STL [R1], R0 ;  /* 0x0000000001007387 */ /* 0x0001ee0000100800 */
[----:B------:R-:W-:Y:S05]  /*147d0*/  @P0 BRA `(.L_x_904) ;  /* 0x0000004c00680947 */ /* 0x000fea0003800000 */
[----:B------:R-:W1:Y:S01]  /*147e0*/  S2R R11, SR_TID.X ;  /* 0x00000000000b7919 */ /* 0x000e620000002100 */
[----:B------:R-:W-:Y:S01]  /*147f0*/  ULDC.64 UR42, c[0x0][0x2f0] ;  /* 0x0000bc00002a7ab9 */ /* 0x000fe20000000a00 */
[----:B------:R-:W-:Y:S01]  /*14800*/  ULDC.64 UR4, c[0x0][0x418] ;  /* 0x0001060000047ab9 */ /* 0x000fe20000000a00 */
[----:B------:R-:W-:Y:S01]  /*14810*/  MOV R17, 0x400 ;  /* 0x0000040000117802 */ /* 0x000fe20000000f00 */
[----:B------:R-:W-:Y:S01]  /*14820*/  UISETP.NE.U32.AND UP0, UPT, UR4, URZ, UPT ;  /* 0x0000003f0400728c */ /* 0x000fe2000bf05070 */
[----:B------:R-:W-:Y:S01]  /*14830*/  LOP3.LUT R16, R16, 0xfffffffe, RZ, 0xc0, !PT ;  /* 0xfffffffe10107812 */ /* 0x000fe200078ec0ff */
[----:B------:R-:W-:Y:S01]  /*14840*/  ULDC UR6, c[0x0][0x2b8] ;  /* 0x0000ae0000067ab9 */ /* 0x000fe20000000800 */
[----:B------:R-:W-:Y:S01]  /*14850*/  ULDC UR4, c[0x0][0x424] ;  /* 0x0001090000047ab9 */ /* 0x000fe20000000800 */
[----:B------:R-:W-:Y:S01]  /*14860*/  UISETP.NE.AND.EX UP0, UPT, UR5, URZ, UPT, UP0 ;  /* 0x0000003f0500728c */ /* 0x000fe2000bf05300 */
[----:B------:R-:W-:Y:S01]  /*14870*/  ULDC UR40, c[0x0][0x288] ;  /* 0x0000a20000287ab9 */ /* 0x000fe20000000800 */
[----:B------:R-:W-:Y:S01]  /*14880*/  ULDC UR41, c[0x0][0x448] ;  /* 0x0001120000297ab9 */ /* 0x000fe20000000800 */
[----:B------:R-:W-:Y:S01]  /*14890*/  ULOP3.LUT UR51, UR39, 0x2, URZ, 0xfc, !UPT ;  /* 0x0000000227337892 */ /* 0x000fe2000f8efc3f */
[C---:B-1----:R-:W-:Y:S01]  /*148a0*/  IMAD.SHL.U32 R2, R11.reuse, 0x40, RZ ;  /* 0x000000400b027824 */ /* 0x042fe200078e00ff */
[----:B------:R-:W-:Y:S01]  /*148b0*/  SHF.R.U32.HI R4, RZ, 0x1, R11 ;  /* 0x00000001ff047819 */ /* 0x000fe2000001160b */
[----:B0-----:R-:W-:-:S02]  /*148c0*/  IMAD.SHL.U32 R0, R11, 0x20, RZ ;  /* 0x000000200b007824 */ /* 0x001fc400078e00ff */
[C---:B------:R-:W-:Y:S01]  /*148d0*/  IMAD.SHL.U32 R9, R11.reuse, 0x4, RZ ;  /* 0x000000040b097824 */ /* 0x040fe200078e00ff */
[----:B------:R-:W-:Y:S01]  /*148e0*/  LOP3.LUT R3, R2, 0x180, RZ, 0xc0, !PT ;  /* 0x0000018002037812 */ /* 0x000fe200078ec0ff */
[C---:B------:R-:W-:Y:S02]  /*148f0*/  IMAD.SHL.U32 R5, R11.reuse, 0x10, RZ ;  /* 0x000000100b057824 */ /* 0x040fe400078e00ff */
[----:B------:R-:W-:Y:S01]  /*14900*/  IMAD.SHL.U32 R8, R11, 0x2, RZ ;  /* 0x000000020b087824 */ /* 0x000fe200078e00ff */
[----:B------:R-:W-:Y:S01]  /*14910*/  LOP3.LUT R3, R3, 0x30, R4, 0xf8, !PT ;  /* 0x0000003003037812 */ /* 0x000fe200078ef804 */
[----:B------:R-:W-:Y:S01]  /*14920*/  IMAD.SHL.U32 R6, R11, 0x8, RZ ;  /* 0x000000080b067824 */ /* 0x000fe200078e00ff */
[----:B------:R-:W-:Y:S02]  /*14930*/  LOP3.LUT R4, R0, 0x80, RZ, 0xc0, !PT ;  /* 0x0000008000047812 */ /* 0x000fe400078ec0ff */
[----:B------:R-:W-:Y:S02]  /*14940*/  LOP3.LUT R7, R5, 0x1b0, RZ, 0xc0, !PT ;  /* 0x000001b005077812 */ /* 0x000fe400078ec0ff */
[----:B------:R-:W-:-:S02]  /*14950*/  LOP3.LUT R4, R4, 0x10, R11, 0xf8, !PT ;  /* 0x0000001004047812 */ /* 0x000fc400078ef80b */
[----:B------:R-:W-:Y:S02]  /*14960*/  LOP3.LUT R8, R7, 0x30, R8, 0x78, !PT ;  /* 0x0000003007087812 */ /* 0x000fe400078e7808 */
[----:B------:R-:W-:Y:S02]  /*14970*/  LOP3.LUT R4, R4, 0x10, R9, 0x78, !PT ;  /* 0x0000001004047812 */ /* 0x000fe400078e7809 */
[----:B------:R-:W2:Y:S01]  /*14980*/  LDL R9, [R1+0x18] ;  /* 0x0000180001097983 */ /* 0x000ea20000100800 */
[----:B------:R-:W-:Y:S02]  /*14990*/  LOP3.LUT R7, R5, 0x600, RZ, 0xc0, !PT ;  /* 0x0000060005077812 */ /* 0x000fe400078ec0ff */
[----:B------:R-:W-:Y:S02]  /*149a0*/  LOP3.LUT R3, R3, 0x30, R6, 0x78, !PT ;  /* 0x0000003003037812 */ /* 0x000fe400078e7806 */
[----:B------:R-:W-:Y:S02]  /*149b0*/  LOP3.LUT R7, R7, 0x60, R0, 0xf8, !PT ;  /* 0x0000006007077812 */ /* 0x000fe400078ef800 */
[----:B------:R-:W-:-:S02]  /*149c0*/  LOP3.LUT R2, R3, 0x640, R2, 0xf8, !PT ;  /* 0x0000064003027812 */ /* 0x000fc400078ef802 */
[----:B------:R-:W-:Y:S02]  /*149d0*/  LOP3.LUT R7, R7, 0x100, R0, 0xf8, !PT ;  /* 0x0000010007077812 */ /* 0x000fe400078ef800 */
[----:B------:R-:W-:Y:S01]  /*149e0*/  LOP3.LUT R6, R8, 0x640, R5, 0xf8, !PT ;  /* 0x0000064008067812 */ /* 0x000fe200078ef805 */
[----:B------:R0:W-:Y:S01]  /*149f0*/  STL [R1+0x24], R2 ;  /* 0x0000240201007387 */ /* 0x0001e20000100800 */
[----:B------:R-:W-:-:S03]  /*14a00*/  LOP3.LUT R10, R5, 0x30, RZ, 0xc0, !PT ;  /* 0x00000030050a7812 */ /* 0x000fc600078ec0ff */
[----:B------:R-:W-:Y:S01]  /*14a10*/  STL [R1+0x1c], R6 ;  /* 0x00001c0601007387 */ /* 0x000fe20000100800 */
[----:B0-----:R-:W-:-:S05]  /*14a20*/  LOP3.LUT R2, R7, R4, RZ, 0xfc, !PT ;  /* 0x0000000407027212 */ /* 0x001fca00078efcff */
[----:B------:R0:W-:Y:S01]  /*14a30*/  STL [R1+0x20], R2 ;  /* 0x0000200201007387 */ /* 0x0001e20000100800 */
[----:B------:R-:W-:Y:S02]  /*14a40*/  ISETP.GE.AND P1, PT, R10, UR43, PT ;  /* 0x0000002b0a007c0c */ /* 0x000fe4000bf26270 */
[----:B0-----:R-:W-:-:S04]  /*14a50*/  LOP3.LUT R2, R11, 0x7f, RZ, 0xc0, !PT ;  /* 0x0000007f0b027812 */ /* 0x001fc800078ec0ff */
[----:B------:R-:W-:Y:S01]  /*14a60*/  SHF.R.U32.HI R2, RZ, 0x2, R2 ;  /* 0x00000002ff027819 */ /* 0x000fe20000011602 */
[----:B------:R-:W-:-:S03]  /*14a70*/  IMAD.U32 R4, RZ, RZ, UR7 ;  /* 0x00000007ff047e24 */ /* 0x000fc6000f8e00ff */
[----:B------:R-:W-:Y:S01]  /*14a80*/  LOP3.LUT R0, R2, 0x60, R0, 0xf8, !PT ;  /* 0x0000006002007812 */ /* 0x000fe200078ef800 */
[----:B------:R-:W-:Y:S01]  /*14a90*/  IMAD.MOV.U32 R3, RZ, RZ, 0x1 ;  /* 0x00000001ff037424 */ /* 0x000fe200078e00ff */
[----:B------:R-:W-:Y:S02]  /*14aa0*/  ISETP.GE.AND P0, PT, R10, UR43, PT ;  /* 0x0000002b0a007c0c */ /* 0x000fe4000bf06270 */
[----:B------:R-:W-:Y:S01]  /*14ab0*/  LOP3.LUT R2, R0, 0x80, RZ, 0xfc, !PT ;  /* 0x0000008000027812 */ /* 0x000fe200078efcff */
[----:B------:R0:W-:Y:S01]  /*14ac0*/  STL [R1+0x28], R4 ;  /* 0x0000280401007387 */ /* 0x0001e20000100800 */
[----:B------:R-:W-:-:S03]  /*14ad0*/  @P1 LOP3.LUT R16, R16, 0x1, RZ, 0xfc, !PT ;  /* 0x0000000110101812 */ /* 0x000fc600078efcff */
[----:B------:R0:W-:Y:S01]  /*14ae0*/  STL [R1], R3 ;  /* 0x0000000301007387 */ /* 0x0001e20000100800 */
[----:B------:R-:W-:-:S03]  /*14af0*/  LOP3.LUT R16, R16, 0xffffffef, RZ, 0xc0, !PT ;  /* 0xffffffef10107812 */ /* 0x000fc600078ec0ff */
[----:B------:R0:W-:Y:S01]  /*14b00*/  STL [R1+0x30], RZ ;  /* 0x000030ff01007387 */ /* 0x0001e20000100800 */
[----:B------:R-:W-:Y:S01]  /*14b10*/  USEL UR4, UR4, 0x1, UP0 ;  /* 0x0000000104047887 */ /* 0x000fe20008000000 */
[----:B------:R-:W-:Y:S02]  /*14b20*/  @P0 LOP3.LUT R16, R16, 0x10, RZ, 0xfc, !PT ;  /* 0x0000001010100812 */ /* 0x000fe400078efcff */
[----:B------:R-:W-:Y:S01]  /*14b30*/  ISETP.GE.AND P0, PT, R10, UR6, PT ;  /* 0x000000060a007c0c */ /* 0x000fe2000bf06270 */
[----:B------:R-:W-:-:S04]  /*14b40*/  UIMAD UR42, UR4, UR42, URZ ;  /* 0x0000002a042a72a4 */ /* 0x000fc8000f8e023f */
[----:B------:R-:W-:Y:S01]  /*14b50*/  UIADD3 UR4, UR42, 0x9f, URZ ;  /* 0x0000009f2a047890 */ /* 0x000fe2000fffe03f */
[----:B------:R-:W-:-:S03]  /*14b60*/  LOP3.LUT R16, R16, 0xffffffbf, RZ, 0xc0, !PT ;  /* 0xffffffbf10107812 */ /* 0x000fc600078ec0ff */
[----:B------:R-:W-:Y:S01]  /*14b70*/  UIMAD.WIDE UR4, UR4, 0x66666667, URZ ;  /* 0x66666667040478a5 */ /* 0x000fe2000f8e023f */
[----:B------:R-:W-:-:S03]  /*14b80*/  IMAD.MOV.U32 R28, RZ, RZ, RZ ;  /* 0x000000ffff1c7224 */ /* 0x000fc600078e00ff */
[----:B------:R-:W-:Y:S01]  /*14b90*/  USHF.R.U32.HI UR38, URZ, 0x1f, UR5 ;  /* 0x0000001f3f267899 */ /* 0x000fe20008011605 */
[----:B------:R-:W-:Y:S01]  /*14ba0*/  @P0 LOP3.LUT R16, R16, 0x40, RZ, 0xfc, !PT ;  /* 0x0000004010100812 */ /* 0x000fe200078efcff */
[----:B------:R-:W-:Y:S02]  /*14bb0*/  UIMAD UR41, UR41, UR40, URZ ;  /* 0x00000028292972a4 */ /* 0x000fe4000f8e023f */
[----:B------:R-:W-:Y:S02]  /*14bc0*/  UIADD3 UR47, UR42, 0x1, -UR40 ;  /* 0x000000012a2f7890 */ /* 0x000fe4000fffe828 */
[----:B------:R-:W-:Y:S02]  /*14bd0*/  ULOP3.LUT UR50, UR39, 0x1, URZ, 0xfc, !UPT ;  /* 0x0000000127327892 */ /* 0x000fe4000f8efc3f */
[----:B------:R-:W-:Y:S02]  /*14be0*/  UIADD3 UR40, UR42, -UR40, URZ ;  /* 0x800000282a287290 */ /* 0x000fe4000fffe03f */
[----:B------:R-:W-:Y:S01]  /*14bf0*/  ULEA.HI.SX32 UR38, UR5, UR38, 0x1a ;  /* 0x0000002605267291 */ /* 0x000fe2000f8fd23f */
[----:B------:R-:W-:Y:S01]  /*14c00*/  ULDC UR46, c[0x0][0xc] ;  /* 0x00000300002e7ab9 */ /* 0x000fe20000000800 */
[----:B--2---:R-:W-:-:S05]  /*14c10*/  LEA R17, R9, R17, 0x18 ;  /* 0x0000001109117211 */ /* 0x004fca00078ec0ff */
[----:B------:R-:W-:-:S05]  /*14c20*/  IMAD.IADD R0, R17, 0x1, R6 ;  /* 0x0000000111007824 */ /* 0x000fca00078e0206 */
[----:B------:R0:W-:Y:S02]  /*14c30*/  STL [R1+0x2c], R0 ;  /* 0x00002c0001007387 */ /* 0x0001e40000100800 */
.L_x_977:
[----:B0-----:R-:W2:Y:S01]  /*14c40*/  LDL R0, [R1+0x28] ;  /* 0x0000280001007983 */ /* 0x001ea20000100800 */
[----:B------:R-:W-:Y:S02]  /*14c50*/  ULDC UR7, c[0x0][0xc60] ;  /* 0x0003180000077ab9 */ /* 0x000fe40000000800 */
[----:B------:R-:W-:-:S11]  /*14c60*/  UISETP.NE.AND UP0, UPT, UR7, 0x1, UPT ;  /* 0x000000010700788c */ /* 0x000fd6000bf05270 */
[----:B------:R-:W-:Y:S01]  /*14c70*/  @UP0 ULDC UR4, c[0x0][0xc64] ;  /* 0x0003190000040ab9 */ /* 0x000fe20000000800 */
[----:B------:R-:W-:Y:S01]  /*14c80*/  @UP0 ULDC UR8, c[0x0][0xc68] ;  /* 0x00031a0000080ab9 */ /* 0x000fe20000000800 */
[C---:B--2---:R-:W-:Y:S02]  /*14c90*/  R2UR UR37, R0.reuse ;  /* 0x00000000002572ca */ /* 0x044fe400000e0000 */
[----:B------:R-:W-:-:S11]  /*14ca0*/  R2UR UR6, R0 ;  /* 0x00000000000672ca */ /* 0x000fd600000e0000 */
[----:B------:R-:W-:-:S04]  /*14cb0*/  UIMAD.WIDE.U32 UR4, UR37, UR4, URZ ;  /* 0x00000004250472a5 */ /* 0x000fc8000f8e003f */
[----:B------:R-:W-:-:S03]  /*14cc0*/  @UP0 USHF.R.U32.HI UR37, URZ, UR8, UR5 ;  /* 0x000000083f250299 */ /* 0x000fc60008011605 */
[----:B------:R-:W-:Y:S02]  /*14cd0*/  ULDC UR4, c[0x0][0xc78] ;  /* 0x00031e0000047ab9 */ /* 0x000fe40000000800 */
[----:B------:R-:W-:Y:S02]  /*14ce0*/  UISETP.GE.AND UP0, UPT, UR37, UR4, UPT ;  /* 0x000000042500728c */ /* 0x000fe4000bf06270 */
[----:B------:R-:W-:-:S04]  /*14cf0*/  UIADD3 UR4, -UR37, URZ, URZ ;  /* 0x0000003f25047290 */ /* 0x000fc8000fffe13f */
[----:B------:R-:W-:Y:S01]  /*14d00*/  PLOP3.LUT P0, PT, PT, PT, UP0, 0x80, 0x0 ;  /* 0x000000000000781c */ /* 0x000fe20003f0f008 */
[----:B------:R-:W-:-:S12]  /*14d10*/  UIMAD UR7, UR7, UR4, UR6 ;  /* 0x00000004070772a4 */ /* 0x000fd8000f8e0206 */
[----:B-1----:R-:W-:Y:S05]  /*14d20*/  @!P0 BRA `(.L_x_905) ;  /* 0x0000000000208947 */ /* 0x002fea0003800000 */
        /* <DEDUP_REMOVED lines=8> */
.L_x_905:
[----:B------:R-:W-:Y:S01]  /*14db0*/  ULDC UR8, c[0x0][0xc54] ;  /* 0x0003150000087ab9 */ /* 0x000fe20000000800 */
[----:B------:R-:W-:Y:S01]  /*14dc0*/  UMOV UR6, UR7 ;  /* 0x0000000700067c82 */ /* 0x000fe20008000000 */
[----:B------:R-:W-:-:S11]  /*14dd0*/  UISETP.NE.AND UP0, UPT, UR8, 0x1, UPT ;  /* 0x000000010800788c */ /* 0x000fd6000bf05270 */
[----:B------:R-:W-:Y:S02]  /*14de0*/  @UP0 ULDC.64 UR10, c[0x0][0xc58] ;  /* 0x00031600000a0ab9 */ /* 0x000fe40000000a00 */
[----:B------:R-:W-:-:S04]  /*14df0*/  UIMAD.WIDE.U32 UR4, UR7, UR10, URZ ;  /* 0x0000000a070472a5 */ /* 0x000fc8000f8e003f */
[----:B------:R-:W-:-:S04]  /*14e00*/  @UP0 USHF.R.U32.HI UR6, URZ, UR11, UR5 ;  /* 0x0000000b3f060299 */ /* 0x000fc80008011605 */
[----:B------:R-:W-:-:S12]  /*14e10*/  UIMAD UR4, UR6, UR8, URZ ;  /* 0x00000008060472a4 */ /* 0x000fd8000f8e023f */
.L_x_906:
[----:B------:R-:W-:Y:S01]  /*14e20*/  ULDC UR5, c[0x0][0xc48] ;  /* 0x0003120000057ab9 */ /* 0x000fe20000000800 */
[----:B------:R-:W-:Y:S01]  /*14e30*/  ULDC.64 UR8, c[0x0][0xa28] ;  /* 0x00028a0000087ab9 */ /* 0x000fe20000000a00 */
[----:B------:R-:W-:Y:S01]  /*14e40*/  UISETP.NE.AND UP1, UPT, UR5, 0x1, UPT ;  /* 0x000000010500788c */ /* 0x000fe2000bf25270 */
[----:B------:R-:W-:Y:S01]  /*14e50*/  IMAD.MOV.U32 R22, RZ, RZ, RZ ;  /* 0x000000ffff167224 */ /* 0x000fe200078e00ff */
[----:B------:R-:W-:Y:S02]  /*14e60*/  UIADD3 UR4, UR7, -UR4, URZ ;  /* 0x8000000407047290 */ /* 0x000fe4000fffe03f */
[----:B------:R-:W-:Y:S01]  /*14e70*/  UISETP.NE.U32.AND UP0, UPT, UR8, URZ, UPT ;  /* 0x0000003f0800728c */ /* 0x000fe2000bf05070 */
[----:B------:R-:W-:Y:S02]  /*14e80*/  ULDC UR5, c[0x0][0xc54] ;  /* 0x0003150000057ab9 */ /* 0x000fe40000000800 */
[----:B------:R-:W-:Y:S02]  /*14e90*/  UIMAD UR37, UR37, UR5, UR4 ;  /* 0x00000005252572a4 */ /* 0x000fe4000f8e0204 */
[----:B------:R-:W-:-:S02]  /*14ea0*/  UISETP.NE.AND.EX UP0, UPT, UR9, URZ, UPT, UP0 ;  /* 0x0000003f0900728c */ /* 0x000fc4000bf05300 */
[----:B------:R-:W-:Y:S01]  /*14eb0*/  @UP1 ULDC UR4, c[0x0][0xc4c] ;  /* 0x0003130000041ab9 */ /* 0x000fe20000000800 */
[----:B------:R-:W-:Y:S01]  /*14ec0*/  @UP1 ULDC UR7, c[0x0][0xc50] ;  /* 0x0003140000071ab9 */ /* 0x000fe20000000800 */
[----:B------:R-:W-:Y:S02]  /*14ed0*/  UIMAD.WIDE.U32 UR4, UR37, UR4, URZ ;  /* 0x00000004250472a5 */ /* 0x000fe4000f8e003f */
[----:B------:R-:W-:Y:S01]  /*14ee0*/  UMOV UR36, UR37 ;  /* 0x0000002500247c82 */ /* 0x000fe20008000000 */
[----:B------:R-:W-:Y:S01]  /*14ef0*/  PLOP3.LUT P0, PT, PT, PT, UP0, 0x80, 0x0 ;  /* 0x000000000000781c */ /* 0x000fe20003f0f008 */
[----:B------:R-:W-:-:S03]  /*14f00*/  @UP1 USHF.R.U32.HI UR36, URZ, UR7, UR5 ;  /* 0x000000073f241299 */ /* 0x000fc60008011605 */
[----:B------:R-:W-:Y:S02]  /*14f10*/  @UP0 ULDC.64 UR4, c[0x0][0xa28] ;  /* 0x00028a0000040ab9 */ /* 0x000fe40000000a00 */
[----:B------:R-:W-:-:S06]  /*14f20*/  @UP0 UIMAD.WIDE UR4, UR36, 0x4, UR4 ;  /* 0x00000004240408a5 */ /* 0x000fcc000f8e0204 */
[----:B------:R-:W-:Y:S01]  /*14f30*/  IMAD.U32 R2, RZ, RZ, UR4 ;  /* 0x00000004ff027e24 */ /* 0x000fe2000f8e00ff */
[----:B------:R-:W-:Y:S01]  /*14f40*/  ULOP3.LUT UR6, URZ, UR6, URZ, 0x33, !UPT ;  /* 0x000000063f067292 */ /* 0x000fe2000f8e333f */
[----:B------:R-:W-:Y:S01]  /*14f50*/  IMAD.U32 R3, RZ, RZ, UR5 ;  /* 0x00000005ff037e24 */ /* 0x000fe2000f8e00ff */
[----:B------:R-:W-:Y:S01]  /*14f60*/  ULDC UR5, c[0x0][0x448] ;  /* 0x0001120000057ab9 */ /* 0x000fe20000000800 */
[----:B------:R-:W-:-:S03]  /*14f70*/  ULDC UR4, c[0x0][0xc3c] ;  /* 0x00030f0000047ab9 */ /* 0x000fc60000000800 */
[----:B------:R-:W2:Y:S01]  /*14f80*/  @P0 LDG.E R22, desc[UR48][R2.64] ;  /* 0x0000003002160981 */ /* 0x000ea2000c1e1900 */
[----:B------:R-:W-:Y:S02]  /*14f90*/  UISETP.NE.AND UP2, UPT, UR5, 0x1, UPT ;  /* 0x000000010500788c */ /* 0x000fe4000bf45270 */
[----:B------:R-:W-:Y:S02]  /*14fa0*/  UIADD3 UR6, UR6, UR4, URZ ;  /* 0x0000000406067290 */ /* 0x000fe4000fffe03f */
[----:B------:R-:W-:Y:S02]  /*14fb0*/  UP2UR UR52, UPR, URZ, 0x4 ;  /* 0x000000043f347883 */ /* 0x000fe40008000000 */
[----:B------:R-:W-:Y:S01]  /*14fc0*/  UIMAD UR43, UR6, 0xc0, URZ ;  /* 0x000000c0062b78a4 */ /* 0x000fe2000f8e023f */
[----:B------:R-:W-:Y:S02]  /*14fd0*/  ULDC.64 UR4, c[0x0][0x9e0] ;  /* 0x0002780000047ab9 */ /* 0x000fe40000000a00 */
[----:B------:R-:W-:-:S02]  /*14fe0*/  UISETP.GE.AND UP0, UPT, UR5, 0x1, UPT ;  /* 0x000000010500788c */ /* 0x000fc4000bf06270 */
[----:B------:R-:W-:Y:S01]  /*14ff0*/  UIADD3 UR8, UR43, 0xbf, URZ ;  /* 0x000000bf2b087890 */ /* 0x000fe2000fffe03f */
[----:B------:R-:W-:Y:S01]  /*15000*/  @UP2 ULDC UR6, c[0x0][0x44c] ;  /* 0x0001130000062ab9 */ /* 0x000fe20000000800 */
[----:B------:R-:W-:Y:S02]  /*15010*/  @UP2 ULDC UR9, c[0x0][0x450] ;  /* 0x0001140000092ab9 */ /* 0x000fe40000000800 */
[----:B------:R-:W-:Y:S01]  /*15020*/  UIMAD.WIDE.U32 UR6, UR8, UR6, URZ ;  /* 0x00000006080672a5 */ /* 0x000fe2000f8e003f */
[----:B------:R-:W-:-:S03]  /*15030*/  PLOP3.LUT P1, PT, PT, PT, UP0, 0x80, 0x0 ;  /* 0x000000000000781c */ /* 0x000fc60003f2f008 */
[----:B------:R-:W-:-:S04]  /*15040*/  @UP2 USHF.R.U32.HI UR8, URZ, UR9, UR7 ;  /* 0x000000093f082299 */ /* 0x000fc80008011607 */
[----:B------:R-:W-:-:S04]  /*15050*/  UIADD3 UR6, UR47, UR8, URZ ;  /* 0x000000082f067290 */ /* 0x000fc8000fffe03f */
[----:B------:R-:W-:Y:S01]  /*15060*/  UIADD3 UR4, UR6, UR4, URZ ;  /* 0x0000000406047290 */ /* 0x000fe2000fffe03f */
[----:B--2---:R0:W-:Y:S01]  /*15070*/  STL [R1+0x14], R22 ;  /* 0x0000141601007387 */ /* 0x0041e20000100800 */
[----:B------:R-:W-:Y:S10]  /*15080*/  @!P1 BRA `(.L_x_907) ;  /* 0x0000000000449947 */ /* 0x000ff40003800000 */
[----:B------:R-:W-:Y:S01]  /*15090*/  ISETP.LT.AND P0, PT, RZ, UR6, PT ;  /* 0x00000006ff007c0c */ /* 0x000fe2000bf01270 */
[----:B------:R-:W-:-:S12]  /*150a0*/  UIADD3 UR8, UR6, -0x1, URZ ;  /* 0xffffffff06087890 */ /* 0x000fd8000fffe03f */
[----:B------:R-:W-:Y:S05]  /*150b0*/  @P0 BRA `(.L_x_908) ;  /* 0x00000000001c0947 */ /* 0x000fea0003800000 */
[----:B------:R-:W-:Y:S02]  /*150c0*/  UISETP.NE.AND UP0, UPT, UR5, 0x1, UPT ;  /* 0x000000010500788c */ /* 0x000fe4000bf05270 */
[----:B------:R-:W-:-:S09]  /*150d0*/  UIADD3 UR8, -UR6, URZ, URZ ;  /* 0x0000003f06087290 */ /* 0x000fd2000fffe13f */
[----:B------:R-:W-:Y:S02]  /*150e0*/  @UP0 ULDC.64 UR10, c[0x0][0x9e8] ;  /* 0x00027a00000a0ab9 */ /* 0x000fe40000000a00 */
[----:B------:R-:W-:-:S04]  /*150f0*/  UIMAD.WIDE.U32 UR6, UR8, UR10, URZ ;  /* 0x0000000a080672a5 */ /* 0x000fc8000f8e003f */
[----:B------:R-:W-:-:S04]  /*15100*/  @UP0 USHF.R.U32.HI UR8, URZ, UR11, UR7 ;  /* 0x0000000b3f080299 */ /* 0x000fc80008011607 */
[----:B------:R-:W-:Y:S01]  /*15110*/  ULOP3.LUT UR8, URZ, UR8, URZ, 0x33, !UPT ;  /* 0x000000083f087292 */ /* 0x000fe2000f8e333f */
[----:B------:R-:W-:Y:S11]  /*15120*/  BRA `(.L_x_909) ;  /* 0x0000000000107947 */ /* 0x000ff60003800000 */
.L_x_908:
[----:B------:R-:W-:-:S11]  /*15130*/  UISETP.NE.AND UP0, UPT, UR5, 0x1, UPT ;  /* 0x000000010500788c */ /* 0x000fd6000bf05270 */
[----:B------:R-:W-:Y:S02]  /*15140*/  @UP0 ULDC.64 UR10, c[0x0][0x9e8] ;  /* 0x00027a00000a0ab9 */ /* 0x000fe40000000a00 */
[----:B------:R-:W-:-:S04]  /*15150*/  UIMAD.WIDE.U32 UR6, UR8, UR10, URZ ;  /* 0x0000000a080672a5 */ /* 0x000fc8000f8e003f */
[----:B------:R-:W-:-:S12]  /*15160*/  @UP0 USHF.R.U32.HI UR8, URZ, UR11, UR7 ;  /* 0x0000000b3f080299 */ /* 0x000fd80008011607 */
.L_x_909:
[----:B------:R-:W-:-:S04]  /*15170*/  UIMAD UR8, UR8, UR5, UR5 ;  /* 0x00000005080872a4 */ /* 0x000fc8000f8e0205 */
[----:B------:R-:W-:-:S04]  /*15180*/  UISETP.LT.AND UP0, UPT, UR4, UR8, UPT ;  /* 0x000000080400728c */ /* 0x000fc8000bf01270 */
[----:B------:R-:W-:-:S12]  /*15190*/  USEL UR4, UR4, UR8, UP0 ;  /* 0x0000000804047287 */ /* 0x000fd80008000000 */
.L_x_907:
[----:B------:R-:W-:Y:S02]  /*151a0*/  UISETP.NE.AND UP0, UPT, UR52, URZ, UPT ;  /* 0x0000003f3400728c */ /* 0x000fe4000bf05270 */
[----:B------:R-:W-:Y:S01]  /*151b0*/  UIADD3 UR6, UR4, 0x9f, URZ ;  /* 0x0000009f04067890 */ /* 0x000fe2000fffe03f */
[----:B------:R-:W-:-:S03]  /*151c0*/  UMOV UR10, UR43 ;  /* 0x0000002b000a7c82 */ /* 0x000fc60008000000 */
[----:B------:R-:W-:-:S04]  /*151d0*/  UIMAD.WIDE UR6, UR6, 0x66666667, URZ ;  /* 0x66666667060678a5 */ /* 0x000fc8000f8e023f */
[----:B------:R-:W-:Y:S01]  /*151e0*/  USHF.R.U32.HI UR4, URZ, 0x1f, UR7 ;  /* 0x0000001f3f047899 */ /* 0x000fe20008011607 */
[----:B------:R-:W-:Y:S02]  /*151f0*/  @UP0 ULDC UR8, c[0x0][0x44c] ;  /* 0x0001130000080ab9 */ /* 0x000fe40000000800 */
[----:B------:R-:W-:Y:S01]  /*15200*/  @UP0 ULDC UR6, c[0x0][0x450] ;  /* 0x0001140000060ab9 */ /* 0x000fe20000000800 */
[----:B------:R-:W-:Y:S02]  /*15210*/  UIMAD.WIDE.U32 UR8, UR43, UR8, URZ ;  /* 0x000000082b0872a5 */ /* 0x000fe4000f8e003f */
[----:B------:R-:W-:Y:S02]  /*15220*/  ULEA.HI.SX32 UR4, UR7, UR4, 0x1a ;  /* 0x0000000407047291 */ /* 0x000fe4000f8fd23f */
[----:B------:R-:W-:Y:S02]  /*15230*/  @UP0 USHF.R.U32.HI UR10, URZ, UR6, UR9 ;  /* 0x000000063f0a0299 */ /* 0x000fe40008011609 */
[----:B------:R-:W-:-:S02]  /*15240*/  UISETP.LT.AND UP0, UPT, UR38, UR4, UPT ;  /* 0x000000042600728c */ /* 0x000fc4000bf01270 */
[----:B------:R-:W-:Y:S01]  /*15250*/  UIADD3 UR6, UR40, UR10, URZ ;  /* 0x0000000a28067290 */ /* 0x000fe2000fffe03f */
[----:B------:R-:W-:Y:S01]  /*15260*/  ULDC UR8, c[0x0][0x9dc] ;  /* 0x0002770000087ab9 */ /* 0x000fe20000000800 */
[----:B------:R-:W-:Y:S02]  /*15270*/  USEL UR44, UR38, UR4, UP0 ;  /* 0x00000004262c7287 */ /* 0x000fe40008000000 */
[----:B------:R-:W-:Y:S01]  /*15280*/  UIADD3 UR8, UR6, -UR8, URZ ;  /* 0x8000000806087290 */ /* 0x000fe2000fffe03f */
[----:B------:R-:W-:Y:S11]  /*15290*/  @!P1 BRA `(.L_x_910) ;  /* 0x0000000000489947 */ /* 0x000ff60003800000 */
[----:B------:R-:W-:Y:S02]  /*152a0*/  UMOV UR4, UR6 ;  /* 0x0000000600047c82 */ /* 0x000fe40008000000 */
[----:B------:R-:W-:-:S06]  /*152b0*/  UISETP.GT.AND UP0, UPT, UR4, -0x1, UPT ;  /* 0xffffffff0400788c */ /* 0x000fcc000bf04270 */
[----:B------:R-:W-:-:S13]  /*152c0*/  PLOP3.LUT P0, PT, PT, PT, UP0, 0x80, 0x0 ;  /* 0x000000000000781c */ /* 0x000fda0003f0f008 */
[----:B------:R-:W-:Y:S05]  /*152d0*/  @P0 BRA `(.L_x_911) ;  /* 0x00000000001c0947 */ /* 0x000fea0003800000 */
[----:B------:R-:W-:Y:S02]  /*152e0*/  UISETP.NE.AND UP0, UPT, UR5, 0x1, UPT ;  /* 0x000000010500788c */ /* 0x000fe4000bf05270 */
[----:B------:R-:W-:-:S09]  /*152f0*/  ULOP3.LUT UR4, URZ, UR4, URZ, 0x33, !UPT ;  /* 0x000000043f047292 */ /* 0x000fd2000f8e333f */
[----:B------:R-:W-:Y:S02]  /*15300*/  @UP0 ULDC.64 UR10, c[0x0][0x9e8] ;  /* 0x00027a00000a0ab9 */ /* 0x000fe40000000a00 */
[----:B------:R-:W-:-:S04]  /*15310*/  UIMAD.WIDE.U32 UR6, UR4, UR10, URZ ;  /* 0x0000000a040672a5 */ /* 0x000fc8000f8e003f */
[----:B------:R-:W-:-:S04]  /*15320*/  @UP0 USHF.R.U32.HI UR4, URZ, UR11, UR7 ;  /* 0x0000000b3f040299 */ /* 0x000fc80008011607 */
[----:B------:R-:W-:Y:S01]  /*15330*/  ULOP3.LUT UR4, URZ, UR4, URZ, 0x33, !UPT ;  /* 0x000000043f047292 */ /* 0x000fe2000f8e333f */
[----:B------:R-:W-:Y:S11]  /*15340*/  BRA `(.L_x_912) ;  /* 0x0000000000107947 */ /* 0x000ff60003800000 */
.L_x_911:
[----:B------:R-:W-:-:S11]  /*15350*/  UISETP.NE.AND UP0, UPT, UR5, 0x1, UPT ;  /* 0x000000010500788c */ /* 0x000fd6000bf05270 */
[----:B------:R-:W-:Y:S02]  /*15360*/  @UP0 ULDC.64 UR10, c[0x0][0x9e8] ;  /* 0x00027a00000a0ab9 */ /* 0x000fe40000000a00 */
[----:B------:R-:W-:-:S04]  /*15370*/  UIMAD.WIDE.U32 UR6, UR4, UR10, URZ ;  /* 0x0000000a040672a5 */ /* 0x000fc8000f8e003f */
[----:B------:R-:W-:-:S12]  /*15380*/  @UP0 USHF.R.U32.HI UR4, URZ, UR11, UR7 ;  /* 0x0000000b3f040299 */ /* 0x000fd80008011607 */
.L_x_912:
[----:B------:R-:W-:-:S04]  /*15390*/  UIMAD UR4, UR4, UR5, URZ ;  /* 0x00000005040472a4 */ /* 0x000fc8000f8e023f */
[----:B------:R-:W-:-:S04]  /*153a0*/  UISETP.LT.AND UP0, UPT, UR8, UR4, UPT ;  /* 0x000000040800728c */ /* 0x000fc8000bf01270 */
[----:B------:R-:W-:-:S12]  /*153b0*/  USEL UR8, UR8, UR4, !UP0 ;  /* 0x0000000408087287 */ /* 0x000fd8000c000000 */
.L_x_910:
[----:B------:R-:W-:Y:S01]  /*153c0*/  UIMAD.WIDE UR4, UR8, 0x66666667, URZ ;  /* 0x66666667080478a5 */ /* 0x000fe2000f8e023f */
[----:B------:R-:W-:Y:S03]  /*153d0*/  BSSY B7, `(.L_x_913) ;  /* 0x00003fe000077945 */ /* 0x000fe60003800000 */
[----:B------:R-:W-:-:S04]  /*153e0*/  USHF.R.U32.HI UR4, URZ, 0x1f, UR5 ;  /* 0x0000001f3f047899 */ /* 0x000fc80008011605 */
[----:B------:R-:W-:-:S04]  /*153f0*/  ULEA.HI.SX32 UR4, UR5, UR4, 0x1a ;  /* 0x0000000405047291 */ /* 0x000fc8000f8fd23f */
[----:B------:R-:W-:-:S04]  /*15400*/  UISETP.LT.AND UP0, UPT, URZ, UR4, UPT ;  /* 0x000000043f00728c */ /* 0x000fc8000bf01270 */
[----:B------:R-:W-:-:S04]  /*15410*/  USEL UR45, URZ, UR4, !UP0 ;  /* 0x000000043f2d7287 */ /* 0x000fc8000c000000 */
[----:B------:R-:W-:-:S06]  /*15420*/  UISETP.GT.AND UP0, UPT, UR44, UR45, UPT ;  /* 0x0000002d2c00728c */ /* 0x000fcc000bf04270 */
[----:B------:R-:W-:-:S13]  /*15430*/  PLOP3.LUT P0, PT, PT, PT, UP0, 0x80, 0x0 ;  /* 0x000000000000781c */ /* 0x000fda0003f0f008 */
[----:B------:R-:W-:Y:S05]  /*15440*/  @P0 BRA `(.L_x_914) ;  /* 0x0000000000480947 */ /* 0x000fea0003800000 */
[----:B------:R-:W1:Y:S02]  /*15450*/  S2R R0, SR_TID.X ;  /* 0x0000000000007919 */ /* 0x000e640000002100 */
[----:B-1----:R-:W-:-:S04]  /*15460*/  LOP3.LUT R0, R0, 0x7f, RZ, 0xc0, !PT ;  /* 0x0000007f00007812 */ /* 0x002fc800078ec0ff */
[----:B------:R-:W-:-:S13]  /*15470*/  ISETP.NE.AND P0, PT, R0, RZ, PT ;  /* 0x000000ff0000720c */ /* 0x000fda0003f05270 */
[----:B------:R-:W-:Y:S05]  /*15480*/  @P0 BRA `(.L_x_915) ;  /* 0x0000003c00c80947 */ /* 0x000fea0003800000 */
[----:B------:R-:W1:Y:S01]  /*15490*/  S2R R5, SR_LANEID ;  /* 0x0000000000057919 */ /* 0x000e620000000000 */
[----:B------:R-:W-:Y:S01]  /*154a0*/  VOTEU.ANY UR4, UPT, PT ;  /* 0x0000000000047886 */ /* 0x000fe200038e0100 */
[----:B------:R-:W2:Y:S01]  /*154b0*/  LDC.64 R2, c[0x0][0xc80] ;  /* 0x00032000ff027b82 */ /* 0x000ea20000000a00 */
[----:B------:R-:W1:Y:S02]  /*154c0*/  FLO.U32 R0, UR4 ;  /* 0x0000000400007d00 */ /* 0x000e6400080e0000 */
[----:B-1----:R-:W-:-:S06]  /*154d0*/  ISETP.EQ.U32.AND P1, PT, R0, R5, PT ;  /* 0x000000050000720c */ /* 0x002fcc0003f22070 */
[----:B------:R-:W2:Y:S07]  /*154e0*/  POPC R5, UR4 ;  /* 0x0000000400057d09 */ /* 0x000eae0008000000 */
[----:B--2---:R-:W2:Y:S01]  /*154f0*/  @P1 ATOMG.E.ADD.STRONG.GPU PT, R3, desc[UR48][R2.64], R5 ;  /* 0x00000005020319a8 */ /* 0x004ea200081ee1f0 */
[----:B------:R-:W1:Y:S02]  /*15500*/  S2R R4, SR_LTMASK ;  /* 0x0000000000047919 */ /* 0x000e640000003900 */
[----:B-1----:R-:W-:-:S04]  /*15510*/  LOP3.LUT R4, R4, UR4, RZ, 0xc0, !PT ;  /* 0x0000000404047c12 */ /* 0x002fc8000f8ec0ff */
[----:B------:R-:W1:Y:S01]  /*15520*/  POPC R7, R4 ;  /* 0x0000000400077309 */ /* 0x000e620000000000 */
[----:B--2---:R-:W1:Y:S02]  /*15530*/  SHFL.IDX PT, R0, R3, R0, 0x1f ;  /* 0x00001f0003007589 */ /* 0x004e6400000e0000 */
[----:B-1----:R-:W-:-:S05]  /*15540*/  IADD3 R0, R0, UR46, R7 ;  /* 0x0000002e00007c10 */ /* 0x002fca000fffe007 */
[----:B------:R2:W-:Y:S01]  /*15550*/  STL [R1+0x28], R0 ;  /* 0x0000280001007387 */ /* 0x0005e20000100800 */
[----:B------:R-:W-:Y:S05]  /*15560*/  BRA `(.L_x_915) ;  /* 0x0000003c00907947 */ /* 0x000fea0003800000 */
.L_x_914:
        /* <DEDUP_REMOVED lines=8> */
[----:B------:R-:W-:Y:S02]  /*155f0*/  IMAD.U32 R4, RZ, RZ, UR6 ;  /* 0x00000006ff047e24 */ /* 0x000fe4000f8e00ff */
[----:B------:R-:W1:Y:S01]  /*15600*/  LDC.64 R2, c[0x4][R2] ;  /* 0x0100000002027b82 */ /* 0x000e620000000a00 */
[----:B------:R-:W-:Y:S02]  /*15610*/  IMAD.U32 R5, RZ, RZ, UR7 ;  /* 0x00000007ff057e24 */ /* 0x000fe4000f8e00ff */
[----:B------:R-:W-:Y:S02]  /*15620*/  IMAD.U32 R6, RZ, RZ, UR8 ;  /* 0x00000008ff067e24 */ /* 0x000fe4000f8e00ff */
[----:B------:R-:W-:-:S02]  /*15630*/  IMAD.U32 R7, RZ, RZ, UR9 ;  /* 0x00000009ff077e24 */ /* 0x000fc4000f8e00ff */
[----:B------:R-:W-:Y:S02]  /*15640*/  IMAD.U32 R10, RZ, RZ, UR4 ;  /* 0x00000004ff0a7e24 */ /* 0x000fe4000f8e00ff */
[----:B------:R-:W-:Y:S02]  /*15650*/  IMAD.U32 R11, RZ, RZ, UR5 ;  /* 0x00000005ff0b7e24 */ /* 0x000fe4000f8e00ff */
[----:B------:R-:W-:Y:S02]  /*15660*/  IMAD.MOV.U32 R8, RZ, RZ, 0x70 ;  /* 0x00000070ff087424 */ /* 0x000fe400078e00ff */
[----:B------:R-:W-:Y:S02]  /*15670*/  IMAD.MOV.U32 R12, RZ, RZ, 0x1 ;  /* 0x00000001ff0c7424 */ /* 0x000fe400078e00ff */
[----:B------:R-:W-:-:S07]  /*15680*/  IMAD.MOV.U32 R13, RZ, RZ, RZ ;  /* 0x000000ffff0d7224 */ /* 0x000fce00078e00ff */
[----:B------:R-:W-:-:S07]  /*15690*/  LEPC R20, `(.L_x_917) ;  /* 0x000000001014794e */ /* 0x000fce0000000000 */
[----:B01----:R-:W-:Y:S05]  /*156a0*/  CALL.ABS.NOINC R2 ;  /* 0x0000000002007343 */ /* 0x003fea0003c00000 */
.L_x_917:
[----:B------:R-:W-:Y:S05]  /*156b0*/  BSYNC B6 ;  /* 0x0000000000067941 */ /* 0x000fea0003800000 */
.L_x_916:
[----:B------:R-:W-:Y:S01]  /*156c0*/  VIADD R0, R17, 0x6000 ;  /* 0x0000600011007836 */ /* 0x000fe20000000000 */
[----:B------:R-:W-:Y:S01]  /*156d0*/  LOP3.LUT R16, R16, 0xfffffffd, RZ, 0xc0, !PT ;  /* 0xfffffffd10107812 */ /* 0x000fe200078ec0ff */
[----:B------:R-:W-:Y:S03]  /*156e0*/  BSSY B6, `(.L_x_918) ;  /* 0x0000014000067945 */ /* 0x000fe60003800000 */
[----:B------:R-:W-:-:S13]  /*156f0*/  LOP3.LUT P0, RZ, R0, 0x1bf, RZ, 0xc0, !PT ;  /* 0x000001bf00ff7812 */ /* 0x000fda000780c0ff */
[----:B------:R-:W-:Y:S01]  /*15700*/  @P0 LOP3.LUT R16, R16, 0x2, RZ, 0xfc, !PT ;  /* 0x0000000210100812 */ /* 0x000fe200078efcff */
[----:B------:R-:W-:Y:S06]  /*15710*/  @!P0 BRA `(.L_x_919) ;  /* 0x0000000000408947 */ /* 0x000fec0003800000 */
        /* <DEDUP_REMOVED lines=16> */
.L_x_919:
[----:B------:R-:W-:Y:S05]  /*15820*/  BSYNC B6 ;  /* 0x0000000000067941 */ /* 0x000fea0003800000 */
.L_x_918:
        /* <DEDUP_REMOVED lines=20> */
.L_x_921:
[----:B------:R-:W-:Y:S05]  /*15970*/  BSYNC B6 ;  /* 0x0000000000067941 */ /* 0x000fea0003800000 */
.L_x_920:
[----:B------:R-:W-:Y:S01]  /*15980*/  LOP3.LUT P6, RZ, R16, 0x2, RZ, 0xc0, !PT ;  /* 0x0000000210ff7812 */ /* 0x000fe200078cc0ff */
[----:B------:R-:W-:-:S12]  /*15990*/  BSSY B6, `(.L_x_922) ;  /* 0x0000012000067945 */ /* 0x000fd80003800000 */
        /* <DEDUP_REMOVED lines=17> */
.L_x_923:
[----:B------:R-:W-:Y:S05]  /*15ab0*/  BSYNC B6 ;  /* 0x0000000000067941 */ /* 0x000fea0003800000 */
.L_x_922:
[----:B------:R-:W-:Y:S01]  /*15ac0*/  ULDC.64 UR4, c[0x0][0x9f8] ;  /* 0x00027e0000047ab9 */ /* 0x000fe20000000a00 */
[----:B------:R-:W-:Y:S01]  /*15ad0*/  IMAD.U32 R20, RZ, RZ, UR36 ;  /* 0x00000024ff147e24 */ /* 0x000fe2000f8e00ff */
[----:B------:R-:W-:Y:S01]  /*15ae0*/  UISETP.NE.U32.AND UP0, UPT, UR4, URZ, UPT ;  /* 0x0000003f0400728c */ /* 0x000fe2000bf05070 */
[----:B------:R-:W1:Y:S03]  /*15af0*/  LDC R19, c[0x0][0x430] ;  /* 0x00010c00ff137b82 */ /* 0x000e660000000800 */
[----:B------:R-:W-:-:S06]  /*15b00*/  UISETP.NE.AND.EX UP0, UPT, UR5, URZ, UPT, UP0 ;  /* 0x0000003f0500728c */ /* 0x000fcc000bf05300 */
[----:B------:R-:W-:-:S05]  /*15b10*/  PLOP3.LUT P0, PT, PT, PT, UP0, 0x80, 0x0 ;  /* 0x000000000000781c */ /* 0x000fca0003f0f008 */
[----:B------:R-:W-:Y:S02]  /*15b20*/  @UP0 ULDC.64 UR4, c[0x0][0x9f8] ;  /* 0x00027e0000040ab9 */ /* 0x000fe40000000a00 */
[----:B------:R-:W-:-:S06]  /*15b30*/  @UP0 UIMAD.WIDE UR4, UR36, 0x4, UR4 ;  /* 0x00000004240408a5 */ /* 0x000fcc000f8e0204 */
[----:B------:R-:W-:Y:S01]  /*15b40*/  IMAD.U32 R2, RZ, RZ, UR4 ;  /* 0x00000004ff027e24 */ /* 0x000fe2000f8e00ff */
[----:B------:R-:W-:Y:S01]  /*15b50*/  ULDC UR4, c[0x0][0xc48] ;  /* 0x0003120000047ab9 */ /* 0x000fe20000000800 */
[----:B------:R-:W-:-:S05]  /*15b60*/  IMAD.U32 R3, RZ, RZ, UR5 ;  /* 0x00000005ff037e24 */ /* 0x000fca000f8e00ff */
[----:B------:R-:W2:Y:S01]  /*15b70*/  @P0 LDG.E R20, desc[UR48][R2.64] ;  /* 0x0000003002140981 */ /* 0x000ea2000c1e1900 */
[----:B-1----:R-:W-:Y:S01]  /*15b80*/  ISETP.NE.AND P2, PT, R19, 0x1, PT ;  /* 0x000000011300780c */ /* 0x002fe20003f45270 */
[----:B------:R-:W-:Y:S01]  /*15b90*/  UMOV UR5, 0xffffffff ;  /* 0xffffffff00057882 */ /* 0x000fe20000000000 */
[----:B------:R-:W-:Y:S01]  /*15ba0*/  LOP3.LUT R16, R16, 0xfffffff7, RZ, 0xc0, !PT ;  /* 0xfffffff710107812 */ /* 0x000fe200078ec0ff */
[----:B------:R-:W-:-:S10]  /*15bb0*/  IMAD.U32 R18, RZ, RZ, UR4 ;  /* 0x00000004ff127e24 */ /* 0x000fd4000f8e00ff */
[----:B------:R-:W-:Y:S01]  /*15bc0*/  @P2 LOP3.LUT R16, R16, 0x8, RZ, 0xfc, !PT ;  /* 0x0000000810102812 */ /* 0x000fe200078efcff */
[----:B--2---:R1:W-:Y:S01]  /*15bd0*/  STL [R1+0x4], R20 ;  /* 0x0000041401007387 */ /* 0x0043e20000100800 */
[----:B------:R-:W-:Y:S05]  /*15be0*/  BRA.DIV UR5, `(.L_x_924) ;  /* 0x0000004205487947 */ /* 0x000fea000b800000 */
.L_x_997:
[----:B------:R-:W2:Y:S01]  /*15bf0*/  S2R R0, SR_TID.X ;  /* 0x0000000000007919 */ /* 0x000ea20000002100 */
[----:B------:R-:W-:Y:S01]  /*15c00*/  UMOV UR4, 0xa0 ;  /* 0x000000a000047882 */ /* 0x000fe20000000000 */
[----:B------:R-:W3:Y:S01]  /*15c10*/  @P2 LDC R5, c[0x0][0x434] ;  /* 0x00010d00ff052b82 */ /* 0x000ee20000000800 */
[----:B------:R-:W-:Y:S01]  /*15c20*/  UIMAD UR4, UR44, UR4, -0xa0 ;  /* 0xffffff602c0474a4 */ /* 0x000fe2000f8e0204 */
[----:B------:R-:W4:Y:S01]  /*15c30*/  S2R R11, SR_TID.X ;  /* 0x00000000000b7919 */ /* 0x000f220000002100 */
[----:B------:R-:W-:-:S05]  /*15c40*/  SHF.R.S32.HI R14, RZ, 0x1f, R20 ;  /* 0x0000001fff0e7819 */ /* 0x000fca0000011414 */
[----:B------:R-:W0:Y:S01]  /*15c50*/  @P2 LDC R7, c[0x0][0x438] ;  /* 0x00010e00ff072b82 */ /* 0x000e220000000800 */
[----:B------:R0:W-:Y:S01]  /*15c60*/  STL [R1+0x10], R14 ;  /* 0x0000100e01007387 */ /* 0x0001e20000100800 */
[----:B--2---:R-:W-:Y:S01]  /*15c70*/  LOP3.LUT R0, R0, 0x7f, RZ, 0xc0, !PT ;  /* 0x0000007f00007812 */ /* 0x004fe200078ec0ff */
[----:B----4-:R-:W-:-:S03]  /*15c80*/  IMAD.SHL.U32 R13, R11, 0x20, RZ ;  /* 0x000000200b0d7824 */ /* 0x010fc600078e00ff */
[----:B------:R-:W-:Y:S01]  /*15c90*/  SHF.R.U32.HI R10, RZ, 0x2, R0 ;  /* 0x00000002ff0a7819 */ /* 0x000fe20000011600 */
[----:B------:R-:W-:-:S03]  /*15ca0*/  IMAD.SHL.U32 R12, R11, 0x20, RZ ;  /* 0x000000200b0c7824 */ /* 0x000fc600078e00ff */
[C---:B------:R-:W-:Y:S02]  /*15cb0*/  LOP3.LUT R13, R10.reuse, 0x60, R13, 0xf8, !PT ;  /* 0x000000600a0d7812 */ /* 0x040fe400078ef80d */
[----:B------:R-:W-:Y:S02]  /*15cc0*/  LOP3.LUT R12, R10, 0x60, R12, 0xf8, !PT ;  /* 0x000000600a0c7812 */ /* 0x000fe400078ef80c */
[----:B------:R-:W-:-:S05]  /*15cd0*/  LOP3.LUT R13, R13, 0x80, RZ, 0xfc, !PT ;  /* 0x000000800d0d7812 */ /* 0x000fca00078efcff */
[----:B------:R-:W-:-:S05]  /*15ce0*/  VIADD R8, R13, UR4 ;  /* 0x000000040d087c36 */ /* 0x000fca0008000000 */
[C---:B------:R-:W-:Y:S01]  /*15cf0*/  ISETP.GE.AND P0, PT, R8.reuse, UR42, PT ;  /* 0x0000002a08007c0c */ /* 0x040fe2000bf06270 */
[----:B------:R-:W-:-:S03]  /*15d00*/  IMAD.IADD R8, R8, 0x1, R22 ;  /* 0x0000000108087824 */ /* 0x000fc600078e0216 */
[----:B------:R-:W-:Y:S01]  /*15d10*/  ISETP.GT.U32.OR P0, PT, R13, 0x9f, P0 ;  /* 0x0000009f0d00780c */ /* 0x000fe20000704470 */
[----:B---3--:R-:W-:-:S04]  /*15d20*/  @P2 IMAD.HI.U32 R4, R8, R5, RZ ;  /* 0x0000000508042227 */ /* 0x008fc800078e00ff */
[----:B------:R-:W-:Y:S01]  /*15d30*/  IMAD.MOV.U32 R0, RZ, RZ, R8 ;  /* 0x000000ffff007224 */ /* 0x000fe200078e0008 */
[----:B0-----:R-:W-:-:S07]  /*15d40*/  @P2 SHF.R.U32.HI R0, RZ, R7, R4 ;  /* 0x00000007ff002219 */ /* 0x001fce0000011604 */
[----:B------:R-:W0:Y:S01]  /*15d50*/  @!P0 LDC.64 R2, c[0x0][0x428] ;  /* 0x00010a00ff028b82 */ /* 0x000e220000000a00 */
[--C-:B------:R-:W-:Y:S01]  /*15d60*/  @!P0 SHF.R.S32.HI R7, RZ, 0x1f, R0.reuse ;  /* 0x0000001fff078819 */ /* 0x100fe20000011400 */
[----:B------:R-:W-:-:S06]  /*15d70*/  @!P0 IMAD.MOV.U32 R6, RZ, RZ, R0 ;  /* 0x000000ffff068224 */ /* 0x000fcc00078e0000 */
[----:B------:R-:W2:Y:S01]  /*15d80*/  @!P0 LDC.64 R4, c[0x0][0x418] ;  /* 0x00010600ff048b82 */ /* 0x000ea20000000a00 */
[----:B0-----:R-:W-:-:S04]  /*15d90*/  @!P0 IMAD R9, R14, R2, RZ ;  /* 0x000000020e098224 */ /* 0x001fc800078e02ff */
[C---:B------:R-:W-:Y:S02]  /*15da0*/  @!P0 IMAD R9, R20.reuse, R3, R9 ;  /* 0x0000000314098224 */ /* 0x040fe400078e0209 */
[----:B------:R-:W-:-:S04]  /*15db0*/  @!P0 IMAD.WIDE.U32 R2, R20, R2, R6 ;  /* 0x0000000214028225 */ /* 0x000fc800078e0006 */
[----:B------:R-:W-:Y:S01]  /*15dc0*/  @!P0 IMAD.IADD R9, R9, 0x1, R3 ;  /* 0x0000000109098824 */ /* 0x000fe200078e0203 */
[C---:B--2---:R-:W-:Y:S01]  /*15dd0*/  @!P0 LEA R10, P1, R2.reuse, R4, 0x2 ;  /* 0x00000004020a8211 */ /* 0x044fe200078210ff */
[----:B------:R-:W0:Y:S01]  /*15de0*/  @P2 LDC R3, c[0x0][0x434] ;  /* 0x00010d00ff032b82 */ /* 0x000e220000000800 */
[----:B------:R-:W-:Y:S02]  /*15df0*/  IMAD.MOV.U32 R6, RZ, RZ, RZ ;  /* 0x000000ffff067224 */ /* 0x000fe400078e00ff */
[----:B------:R-:W-:Y:S01]  /*15e00*/  @!P0 LEA.HI.X R11, R2, R5, R9, 0x2, P1 ;  /* 0x00000005020b8211 */ /* 0x000fe200008f1409 */
[----:B------:R-:W-:-:S04]  /*15e10*/  VIADD R9, R12, UR4 ;  /* 0x000000040c097c36 */ /* 0x000fc80008000000 */
[----:B------:R-:W2:Y:S01]  /*15e20*/  @P2 LDC R2, c[0x0][0x438] ;  /* 0x00010e00ff022b82 */ /* 0x000ea20000000800 */
[C---:B------:R-:W-:Y:S01]  /*15e30*/  ISETP.GE.AND P1, PT, R9.reuse, UR42, PT ;  /* 0x0000002a09007c0c */ /* 0x040fe2000bf26270 */
[----:B------:R-:W-:Y:S01]  /*15e40*/  IMAD.IADD R9, R9, 0x1, R22 ;  /* 0x0000000109097824 */ /* 0x000fe200078e0216 */
[----:B------:R-:W5:Y:S03]  /*15e50*/  @!P0 LDG.E R6, desc[UR48][R10.64] ;  /* 0x000000300a068981 */ /* 0x000f66000c1e1900 */
[----:B------:R-:W-:-:S08]  /*15e60*/  IMAD.MOV.U32 R12, RZ, RZ, R9 ;  /* 0x000000ffff0c7224 */ /* 0x000fd000078e0009 */
[----:B------:R-:W3:Y:S01]  /*15e70*/  @!P1 LDC.64 R4, c[0x0][0x428] ;  /* 0x00010a00ff049b82 */ /* 0x000ee20000000a00 */
[----:B0-----:R-:W-:-:S05]  /*15e80*/  @P2 IMAD.HI.U32 R3, R9, R3, RZ ;  /* 0x0000000309032227 */ /* 0x001fca00078e00ff */
[----:B--2---:R-:W-:-:S04]  /*15e90*/  @P2 SHF.R.U32.HI R12, RZ, R2, R3 ;  /* 0x00000002ff0c2219 */ /* 0x004fc80000011603 */
[--C-:B------:R-:W-:Y:S01]  /*15ea0*/  @!P1 SHF.R.S32.HI R3, RZ, 0x1f, R12.reuse ;  /* 0x0000001fff039819 */ /* 0x100fe2000001140c */
[----:B------:R-:W-:Y:S02]  /*15eb0*/  @!P1 IMAD.MOV.U32 R2, RZ, RZ, R12 ;  /* 0x000000ffff029224 */ /* 0x000fe400078e000c */
[-C--:B---3--:R-:W-:Y:S02]  /*15ec0*/  @!P1 IMAD R7, R14, R4.reuse, RZ ;  /* 0x000000040e079224 */ /* 0x088fe400078e02ff */
[----:B------:R-:W-:-:S04]  /*15ed0*/  @!P1 IMAD.WIDE.U32 R2, R20, R4, R2 ;  /* 0x0000000414029225 */ /* 0x000fc800078e0002 */
[----:B------:R-:W-:Y:S02]  /*15ee0*/  @!P1 IMAD R7, R20, R5, R7 ;  /* 0x0000000514079224 */ /* 0x000fe400078e0207 */
[----:B------:R-:W0:Y:S02]  /*15ef0*/  @!P1 LDC.64 R4, c[0x0][0x418] ;  /* 0x00010600ff049b82 */ /* 0x000e240000000a00 */
[----:B------:R-:W-:Y:S02]  /*15f00*/  @!P1 IMAD.IADD R7, R3, 0x1, R7 ;  /* 0x0000000103079824 */ /* 0x000fe400078e0207 */
[----:B------:R-:W-:Y:S02]  /*15f10*/  IMAD.MOV R3, RZ, RZ, -R0 ;  /* 0x000000ffff037224 */ /* 0x000fe400078e0a00 */
[----:B------:R-:W-:Y:S01]  /*15f20*/  IMAD.MOV R0, RZ, RZ, -R12 ;  /* 0x000000ffff007224 */ /* 0x000fe200078e0a0c */
[----:B0-----:R-:W-:-:S04]  /*15f30*/  @!P1 LEA R4, P0, R2, R4, 0x2 ;  /* 0x0000000402049211 */ /* 0x001fc800078010ff */
[----:B------:R-:W-:Y:S01]  /*15f40*/  @!P1 LEA.HI.X R5, R2, R5, R7, 0x2, P0 ;  /* 0x0000000502059211 */ /* 0x000fe200000f1407 */
[----:B------:R-:W-:-:S06]  /*15f50*/  IMAD.MOV.U32 R7, RZ, RZ, RZ ;  /* 0x000000ffff077224 */ /* 0x000fcc00078e00ff */
[----:B------:R0:W5:Y:S02]  /*15f60*/  @!P1 LDG.E R7, desc[UR48][R4.64] ;  /* 0x0000003004079981 */ /* 0x000164000c1e1900 */
[----:B0-----:R-:W-:Y:S02]  /*15f70*/  IMAD R5, R19, R3, R8 ;  /* 0x0000000313057224 */ /* 0x001fe400078e0208 */
[----:B------:R-:W-:-:S04]  /*15f80*/  IMAD R3, RZ, RZ, -UR36 ;  /* 0x80000024ff037e24 */ /* 0x000fc8000f8e02ff */
[----:B------:R-:W-:Y:S02]  /*15f90*/  IMAD R18, R18, R3, UR37 ;  /* 0x0000002512127e24 */ /* 0x000fe4000f8e0203 */
[----:B------:R-:W-:-:S03]  /*15fa0*/  IMAD R8, R19, R0, R9 ;  /* 0x0000000013087224 */ /* 0x000fc600078e0209 */
[----:B------:R-:W-:Y:S01]  /*15fb0*/  SHF.R.S32.HI R0, RZ, 0x1f, R18 ;  /* 0x0000001fff007819 */ /* 0x000fe20000011412 */
[----:B------:R-:W-:Y:S01]  /*15fc0*/  IMAD.U32 R2, RZ, RZ, UR51 ;  /* 0x00000033ff027e24 */ /* 0x000fe2000f8e00ff */
[----:B------:R-:W-:-:S03]  /*15fd0*/  ISETP.GT.U32.AND P0, PT, R13, 0x9f, PT ;  /* 0x0000009f0d00780c */ /* 0x000fc60003f04070 */
[----:B------:R0:W-:Y:S01]  /*15fe0*/  STL [R1+0x8], R0 ;  /* 0x0000080001007387 */ /* 0x0001e20000100800 */
[----:B------:R-:W-:Y:S02]  /*15ff0*/  ISETP.NE.AND P2, PT, R2, 0x3, PT ;  /* 0x000000030200780c */ /* 0x000fe40003f45270 */
[----:B------:R-:W-:-:S04]  /*16000*/  LOP3.LUT R16, R16, 0xfffffffb, RZ, 0xc0, !PT ;  /* 0xfffffffb10107812 */ /* 0x000fc800078ec0ff */
[----:B------:R-:W-:Y:S01]  /*16010*/  LOP3.LUT R16, R16, 0xfffffffd, RZ, 0xc0, !PT ;  /* 0xfffffffd10107812 */ /* 0x000fe200078ec0ff */
[----:B------:R-:W-:-:S03]  /*16020*/  IMAD.U32 R12, RZ, RZ, UR44 ;  /* 0x0000002cff0c7e24 */ /* 0x000fc6000f8e00ff */
[----:B------:R-:W-:Y:S01]  /*16030*/  @P0 LOP3.LUT R16, R16, 0x2, RZ, 0xfc, !PT ;  /* 0x0000000210100812 */ /* 0x000fe200078efcff */
[----:B------:R-:W-:-:S03]  /*16040*/  VIADD R12, R12, 0xffffffff ;  /* 0xffffffff0c0c7836 */ /* 0x000fc60000000000 */
[----:B------:R-:W-:Y:S01]  /*16050*/  @P2 LOP3.LUT R16, R16, 0x4, RZ, 0xfc, !PT ;  /* 0x0000000410102812 */ /* 0x000fe200078efcff */
[----:B0-----:R-:W-:Y:S06]  /*16060*/  @!P2 BRA `(.L_x_925) ;  /* 0x000000000004a947 */ /* 0x001fec0003800000 */
[----:B------:R-:W-:Y:S01]  /*16070*/  BPT.TRAP 0x1 ;  /* 0x000000040000795c */ /* 0x000fe20000300000 */
.L_x_925:
[----:B------:R-:W2:Y:S01]  /*16080*/  LDL R0, [R1] ;  /* 0x0000000001007983 */ /* 0x000ea20000100800 */
[----:B------:R-:W-:Y:S01]  /*16090*/  IMAD R4, R28, 0x8, R17 ;  /* 0x000000081c047824 */ /* 0x000fe200078e0211 */
[----:B------:R-:W-:Y:S01]  /*160a0*/  BSSY B0, `(.L_x_926) ;  /* 0x0000005000007945 */ /* 0x000fe20003800000 */
[----:B------:R-:W-:Y:S02]  /*160b0*/  SHF.R.S32.HI R25, RZ, 0x1f, R8 ;  /* 0x0000001fff197819 */ /* 0x000fe40000011408 */
[----:B--2---:R-:W-:-:S04]  /*160c0*/  SHF.L.U32 R27, R0, 0x1f, RZ ;  /* 0x0000001f001b7819 */ /* 0x004fc800000006ff */
[----:B------:R-:W0:Y:S02]  /*160d0*/  SYNCS.PHASECHK.TRANS64.TRYWAIT P0, [R4+URZ+0x13280], R27 ;  /* 0x0132801b040075a7 */ /* 0x000e24000800017f */
[----:B0-----:R-:W-:Y:S05]  /*160e0*/  @!P0 BRA `(.L_x_927) ;  /* 0x0000003c00348947 */ /* 0x001fea0003800000 */
.L_x_998:
[----:B------:R-:W-:Y:S05]  /*160f0*/  BSYNC B0 ;  /* 0x0000000000007941 */ /* 0x000fea0003800000 */
.L_x_926:
[----:B------:R-:W2:Y:S01]  /*16100*/  LDL R9, [R1+0x8] ;  /* 0x0000080001097983 */ /* 0x000ea20000100800 */
[----:B------:R-:W-:-:S03]  /*16110*/  ULDC.64 UR4, c[0x0][0x328] ;  /* 0x0000ca0000047ab9 */ /* 0x000fc60000000a00 */
[----:B------:R-:W3:Y:S01]  /*16120*/  LDL R13, [R1+0x1c] ;  /* 0x00001c00010d7983 */ /* 0x000ee20000100800 */
[----:B------:R-:W-:Y:S01]  /*16130*/  IMAD R0, R25, UR4, RZ ;  /* 0x0000000419007c24 */ /* 0x000fe2000f8e02ff */
[----:B-----5:R-:W-:Y:S01]  /*16140*/  SHF.R.S32.HI R26, RZ, 0x1f, R7 ;  /* 0x0000001fff1a7819 */ /* 0x020fe20000011407 */
[C---:B------:R-:W-:Y:S01]  /*16150*/  IMAD.WIDE.U32 R2, R8.reuse, UR4, RZ ;  /* 0x0000000408027c25 */ /* 0x040fe2000f8e00ff */
[----:B------:R-:W-:Y:S01]  /*16160*/  ULDC.64 UR6, c[0x0][0x338] ;  /* 0x0000ce0000067ab9 */ /* 0x000fe20000000a00 */
[----:B------:R-:W-:Y:S01]  /*16170*/  ULDC.64 UR8, c[0x0][0x330] ;  /* 0x0000cc0000087ab9 */ /* 0x000fe20000000a00 */
[----:B------:R-:W-:Y:S01]  /*16180*/  SHF.R.S32.HI R23, RZ, 0x1f, R5 ;  /* 0x0000001fff177819 */ /* 0x000fe20000011405 */
[----:B------:R-:W-:Y:S01]  /*16190*/  IMAD R0, R8, UR5, R0 ;  /* 0x0000000508007c24 */ /* 0x000fe2000f8e0200 */
[----:B------:R-:W-:Y:S01]  /*161a0*/  ULDC.64 UR10, c[0x0][0x318] ;  /* 0x0000c600000a7ab9 */ /* 0x000fe20000000a00 */
[----:B------:R-:W4:Y:S01]  /*161b0*/  S2R R14, SR_TID.X ;  /* 0x00000000000e7919 */ /* 0x000f220000002100 */
[----:B------:R-:W-:Y:S01]  /*161c0*/  SHF.R.S32.HI R24, RZ, 0x1f, R6 ;  /* 0x0000001fff187819 */ /* 0x000fe20000011406 */
[----:B------:R-:W-:Y:S01]  /*161d0*/  IMAD.IADD R3, R3, 0x1, R0 ;  /* 0x0000000103037824 */ /* 0x000fe200078e0200 */
[----:B------:R-:W-:Y:S01]  /*161e0*/  LOP3.LUT P2, RZ, R16, 0x10, RZ, 0xc0, !PT ;  /* 0x0000001010ff7812 */ /* 0x000fe2000784c0ff */
[----:B------:R-:W-:-:S02]  /*161f0*/  IMAD R0, R26, UR6, RZ ;  /* 0x000000061a007c24 */ /* 0x000fc4000f8e02ff */
[----:B------:R-:W-:-:S04]  /*16200*/  IMAD.WIDE.U32 R2, R7, UR6, R2 ;  /* 0x0000000607027c25 */ /* 0x000fc8000f8e0002 */
[----:B------:R-:W-:Y:S02]  /*16210*/  IMAD R0, R7, UR7, R0 ;  /* 0x0000000707007c24 */ /* 0x000fe4000f8e0200 */
[----:B------:R-:W-:Y:S02]  /*16220*/  IMAD R11, R23, UR4, RZ ;  /* 0x00000004170b7c24 */ /* 0x000fe4000f8e02ff */
[----:B------:R-:W-:Y:S02]  /*16230*/  IMAD.IADD R3, R3, 0x1, R0 ;  /* 0x0000000103037824 */ /* 0x000fe400078e0200 */
[----:B------:R-:W-:Y:S02]  /*16240*/  IMAD R11, R5, UR5, R11 ;  /* 0x00000005050b7c24 */ /* 0x000fe4000f8e020b */
[----:B------:R-:W-:Y:S01]  /*16250*/  IMAD.WIDE.U32 R2, R18, UR8, R2 ;  /* 0x0000000812027c25 */ /* 0x000fe2000f8e0002 */
[----:B----4-:R-:W-:-:S04]  /*16260*/  LOP3.LUT R14, R14, 0x7f, RZ, 0xc0, !PT ;  /* 0x0000007f0e0e7812 */ /* 0x010fc800078ec0ff */
[----:B------:R-:W-:Y:S01]  /*16270*/  SHF.R.U32.HI R14, RZ, 0x2, R14 ;  /* 0x00000002ff0e7819 */ /* 0x000fe2000001160e */
        /* <DEDUP_REMOVED lines=11> */
[----:B------:R-:W-:-:S03]  /*16330*/  IMAD.WIDE.U32 R2, R18, UR8, R2 ;  /* 0x0000000812027c25 */ /* 0x000fc6000f8e0002 */
[----:B------:R-:W-:Y:S01]  /*16340*/  IADD3 R22, P0, R2, UR10, RZ ;  /* 0x0000000a02167c10 */ /* 0x000fe2000ff1e0ff */
[----:B---3--:R-:W-:-:S03]  /*16350*/  IMAD R2, R28, 0x2800, R13 ;  /* 0x000028001c027824 */ /* 0x008fc600078e020d */
[----:B------:R-:W-:Y:S01]  /*16360*/  IADD3.X R19, R0, UR11, R3, P0, !PT ;  /* 0x0000000b00137c10 */ /* 0x000fe200087fe403 */
[----:B------:R-:W-:-:S04]  /*16370*/  IMAD.MOV.U32 R3, RZ, RZ, -0xa0 ;  /* 0xffffff60ff037424 */ /* 0x000fc800078e00ff */
[----:B------:R-:W-:-:S04]  /*16380*/  IMAD R3, R12, R3, UR42 ;  /* 0x0000002a0c037e24 */ /* 0x000fc8000f8e0203 */
[----:B------:R-:W-:-:S05]  /*16390*/  IMAD.IADD R3, R3, 0x1, -R14 ;  /* 0x0000000103037824 */ /* 0x000fca00078e0a0e */
[----:B------:R-:W-:Y:S01]  /*163a0*/  ISETP.GE.AND P5, PT, R3, 0x1, PT ;  /* 0x000000010300780c */ /* 0x000fe20003fa6270 */
[----:B------:R-:W-:-:S12]  /*163b0*/  BRA.DIV UR4, `(.L_x_928) ;  /* 0x0000003a04947947 */ /* 0x000fd8000b800000 */
[----:B------:R-:W2:Y:S01]  /*163c0*/  S2R R11, SR_TID.X ;  /* 0x00000000000b7919 */ /* 0x000ea20000002100 */
[----:B------:R-:W-:Y:S02]  /*163d0*/  LOP3.LUT R16, R16, 0xffffffdf, RZ, 0xc0, !PT ;  /* 0xffffffdf10107812 */ /* 0x000fe400078ec0ff */
[C---:B------:R-:W-:Y:S01]  /*163e0*/  ISETP.GE.AND P4, PT, R3.reuse, 0x21, PT ;  /* 0x000000210300780c */ /* 0x040fe20003f86270 */
[----:B------:R-:W3:Y:S01]  /*163f0*/  SHFL.IDX PT, R12, R9, RZ, 0x1c1f ;  /* 0x001c1fff090c7589 */ /* 0x000ee200000e0000 */
[C---:B------:R-:W-:Y:S02]  /*16400*/  ISETP.GE.AND P3, PT, R3.reuse, 0x41, PT ;  /* 0x000000410300780c */ /* 0x040fe40003f66270 */
[----:B------:R-:W-:Y:S01]  /*16410*/  ISETP.GE.AND P1, PT, R3, 0x61, PT ;  /* 0x000000610300780c */ /* 0x000fe20003f26270 */
[----:B------:R-:W4:Y:S01]  /*16420*/  SHFL.IDX PT, R0, R10, RZ, 0x1c1f ;  /* 0x001c1fff0a007589 */ /* 0x000f2200000e0000 */
[----:B--2---:R-:W-:-:S05]  /*16430*/  IMAD.SHL.U32 R11, R11, 0x10, RZ ;  /* 0x000000100b0b7824 */ /* 0x004fca00078e00ff */
[----:B------:R-:W-:-:S04]  /*16440*/  LOP3.LUT R11, R11, 0x30, RZ, 0xc0, !PT ;  /* 0x000000300b0b7812 */ /* 0x000fc800078ec0ff */
[----:B---3--:R-:W-:-:S05]  /*16450*/  IADD3 R12, P0, R11, R12, RZ ;  /* 0x0000000c0b0c7210 */ /* 0x008fca0007f1e0ff */
[----:B----4-:R-:W-:Y:S01]  /*16460*/  IMAD.X R13, RZ, RZ, R0, P0 ;  /* 0x000000ffff0d7224 */ /* 0x010fe200000e0600 */
[----:B------:R-:W-:Y:S01]  /*16470*/  ISETP.LT.OR P0, PT, R3, 0x1, P2 ;  /* 0x000000010300780c */ /* 0x000fe20001701670 */
[----:B------:R-:W-:Y:S02]  /*16480*/  IMAD.IADD R0, R17, 0x1, R2 ;  /* 0x0000000111007824 */ /* 0x000fe400078e0202 */
[----:B------:R-:W-:Y:S10]  /*16490*/  SHFL.IDX PT, R2, R10, 0x1, 0x1c1f ;  /* 0x003c1f000a027f89 */ /* 0x000ff400000e0000 */
[----:B------:R2:W-:Y:S04]  /*164a0*/  LDGSTS.E.BYPASS.LTC128B.128 [R0+0x6000], desc[UR48][R12.64], !P0 ;  /* 0x060000000c007fae */ /* 0x0005e8000c101d70 */
[----:B--2---:R-:W2:Y:S02]  /*164b0*/  SHFL.IDX PT, R12, R9, 0x1, 0x1c1f ;  /* 0x003c1f00090c7f89 */ /* 0x004ea400000e0000 */
[----:B--2---:R-:W-:-:S05]  /*164c0*/  IADD3 R12, P0, R11, R12, RZ ;  /* 0x0000000c0b0c7210 */ /* 0x004fca0007f1e0ff */
[----:B------:R-:W-:Y:S01]  /*164d0*/  IMAD.X R13, RZ, RZ, R2, P0 ;  /* 0x000000ffff0d7224 */ /* 0x000fe200000e0602 */
[----:B------:R-:W-:Y:S01]  /*164e0*/  ISETP.LT.OR P0, PT, R3, 0x21, P2 ;  /* 0x000000210300780c */ /* 0x000fe20001701670 */
[----:B------:R-:W-:Y:S04]  /*164f0*/  SHFL.IDX PT, R2, R10, 0x2, 0x1c1f ;  /* 0x005c1f000a027f89 */ /* 0x000fe800000e0000 */
[----:B------:R-:W-:Y:S08]  /*16500*/  SHFL.IDX PT, R10, R10, 0x3, 0x1c1f ;  /* 0x007c1f000a0a7f89 */ /* 0x000ff000000e0000 */
[----:B------:R2:W-:Y:S04]  /*16510*/  LDGSTS.E.BYPASS.LTC128B.128 [R0+0x6800], desc[UR48][R12.64], !P0 ;  /* 0x068000000c007fae */ /* 0x0005e8000c101d70 */
[----:B--2---:R-:W2:Y:S04]  /*16520*/  SHFL.IDX PT, R12, R9, 0x2, 0x1c1f ;  /* 0x005c1f00090c7f89 */ /* 0x004ea800000e0000 */
[----:B------:R-:W3:Y:S01]  /*16530*/  SHFL.IDX PT, R9, R9, 0x3, 0x1c1f ;  /* 0x007c1f0009097f89 */ /* 0x000ee200000e0000 */
[----:B--2---:R-:W-:-:S05]  /*16540*/  IADD3 R12, P0, R11, R12, RZ ;  /* 0x0000000c0b0c7210 */ /* 0x004fca0007f1e0ff */
[----:B------:R-:W-:Y:S01]  /*16550*/  IMAD.X R13, RZ, RZ, R2, P0 ;  /* 0x000000ffff0d7224 */ /* 0x000fe200000e0602 */
[----:B------:R-:W-:Y:S01]  /*16560*/  ISETP.LT.OR P0, PT, R3, 0x41, P2 ;  /* 0x000000410300780c */ /* 0x000fe20001701670 */
[----:B------:R2:W4:-:S12]  /*16570*/  SHFL.IDX PT, R2, R19, RZ, 0x1c1f ;  /* 0x001c1fff13027589 */ /* 0x00051800000e0000 */
[----:B------:R3:W-:Y:S02]  /*16580*/  LDGSTS.E.BYPASS.LTC128B.128 [R0+0x7000], desc[UR48][R12.64], !P0 ;  /* 0x070000000c007fae */ /* 0x0007e4000c101d70 */
[----:B---3--:R-:W-:-:S05]  /*16590*/  IADD3 R12, P0, R11, R9, RZ ;  /* 0x000000090b0c7210 */ /* 0x008fca0007f1e0ff */
[----:B------:R-:W-:Y:S01]  /*165a0*/  IMAD.X R13, RZ, RZ, R10, P0 ;  /* 0x000000ffff0d7224 */ /* 0x000fe200000e060a */
[----:B------:R-:W-:Y:S01]  /*165b0*/  ISETP.LT.OR P0, PT, R3, 0x61, P2 ;  /* 0x000000610300780c */ /* 0x000fe20001701670 */
[----:B------:R2:W3:-:S12]  /*165c0*/  SHFL.IDX PT, R10, R22, RZ, 0x1c1f ;  /* 0x001c1fff160a7589 */ /* 0x0004d800000e0000 */
[----:B------:R2:W-:Y:S01]  /*165d0*/  LDGSTS.E.BYPASS.LTC128B.128 [R0+0x7800], desc[UR48][R12.64], !P0 ;  /* 0x078000000c007fae */ /* 0x0005e2000c101d70 */
[----:B------:R-:W-:-:S13]  /*165e0*/  ISETP.GE.AND P0, PT, R3, 0x81, PT ;  /* 0x000000810300780c */ /* 0x000fda0003f06270 */
[----:B--234-:R-:W-:-:S07]  /*165f0*/  @P0 LOP3.LUT R16, R16, 0x20, RZ, 0xfc, !PT ;  /* 0x0000002010100812 */ /* 0x01cfce00078efcff */
.L_x_1010:
[----:B------:R-:W2:Y:S02]  /*16600*/  S2R R9, SR_TID.X ;  /* 0x0000000000097919 */ /* 0x000ea40000002100 */
[----:B--2---:R-:W-:-:S05]  /*16610*/  IMAD.SHL.U32 R9, R9, 0x10, RZ ;  /* 0x0000001009097824 */ /* 0x004fca00078e00ff */
[----:B------:R-:W-:-:S04]  /*16620*/  LOP3.LUT R9, R9, 0x30, RZ, 0xc0, !PT ;  /* 0x0000003009097812 */ /* 0x000fc800078ec0ff */
[----:B------:R-:W-:-:S05]  /*16630*/  IADD3 R10, P0, R9, R10, RZ ;  /* 0x0000000a090a7210 */ /* 0x000fca0007f1e0ff */
[----:B------:R-:W-:Y:S01]  /*16640*/  IMAD.X R11, RZ, RZ, R2, P0 ;  /* 0x000000ffff0b7224 */ /* 0x000fe200000e0602 */
[----:B------:R-:W-:-:S13]  /*16650*/  ISETP.LT.OR P0, PT, R3, 0x81, P2 ;  /* 0x000000810300780c */ /* 0x000fda0001701670 */
[----:B------:R-:W-:Y:S01]  /*16660*/  @!PT LDS RZ, [RZ] ;  /* 0x00000000fffff984 */ /* 0x000fe20000000800 */
[----:B------:R-:W-:Y:S01]  /*16670*/  @!PT LDS RZ, [RZ] ;  /* 0x00000000fffff984 */ /* 0x000fe20000000800 */
[----:B------:R-:W-:Y:S01]  /*16680*/  @!PT LDS RZ, [RZ] ;  /* 0x00000000fffff984 */ /* 0x000fe20000000800 */
[----:B------:R2:W-:Y:S01]  /*16690*/  LDGSTS.E.BYPASS.LTC128B.128 [R0+0x8000], desc[UR48][R10.64], !P0 ;  /* 0x080000000a007fae */ /* 0x0005e2000c101d70 */
[----:B------:R-:W-:Y:S01]  /*166a0*/  PLOP3.LUT P0, PT, PT, PT, PT, 0x80, 0x0 ;  /* 0x000000000000781c */ /* 0x000fe20003f0f070 */
[----:B------:R-:W-:-:S12]  /*166b0*/  NOP ;  /* 0x0000000000007918 */ /* 0x000fd80000000000 */
.L_x_929:
        /* <DEDUP_REMOVED lines=11> */
.L_x_930:
[----:B------:R3:W-:Y:S01]  /*16770*/  SYNCS.ARRIVE.TRANS64.A1T0 RZ, [R4+URZ+0x13270], RZ ;  /* 0x013270ff04ff79a7 */ /* 0x0007e2000810003f */
[----:B------:R-:W-:Y:S05]  /*16780*/  @!P6 BRA `(.L_x_931) ;  /* 0x000000000004e947 */ /* 0x000fea0003800000 */
[----:B------:R-:W-:Y:S01]  /*16790*/  BPT.TRAP 0x1 ;  /* 0x000000040000795c */ /* 0x000fe20000300000 */
.L_x_931:
[----:B------:R-:W4:Y:S01]  /*167a0*/  SYNCS.PHASECHK.TRANS64.TRYWAIT P0, [R4+URZ+0x13240], R27 ;  /* 0x0132401b040075a7 */ /* 0x000f22000800017f */
[----:B------:R-:W-:Y:S04]  /*167b0*/  BSSY B0, `(.L_x_932) ;  /* 0x0000002000007945 */ /* 0x000fe80003800000 */
[----:B----4-:R-:W-:Y:S05]  /*167c0*/  @!P0 BRA `(.L_x_933) ;  /* 0x0000003c00488947 */ /* 0x010fea0003800000 */
.L_x_1011:
[----:B------:R-:W-:Y:S05]  /*167d0*/  BSYNC B0 ;  /* 0x0000000000007941 */ /* 0x000fea0003800000 */
.L_x_932:
[----:B--2---:R-:W2:Y:S01]  /*167e0*/  LDL R11, [R1+0x8] ;  /* 0x00000800010b7983 */ /* 0x004ea20000100800 */
[----:B------:R-:W-:Y:S01]  /*167f0*/  ULDC.64 UR4, c[0x0][0x300] ;  /* 0x0000c00000047ab9 */ /* 0x000fe20000000a00 */
[----:B------:R-:W-:Y:S01]  /*16800*/  ULDC.64 UR6, c[0x0][0x310] ;  /* 0x0000c40000067ab9 */ /* 0x000fe20000000a00 */
[----:B------:R-:W-:Y:S02]  /*16810*/  IMAD R9, R25, UR4, RZ ;  /* 0x0000000419097c24 */ /* 0x000fe4000f8e02ff */
        /* <DEDUP_REMOVED lines=8> */
[----:B------:R-:W-:Y:S02]  /*168a0*/  IMAD.MOV.U32 R8, RZ, RZ, R2 ;  /* 0x000000ffff087224 */ /* 0x000fe400078e0002 */
        /* <DEDUP_REMOVED lines=20> */
[----:B------:R-:W-:Y:S01]  /*169f0*/  LOP3.LUT P2, RZ, R16, 0x1, RZ, 0xc0, !PT ;  /* 0x0000000110ff7812 */ /* 0x000fe2000784c0ff */
[----:B------:R-:W5:Y:S04]  /*16a00*/  SHFL.IDX PT, R3, R5, RZ, 0x1c1f ;  /* 0x001c1fff05037589 */ /* 0x000f6800000e0000 */
[----:B------:R-:W-:Y:S04]  /*16a10*/  SHFL.IDX PT, R7, R7, RZ, 0x1c1f ;  /* 0x001c1fff07077589 */ /* 0x000fe800000e0000 */
[----:B------:R-:W-:Y:S01]  /*16a20*/  SHFL.IDX PT, R14, R8, RZ, 0x1c1f ;  /* 0x001c1fff080e7589 */ /* 0x000fe200000e0000 */
[----:B--2---:R-:W-:-:S03]  /*16a30*/  IMAD.SHL.U32 R9, R2, 0x10, RZ ;  /* 0x0000001002097824 */ /* 0x004fc600078e00ff */
[----:B------:R-:W2:Y:S02]  /*16a40*/  SHFL.IDX PT, R2, R6, RZ, 0x1c1f ;  /* 0x001c1fff06027589 */ /* 0x000ea400000e0000 */
[----:B------:R-:W-:-:S04]  /*16a50*/  LOP3.LUT R9, R9, 0x30, RZ, 0xc0, !PT ;  /* 0x0000003009097812 */ /* 0x000fc800078ec0ff */
[----:B-----5:R-:W-:-:S05]  /*16a60*/  @P5 IADD3 R3, P0, R9, R3, RZ ;  /* 0x0000000309035210 */ /* 0x020fca0007f1e0ff */
[----:B--2---:R-:W-:-:S05]  /*16a70*/  @P5 IMAD.X R2, RZ, RZ, R2, P0 ;  /* 0x000000ffff025224 */ /* 0x004fca00000e0602 */
[----:B------:R-:W-:-:S04]  /*16a80*/  @P5 LOP3.LUT R3, R3, R2, RZ, 0x3c, !PT ;  /* 0x0000000203035212 */ /* 0x000fc800078e3cff */
[----:B------:R-:W-:-:S04]  /*16a90*/  @P5 LOP3.LUT R2, R3, R2, RZ, 0x3c, !PT ;  /* 0x0000000203025212 */ /* 0x000fc800078e3cff */
[----:B------:R-:W-:-:S05]  /*16aa0*/  @P5 LOP3.LUT R3, R3, R2, RZ, 0x3c, !PT ;  /* 0x0000000203035212 */ /* 0x000fca00078e3cff */
[----:B------:R2:W-:Y:S04]  /*16ab0*/  @P5 LDGSTS.E.BYPASS.LTC128B.128 [R0+0xe000], desc[UR48][R2.64], !P2 ;  /* 0x0e00000002005fae */ /* 0x0005e8000d101d70 */
[----:B--2---:R-:W2:Y:S04]  /*16ac0*/  SHFL.IDX PT, R3, R5, 0x1, 0x1c1f ;  /* 0x003c1f0005037f89 */ /* 0x004ea800000e0000 */
[----:B------:R-:W5:Y:S01]  /*16ad0*/  SHFL.IDX PT, R2, R6, 0x1, 0x1c1f ;  /* 0x003c1f0006027f89 */ /* 0x000f6200000e0000 */
[----:B--2---:R-:W-:-:S05]  /*16ae0*/  @P4 IADD3 R3, P0, R9, R3, RZ ;  /* 0x0000000309034210 */ /* 0x004fca0007f1e0ff */
[----:B-----5:R-:W-:-:S05]  /*16af0*/  @P4 IMAD.X R2, RZ, RZ, R2, P0 ;  /* 0x000000ffff024224 */ /* 0x020fca00000e0602 */
[----:B------:R-:W-:-:S04]  /*16b00*/  @P4 LOP3.LUT R3, R3, R2, RZ, 0x3c, !PT ;  /* 0x0000000203034212 */ /* 0x000fc800078e3cff */
[----:B------:R-:W-:-:S04]  /*16b10*/  @P4 LOP3.LUT R2, R3, R2, RZ, 0x3c, !PT ;  /* 0x0000000203024212 */ /* 0x000fc800078e3cff */
[----:B------:R-:W-:-:S05]  /*16b20*/  @P4 LOP3.LUT R3, R3, R2, RZ, 0x3c, !PT ;  /* 0x0000000203034212 */ /* 0x000fca00078e3cff */
[----:B------:R2:W-:Y:S04]  /*16b30*/  @P4 LDGSTS.E.BYPASS.LTC128B.128 [R0+0xe800], desc[UR48][R2.64], !P2 ;  /* 0x0e80000002004fae */ /* 0x0005e8000d101d70 */
[----:B--2---:R-:W2:Y:S04]  /*16b40*/  SHFL.IDX PT, R3, R5, 0x2, 0x1c1f ;  /* 0x005c1f0005037f89 */ /* 0x004ea800000e0000 */
[----:B------:R-:W5:Y:S04]  /*16b50*/  SHFL.IDX PT, R2, R6, 0x2, 0x1c1f ;  /* 0x005c1f0006027f89 */ /* 0x000f6800000e0000 */
[----:B------:R-:W0:Y:S04]  /*16b60*/  SHFL.IDX PT, R5, R5, 0x3, 0x1c1f ;  /* 0x007c1f0005057f89 */ /* 0x000e2800000e0000 */
[----:B------:R-:W1:Y:S01]  /*16b70*/  SHFL.IDX PT, R6, R6, 0x3, 0x1c1f ;  /* 0x007c1f0006067f89 */ /* 0x000e6200000e0000 */
[----:B--2---:R-:W-:-:S05]  /*16b80*/  @P3 IADD3 R3, P0, R9, R3, RZ ;  /* 0x0000000309033210 */ /* 0x004fca0007f1e0ff */
[----:B-----5:R-:W-:-:S05]  /*16b90*/  @P3 IMAD.X R2, RZ, RZ, R2, P0 ;  /* 0x000000ffff023224 */ /* 0x020fca00000e0602 */
[----:B------:R-:W-:-:S04]  /*16ba0*/  @P3 LOP3.LUT R3, R3, R2, RZ, 0x3c, !PT ;  /* 0x0000000203033212 */ /* 0x000fc800078e3cff */
[----:B------:R-:W-:-:S04]  /*16bb0*/  @P3 LOP3.LUT R2, R3, R2, RZ, 0x3c, !PT ;  /* 0x0000000203023212 */ /* 0x000fc800078e3cff */
[----:B------:R-:W-:-:S05]  /*16bc0*/  @P3 LOP3.LUT R3, R3, R2, RZ, 0x3c, !PT ;  /* 0x0000000203033212 */ /* 0x000fca00078e3cff */
[----:B------:R0:W-:Y:S02]  /*16bd0*/  @P3 LDGSTS.E.BYPASS.LTC128B.128 [R0+0xf000], desc[UR48][R2.64], !P2 ;  /* 0x0f00000002003fae */ /* 0x0001e4000d101d70 */
[----:B0-----:R-:W-:-:S05]  /*16be0*/  @P1 IADD3 R2, P0, R9, R5, RZ ;  /* 0x0000000509021210 */ /* 0x001fca0007f1e0ff */
[----:B-1----:R-:W-:-:S05]  /*16bf0*/  @P1 IMAD.X R3, RZ, RZ, R6, P0 ;  /* 0x000000ffff031224 */ /* 0x002fca00000e0606 */
[----:B------:R0:W-:Y:S03]  /*16c00*/  @P1 LDGSTS.E.BYPASS.LTC128B.128 [R0+0xf800], desc[UR48][R2.64], !P2 ;  /* 0x0f80000002001fae */ /* 0x0001e6000d101d70 */
.L_x_1023:
[----:B------:R-:W-:Y:S01]  /*16c10*/  LOP3.LUT P0, RZ, R16, 0x20, RZ, 0xc0, !PT ;  /* 0x0000002010ff7812 */ /* 0x000fe2000780c0ff */
[----:B------:R-:W-:-:S12]  /*16c20*/  BSSY B0, `(.L_x_935) ;  /* 0x000000c000007945 */ /* 0x000fd80003800000 */
[----:B------:R-:W-:Y:S05]  /*16c30*/  @!P0 BRA `(.L_x_936) ;  /* 0x0000000000288947 */ /* 0x000fea0003800000 */
[----:B0-----:R-:W0:Y:S01]  /*16c40*/  S2R R2, SR_TID.X ;  /* 0x0000000000027919 */ /* 0x001e220000002100 */
[----:B------:R-:W-:Y:S01]  /*16c50*/  LOP3.LUT P1, RZ, R16, 0x1, RZ, 0xc0, !PT ;  /* 0x0000000110ff7812 */ /* 0x000fe2000782c0ff */
[----:B0-----:R-:W-:-:S05]  /*16c60*/  IMAD.SHL.U32 R2, R2, 0x10, RZ ;  /* 0x0000001002027824 */ /* 0x001fca00078e00ff */
[----:B------:R-:W-:-:S04]  /*16c70*/  LOP3.LUT R2, R2, 0x30, RZ, 0xc0, !PT ;  /* 0x0000003002027812 */ /* 0x000fc800078ec0ff */
[----:B------:R-:W-:-:S05]  /*16c80*/  IADD3 R2, P0, R2, R14, RZ ;  /* 0x0000000e02027210 */ /* 0x000fca0007f1e0ff */
[----:B------:R-:W-:-:S05]  /*16c90*/  IMAD.X R3, RZ, RZ, R7, P0 ;  /* 0x000000ffff037224 */ /* 0x000fca00000e0607 */
[----:B------:R-:W-:Y:S01]  /*16ca0*/  @!PT LDS RZ, [RZ] ;  /* 0x00000000fffff984 */ /* 0x000fe20000000800 */
[----:B------:R-:W-:Y:S01]  /*16cb0*/  @!PT LDS RZ, [RZ] ;  /* 0x00000000fffff984 */ /* 0x000fe20000000800 */
[----:B------:R-:W-:Y:S01]  /*16cc0*/  @!PT LDS RZ, [RZ] ;  /* 0x00000000fffff984 */ /* 0x000fe20000000800 */
[----:B------:R1:W-:Y:S03]  /*16cd0*/  LDGSTS.E.BYPASS.LTC128B.128 [R0+0x10000], desc[UR48][R2.64], !P1 ;  /* 0x1000000002007fae */ /* 0x0003e6000c901d70 */
.L_x_936:
[----:B------:R-:W-:Y:S05]  /*16ce0*/  BSYNC B0 ;  /* 0x0000000000007941 */ /* 0x000fea0003800000 */
.L_x_935:
[----:B------:R-:W-:Y:S01]  /*16cf0*/  NOP ;  /* 0x0000000000007918 */ /* 0x000fe20000000000 */
[----:B------:R-:W-:-:S13]  /*16d00*/  PLOP3.LUT P0, PT, PT, PT, PT, 0x80, 0x0 ;  /* 0x000000000000781c */ /* 0x000fda0003f0f070 */
.L_x_937:
        /* <DEDUP_REMOVED lines=11> */
.L_x_938:
[----:B------:R-:W-:Y:S01]  /*16dc0*/  VIADD R0, R17, 0xb000 ;  /* 0x0000b00011007836 */ /* 0x000fe20000000000 */
[----:B------:R0:W-:Y:S06]  /*16dd0*/  SYNCS.ARRIVE.TRANS64.A1T0 RZ, [R4+URZ+0x13230], RZ ;  /* 0x013230ff04ff79a7 */ /* 0x0001ec000810003f */
[----:B------:R-:W-:Y:S05]  /*16de0*/  WARPSYNC.ALL ;  /* 0x0000000000007948 */ /* 0x000fea0003800000 */
[----:B------:R-:W-:Y:S01]  /*16df0*/  BAR.SYNC.DEFER_BLOCKING 0x8, 0x200 ;  /* 0x0208000000007b1d */ /* 0x000fe20000010000 */
[----:B------:R-:W-:-:S05]  /*16e00*/  LOP3.LUT P0, RZ, R0, 0x1bf, RZ, 0xc0, !PT ;  /* 0x000001bf00ff7812 */ /* 0x000fca000780c0ff */
[----:B------:R-:W-:Y:S08]  /*16e10*/  BSSY B6, `(.L_x_939) ;  /* 0x0000012000067945 */ /* 0x000ff00003800000 */
[----:B------:R-:W-:Y:S05]  /*16e20*/  @!P0 BRA `(.L_x_940) ;  /* 0x0000000000408947 */ /* 0x000fea0003800000 */
[----:B------:R-:W-:Y:S01]  /*16e30*/  MOV R2, 0x0 ;  /* 0x0000000000027802 */ /* 0x000fe20000000f00 */
[----:B------:R-:W-:Y:S01]  /*16e40*/  ULDC.64 UR6, c[0x4][0x98] ;  /* 0x0100260000067ab9 */ /* 0x000fe20000000a00 */
[----:B------:R-:W-:Y:S01]  /*16e50*/  ULDC.64 UR8, c[0x4][0xa0] ;  /* 0x0100280000087ab9 */ /* 0x000fe20000000a00 */
[----:B------:R-:W-:Y:S01]  /*16e60*/  ULDC.64 UR4, c[0x4][0x28] ;  /* 0x01000a0000047ab9 */ /* 0x000fe20000000a00 */
[----:B0--34-:R-:W-:Y:S02]  /*16e70*/  IMAD.U32 R4, RZ, RZ, UR6 ;  /* 0x00000006ff047e24 */ /* 0x019fe4000f8e00ff */
[----:B------:R-:W0:Y:S01]  /*16e80*/  LDC.64 R2, c[0x4][R2] ;  /* 0x0100000002027b82 */ /* 0x000e220000000a00 */
        /* <DEDUP_REMOVED lines=9> */
[----:B0-----:R-:W-:Y:S05]  /*16f20*/  CALL.ABS.NOINC R2 ;  /* 0x0000000002007343 */ /* 0x001fea0003c00000 */
.L_x_940:
[----:B------:R-:W-:Y:S05]  /*16f30*/  BSYNC B6 ;  /* 0x0000000000067941 */ /* 0x000fea0003800000 */
.L_x_939:
[----:B------:R-:W1:Y:S01]  /*16f40*/  S2R R2, SR_TID.X ;  /* 0x0000000000027919 */ /* 0x000e620000002100 */
[----:B------:R2:W5:Y:S01]  /*16f50*/  LDL R9, [R1+0x2c] ;  /* 0x00002c0001097983 */ /* 0x0005620000100800 */
[----:B------:R-:W-:Y:S01]  /*16f60*/  UISETP.NE.AND UP0, UPT, UR52, URZ, UPT ;  /* 0x0000003f3400728c */ /* 0x000fe2000bf05270 */
[----:B------:R-:W-:Y:S01]  /*16f70*/  R2UR UR7, R18 ;  /* 0x00000000120772ca */ /* 0x000fe200000e0000 */
[----:B------:R-:W-:Y:S01]  /*16f80*/  ULDC.64 UR8, c[0x0][0x2d8] ;  /* 0x0000b60000087ab9 */ /* 0x000fe20000000a00 */
[----:B------:R-:W-:Y:S01]  /*16f90*/  ULDC UR12, c[0x0][0x448] ;  /* 0x00011200000c7ab9 */ /* 0x000fe20000000800 */
[----:B------:R-:W-:Y:S01]  /*16fa0*/  ULDC.64 UR10, c[0x0][0x280] ;  /* 0x0000a000000a7ab9 */ /* 0x000fe20000000a00 */
[----:B-1----:R-:W-:-:S06]  /*16fb0*/  LOP3.LUT R19, R2, 0x7f, RZ, 0xc0, !PT ;  /* 0x0000007f02137812 */ /* 0x002fcc00078ec0ff */
[----:B------:R-:W-:Y:S01]  /*16fc0*/  @UP0 ULDC UR4, c[0x0][0x44c] ;  /* 0x0001130000040ab9 */ /* 0x000fe20000000800 */
[----:B------:R-:W-:Y:S01]  /*16fd0*/  @UP0 ULDC UR13, c[0x0][0x44c] ;  /* 0x00011300000d0ab9 */ /* 0x000fe20000000800 */
[----:B------:R-:W-:Y:S02]  /*16fe0*/  SHF.R.U32.HI R20, RZ, 0x2, R19 ;  /* 0x00000002ff147819 */ /* 0x000fe40000011613 */
[----:B------:R-:W3:Y:S01]  /*16ff0*/  LDL R19, [R1+0x8] ;  /* 0x0000080001137983 */ /* 0x000ee20000100800 */
[----:B------:R-:W-:Y:S01]  /*17000*/  IMAD.SHL.U32 R2, R2, 0x20, RZ ;  /* 0x0000002002027824 */ /* 0x000fe200078e00ff */
[----:B------:R-:W-:Y:S02]  /*17010*/  PLOP3.LUT P0, PT, PT, PT, UP0, 0x80, 0x0 ;  /* 0x000000000000781c */ /* 0x000fe40003f0f008 */
[----:B------:R-:W-:Y:S02]  /*17020*/  LOP3.LUT P5, RZ, R16, 0x40, RZ, 0xc0, !PT ;  /* 0x0000004010ff7812 */ /* 0x000fe400078ac0ff */
[----:B------:R-:W-:-:S05]  /*17030*/  LOP3.LUT R2, R20, 0x60, R2, 0xf8, !PT ;  /* 0x0000006014027812 */ /* 0x000fca00078ef802 */
[----:B------:R-:W-:-:S04]  /*17040*/  VIADD R6, R2, UR43 ;  /* 0x0000002b02067c36 */ /* 0x000fc80008000000 */
[----:B------:R-:W-:Y:S01]  /*17050*/  @P0 IMAD.HI.U32 R0, R6, UR4, RZ ;  /* 0x0000000406000c27 */ /* 0x000fe2000f8e00ff */
[----:B------:R-:W-:Y:S01]  /*17060*/  PLOP3.LUT P0, PT, PT, PT, UP0, 0x80, 0x0 ;  /* 0x000000000000781c */ /* 0x000fe20003f0f008 */
[----:B------:R-:W-:Y:S02]  /*17070*/  @UP0 ULDC UR4, c[0x0][0x450] ;  /* 0x0001140000040ab9 */ /* 0x000fe40000000800 */
[----:B------:R-:W-:-:S10]  /*17080*/  IMAD.MOV.U32 R2, RZ, RZ, R6 ;  /* 0x000000ffff027224 */ /* 0x000fd400078e0006 */
[----:B------:R-:W-:Y:S02]  /*17090*/  @P0 SHF.R.U32.HI R2, RZ, UR4, R0 ;  /* 0x00000004ff020c19 */ /* 0x000fe40008011600 */
[----:B------:R-:W-:Y:S02]  /*170a0*/  R2UR UR4, R18 ;  /* 0x00000000120472ca */ /* 0x000fe400000e0000 */
[----:B------:R-:W-:-:S11]  /*170b0*/  SHF.R.S32.HI R0, RZ, 0x1f, R2 ;  /* 0x0000001fff007819 */ /* 0x000fd60000011402 */
[----:B------:R-:W-:Y:S01]  /*170c0*/  UIMAD.WIDE.U32 UR4, UR4, UR8, URZ ;  /* 0x00000008040472a5 */ /* 0x000fe2000f8e003f */
[----:B------:R-:W1:Y:S02]  /*170d0*/  S2R R20, SR_TID.X ;  /* 0x0000000000147919 */ /* 0x000e640000002100 */
[----:B-1----:R-:W-:-:S05]  /*170e0*/  IMAD.SHL.U32 R10, R20, 0x10, RZ ;  /* 0x00000010140a7824 */ /* 0x002fca00078e00ff */
[----:B------:R-:W-:Y:S02]  /*170f0*/  LOP3.LUT R10, R10, 0x30, RZ, 0xc0, !PT ;  /* 0x000000300a0a7812 */ /* 0x000fe400078ec0ff */
[----:B---3--:R-:W-:-:S13]  /*17100*/  R2UR UR6, R19 ;  /* 0x00000000130672ca */ /* 0x008fda00000e0000 */
[----:B------:R-:W-:-:S04]  /*17110*/  UIMAD UR6, UR6, UR8, URZ ;  /* 0x00000008060672a4 */ /* 0x000fc8000f8e023f */
[----:B------:R-:W-:Y:S02]  /*17120*/  UIMAD UR7, UR7, UR9, UR6 ;  /* 0x00000009070772a4 */ /* 0x000fe4000f8e0206 */
[----:B------:R-:W-:Y:S01]  /*17130*/  USHF.R.S32.HI UR6, URZ, 0x1f, UR36 ;  /* 0x0000001f3f067899 */ /* 0x000fe20008011424 */
[----:B------:R-:W-:Y:S01]  /*17140*/  ULDC.64 UR8, c[0x0][0x2e0] ;  /* 0x0000b80000087ab9 */ /* 0x000fe20000000a00 */
[----:B------:R-:W-:Y:S02]  /*17150*/  UIADD3 UR5, UR5, UR7, URZ ;  /* 0x0000000705057290 */ /* 0x000fe4000fffe03f */
[----:B------:R-:W-:Y:S02]  /*17160*/  UIMAD UR6, UR6, UR8, URZ ;  /* 0x00000008060672a4 */ /* 0x000fe4000f8e023f */
[----:B------:R-:W-:Y:S02]  /*17170*/  UIMAD.WIDE.U32 UR4, UR36, UR8, UR4 ;  /* 0x00000008240472a5 */ /* 0x000fe4000f8e0004 */
[----:B------:R-:W-:-:S03]  /*17180*/  UIMAD UR6, UR36, UR9, UR6 ;  /* 0x00000009240672a4 */ /* 0x000fc6000f8e0206 */
[----:B------:R-:W-:Y:S01]  /*17190*/  ULDC.64 UR8, c[0x0][0x2d0] ;  /* 0x0000b40000087ab9 */ /* 0x000fe20000000a00 */
[----:B------:R-:W-:Y:S01]  /*171a0*/  UIADD3 UR5, UR5, UR6, URZ ;  /* 0x0000000605057290 */ /* 0x000fe2000fffe03f */
[----:B------:R-:W-:Y:S02]  /*171b0*/  IMAD R3, R0, UR8, RZ ;  /* 0x0000000800037c24 */ /* 0x000fe4000f8e02ff */
[----:B------:R-:W-:Y:S01]  /*171c0*/  IMAD.U32 R5, RZ, RZ, UR8 ;  /* 0x00000008ff057e24 */ /* 0x000fe2000f8e00ff */
[----:B------:R-:W-:Y:S01]  /*171d0*/  ULDC.64 UR6, c[0x0][0x2c8] ;  /* 0x0000b20000067ab9 */ /* 0x000fe20000000a00 */
[----:B------:R-:W-:Y:S02]  /*171e0*/  IMAD.MOV R0, RZ, RZ, -R2 ;  /* 0x000000ffff007224 */ /* 0x000fe400078e0a02 */
[C---:B0---4-:R-:W-:Y:S02]  /*171f0*/  IMAD R4, R2.reuse, UR9, R3 ;  /* 0x0000000902047c24 */ /* 0x051fe4000f8e0203 */
[----:B------:R-:W-:-:S04]  /*17200*/  IMAD.WIDE.U32 R2, R2, R5, UR4 ;  /* 0x0000000402027e25 */ /* 0x000fc8000f8e0005 */
[----:B------:R-:W-:Y:S02]  /*17210*/  IMAD R0, R0, UR12, R6 ;  /* 0x0000000c00007c24 */ /* 0x000fe4000f8e0206 */
[----:B------:R-:W-:-:S03]  /*17220*/  IMAD.IADD R3, R3, 0x1, R4 ;  /* 0x0000000103037824 */ /* 0x000fc600078e0204 */
[----:B------:R-:W-:Y:S01]  /*17230*/  SHF.R.S32.HI R4, RZ, 0x1f, R0 ;  /* 0x0000001fff047819 */ /* 0x000fe20000011400 */
[----:B------:R-:W-:-:S04]  /*17240*/  IMAD.WIDE.U32 R2, R0, UR6, R2 ;  /* 0x0000000600027c25 */ /* 0x000fc8000f8e0002 */
[----:B------:R-:W-:-:S04]  /*17250*/  IMAD R4, R4, UR6, RZ ;  /* 0x0000000604047c24 */ /* 0x000fc8000f8e02ff */
[----:B------:R-:W-:Y:S01]  /*17260*/  IMAD R4, R0, UR7, R4 ;  /* 0x0000000700047c24 */ /* 0x000fe2000f8e0204 */
[----:B------:R-:W-:-:S04]  /*17270*/  IADD3 R0, P0, R2, UR10, RZ ;  /* 0x0000000a02007c10 */ /* 0x000fc8000ff1e0ff */
[----:B------:R-:W-:Y:S02]  /*17280*/  IADD3.X R4, R3, UR11, R4, P0, !PT ;  /* 0x0000000b03047c10 */ /* 0x000fe400087fe404 */
[----:B------:R-:W-:Y:S01]  /*17290*/  PLOP3.LUT P0, PT, PT, PT, UP0, 0x80, 0x0 ;  /* 0x000000000000781c */ /* 0x000fe20003f0f008 */
[----:B------:R-:W-:-:S12]  /*172a0*/  VIADD R6, R6, 0x80 ;  /* 0x0000008006067836 */ /* 0x000fd80000000000 */
[----:B------:R-:W-:Y:S01]  /*172b0*/  @P0 IMAD.HI.U32 R3, R6, UR13, RZ ;  /* 0x0000000d06030c27 */ /* 0x000fe2000f8e00ff */
[----:B------:R-:W-:Y:S01]  /*172c0*/  PLOP3.LUT P0, PT, PT, PT, UP0, 0x80, 0x0 ;  /* 0x000000000000781c */ /* 0x000fe20003f0f008 */
[----:B------:R-:W-:Y:S02]  /*172d0*/  @UP0 ULDC UR13, c[0x0][0x450] ;  /* 0x00011400000d0ab9 */ /* 0x000fe40000000800 */
[----:B------:R-:W-:-:S10]  /*172e0*/  IMAD.MOV.U32 R2, RZ, RZ, R6 ;  /* 0x000000ffff027224 */ /* 0x000fd400078e0006 */
[----:B------:R-:W-:-:S05]  /*172f0*/  @P0 SHF.R.U32.HI R2, RZ, UR13, R3 ;  /* 0x0000000dff020c19 */ /* 0x000fca0008011603 */
[----:B------:R-:W-:-:S04]  /*17300*/  IMAD.MOV R3, RZ, RZ, -R2 ;  /* 0x000000ffff037224 */ /* 0x000fc800078e0a02 */
[----:B------:R-:W-:Y:S01]  /*17310*/  IMAD R6, R3, UR12, R6 ;  /* 0x0000000c03067c24 */ /* 0x000fe2000f8e0206 */
[----:B------:R-:W-:-:S05]  /*17320*/  SHF.R.S32.HI R3, RZ, 0x1f, R2 ;  /* 0x0000001fff037819 */ /* 0x000fca0000011402 */
[----:B------:R-:W-:-:S04]  /*17330*/  IMAD R3, R3, UR8, RZ ;  /* 0x0000000803037c24 */ /* 0x000fc8000f8e02ff */
[C---:B------:R-:W-:Y:S02]  /*17340*/  IMAD R7, R2.reuse, UR9, R3 ;  /* 0x0000000902077c24 */ /* 0x040fe4000f8e0203 */
[----:B------:R-:W-:Y:S01]  /*17350*/  IMAD.WIDE.U32 R2, R2, R5, UR4 ;  /* 0x0000000402027e25 */ /* 0x000fe2000f8e0005 */
[----:B------:R-:W-:-:S03]  /*17360*/  SHF.R.S32.HI R5, RZ, 0x1f, R6 ;  /* 0x0000001fff057819 */ /* 0x000fc60000011406 */
[----:B------:R-:W-:Y:S02]  /*17370*/  IMAD.IADD R3, R3, 0x1, R7 ;  /* 0x0000000103037824 */ /* 0x000fe400078e0207 */
[----:B------:R-:W-:Y:S02]  /*17380*/  IMAD R5, R5, UR6, RZ ;  /* 0x0000000605057c24 */ /* 0x000fe4000f8e02ff */
[----:B------:R-:W-:Y:S01]  /*17390*/  IMAD.WIDE.U32 R2, R6, UR6, R2 ;  /* 0x0000000606027c25 */ /* 0x000fe2000f8e0002 */
[----:B------:R-:W-:-:S03]  /*173a0*/  UMOV UR4, 0xffffffff ;  /* 0xffffffff00047882 */ /* 0x000fc60000000000 */
[----:B------:R-:W-:Y:S01]  /*173b0*/  IMAD R7, R6, UR7, R5 ;  /* 0x0000000706077c24 */ /* 0x000fe2000f8e0205 */
[----:B------:R-:W-:Y:S02]  /*173c0*/  IADD3 R5, P0, R2, UR10, RZ ;  /* 0x0000000a02057c10 */ /* 0x000fe4000ff1e0ff */
[----:B------:R-:W-:Y:S02]  /*173d0*/  LOP3.LUT R19, R20, 0x7f, RZ, 0xc0, !PT ;  /* 0x0000007f14137812 */ /* 0x000fe400078ec0ff */
[----:B------:R-:W-:Y:S02]  /*173e0*/  IADD3.X R7, R3, UR11, R7, P0, !PT ;  /* 0x0000000b03077c10 */ /* 0x000fe400087fe407 */
[----:B------:R-:W-:Y:S01]  /*173f0*/  SHF.R.U32.HI R19, RZ, 0x2, R19 ;  /* 0x00000002ff137819 */ /* 0x000fe20000011613 */
[----:B--2---:R-:W-:Y:S06]  /*17400*/  BRA.DIV UR4, `(.L_x_941) ;  /* 0x0000003604d87947 */ /* 0x004fec000b800000 */
[----:B------:R-:W0:Y:S01]  /*17410*/  SHFL.IDX PT, R3, R0, RZ, 0x1c1f ;  /* 0x001c1fff00037589 */ /* 0x000e2200000e0000 */
[----:B------:R-:W-:-:S03]  /*17420*/  VIADD R6, R19, UR43 ;  /* 0x0000002b13067c36 */ /* 0x000fc60008000000 */
[----:B------:R-:W1:Y:S02]  /*17430*/  SHFL.IDX PT, R2, R4, RZ, 0x1c1f ;  /* 0x001c1fff04027589 */ /* 0x000e6400000e0000 */
[----:B------:R-:W-:Y:S02]  /*17440*/  ISETP.GE.AND P1, PT, R6, UR41, PT ;  /* 0x0000002906007c0c */ /* 0x000fe4000bf26270 */
[----:B------:R-:W-:Y:S11]  /*17450*/  SHFL.IDX PT, R14, R5, 0x1, 0x1c1f ;  /* 0x003c1f00050e7f89 */ /* 0x000ff600000e0000 */
[----:B0-----:R-:W-:-:S05]  /*17460*/  @!P1 IADD3 R3, P0, R10, R3, RZ ;  /* 0x000000030a039210 */ /* 0x001fca0007f1e0ff */
[----:B-1----:R-:W-:-:S05]  /*17470*/  @!P1 IMAD.X R2, RZ, RZ, R2, P0 ;  /* 0x000000ffff029224 */ /* 0x002fca00000e0602 */
[----:B------:R-:W-:-:S04]  /*17480*/  @!P1 LOP3.LUT R3, R3, R2, RZ, 0x3c, !PT ;  /* 0x0000000203039212 */ /* 0x000fc800078e3cff */
[----:B------:R-:W-:-:S04]  /*17490*/  @!P1 LOP3.LUT R2, R3, R2, RZ, 0x3c, !PT ;  /* 0x0000000203029212 */ /* 0x000fc800078e3cff */
[----:B------:R-:W-:-:S05]  /*174a0*/  @!P1 LOP3.LUT R3, R3, R2, RZ, 0x3c, !PT ;  /* 0x0000000203039212 */ /* 0x000fca00078e3cff */
[----:B-----5:R0:W-:Y:S02]  /*174b0*/  @!P1 LDGSTS.E.BYPASS.LTC128B.128 [R9+0xb000], desc[UR48][R2.64], !P5 ;  /* 0x0b00000002099fae */ /* 0x0201e4000e901d70 */
[----:B0-----:R-:W-:Y:S02]  /*174c0*/  VIADD R2, R6, 0x20 ;  /* 0x0000002006027836 */ /* 0x001fe40000000000 */
[----:B------:R-:W0:Y:S03]  /*174d0*/  SHFL.IDX PT, R3, R0, 0x1, 0x1c1f ;  /* 0x003c1f0000037f89 */ /* 0x000e2600000e0000 */
[----:B------:R-:W-:Y:S02]  /*174e0*/  ISETP.GE.AND P1, PT, R2, UR41, PT ;  /* 0x0000002902007c0c */ /* 0x000fe4000bf26270 */
        /* <DEDUP_REMOVED lines=9> */
[----:B------:R-:W-:Y:S01]  /*17580*/  ISETP.GE.AND P1, PT, R2, UR41, PT ;  /* 0x0000002902007c0c */ /* 0x000fe2000bf26270 */
        /* <DEDUP_REMOVED lines=10> */
[----:B------:R-:W-:-:S13]  /*17630*/  ISETP.GE.AND P1, PT, R2, UR41, PT ;  /* 0x0000002902007c0c */ /* 0x000fda000bf26270 */
[----:B------:R-:W-:Y:S02]  /*17640*/  @!P1 IADD3 R2, P0, R10, R0, RZ ;  /* 0x000000000a029210 */ /* 0x000fe40007f1e0ff */
[----:B------:R-:W-:Y:S03]  /*17650*/  SHFL.IDX PT, R0, R7, RZ, 0x1c1f ;  /* 0x001c1fff07007589 */ /* 0x000fe600000e0000 */
[----:B--2---:R-:W-:Y:S01]  /*17660*/  @!P1 IMAD.X R3, RZ, RZ, R4, P0 ;  /* 0x000000ffff039224 */ /* 0x004fe200000e0604 */
[----:B------:R-:W-:Y:S04]  /*17670*/  SHFL.IDX PT, R7, R7, 0x1, 0x1c1f ;  /* 0x003c1f0007077f89 */ /* 0x000fe800000e0000 */
[----:B------:R0:W-:Y:S04]  /*17680*/  @!P1 LDGSTS.E.BYPASS.LTC128B.128 [R9+0xc800], desc[UR48][R2.64], !P5 ;  /* 0x0c80000002099fae */ /* 0x0001e8000e901d70 */
[----:B0-----:R-:W0:Y:S01]  /*17690*/  SHFL.IDX PT, R2, R5, RZ, 0x1c1f ;  /* 0x001c1fff05027589 */ /* 0x001e2200000e0000 */
[----:B------:R-:W-:-:S05]  /*176a0*/  VIADD R3, R6, 0x80 ;  /* 0x0000008006037836 */ /* 0x000fca0000000000 */
[----:B------:R-:W-:-:S13]  /*176b0*/  ISETP.GE.AND P1, PT, R3, UR41, PT ;  /* 0x0000002903007c0c */ /* 0x000fda000bf26270 */
[----:B0-----:R-:W-:-:S05]  /*176c0*/  @!P1 IADD3 R2, P0, R10, R2, RZ ;  /* 0x000000020a029210 */ /* 0x001fca0007f1e0ff */
[----:B------:R-:W-:-:S05]  /*176d0*/  @!P1 IMAD.X R3, RZ, RZ, R0, P0 ;  /* 0x000000ffff039224 */ /* 0x000fca00000e0600 */
[----:B------:R0:W-:Y:S03]  /*176e0*/  @!P1 LDGSTS.E.BYPASS.LTC128B.128 [R9+0xd000], desc[UR48][R2.64], !P5 ;  /* 0x0d00000002099fae */ /* 0x0001e6000e901d70 */
.L_x_1036:
[----:B------:R-:W-:-:S05]  /*176f0*/  VIADD R6, R6, 0xa0 ;  /* 0x000000a006067836 */ /* 0x000fca0000000000 */
[----:B------:R-:W-:-:S13]  /*17700*/  ISETP.GE.AND P0, PT, R6, UR41, PT ;  /* 0x0000002906007c0c */ /* 0x000fda000bf06270 */
        /* <DEDUP_REMOVED lines=8> */
.L_x_942:
        /* <DEDUP_REMOVED lines=18> */
.L_x_1037:
[----:B------:R-:W-:Y:S05]  /*178b0*/  BSYNC B0 ;  /* 0x0000000000007941 */ /* 0x000fea0003800000 */
.L_x_943:
[----:B------:R-:W-:-:S04]  /*178c0*/  UIADD3 UR4, UR44, -0x2, URZ ;  /* 0xfffffffe2c047890 */ /* 0x000fc8000fffe03f */
[----:B------:R-:W-:-:S06]  /*178d0*/  UISETP.GE.AND UP0, UPT, UR4, UR45, UPT ;  /* 0x0000002d0400728c */ /* 0x000fcc000bf06270 */
[----:B------:R-:W-:-:S13]  /*178e0*/  PLOP3.LUT P0, PT, PT, PT, UP0, 0x40, 0x0 ;  /* 0x000000000000781c */ /* 0x000fda0003f0e808 */
[----:B------:R-:W-:Y:S05]  /*178f0*/  @P0 BRA `(.L_x_945) ;  /* 0x0000001400140947 */ /* 0x000fea0003800000 */
[----:B------:R1:W5:Y:S01]  /*17900*/  LDL.LU R22, [R1] ;  /* 0x0000000001167983 */ /* 0x0003620000300800 */
[----:B------:R-:W-:Y:S02]  /*17910*/  IMAD.MOV.U32 R21, RZ, RZ, R28 ;  /* 0x000000ffff157224 */ /* 0x000fe400078e001c */
[----:B------:R-:W-:-:S07]  /*17920*/  IMAD.U32 R29, RZ, RZ, UR4 ;  /* 0x00000004ff1d7e24 */ /* 0x000fce000f8e00ff */
.L_x_965:
[----:B--2---:R-:W2:Y:S01]  /*17930*/  LDL R2, [R1+0x14] ;  /* 0x0000140001027983 */ /* 0x004ea20000100800 */
[----:B0-----:R-:W3:Y:S03]  /*17940*/  LDC R3, c[0x0][0x430] ;  /* 0x00010c00ff037b82 */ /* 0x001ee60000000800 */
[----:B------:R-:W4:Y:S04]  /*17950*/  LDL R5, [R1+0x10] ;  /* 0x0000100001057983 */ /* 0x000f280000100800 */
[----:B------:R-:W4:Y:S01]  /*17960*/  LDL R10, [R1+0x4] ;  /* 0x00000400010a7983 */ /* 0x000f220000100800 */
[----:B0-----:R-:W0:Y:S01]  /*17970*/  S2R R0, SR_TID.X ;  /* 0x0000000000007919 */ /* 0x001e220000002100 */
[----:B-1----:R-:W1:Y:S01]  /*17980*/  S2R R7, SR_TID.X ;  /* 0x0000000000077919 */ /* 0x002e620000002100 */
[----:B---3--:R-:W-:-:S13]  /*17990*/  ISETP.NE.AND P0, PT, R3, 0x1, PT ;  /* 0x000000010300780c */ /* 0x008fda0003f05270 */
[----:B------:R-:W3:Y:S01]  /*179a0*/  @P0 LDC R4, c[0x0][0x434] ;  /* 0x00010d00ff040b82 */ /* 0x000ee20000000800 */
[----:B0-----:R-:W-:-:S07]  /*179b0*/  LOP3.LUT R6, R0, 0x7f, RZ, 0xc0, !PT ;  /* 0x0000007f00067812 */ /* 0x001fce00078ec0ff */
[----:B------:R-:W0:Y:S01]  /*179c0*/  @P0 LDC R3, c[0x0][0x438] ;  /* 0x00010e00ff030b82 */ /* 0x000e220000000800 */
[----:B-1----:R-:W-:Y:S01]  /*179d0*/  IMAD.SHL.U32 R9, R7, 0x20, RZ ;  /* 0x0000002007097824 */ /* 0x002fe200078e00ff */
[----:B------:R-:W-:-:S06]  /*179e0*/  SHF.R.U32.HI R6, RZ, 0x2, R6 ;  /* 0x00000002ff067819 */ /* 0x000fcc0000011606 */
[----:B------:R-:W1:Y:S01]  /*179f0*/  @P0 LDC R0, c[0x0][0x434] ;  /* 0x00010d00ff000b82 */ /* 0x000e620000000800 */
[----:B------:R-:W-:Y:S01]  /*17a00*/  LOP3.LUT R9, R6, 0x60, R9, 0xf8, !PT ;  /* 0x0000006006097812 */ /* 0x000fe200078ef809 */
[----:B------:R-:W-:Y:S01]  /*17a10*/  IMAD.SHL.U32 R11, R7, 0x20, RZ ;  /* 0x00000020070b7824 */ /* 0x000fe200078e00ff */
[----:B------:R-:W-:Y:S05]  /*17a20*/  YIELD ;  /* 0x0000000000007946 */ /* 0x000fea0003800000 */
[----:B------:R-:W-:Y:S01]  /*17a30*/  ULDC.64 UR6, c[0x0][0x428] ;  /* 0x00010a0000067ab9 */ /* 0x000fe20000000a00 */
[----:B------:R-:W-:Y:S01]  /*17a40*/  ULDC.64 UR8, c[0x0][0x418] ;  /* 0x0001060000087ab9 */ /* 0x000fe20000000a00 */
[----:B------:R-:W-:Y:S01]  /*17a50*/  ULDC UR4, c[0x0][0x430] ;  /* 0x00010c0000047ab9 */ /* 0x000fe20000000800 */
[----:B--2---:R-:W-:Y:S01]  /*17a60*/  IMAD R8, R29, 0xa0, R2 ;  /* 0x000000a01d087824 */ /* 0x004fe200078e0202 */
[----:B------:R-:W-:-:S04]  /*17a70*/  LOP3.LUT R2, R7, 0x7f, RZ, 0xc0, !PT ;  /* 0x0000007f07027812 */ /* 0x000fc800078ec0ff */
[----:B------:R-:W-:Y:S02]  /*17a80*/  SHF.R.U32.HI R6, RZ, 0x2, R2 ;  /* 0x00000002ff067819 */ /* 0x000fe40000011602 */
[----:B------:R-:W2:Y:S02]  /*17a90*/  @P0 LDC R2, c[0x0][0x438] ;  /* 0x00010e00ff020b82 */ /* 0x000ea40000000800 */
[----:B------:R-:W-:Y:S01]  /*17aa0*/  LOP3.LUT R11, R6, 0x60, R11, 0xf8, !PT ;  /* 0x00000060060b7812 */ /* 0x000fe200078ef80b */
[----:B------:R-:W-:-:S03]  /*17ab0*/  IMAD.IADD R9, R9, 0x1, R8 ;  /* 0x0000000109097824 */ /* 0x000fc600078e0208 */
[----:B------:R-:W-:Y:S01]  /*17ac0*/  LOP3.LUT R11, R11, 0x80, RZ, 0xfc, !PT ;  /* 0x000000800b0b7812 */ /* 0x000fe200078efcff */
[----:B---3--:R-:W-:-:S04]  /*17ad0*/  @P0 IMAD.HI.U32 R4, R9, R4, RZ ;  /* 0x0000000409040227 */ /* 0x008fc800078e00ff */
[----:B------:R-:W-:Y:S02]  /*17ae0*/  IMAD.IADD R8, R11, 0x1, R8 ;  /* 0x000000010b087824 */ /* 0x000fe400078e0208 */
[----:B------:R-:W-:Y:S01]  /*17af0*/  IMAD.MOV.U32 R7, RZ, RZ, R9 ;  /* 0x000000ffff077224 */ /* 0x000fe200078e0009 */
[----:B0-----:R-:W-:Y:S01]  /*17b00*/  @P0 SHF.R.U32.HI R7, RZ, R3, R4 ;  /* 0x00000003ff070219 */ /* 0x001fe20000011604 */
[----:B-1----:R-:W-:-:S04]  /*17b10*/  @P0 IMAD.HI.U32 R3, R8, R0, RZ ;  /* 0x0000000008030227 */ /* 0x002fc800078e00ff */
[----:B------:R-:W-:Y:S02]  /*17b20*/  IMAD.MOV.U32 R0, RZ, RZ, R8 ;  /* 0x000000ffff007224 */ /* 0x000fe400078e0008 */
[----:B----4-:R-:W-:Y:S01]  /*17b30*/  IMAD R6, R5, UR6, RZ ;  /* 0x0000000605067c24 */ /* 0x010fe2000f8e02ff */
[----:B--2---:R-:W-:Y:S01]  /*17b40*/  @P0 SHF.R.U32.HI R0, RZ, R2, R3 ;  /* 0x00000002ff000219 */ /* 0x004fe20000011603 */
[--C-:B------:R-:W-:Y:S01]  /*17b50*/  IMAD.MOV.U32 R2, RZ, RZ, R7.reuse ;  /* 0x000000ffff027224 */ /* 0x100fe200078e0007 */
[----:B------:R-:W-:Y:S01]  /*17b60*/  SHF.R.S32.HI R3, RZ, 0x1f, R7 ;  /* 0x0000001fff037819 */ /* 0x000fe20000011407 */
[C---:B------:R-:W-:Y:S02]  /*17b70*/  IMAD R6, R10.reuse, UR7, R6 ;  /* 0x000000070a067c24 */ /* 0x040fe4000f8e0206 */
[----:B------:R-:W-:-:S04]  /*17b80*/  IMAD.WIDE.U32 R2, R10, UR6, R2 ;  /* 0x000000060a027c25 */ /* 0x000fc8000f8e0002 */
[----:B------:R-:W-:Y:S01]  /*17b90*/  IMAD.IADD R3, R6, 0x1, R3 ;  /* 0x0000000106037824 */ /* 0x000fe200078e0203 */
[----:B------:R-:W-:-:S04]  /*17ba0*/  LEA R4, P0, R2, UR8, 0x2 ;  /* 0x0000000802047c11 */ /* 0x000fc8000f8010ff */
[----:B------:R-:W-:-:S05]  /*17bb0*/  LEA.HI.X R5, R2, UR9, R3, 0x2, P0 ;  /* 0x0000000902057c11 */ /* 0x000fca00080f1403 */
[----:B------:R-:W2:Y:S01]  /*17bc0*/  LDG.E R4, desc[UR48][R4.64] ;  /* 0x0000003004047981 */ /* 0x000ea2000c1e1900 */
[----:B------:R-:W-:Y:S01]  /*17bd0*/  ISETP.GT.U32.AND P1, PT, R11, 0x9f, PT ;  /* 0x0000009f0b00780c */ /* 0x000fe20003f24070 */
[----:B------:R-:W-:-:S04]  /*17be0*/  IMAD.MOV R2, RZ, RZ, -R7 ;  /* 0x000000ffff027224 */ /* 0x000fc800078e0a07 */
[----:B------:R-:W-:-:S08]  /*17bf0*/  IMAD R9, R2, UR4, R9 ;  /* 0x0000000402097c24 */ /* 0x000fd0000f8e0209 */
[--C-:B------:R-:W-:Y:S01]  /*17c00*/  @!P1 SHF.R.S32.HI R3, RZ, 0x1f, R0.reuse ;  /* 0x0000001fff039819 */ /* 0x100fe20000011400 */
[----:B------:R-:W-:-:S04]  /*17c10*/  @!P1 IMAD.MOV.U32 R2, RZ, RZ, R0 ;  /* 0x000000ffff029224 */ /* 0x000fc800078e0000 */
[----:B------:R-:W-:-:S04]  /*17c20*/  @!P1 IMAD.WIDE.U32 R2, R10, UR6, R2 ;  /* 0x000000060a029c25 */ /* 0x000fc8000f8e0002 */
[----:B------:R-:W-:Y:S01]  /*17c30*/  @!P1 IMAD.IADD R6, R6, 0x1, R3 ;  /* 0x0000000106069824 */ /* 0x000fe200078e0203 */
[----:B------:R-:W-:Y:S01]  /*17c40*/  @!P1 LEA R10, P0, R2, UR8, 0x2 ;  /* 0x00000008020a9c11 */ /* 0x000fe2000f8010ff */
[----:B------:R-:W-:-:S03]  /*17c50*/  VIADD R28, R21, 0x1 ;  /* 0x00000001151c7836 */ /* 0x000fc60000000000 */
[----:B------:R-:W-:Y:S02]  /*17c60*/  @!P1 LEA.HI.X R11, R2, UR9, R6, 0x2, P0 ;  /* 0x00000009020b9c11 */ /* 0x000fe400080f1406 */
[----:B------:R-:W-:-:S04]  /*17c70*/  ISETP.NE.AND P0, PT, R28, 0x2, PT ;  /* 0x000000021c00780c */ /* 0x000fc80003f05270 */
[----:B------:R-:W-:-:S04]  /*17c80*/  SEL R2, RZ, 0x1, P0 ;  /* 0x00000001ff027807 */ /* 0x000fc80000000000 */
[----:B-----5:R-:W-:Y:S01]  /*17c90*/  LOP3.LUT R2, R22, R2, RZ, 0x3c, !PT ;  /* 0x0000000216027212 */ /* 0x020fe200078e3cff */
[----:B------:R-:W-:-:S04]  /*17ca0*/  IMAD.U32 R12, RZ, RZ, UR51 ;  /* 0x00000033ff0c7e24 */ /* 0x000fc8000f8e00ff */
[----:B------:R0:W-:Y:S01]  /*17cb0*/  STL [R1], R2 ;  /* 0x0000000201007387 */ /* 0x0001e20000100800 */
[----:B------:R-:W-:Y:S01]  /*17cc0*/  ISETP.NE.AND P2, PT, R12, 0x3, PT ;  /* 0x000000030c00780c */ /* 0x000fe20003f45270 */
[----:B------:R-:W-:Y:S02]  /*17cd0*/  IMAD.MOV R0, RZ, RZ, -R0 ;  /* 0x000000ffff007224 */ /* 0x000fe400078e0a00 */
[----:B------:R-:W-:Y:S02]  /*17ce0*/  IMAD.MOV.U32 R7, RZ, RZ, RZ ;  /* 0x000000ffff077224 */ /* 0x000fe400078e00ff */
[----:B------:R-:W-:Y:S02]  /*17cf0*/  IMAD R8, R0, UR4, R8 ;  /* 0x0000000400087c24 */ /* 0x000fe4000f8e0208 */
[----:B------:R-:W-:Y:S01]  /*17d00*/  IMAD.MOV.U32 R0, RZ, RZ, R29 ;  /* 0x000000ffff007224 */ /* 0x000fe200078e001d */
[----:B------:R-:W-:Y:S01]  /*17d10*/  SEL R28, R28, RZ, P0 ;  /* 0x000000ff1c1c7207 */ /* 0x000fe20000000000 */
[----:B------:R0:W5:Y:S01]  /*17d20*/  @!P1 LDG.E R7, desc[UR48][R10.64] ;  /* 0x000000300a079981 */ /* 0x000162000c1e1900 */
[----:B------:R-:W-:-:S02]  /*17d30*/  VIADD R29, R29, 0xffffffff ;  /* 0xffffffff1d1d7836 */ /* 0x000fc40000000000 */
[----:B------:R-:W-:Y:S02]  /*17d40*/  ISETP.GT.AND P1, PT, R0, UR45, PT ;  /* 0x0000002d00007c0c */ /* 0x000fe4000bf24270 */
[----:B--2---:R-:W-:Y:S01]  /*17d50*/  SHF.R.S32.HI R26, RZ, 0x1f, R4 ;  /* 0x0000001fff1a7819 */ /* 0x004fe20000011404 */
[----:B0-----:R-:W-:Y:S10]  /*17d60*/  @!P2 BRA `(.L_x_946) ;  /* 0x000000000004a947 */ /* 0x001ff40003800000 */
[----:B------:R-:W-:Y:S01]  /*17d70*/  BPT.TRAP 0x1 ;  /* 0x000000040000795c */ /* 0x000fe20000300000 */
.L_x_946:
[----:B------:R-:W-:Y:S01]  /*17d80*/  IMAD R0, R28, 0x8, R17 ;  /* 0x000000081c007824 */ /* 0x000fe200078e0211 */
[----:B------:R-:W-:Y:S01]  /*17d90*/  SHF.L.U32 R27, R2, 0x1f, RZ ;  /* 0x0000001f021b7819 */ /* 0x000fe200000006ff */
[----:B------:R-:W-:Y:S01]  /*17da0*/  BSSY B0, `(.L_x_947) ;  /* 0x0000004000007945 */ /* 0x000fe20003800000 */
[----:B------:R-:W-:Y:S02]  /*17db0*/  SHF.R.S32.HI R25, RZ, 0x1f, R9 ;  /* 0x0000001fff197819 */ /* 0x000fe40000011409 */
[----:B------:R-:W0:Y:S02]  /*17dc0*/  SYNCS.PHASECHK.TRANS64.TRYWAIT P0, [R0+URZ+0x13280], R27 ;  /* 0x0132801b000075a7 */ /* 0x000e24000800017f */
[----:B0-----:R-:W-:Y:S05]  /*17dd0*/  @!P0 BRA `(.L_x_948) ;  /* 0x00000034004c8947 */ /* 0x001fea0003800000 */
.L_x_1038:
[----:B------:R-:W-:Y:S05]  /*17de0*/  BSYNC B0 ;  /* 0x0000000000007941 */ /* 0x000fea0003800000 */
.L_x_947:
        /* <DEDUP_REMOVED lines=11> */
[----:B------:R-:W-:-:S03]  /*17ea0*/  LOP3.LUT P2, RZ, R16, 0x1, RZ, 0xc0, !PT ;  /* 0x0000000110ff7812 */ /* 0x000fc6000784c0ff */
[----:B------:R-:W-:Y:S02]  /*17eb0*/  IMAD.IADD R3, R3, 0x1, R5 ;  /* 0x0000000103037824 */ /* 0x000fe400078e0205 */
[----:B------:R-:W-:Y:S02]  /*17ec0*/  IMAD R5, R26, UR6, RZ ;  /* 0x000000061a057c24 */ /* 0x000fe4000f8e02ff */
[----:B------:R-:W-:-:S04]  /*17ed0*/  IMAD.WIDE.U32 R2, R4, UR6, R2 ;  /* 0x0000000604027c25 */ /* 0x000fc8000f8e0002 */
[----:B------:R-:W-:-:S04]  /*17ee0*/  IMAD R5, R4, UR7, R5 ;  /* 0x0000000704057c24 */ /* 0x000fc8000f8e0205 */
[----:B------:R-:W-:Y:S02]  /*17ef0*/  IMAD.IADD R3, R3, 0x1, R5 ;  /* 0x0000000103037824 */ /* 0x000fe400078e0205 */
[----:B------:R-:W-:-:S03]  /*17f00*/  IMAD.WIDE.U32 R2, R18, UR8, R2 ;  /* 0x0000000812027c25 */ /* 0x000fc6000f8e0002 */
[----:B------:R-:W-:Y:S01]  /*17f10*/  IADD3 R5, P0, R2, UR10, RZ ;  /* 0x0000000a02057c10 */ /* 0x000fe2000ff1e0ff */
        /* <DEDUP_REMOVED lines=43> */
.L_x_1050:
        /* <DEDUP_REMOVED lines=11> */
.L_x_950:
        /* <DEDUP_REMOVED lines=11> */
.L_x_951:
[----:B------:R2:W-:Y:S01]  /*18330*/  SYNCS.ARRIVE.TRANS64.A1T0 RZ, [R0+URZ+0x13270], RZ ;  /* 0x013270ff00ff79a7 */ /* 0x0005e2000810003f */
[----:B------:R-:W-:Y:S05]  /*18340*/  @!P3 BRA `(.L_x_952) ;  /* 0x000000000004b947 */ /* 0x000fea0003800000 */
[----:B------:R-:W-:Y:S01]  /*18350*/  BPT.TRAP 0x1 ;  /* 0x000000040000795c */ /* 0x000fe20000300000 */
.L_x_952:
[----:B------:R-:W3:Y:S01]  /*18360*/  SYNCS.PHASECHK.TRANS64.TRYWAIT P0, [R0+URZ+0x13240], R27 ;  /* 0x0132401b000075a7 */ /* 0x000ee2000800017f */
[----:B------:R-:W-:Y:S04]  /*18370*/  BSSY B0, `(.L_x_953) ;  /* 0x0000002000007945 */ /* 0x000fe80003800000 */
[----:B---3--:R-:W-:Y:S05]  /*18380*/  @!P0 BRA `(.L_x_954) ;  /* 0x0000003400908947 */ /* 0x008fea0003800000 */
.L_x_1051:
[----:B------:R-:W-:Y:S05]  /*18390*/  BSYNC B0 ;  /* 0x0000000000007941 */ /* 0x000fea0003800000 */
.L_x_953:
        /* <DEDUP_REMOVED lines=58> */
.L_x_1063:
        /* <DEDUP_REMOVED lines=8> */
.L_x_956:
[----:B------:R-:W-:Y:S02]  /*187c0*/  PLOP3.LUT P2, PT, P2, P0, PT, 0xa2, 0x0 ;  /* 0x000000000000781c */ /* 0x000fe40001741472 */
[----:B------:R-:W-:-:S08]  /*187d0*/  @P0 R2UR P2, UR4, R0 ;  /* 0x00000000000402ca */ /* 0x000fd00000040000 */
[----:B------:R-:W-:-:S05]  /*187e0*/  @P0 PLOP3.LUT P0, PT, P2, PT, PT, 0x80, 0x0 ;  /* 0x000000000000081c */ /* 0x000fca000170f070 */
[----:B------:R-:W-:Y:S01]  /*187f0*/  @!P2 SYNCS.ARRIVE.TRANS64.RED.A0T1 RZ, [UR4+0x13230], RZ ;  /* 0x013230ffffffa9a7 */ /* 0x000fe20008200404 */
[----:B------:R-:W-:Y:S07]  /*18800*/  @!P2 ARRIVES.LDGSTSBAR.64.TRANSCNT [UR4+0x13230] ;  /* 0x01323000ff00a9b0 */ /* 0x000fee0008000a84 */
[----:B------:R-:W-:Y:S05]  /*18810*/  @P0 BRA.U.ANY `(.L_x_956) ;  /* 0xfffffffd00e80947 */ /* 0x000fea000393ffff */
[----:B------:R-:W-:Y:S01]  /*18820*/  NOP ;  /* 0x0000000000007918 */ /* 0x000fe20000000000 */
[----:B0-----:R-:W-:-:S05]  /*18830*/  IMAD.U32 R2, RZ, RZ, UR51 ;  /* 0x00000033ff027e24 */ /* 0x001fca000f8e00ff */
[----:B------:R-:W-:-:S13]  /*18840*/  ISETP.NE.AND P3, PT, R2, 0x3, PT ;  /* 0x000000030200780c */ /* 0x000fda0003f65270 */
[----:B------:R-:W-:Y:S05]  /*18850*/  @!P3 BRA `(.L_x_957) ;  /* 0x000000000004b947 */ /* 0x000fea0003800000 */
[----:B------:R-:W-:Y:S01]  /*18860*/  BPT.TRAP 0x1 ;  /* 0x000000040000795c */ /* 0x000fe20000300000 */
.L_x_957:
[----:B------:R2:W-:Y:S02]  /*18870*/  SYNCS.ARRIVE.TRANS64.A1T0 RZ, [R0+URZ+0x13230], RZ ;  /* 0x013230ff00ff79a7 */ /* 0x0005e4000810003f */
[----:B--23--:R-:W-:-:S05]  /*18880*/  IMAD.U32 R0, RZ, RZ, UR50 ;  /* 0x00000032ff007e24 */ /* 0x00cfca000f8e00ff */
[----:B------:R-:W-:-:S13]  /*18890*/  ISETP.NE.AND P0, PT, R0, 0x3, PT ;  /* 0x000000030000780c */ /* 0x000fda0003f05270 */
[----:B------:R-:W-:Y:S05]  /*188a0*/  @!P0 BRA `(.L_x_958) ;  /* 0x0000000000048947 */ /* 0x000fea0003800000 */
[----:B------:R-:W-:Y:S01]  /*188b0*/  BPT.TRAP 0x1 ;  /* 0x000000040000795c */ /* 0x000fe20000300000 */
.L_x_958:
[----:B------:R-:W-:Y:S01]  /*188c0*/  LOP3.LUT R3, R22, 0x1, RZ, 0x3c, !PT ;  /* 0x0000000116037812 */ /* 0x000fe200078e3cff */
[----:B------:R-:W-:Y:S01]  /*188d0*/  IMAD R2, R21, 0x8, R17 ;  /* 0x0000000815027824 */ /* 0x000fe200078e0211 */
[----:B------:R-:W-:Y:S02]  /*188e0*/  BSSY B0, `(.L_x_959) ;  /* 0x0000004000007945 */ /* 0x000fe40003800000 */
[----:B------:R-:W-:-:S04]  /*188f0*/  SHF.L.U32 R3, R3, 0x1f, RZ ;  /* 0x0000001f03037819 */ /* 0x000fc800000006ff */
[----:B------:R-:W0:Y:S02]  /*18900*/  SYNCS.PHASECHK.TRANS64.TRYWAIT P2, [R2+URZ+0x13270], R3 ;  /* 0x01327003020075a7 */ /* 0x000e24000804017f */
[----:B0-----:R-:W-:Y:S05]  /*18910*/  @!P2 BRA `(.L_x_960) ;  /* 0x00000034009ca947 */ /* 0x001fea0003800000 */
.L_x_1064:
[----:B------:R-:W-:Y:S05]  /*18920*/  BSYNC B0 ;  /* 0x0000000000007941 */ /* 0x000fea0003800000 */
.L_x_959:
[----:B------:R-:W-:-:S05]  /*18930*/  IMAD.U32 R0, RZ, RZ, UR51 ;  /* 0x00000033ff007e24 */ /* 0x000fca000f8e00ff */
[----:B------:R-:W-:-:S13]  /*18940*/  ISETP.NE.AND P2, PT, R0, 0x3, PT ;  /* 0x000000030000780c */ /* 0x000fda0003f45270 */
[----:B------:R-:W-:Y:S05]  /*18950*/  @!P2 BRA `(.L_x_961) ;  /* 0x000000000004a947 */ /* 0x000fea0003800000 */
[----:B------:R-:W-:Y:S01]  /*18960*/  BPT.TRAP 0x1 ;  /* 0x000000040000795c */ /* 0x000fe20000300000 */
.L_x_961:
[----:B------:R-:W-:Y:S01]  /*18970*/  SHF.L.U32 R5, R22, 0x1f, RZ ;  /* 0x0000001f16057819 */ /* 0x000fe200000006ff */
[----:B0-----:R-:W-:-:S03]  /*18980*/  IMAD R3, R21, 0x2800, RZ ;  /* 0x0000280015037824 */ /* 0x001fc600078e02ff */
[----:B------:R-:W0:Y:S02]  /*18990*/  SYNCS.PHASECHK.TRANS64.TRYWAIT P2, [R2+URZ+0x13260], R5 ;  /* 0x01326005020075a7 */ /* 0x000e24000804017f */
[----:B0-----:R-:W-:Y:S05]  /*189a0*/  @!P2 BRA `(.L_x_962) ;  /* 0x00000034008ca947 */ /* 0x001fea0003800000 */
.L_x_1065:
[----:B------:R-:W2:Y:S04]  /*189b0*/  LDL R0, [R1+0x24] ;  /* 0x0000240001007983 */ /* 0x000ea80000100800 */
[----:B------:R-:W3:Y:S01]  /*189c0*/  LDL R10, [R1+0x20] ;  /* 0x00002000010a7983 */ /* 0x000ee20000100800 */
[----:B------:R-:W-:Y:S05]  /*189d0*/  WARPSYNC.ALL ;  /* 0x0000000000007948 */ /* 0x000fea0003800000 */
[----:B------:R-:W-:-:S05]  /*189e0*/  IMAD.U32 R12, RZ, RZ, UR51 ;  /* 0x00000033ff0c7e24 */ /* 0x000fca000f8e00ff */
[----:B------:R-:W-:Y:S02]  /*189f0*/  ISETP.NE.AND P2, PT, R12, 0x3, PT ;  /* 0x000000030c00780c */ /* 0x000fe40003f45270 */
[C---:B--2---:R-:W-:Y:S02]  /*18a00*/  LOP3.LUT R0, R3.reuse, R0, RZ, 0xfc, !PT ;  /* 0x0000000003007212 */ /* 0x044fe400078efcff */
[----:B---3--:R-:W-:-:S03]  /*18a10*/  LOP3.LUT R3, R3, R10, RZ, 0xfc, !PT ;  /* 0x0000000a03037212 */ /* 0x008fc600078efcff */
[C---:B------:R-:W-:Y:S02]  /*18a20*/  IMAD.IADD R0, R17.reuse, 0x1, R0 ;  /* 0x0000000111007824 */ /* 0x040fe400078e0200 */
[----:B------:R-:W-:-:S03]  /*18a30*/  IMAD.IADD R3, R17, 0x1, R3 ;  /* 0x0000000111037824 */ /* 0x000fc600078e0203 */
[----:B0-----:R-:W4:Y:S02]  /*18a40*/  LDSM.16.MT88.4 R4, [R0+0x6000] ;  /* 0x006000000004783b */ /* 0x001f240000004200 */
[C-C-:B----4-:R-:W-:Y:S02]  /*18a50*/  PRMT R8, R4.reuse, 0x6420, R5.reuse ;  /* 0x0000642004087816 */ /* 0x150fe40000000005 */
        /* <DEDUP_REMOVED lines=36> */
.L_x_963:
[----:B--2---:R2:W-:Y:S01]  /*18ca0*/  SYNCS.ARRIVE.TRANS64.A1T0 RZ, [R2+URZ+0x13250], RZ ;  /* 0x013250ff02ff79a7 */ /* 0x0045e2000810003f */
[----:B------:R-:W-:Y:S06]  /*18cb0*/  BAR.SYNC.DEFER_BLOCKING 0x2, 0x80 ;  /* 0x0082000000007b1d */ /* 0x000fec0000010000 */
[----:B------:R-:W-:Y:S05]  /*18cc0*/  @!P0 BRA `(.L_x_964) ;  /* 0x0000000000048947 */ /* 0x000fea0003800000 */
[----:B------:R-:W-:Y:S01]  /*18cd0*/  BPT.TRAP 0x1 ;  /* 0x000000040000795c */ /* 0x000fe20000300000 */
.L_x_964:
[----:B------:R-:W3:Y:S01]  /*18ce0*/  LDL R0, [R1+0x18] ;  /* 0x0000180001007983 */ /* 0x000ee20000100800 */
[----:B--2---:R-:W-:Y:S02]  /*18cf0*/  VIADD R2, R2, 0x13280 ;  /* 0x0001328002027836 */ /* 0x004fe40000000000 */
[----:B------:R-:W-:Y:S01]  /*18d00*/  IMAD.MOV.U32 R21, RZ, RZ, R28 ;  /* 0x000000ffff157224 */ /* 0x000fe200078e001c */
[----:B------:R2:W5:Y:S02]  /*18d10*/  LDL R22, [R1] ;  /* 0x0000000001167983 */ /* 0x0005640000100800 */
[----:B---3--:R-:W-:-:S04]  /*18d20*/  PRMT R2, R0, 0x654, R2 ;  /* 0x0000065400027816 */ /* 0x008fc80000000002 */
[----:B------:R2:W-:Y:S01]  /*18d30*/  SYNCS.ARRIVE.TRANS64.RED.A1T0 RZ, [R2+URZ], RZ ;  /* 0x000000ff02ff79a7 */ /* 0x0005e2000810043f */
[----:B------:R-:W-:Y:S05]  /*18d40*/  @P1 BRA `(.L_x_965) ;  /* 0xffffffe800f81947 */ /* 0x000fea000383ffff */
.L_x_945:
[----:B0-----:R-:W0:Y:S01]  /*18d50*/  S2R R0, SR_TID.X ;  /* 0x0000000000007919 */ /* 0x001e220000002100 */
[----:B------:R-:W-:Y:S01]  /*18d60*/  BSSY B0, `(.L_x_966) ;  /* 0x0000012000007945 */ /* 0x000fe20003800000 */
[----:B------:R-:W-:Y:S01]  /*18d70*/  IMAD.U32 R6, RZ, RZ, UR50 ;  /* 0x00000032ff067e24 */ /* 0x000fe2000f8e00ff */
[----:B0-----:R-:W-:-:S04]  /*18d80*/  LOP3.LUT R0, R0, 0x7f, RZ, 0xc0, !PT ;  /* 0x0000007f00007812 */ /* 0x001fc800078ec0ff */
[----:B------:R-:W-:-:S13]  /*18d90*/  ISETP.NE.AND P0, PT, R0, RZ, PT ;  /* 0x000000ff0000720c */ /* 0x000fda0003f05270 */
[----:B------:R-:W-:Y:S05]  /*18da0*/  @P0 BRA `(.L_x_967) ;  /* 0x0000000000340947 */ /* 0x000fea0003800000 */
[----:B------:R-:W0:Y:S01]  /*18db0*/  S2R R5, SR_LANEID ;  /* 0x0000000000057919 */ /* 0x000e220000000000 */
[----:B------:R-:W-:Y:S01]  /*18dc0*/  VOTEU.ANY UR4, UPT, PT ;  /* 0x0000000000047886 */ /* 0x000fe200038e0100 */
[----:B--2---:R-:W2:Y:S01]  /*18dd0*/  LDC.64 R2, c[0x0][0xc80] ;  /* 0x00032000ff027b82 */ /* 0x004ea20000000a00 */
[----:B------:R-:W0:Y:S02]  /*18de0*/  FLO.U32 R0, UR4 ;  /* 0x0000000400007d00 */ /* 0x000e2400080e0000 */
[----:B0-----:R-:W-:-:S06]  /*18df0*/  ISETP.EQ.U32.AND P1, PT, R0, R5, PT ;  /* 0x000000050000720c */ /* 0x001fcc0003f22070 */
[----:B------:R-:W2:Y:S07]  /*18e00*/  POPC R5, UR4 ;  /* 0x0000000400057d09 */ /* 0x000eae0008000000 */
[----:B--2---:R-:W2:Y:S01]  /*18e10*/  @P1 ATOMG.E.ADD.STRONG.GPU PT, R3, desc[UR48][R2.64], R5 ;  /* 0x00000005020319a8 */ /* 0x004ea200081ee1f0 */
[----:B------:R-:W0:Y:S02]  /*18e20*/  S2R R4, SR_LTMASK ;  /* 0x0000000000047919 */ /* 0x000e240000003900 */
[----:B0-----:R-:W-:-:S04]  /*18e30*/  LOP3.LUT R4, R4, UR4, RZ, 0xc0, !PT ;  /* 0x0000000404047c12 */ /* 0x001fc8000f8ec0ff */
[----:B------:R-:W0:Y:S01]  /*18e40*/  POPC R7, R4 ;  /* 0x0000000400077309 */ /* 0x000e220000000000 */
[----:B--2---:R-:W0:Y:S02]  /*18e50*/  SHFL.IDX PT, R0, R3, R0, 0x1f ;  /* 0x00001f0003007589 */ /* 0x004e2400000e0000 */
[----:B0-----:R-:W-:-:S05]  /*18e60*/  IADD3 R0, R0, UR46, R7 ;  /* 0x0000002e00007c10 */ /* 0x001fca000fffe007 */
[----:B------:R0:W-:Y:S02]  /*18e70*/  STL [R1+0x28], R0 ;  /* 0x0000280001007387 */ /* 0x0001e40000100800 */
.L_x_967:
[----:B------:R-:W-:Y:S05]  /*18e80*/  BSYNC B0 ;  /* 0x0000000000007941 */ /* 0x000fea0003800000 */
.L_x_966:
[----:B------:R-:W-:-:S13]  /*18e90*/  ISETP.NE.AND P1, PT, R6, 0x3, PT ;  /* 0x000000030600780c */ /* 0x000fda0003f25270 */
[----:B------:R-:W-:Y:S05]  /*18ea0*/  @!P1 BRA `(.L_x_968) ;  /* 0x0000000000049947 */ /* 0x000fea0003800000 */
[----:B------:R-:W-:Y:S01]  /*18eb0*/  BPT.TRAP 0x1 ;  /* 0x000000040000795c */ /* 0x000fe20000300000 */
.L_x_968:
[----:B0-----:R-:W3:Y:S01]  /*18ec0*/  LDL R0, [R1] ;  /* 0x0000000001007983 */ /* 0x001ee20000100800 */
[----:B------:R-:W-:Y:S01]  /*18ed0*/  IMAD R3, R28, 0x8, R17 ;  /* 0x000000081c037824 */ /* 0x000fe200078e0211 */
[----:B------:R-:W-:Y:S01]  /*18ee0*/  BSSY B0, `(.L_x_969) ;  /* 0x0000005000007945 */ /* 0x000fe20003800000 */
[----:B---3--:R-:W-:-:S04]  /*18ef0*/  LOP3.LUT R0, R0, 0x1, RZ, 0x3c, !PT ;  /* 0x0000000100007812 */ /* 0x008fc800078e3cff */
[----:B------:R-:W-:-:S04]  /*18f00*/  SHF.L.U32 R0, R0, 0x1f, RZ ;  /* 0x0000001f00007819 */ /* 0x000fc800000006ff */
[----:B------:R-:W0:Y:S02]  /*18f10*/  SYNCS.PHASECHK.TRANS64.TRYWAIT P2, [R3+URZ+0x13270], R0 ;  /* 0x01327000030075a7 */ /* 0x000e24000804017f */
[----:B0-----:R-:W-:Y:S05]  /*18f20*/  @!P2 BRA `(.L_x_970) ;  /* 0x000000300040a947 */ /* 0x001fea0003800000 */
.L_x_1066:
[----:B------:R-:W-:Y:S05]  /*18f30*/  BSYNC B0 ;  /* 0x0000000000007941 */ /* 0x000fea0003800000 */
.L_x_969:
[----:B--2---:R-:W-:-:S05]  /*18f40*/  IMAD.U32 R2, RZ, RZ, UR51 ;  /* 0x00000033ff027e24 */ /* 0x004fca000f8e00ff */
[----:B------:R-:W-:-:S13]  /*18f50*/  ISETP.NE.AND P2, PT, R2, 0x3, PT ;  /* 0x000000030200780c */ /* 0x000fda0003f45270 */
[----:B------:R-:W-:Y:S05]  /*18f60*/  @!P2 BRA `(.L_x_971) ;  /* 0x000000000004a947 */ /* 0x000fea0003800000 */
[----:B------:R-:W-:Y:S01]  /*18f70*/  BPT.TRAP 0x1 ;  /* 0x000000040000795c */ /* 0x000fe20000300000 */
.L_x_971:
[----:B0-----:R-:W2:Y:S02]  /*18f80*/  LDL R0, [R1] ;  /* 0x0000000001007983 */ /* 0x001ea40000100800 */
[----:B--2---:R-:W-:-:S04]  /*18f90*/  SHF.L.U32 R0, R0, 0x1f, RZ ;  /* 0x0000001f00007819 */ /* 0x004fc800000006ff */
[----:B------:R-:W0:Y:S02]  /*18fa0*/  SYNCS.PHASECHK.TRANS64.TRYWAIT P2, [R3+URZ+0x13260], R0 ;  /* 0x01326000030075a7 */ /* 0x000e24000804017f */
[----:B0-----:R-:W-:Y:S05]  /*18fb0*/  @!P2 BRA `(.L_x_972) ;  /* 0x000000300030a947 */ /* 0x001fea0003800000 */
.L_x_1067:
[----:B------:R-:W0:Y:S04]  /*18fc0*/  LDL R4, [R1+0x24] ;  /* 0x0000240001047983 */ /* 0x000e280000100800 */
[----:B------:R-:W2:Y:S01]  /*18fd0*/  LDL R10, [R1+0x20] ;  /* 0x00002000010a7983 */ /* 0x000ea20000100800 */
[----:B------:R-:W-:Y:S01]  /*18fe0*/  IMAD R2, R28, 0x2800, RZ ;  /* 0x000028001c027824 */ /* 0x000fe200078e02ff */
[----:B------:R-:W-:Y:S05]  /*18ff0*/  WARPSYNC.ALL ;  /* 0x0000000000007948 */ /* 0x000fea0003800000 */
[----:B------:R-:W-:-:S05]  /*19000*/  IMAD.U32 R12, RZ, RZ, UR51 ;  /* 0x00000033ff0c7e24 */ /* 0x000fca000f8e00ff */
[----:B------:R-:W-:Y:S02]  /*19010*/  ISETP.NE.AND P2, PT, R12, 0x3, PT ;  /* 0x000000030c00780c */ /* 0x000fe40003f45270 */
[C---:B0-----:R-:W-:Y:S02]  /*19020*/  LOP3.LUT R0, R2.reuse, R4, RZ, 0xfc, !PT ;  /* 0x0000000402007212 */ /* 0x041fe400078efcff */
[----:B--2---:R-:W-:-:S03]  /*19030*/  LOP3.LUT R2, R2, R10, RZ, 0xfc, !PT ;  /* 0x0000000a02027212 */ /* 0x004fc600078efcff */
[C---:B------:R-:W-:Y:S02]  /*19040*/  IMAD.IADD R0, R17.reuse, 0x1, R0 ;  /* 0x0000000111007824 */ /* 0x040fe400078e0200 */
[----:B------:R-:W-:-:S03]  /*19050*/  IMAD.IADD R2, R17, 0x1, R2 ;  /* 0x0000000111027824 */ /* 0x000fc600078e0202 */
        /* <DEDUP_REMOVED lines=38> */
.L_x_973:
[----:B--2---:R2:W-:Y:S01]  /*192c0*/  SYNCS.ARRIVE.TRANS64.A1T0 RZ, [R3+URZ+0x13250], RZ ;  /* 0x013250ff03ff79a7 */ /* 0x0045e2000810003f */
[----:B------:R-:W-:Y:S06]  /*192d0*/  BAR.SYNC.DEFER_BLOCKING 0x2, 0x80 ;  /* 0x0082000000007b1d */ /* 0x000fec0000010000 */
[----:B------:R-:W-:Y:S05]  /*192e0*/  @!P1 BRA `(.L_x_974) ;  /* 0x0000000000049947 */ /* 0x000fea0003800000 */
[----:B------:R-:W-:Y:S01]  /*192f0*/  BPT.TRAP 0x1 ;  /* 0x000000040000795c */ /* 0x000fe20000300000 */
.L_x_974:
[----:B------:R-:W3:Y:S04]  /*19300*/  LDL R0, [R1+0x18] ;  /* 0x0000180001007983 */ /* 0x000ee80000100800 */
[----:B0-----:R-:W4:Y:S01]  /*19310*/  LDL.LU R2, [R1] ;  /* 0x0000000001027983 */ /* 0x001f220000300800 */
[----:B------:R-:W-:Y:S02]  /*19320*/  VIADD R28, R28, 0x1 ;  /* 0x000000011c1c7836 */ /* 0x000fe40000000000 */
[----:B--2---:R-:W-:-:S03]  /*19330*/  VIADD R3, R3, 0x13280 ;  /* 0x0001328003037836 */ /* 0x004fc60000000000 */
[----:B------:R-:W-:-:S04]  /*19340*/  ISETP.NE.AND P1, PT, R28, 0x2, PT ;  /* 0x000000021c00780c */ /* 0x000fc80003f25270 */
[----:B------:R-:W-:Y:S02]  /*19350*/  SEL R28, R28, RZ, P1 ;  /* 0x000000ff1c1c7207 */ /* 0x000fe40000800000 */
[----:B---3--:R-:W-:Y:S02]  /*19360*/  PRMT R3, R0, 0x654, R3 ;  /* 0x0000065400037816 */ /* 0x008fe40000000003 */
[----:B------:R-:W-:Y:S02]  /*19370*/  SEL R0, RZ, 0x1, P1 ;  /* 0x00000001ff007807 */ /* 0x000fe40000800000 */
[----:B------:R0:W-:Y:S02]  /*19380*/  SYNCS.ARRIVE.TRANS64.RED.A1T0 RZ, [R3+URZ], RZ ;  /* 0x000000ff03ff79a7 */ /* 0x0001e4000810043f */
[----:B----4-:R-:W-:-:S05]  /*19390*/  LOP3.LUT R2, R2, R0, RZ, 0x3c, !PT ;  /* 0x0000000002027212 */ /* 0x010fca00078e3cff */
[----:B------:R0:W-:Y:S02]  /*193a0*/  STL [R1], R2 ;  /* 0x0000000201007387 */ /* 0x0001e40000100800 */
.L_x_915:
[----:B------:R-:W-:Y:S05]  /*193b0*/  BSYNC B7 ;  /* 0x0000000000077941 */ /* 0x000fea0003800000 */
.L_x_913:
[----:B--2---:R2:W5:Y:S04]  /*193c0*/  LDL R0, [R1+0x18] ;  /* 0x0000180001007983 */ /* 0x0045680000100800 */
[----:B0-----:R2:W5:Y:S01]  /*193d0*/  LDL R2, [R1+0x28] ;  /* 0x0000280001027983 */ /* 0x0015620000100800 */
[----:B------:R-:W-:-:S13]  /*193e0*/  LOP3.LUT P1, RZ, R16, 0x80, RZ, 0xc0, !PT ;  /* 0x0000008010ff7812 */ /* 0x000fda000782c0ff */
[----:B--2---:R-:W-:Y:S05]  /*193f0*/  @!P1 BRA `(.L_x_975) ;  /* 0x0000000000289947 */ /* 0x004fea0003800000 */
[----:B------:R-:W0:Y:S08]  /*19400*/  S2UR UR4, SR_CgaCtaId ;  /* 0x00000000000479c3 */ /* 0x000e300000008800 */
[----:B------:R-:W-:Y:S01]  /*19410*/  BAR.SYNC.DEFER_BLOCKING 0x5, 0x200 ;  /* 0x0148000000007b1d */ /* 0x000fe20000010000 */
[----:B------:R-:W-:Y:S01]  /*19420*/  MOV R17, 0x400 ;  /* 0x0000040000117802 */ /* 0x000fe20000000f00 */
[----:B0----5:R-:W-:-:S05]  /*19430*/  IMAD.U32 R0, RZ, RZ, UR4 ;  /* 0x00000004ff007e24 */ /* 0x021fca000f8e00ff */
[----:B------:R-:W-:Y:S01]  /*19440*/  LEA R17, R0, R17, 0x18 ;  /* 0x0000001100117211 */ /* 0x000fe200078ec0ff */
[----:B------:R-:W-:Y:S04]  /*19450*/  STL [R1+0x18], R0 ;  /* 0x0000180001007387 */ /* 0x000fe80000100800 */
[----:B------:R-:W0:Y:S04]  /*19460*/  LDS R2, [R17+0x132d0] ;  /* 0x0132d00011027984 */ /* 0x000e280000000800 */
[----:B0-----:R0:W-:Y:S01]  /*19470*/  STL [R1+0x28], R2 ;  /* 0x0000280201007387 */ /* 0x0011e20000100800 */
[----:B------:R-:W-:Y:S06]  /*19480*/  BAR.ARV 0x4, 0x200 ;  /* 0x0108000000007b1d */ /* 0x000fec0000002000 */
[----:B------:R-:W-:Y:S05]  /*19490*/  BRA `(.L_x_976) ;  /* 0x0000000000287947 */ /* 0x000fea0003800000 */
.L_x_975:
[----:B-----5:R-:W-:Y:S01]  /*194a0*/  IMAD.MOV.U32 R3, RZ, RZ, R0 ;  /* 0x000000ffff037224 */ /* 0x020fe200078e0000 */
[----:B------:R-:W-:Y:S01]  /*194b0*/  @!P0 MOV R0, 0x400 ;  /* 0x0000040000008802 */ /* 0x000fe20000000f00 */
[----:B------:R-:W-:Y:S06]  /*194c0*/  BAR.SYNC.DEFER_BLOCKING 0x4, 0x200 ;  /* 0x0108000000007b1d */ /* 0x000fec0000010000 */
[----:B------:R-:W0:Y:S02]  /*194d0*/  @!P0 S2R R3, SR_CgaCtaId ;  /* 0x0000000000038919 */ /* 0x000e240000008800 */
[----:B0-----:R-:W-:Y:S01]  /*194e0*/  @!P0 LEA R17, R3, R0, 0x18 ;  /* 0x0000000003118211 */ /* 0x001fe200078ec0ff */
[----:B------:R-:W-:Y:S04]  /*194f0*/  @!P0 STL [R1+0x18], R3 ;  /* 0x0000180301008387 */ /* 0x000fe80000100800 */
[----:B------:R-:W0:Y:S04]  /*19500*/  SHFL.IDX PT, R0, R2, RZ, 0x1f ;  /* 0x00001fff02007589 */ /* 0x000e2800000e0000 */
[----:B------:R2:W-:Y:S04]  /*19510*/  @!P0 STS [R17+0x132d0], R2 ;  /* 0x0132d00211008388 */ /* 0x0005e80000000800 */
[----:B0-----:R2:W-:Y:S01]  /*19520*/  STL [R1+0x28], R0 ;  /* 0x0000280001007387 */ /* 0x0015e20000100800 */
[----:B------:R-:W-:Y:S06]  /*19530*/  BAR.ARV 0x5, 0x200 ;  /* 0x0148000000007b1d */ /* 0x000fec0000002000 */
.L_x_976:
[----:B--2---:R-:W2:Y:S01]  /*19540*/  LDL R0, [R1+0x28] ;  /* 0x0000280001007983 */ /* 0x004ea20000100800 */
[----:B------:R-:W-:Y:S02]  /*19550*/  ULDC UR4, c[0x0][0xc38] ;  /* 0x00030e0000047ab9 */ /* 0x000fe40000000800 */
[----:B--2---:R-:W-:-:S13]  /*19560*/  ISETP.GE.AND P0, PT, R0, UR4, PT ;  /* 0x0000000400007c0c */ /* 0x004fda000bf06270 */
[----:B------:R-:W-:Y:S05]  /*19570*/  @!P0 BRA `(.L_x_977) ;  /* 0xffffffb400b08947 */ /* 0x000fea000383ffff */
.L_x_904:
[----:B0-----:R-:W2:Y:S01]  /*19580*/  LDL.LU R0, [R1+0x30] ;  /* 0x0000300001007983 */ /* 0x001ea20000300800 */
[----:B------:R-:W-:Y:S01]  /*19590*/  BSSY B0, `(.L_x_978) ;  /* 0x000000b000007945 */ /* 0x000fe20003800000 */
[----:B------:R-:W0:Y:S01]  /*195a0*/  S2R R5, SR_CgaCtaId ;  /* 0x0000000000057919 */ /* 0x000e220000008800 */
[----:B--2---:R-:W-:-:S05]  /*195b0*/  VIADD R0, R0, 0x1 ;  /* 0x0000000100007836 */ /* 0x004fca0000000000 */
[----:B------:R-:W-:-:S04]  /*195c0*/  LEA.HI R2, R0, R0, RZ, 0x1 ;  /* 0x0000000000027211 */ /* 0x000fc800078f08ff */
[----:B------:R-:W-:Y:S02]  /*195d0*/  LOP3.LUT R3, R2, 0xfffffffe, RZ, 0xc0, !PT ;  /* 0xfffffffe02037812 */ /* 0x000fe400078ec0ff */
[----:B------:R-:W-:-:S03]  /*195e0*/  MOV R2, 0x400 ;  /* 0x0000040000027802 */ /* 0x000fc60000000f00 */
[----:B------:R-:W-:Y:S01]  /*195f0*/  IMAD.IADD R0, R0, 0x1, -R3 ;  /* 0x0000000100007824 */ /* 0x000fe200078e0a03 */
[----:B0-----:R-:W-:-:S04]  /*19600*/  LEA R5, R5, R2, 0x18 ;  /* 0x0000000205057211 */ /* 0x001fc800078ec0ff */
[----:B------:R-:W-:-:S04]  /*19610*/  SHF.L.U32 R0, R0, 0x1f, RZ ;  /* 0x0000001f00007819 */ /* 0x000fc800000006ff */
[----:B------:R-:W0:Y:S02]  /*19620*/  SYNCS.PHASECHK.TRANS64.TRYWAIT P0, [R5+URZ+0x13220], R0 ;  /* 0x01322000050075a7 */ /* 0x000e24000800017f */
[----:B0-----:R-:W-:Y:S05]  /*19630*/  @!P0 BRA `(.L_x_979) ;  /* 0x0000002800a48947 */ /* 0x001fea0003800000 */
.L_x_1068:
[----:B------:R-:W-:Y:S05]  /*19640*/  BSYNC B0 ;  /* 0x0000000000007941 */ /* 0x000fea0003800000 */
.L_x_978:
[----:B------:R-:W-:-:S03]  /*19650*/  UMOV UR4, 0xffffffff ;  /* 0xffffffff00047882 */ /* 0x000fc60000000000 */
[----:B------:R-:W-:Y:S05]  /*19660*/  BRA.DIV UR4, `(.L_x_980) ;  /* 0x0000002a04ac7947 */ /* 0x000fea000b800000 */
[----:B0-----:R-:W0:Y:S02]  /*19670*/  S2R R0, SR_TID.X ;  /* 0x0000000000007919 */ /* 0x001e240000002100 */
[----:B0-----:R-:W-:-:S04]  /*19680*/  SHF.R.U32.HI R0, RZ, 0x5, R0 ;  /* 0x00000005ff007819 */ /* 0x001fc80000011600 */
[----:B------:R-:W-:-:S05]  /*19690*/  LOP3.LUT R0, R0, 0x3, RZ, 0xc0, !PT ;  /* 0x0000000300007812 */ /* 0x000fca00078ec0ff */
[----:B------:R0:W2:Y:S02]  /*196a0*/  SHFL.IDX PT, R14, R0, RZ, 0x1f ;  /* 0x00001fff000e7589 */ /* 0x0000a400000e0000 */
.L_x_1071:
[----:B--2---:R-:W-:Y:S01]  /*196b0*/  ISETP.NE.AND P0, PT, R14, RZ, PT ;  /* 0x000000ff0e00720c */ /* 0x004fe20003f05270 */
[----:B------:R-:W-:-:S12]  /*196c0*/  BSSY B0, `(.L_x_981) ;  /* 0x000002e000007945 */ /* 0x000fd80003800000 */
[----:B------:R-:W-:Y:S05]  /*196d0*/  @P0 BRA `(.L_x_982) ;  /* 0x0000000000b00947 */ /* 0x000fea0003800000 */
[----:B------:R-:W-:-:S03]  /*196e0*/  UMOV UR4, 0xffffffff ;  /* 0xffffffff00047882 */ /* 0x000fc60000000000 */
[----:B------:R-:W-:Y:S05]  /*196f0*/  BRA.DIV UR4, `(.L_x_983) ;  /* 0x0000002a04bc7947 */ /* 0x000fea000b800000 */
[----:B------:R-:W-:-:S13]  /*19700*/  ELECT P6, URZ, PT ;  /* 0x00000000003f782f */ /* 0x000fda00038c0000 */
.L_x_1074:
[----:B------:R-:W-:Y:S05]  /*19710*/  @!P6 BRA `(.L_x_982) ;  /* 0x0000000000a0e947 */ /* 0x000fea0003800000 */
[----:B------:R-:W-:-:S06]  /*19720*/  ULOP3.LUT UR4, UR39, 0x2, URZ, 0xfc, !UPT ;  /* 0x0000000227047892 */ /* 0x000fcc000f8efc3f */
[----:B0-----:R-:W-:-:S05]  /*19730*/  IMAD.U32 R0, RZ, RZ, UR4 ;  /* 0x00000004ff007e24 */ /* 0x001fca000f8e00ff */
[----:B------:R-:W-:-:S13]  /*19740*/  ISETP.NE.AND P0, PT, R0, 0x3, PT ;  /* 0x000000030000780c */ /* 0x000fda0003f05270 */
[----:B------:R-:W-:Y:S05]  /*19750*/  @!P0 BRA `(.L_x_984) ;  /* 0x0000000000048947 */ /* 0x000fea0003800000 */
[----:B------:R-:W-:Y:S01]  /*19760*/  BPT.TRAP 0x1 ;  /* 0x000000040000795c */ /* 0x000fe20000300000 */
.L_x_984:
[----:B------:R-:W2:Y:S01]  /*19770*/  LDL R0, [R1] ;  /* 0x0000000001007983 */ /* 0x000ea20000100800 */
[C---:B------:R-:W-:Y:S02]  /*19780*/  IMAD R3, R28.reuse, 0x8, R5 ;  /* 0x000000081c037824 */ /* 0x040fe400078e0205 */
[----:B------:R-:W-:-:S05]  /*19790*/  VIADD R28, R28, 0x1 ;  /* 0x000000011c1c7836 */ /* 0x000fca0000000000 */
[----:B------:R-:W-:Y:S02]  /*197a0*/  ISETP.NE.AND P2, PT, R28, 0x2, PT ;  /* 0x000000021c00780c */ /* 0x000fe40003f45270 */
[----:B--2---:R-:W-:Y:S02]  /*197b0*/  SHF.L.U32 R2, R0, 0x1f, RZ ;  /* 0x0000001f00027819 */ /* 0x004fe400000006ff */
[----:B------:R-:W-:Y:S02]  /*197c0*/  SEL R0, RZ, 0x1, P2 ;  /* 0x00000001ff007807 */ /* 0x000fe40001000000 */
[----:B------:R-:W0:Y:S02]  /*197d0*/  SYNCS.PHASECHK.TRANS64.TRYWAIT P1, [R3+URZ+0x13240], R2 ;  /* 0x01324002030075a7 */ /* 0x000e24000802017f */
[----:B0-----:R-:W-:Y:S05]  /*197e0*/  @!P1 BRA `(.L_x_985) ;  /* 0x0000002800a09947 */ /* 0x001fea0003800000 */
.L_x_1075:
[----:B------:R-:W2:Y:S01]  /*197f0*/  LDL.LU R4, [R1] ;  /* 0x0000000001047983 */ /* 0x000ea20000300800 */
[----:B------:R-:W-:Y:S02]  /*19800*/  SEL R28, R28, RZ, P2 ;  /* 0x000000ff1c1c7207 */ /* 0x000fe40001000000 */
[----:B--2---:R-:W-:Y:S01]  /*19810*/  LOP3.LUT R0, R4, R0, RZ, 0x3c, !PT ;  /* 0x0000000004007212 */ /* 0x004fe200078e3cff */
[----:B------:R-:W-:Y:S06]  /*19820*/  @!P0 BRA `(.L_x_986) ;  /* 0x0000000000048947 */ /* 0x000fec0003800000 */
[----:B------:R-:W-:Y:S01]  /*19830*/  BPT.TRAP 0x1 ;  /* 0x000000040000795c */ /* 0x000fe20000300000 */
.L_x_986:
[----:B------:R-:W-:Y:S01]  /*19840*/  IMAD R5, R28, 0x8, R5 ;  /* 0x000000081c057824 */ /* 0x000fe200078e0205 */
[----:B------:R-:W-:-:S04]  /*19850*/  SHF.L.U32 R0, R0, 0x1f, RZ ;  /* 0x0000001f00007819 */ /* 0x000fc800000006ff */
[----:B------:R-:W2:Y:S02]  /*19860*/  SYNCS.PHASECHK.TRANS64.TRYWAIT P1, [R5+URZ+0x13240], R0 ;  /* 0x01324000050075a7 */ /* 0x000ea4000802017f */
[----:B--2---:R-:W-:Y:S05]  /*19870*/  @!P1 BRA `(.L_x_987) ;  /* 0x0000002800909947 */ /* 0x004fea0003800000 */
.L_x_1076:
[----:B------:R-:W-:Y:S05]  /*19880*/  @!P0 BRA `(.L_x_988) ;  /* 0x0000000000048947 */ /* 0x000fea0003800000 */
[----:B------:R-:W-:Y:S01]  /*19890*/  BPT.TRAP 0x1 ;  /* 0x000000040000795c */ /* 0x000fe20000300000 */
.L_x_988:
[----:B------:R-:W3:Y:S02]  /*198a0*/  SYNCS.PHASECHK.TRANS64.TRYWAIT P1, [R3+URZ+0x13260], R2 ;  /* 0x01326002030075a7 */ /* 0x000ee4000802017f */
[----:B---3--:R-:W-:Y:S05]  /*198b0*/  @!P1 BRA `(.L_x_989) ;  /* 0x0000002800949947 */ /* 0x008fea0003800000 */
.L_x_1077:
[----:B------:R-:W-:Y:S05]  /*198c0*/  @!P0 BRA `(.L_x_990) ;  /* 0x0000000000048947 */ /* 0x000fea0003800000 */
[----:B------:R-:W-:Y:S01]  /*198d0*/  BPT.TRAP 0x1 ;  /* 0x000000040000795c */ /* 0x000fe20000300000 */
.L_x_990:
[----:B------:R-:W4:Y:S02]  /*198e0*/  SYNCS.PHASECHK.TRANS64.TRYWAIT P1, [R5+URZ+0x13260], R0 ;  /* 0x01326000050075a7 */ /* 0x000f24000802017f */
[----:B----4-:R-:W-:Y:S05]  /*198f0*/  @!P1 BRA `(.L_x_991) ;  /* 0x0000002800989947 */ /* 0x010fea0003800000 */
.L_x_1078:
[----:B------:R-:W-:Y:S05]  /*19900*/  @!P0 BRA `(.L_x_992) ;  /* 0x0000000000048947 */ /* 0x000fea0003800000 */
[----:B------:R-:W-:Y:S01]  /*19910*/  BPT.TRAP 0x1 ;  /* 0x000000040000795c */ /* 0x000fe20000300000 */
.L_x_992:
[----:B------:R-:W5:Y:S02]  /*19920*/  SYNCS.PHASECHK.TRANS64.TRYWAIT P1, [R3+URZ+0x13280], R2 ;  /* 0x01328002030075a7 */ /* 0x000f64000802017f */
[----:B-----5:R-:W-:Y:S05]  /*19930*/  @!P1 BRA `(.L_x_993) ;  /* 0x00000028009c9947 */ /* 0x020fea0003800000 */
.L_x_1079:
[----:B------:R-:W-:Y:S05]  /*19940*/  @!P0 BRA `(.L_x_994) ;  /* 0x0000000000048947 */ /* 0x000fea0003800000 */
[----:B------:R-:W-:Y:S01]  /*19950*/  BPT.TRAP 0x1 ;  /* 0x000000040000795c */ /* 0x000fe20000300000 */
.L_x_994:
[----:B------:R0:W0:Y:S02]  /*19960*/  SYNCS.PHASECHK.TRANS64.TRYWAIT P0, [R5+URZ+0x13280], R0 ;  /* 0x01328000050075a7 */ /* 0x000024000800017f */
[----:B0-----:R-:W-:Y:S05]  /*19970*/  @!P0 NANOSLEEP.SYNCS 0x989680 ;  /* 0x009896800000895d */ /* 0x001fea0003900000 */
[----:B------:R-:W0:Y:S02]  /*19980*/  @!P0 SYNCS.PHASECHK.TRANS64 P0, [R5+URZ+0x13280], R0 ;  /* 0x01328000050085a7 */ /* 0x000e24000800007f */
[----:B0-----:R-:W-:Y:S05]  /*19990*/  @!P0 BRA `(.L_x_994) ;  /* 0xfffffffc00f08947 */ /* 0x001fea000383ffff */
.L_x_982:
[----:B------:R-:W-:Y:S05]  /*199a0*/  BSYNC B0 ;  /* 0x0000000000007941 */ /* 0x000fea0003800000 */
.L_x_981:
[----:B------:R-:W-:Y:S05]  /*199b0*/  EXIT ;  /* 0x000000000000794d */ /* 0x000fea0003800000 */
.L_x_821:
[----:B0-----:R-:W-:-:S04]  /*199c0*/  IMAD.U32 R3, RZ, RZ, UR45 ;  /* 0x0000002dff037e24 */ /* 0x001fc8000f8e00ff */
[----:B------:R0:W1:Y:S03]  /*199d0*/  SYNCS.PHASECHK.TRANS64.TRYWAIT P1, [R3+URZ+0x13200], R8 ;  /* 0x01320008030075a7 */ /* 0x000066000802017f */
[----:B-1----:R-:W-:Y:S05]  /*199e0*/  @!P1 NANOSLEEP.SYNCS 0x989680 ;  /* 0x009896800000995d */ /* 0x002fea0003900000 */
[----:B------:R-:W1:Y:S02]  /*199f0*/  @!P1 SYNCS.PHASECHK.TRANS64 P1, [R3+URZ+0x13200], R8 ;  /* 0x01320008030095a7 */ /* 0x000e64000802007f */
[----:B-1----:R-:W-:Y:S05]  /*19a00*/  @!P1 BRA `(.L_x_821) ;  /* 0xfffffffc00ec9947 */ /* 0x002fea000383ffff */
[----:B------:R-:W-:Y:S05]  /*19a10*/  BRA `(.L_x_995) ;  /* 0xfffffe8000787947 */ /* 0x000fea000383ffff */
.L_x_825:
[----:B--2---:R2:W3:Y:S02]  /*19a20*/  SYNCS.PHASECHK.TRANS64.TRYWAIT P1, [R11+URZ+0x13230], R4 ;  /* 0x013230040b0075a7 */ /* 0x0044e4000802017f */
[----:B---3--:R-:W-:Y:S05]  /*19a30*/  @!P1 NANOSLEEP.SYNCS 0x989680 ;  /* 0x009896800000995d */ /* 0x008fea0003900000 */
[----:B------:R-:W3:Y:S02]  /*19a40*/  @!P1 SYNCS.PHASECHK.TRANS64 P1, [R11+URZ+0x13230], R4 ;  /* 0x013230040b0095a7 */ /* 0x000ee4000802007f */
[----:B---3--:R-:W-:Y:S05]  /*19a50*/  @!P1 BRA `(.L_x_825) ;  /* 0xfffffffc00f09947 */ /* 0x008fea000383ffff */
[----:B------:R-:W-:Y:S05]  /*19a60*/  BRA `(.L_x_824) ;  /* 0xfffffe8000947947 */ /* 0x000fea000383ffff */
.L_x_842:
[----:B-1----:R-:W-:-:S04]  /*19a70*/  IMAD.U32 R10, RZ, RZ, UR24 ;  /* 0x00000018ff0a7e24 */ /* 0x002fc8000f8e00ff */
[----:B------:R1:W2:Y:S03]  /*19a80*/  SYNCS.PHASECHK.TRANS64.TRYWAIT P1, [R10+URZ+0x13230], R9 ;  /* 0x013230090a0075a7 */ /* 0x0002a6000802017f */
[----:B--2---:R-:W-:Y:S05]  /*19a90*/  @!P1 NANOSLEEP.SYNCS 0x989680 ;  /* 0x009896800000995d */ /* 0x004fea0003900000 */
[----:B------:R-:W2:Y:S02]  /*19aa0*/  @!P1 SYNCS.PHASECHK.TRANS64 P1, [R10+URZ+0x13230], R9 ;  /* 0x013230090a0095a7 */ /* 0x000ea4000802007f */
[----:B--2---:R-:W-:Y:S05]  /*19ab0*/  @!P1 BRA `(.L_x_842) ;  /* 0xfffffffc00ec9947 */ /* 0x004fea000383ffff */
[----:B------:R-:W-:Y:S05]  /*19ac0*/  BRA `(.L_x_841) ;  /* 0xfffffec800887947 */ /* 0x000fea000383ffff */
.L_x_846:
[----:B-1----:R-:W-:-:S04]  /*19ad0*/  IMAD.U32 R10, RZ, RZ, UR11 ;  /* 0x0000000bff0a7e24 */ /* 0x002fc8000f8e00ff */
[----:B------:R1:W2:Y:S03]  /*19ae0*/  SYNCS.PHASECHK.TRANS64.TRYWAIT P1, [R10+URZ+0x13250], R9 ;  /* 0x013250090a0075a7 */ /* 0x0002a6000802017f */
[----:B--2---:R-:W-:Y:S05]  /*19af0*/  @!P1 NANOSLEEP.SYNCS 0x989680 ;  /* 0x009896800000995d */ /* 0x004fea0003900000 */
[----:B------:R-:W2:Y:S02]  /*19b00*/  @!P1 SYNCS.PHASECHK.TRANS64 P1, [R10+URZ+0x13250], R9 ;  /* 0x013250090a0095a7 */ /* 0x000ea4000802007f */
[----:B--2---:R-:W-:Y:S05]  /*19b10*/  @!P1 BRA `(.L_x_846) ;  /* 0xfffffffc00ec9947 */ /* 0x004fea000383ffff */
[----:B------:R-:W-:Y:S05]  /*19b20*/  BRA `(.L_x_845) ;  /* 0xfffffecc00947947 */ /* 0x000fea000383ffff */
.L_x_865:
[----:B-1----:R-:W-:-:S04]  /*19b30*/  IMAD.U32 R10, RZ, RZ, UR21 ;  /* 0x00000015ff0a7e24 */ /* 0x002fc8000f8e00ff */
[----:B------:R1:W2:Y:S03]  /*19b40*/  SYNCS.PHASECHK.TRANS64.TRYWAIT P1, [R10+URZ+0x13230], R9 ;  /* 0x013230090a0075a7 */ /* 0x0002a6000802017f */
[----:B--2---:R-:W-:Y:S05]  /*19b50*/  @!P1 NANOSLEEP.SYNCS 0x989680 ;  /* 0x009896800000995d */ /* 0x004fea0003900000 */
[----:B------:R-:W2:Y:S02]  /*19b60*/  @!P1 SYNCS.PHASECHK.TRANS64 P1, [R10+URZ+0x13230], R9 ;  /* 0x013230090a0095a7 */ /* 0x000ea4000802007f */
[----:B--2---:R-:W-:Y:S05]  /*19b70*/  @!P1 BRA `(.L_x_865) ;  /* 0xfffffffc00ec9947 */ /* 0x004fea000383ffff */
[----:B------:R-:W-:Y:S05]  /*19b80*/  BRA `(.L_x_864) ;  /* 0xffffff14004c7947 */ /* 0x000fea000383ffff */
.L_x_869:
[----:B-1----:R-:W-:-:S04]  /*19b90*/  IMAD.U32 R10, RZ, RZ, UR11 ;  /* 0x0000000bff0a7e24 */ /* 0x002fc8000f8e00ff */
[----:B------:R1:W2:Y:S03]  /*19ba0*/  SYNCS.PHASECHK.TRANS64.TRYWAIT P1, [R10+URZ+0x13250], R9 ;  /* 0x013250090a0075a7 */ /* 0x0002a6000802017f */
[----:B--2---:R-:W-:Y:S05]  /*19bb0*/  @!P1 NANOSLEEP.SYNCS 0x989680 ;  /* 0x009896800000995d */ /* 0x004fea0003900000 */
[----:B------:R-:W2:Y:S02]  /*19bc0*/  @!P1 SYNCS.PHASECHK.TRANS64 P1, [R10+URZ+0x13250], R9 ;  /* 0x013250090a0095a7 */ /* 0x000ea4000802007f */
[----:B--2---:R-:W-:Y:S05]  /*19bd0*/  @!P1 BRA `(.L_x_869) ;  /* 0xfffffffc00ec9947 */ /* 0x004fea000383ffff */
[----:B------:R-:W-:Y:S05]  /*19be0*/  BRA `(.L_x_868) ;  /* 0xffffff1800587947 */ /* 0x000fea000383ffff */
.L_x_877:
[----:B-1----:R-:W-:-:S04]  /*19bf0*/  IMAD.U32 R10, RZ, RZ, UR25 ;  /* 0x00000019ff0a7e24 */ /* 0x002fc8000f8e00ff */
[----:B------:R1:W2:Y:S03]  /*19c00*/  SYNCS.PHASECHK.TRANS64.TRYWAIT P1, [R10+URZ+0x13230], R9 ;  /* 0x013230090a0075a7 */ /* 0x0002a6000802017f */
[----:B--2---:R-:W-:Y:S05]  /*19c10*/  @!P1 NANOSLEEP.SYNCS 0x989680 ;  /* 0x009896800000995d */ /* 0x004fea0003900000 */
[----:B------:R-:W2:Y:S02]  /*19c20*/  @!P1 SYNCS.PHASECHK.TRANS64 P1, [R10+URZ+0x13230], R9 ;  /* 0x013230090a0095a7 */ /* 0x000ea4000802007f */
[----:B--2---:R-:W-:Y:S05]  /*19c30*/  @!P1 BRA `(.L_x_877) ;  /* 0xfffffffc00ec9947 */ /* 0x004fea000383ffff */
[----:B------:R-:W-:Y:S05]  /*19c40*/  BRA `(.L_x_876) ;  /* 0xffffff4000547947 */ /* 0x000fea000383ffff */
.L_x_881:
[----:B-1----:R-:W-:-:S04]  /*19c50*/  IMAD.U32 R10, RZ, RZ, UR11 ;  /* 0x0000000bff0a7e24 */ /* 0x002fc8000f8e00ff */
[----:B------:R1:W2:Y:S03]  /*19c60*/  SYNCS.PHASECHK.TRANS64.TRYWAIT P1, [R10+URZ+0x13250], R9 ;  /* 0x013250090a0075a7 */ /* 0x0002a6000802017f */
[----:B--2---:R-:W-:Y:S05]  /*19c70*/  @!P1 NANOSLEEP.SYNCS 0x989680 ;  /* 0x009896800000995d */ /* 0x004fea0003900000 */
[----:B------:R-:W2:Y:S02]  /*19c80*/  @!P1 SYNCS.PHASECHK.TRANS64 P1, [R10+URZ+0x13250], R9 ;  /* 0x013250090a0095a7 */ /* 0x000ea4000802007f */
[----:B--2---:R-:W-:Y:S05]  /*19c90*/  @!P1 BRA `(.L_x_881) ;  /* 0xfffffffc00ec9947 */ /* 0x004fea000383ffff */
[----:B------:R-:W-:Y:S05]  /*19ca0*/  BRA `(.L_x_880) ;  /* 0xffffff4400607947 */ /* 0x000fea000383ffff */
.L_x_896:
[----:B-1----:R-:W-:-:S04]  /*19cb0*/  IMAD.U32 R5, RZ, RZ, UR14 ;  /* 0x0000000eff057e24 */ /* 0x002fc8000f8e00ff */
[----:B------:R1:W2:Y:S03]  /*19cc0*/  SYNCS.PHASECHK.TRANS64.TRYWAIT P1, [R5+URZ+0x13250], R0 ;  /* 0x01325000050075a7 */ /* 0x0002a6000802017f */
[----:B--2---:R-:W-:Y:S05]  /*19cd0*/  @!P1 NANOSLEEP.SYNCS 0x989680 ;  /* 0x009896800000995d */ /* 0x004fea0003900000 */
[----:B------:R-:W2:Y:S02]  /*19ce0*/  @!P1 SYNCS.PHASECHK.TRANS64 P1, [R5+URZ+0x13250], R0 ;  /* 0x01325000050095a7 */ /* 0x000ea4000802007f */
[----:B--2---:R-:W-:Y:S05]  /*19cf0*/  @!P1 BRA `(.L_x_896) ;  /* 0xfffffffc00ec9947 */ /* 0x004fea000383ffff */
[----:B------:R-:W-:Y:S05]  /*19d00*/  BRA `(.L_x_895) ;  /* 0xffffff8800447947 */ /* 0x000fea000383ffff */
.L_x_924:
[----:B------:R-:W2:Y:S01]  /*19d10*/  S2R R21, SR_TID.X ;  /* 0x0000000000157919 */ /* 0x000ea20000002100 */
[----:B------:R-:W-:Y:S02]  /*19d20*/  IMAD.MOV.U32 R12, RZ, RZ, RZ ;  /* 0x000000ffff0c7224 */ /* 0x000fe400078e00ff */
[----:B------:R-:W-:Y:S02]  /*19d30*/  IMAD.MOV.U32 R11, RZ, RZ, 0x1f ;  /* 0x0000001fff0b7424 */ /* 0x000fe400078e00ff */
[----:B------:R-:W-:Y:S01]  /*19d40*/  IMAD.MOV.U32 R15, RZ, RZ, -0x1 ;  /* 0xffffffffff0f7424 */ /* 0x000fe200078e00ff */
[----:B--2---:R-:W-:-:S04]  /*19d50*/  SHF.R.U32.HI R21, RZ, 0x5, R21 ;  /* 0x00000005ff157819 */ /* 0x004fc80000011615 */
[----:B------:R-:W-:-:S05]  /*19d60*/  LOP3.LUT R21, R21, 0x3, RZ, 0xc0, !PT ;  /* 0x0000000315157812 */ /* 0x000fca00078ec0ff */
[----:B------:R-:W-:-:S07]  /*19d70*/  IMAD.MOV.U32 R13, RZ, RZ, R21 ;  /* 0x000000ffff0d7224 */ /* 0x000fce00078e0015 */
[----:B01----:R-:W-:Y:S05]  /*19d80*/  WARPSYNC.COLLECTIVE R15, `(.L_x_996) ;  /* 0x000000000f087348 */ /* 0x003fea0003c00000 */
[----:B------:R2:W3:Y:S02]  /*19d90*/  SHFL.IDX P6, R14, R13, R12, R11 ;  /* 0x0000000c0d0e7389 */ /* 0x0004e400000c000b */
[----:B0123--:R-:W-:Y:S01]  /*19da0*/  ENDCOLLECTIVE ;  /* 0x000000000000791b */ /* 0x00ffe20003800000 */
.L_x_996:
[----:B------:R-:W-:Y:S05]  /*19db0*/  BRA `(.L_x_997) ;  /* 0xffffffbc008c7947 */ /* 0x000fea000383ffff */
.L_x_927:
[----:B0-----:R0:W2:Y:S02]  /*19dc0*/  SYNCS.PHASECHK.TRANS64.TRYWAIT P0, [R4+URZ+0x13280], R27 ;  /* 0x0132801b040075a7 */ /* 0x0010a4000800017f */
[----:B--2---:R-:W-:Y:S05]  /*19dd0*/  @!P0 NANOSLEEP.SYNCS 0x989680 ;  /* 0x009896800000895d */ /* 0x004fea0003900000 */
[----:B------:R-:W2:Y:S02]  /*19de0*/  @!P0 SYNCS.PHASECHK.TRANS64 P0, [R4+URZ+0x13280], R27 ;  /* 0x0132801b040085a7 */ /* 0x000ea4000800007f */
[----:B--2---:R-:W-:Y:S05]  /*19df0*/  @!P0 BRA `(.L_x_927) ;  /* 0xfffffffc00f08947 */ /* 0x004fea000383ffff */
[----:B------:R-:W-:Y:S05]  /*19e00*/  BRA `(.L_x_998) ;  /* 0xffffffc000b87947 */ /* 0x000fea000383ffff */
.L_x_928:
[----:B------:R-:W-:Y:S01]  /*19e10*/  BSSY B0, `(.L_x_999) ;  /* 0x0000008000007945 */ /* 0x000fe20003800000 */
[----:B------:R-:W-:Y:S02]  /*19e20*/  IMAD.MOV.U32 R13, RZ, RZ, R10 ;  /* 0x000000ffff0d7224 */ /* 0x000fe400078e000a */
[----:B------:R-:W-:Y:S02]  /*19e30*/  IMAD.MOV.U32 R12, RZ, RZ, RZ ;  /* 0x000000ffff0c7224 */ /* 0x000fe400078e00ff */
[----:B------:R-:W-:Y:S02]  /*19e40*/  IMAD.MOV.U32 R11, RZ, RZ, 0x1c1f ;  /* 0x00001c1fff0b7424 */ /* 0x000fe400078e00ff */
[----:B------:R-:W-:-:S07]  /*19e50*/  IMAD.MOV.U32 R15, RZ, RZ, -0x1 ;  /* 0xffffffffff0f7424 */ /* 0x000fce00078e00ff */
[----:B01----:R-:W-:Y:S05]  /*19e60*/  WARPSYNC.COLLECTIVE R15, `(.L_x_1000) ;  /* 0x000000000f087348 */ /* 0x003fea0003c00000 */
[----:B------:R2:W3:Y:S02]  /*19e70*/  SHFL.IDX P6, R14, R13, R12, R11 ;  /* 0x0000000c0d0e7389 */ /* 0x0004e400000c000b */
[----:B0123--:R-:W-:Y:S01]  /*19e80*/  ENDCOLLECTIVE ;  /* 0x000000000000791b */ /* 0x00ffe20003800000 */
.L_x_1000:
[----:B------:R-:W-:Y:S05]  /*19e90*/  BSYNC B0 ;  /* 0x0000000000007941 */ /* 0x000fea0003800000 */
.L_x_999:
[----:B------:R-:W0:Y:S01]  /*19ea0*/  S2R R20, SR_TID.X ;  /* 0x0000000000147919 */ /* 0x000e220000002100 */
[----:B------:R-:W-:Y:S01]  /*19eb0*/  IMAD.MOV.U32 R13, RZ, RZ, R9 ;  /* 0x000000ffff0d7224 */ /* 0x000fe200078e0009 */
[----:B------:R-:W-:Y:S01]  /*19ec0*/  LOP3.LUT R16, R16, 0xffffffdf, RZ, 0xc0, !PT ;  /* 0xffffffdf10107812 */ /* 0x000fe200078ec0ff */
[----:B------:R-:W-:Y:S01]  /*19ed0*/  IMAD.MOV.U32 R12, RZ, RZ, RZ ;  /* 0x000000ffff0c7224 */ /* 0x000fe200078e00ff */
[C---:B------:R-:W-:Y:S01]  /*19ee0*/  ISETP.GE.AND P4, PT, R3.reuse, 0x21, PT ;  /* 0x000000210300780c */ /* 0x040fe20003f86270 */
[----:B------:R-:W-:Y:S01]  /*19ef0*/  IMAD.MOV.U32 R11, RZ, RZ, 0x1c1f ;  /* 0x00001c1fff0b7424 */ /* 0x000fe200078e00ff */
[C---:B------:R-:W-:Y:S01]  /*19f00*/  ISETP.GE.AND P3, PT, R3.reuse, 0x41, PT ;  /* 0x000000410300780c */ /* 0x040fe20003f66270 */
[----:B------:R-:W-:Y:S01]  /*19f10*/  IMAD.MOV.U32 R15, RZ, RZ, -0x1 ;  /* 0xffffffffff0f7424 */ /* 0x000fe200078e00ff */
[----:B------:R-:W-:Y:S01]  /*19f20*/  ISETP.GE.AND P1, PT, R3, 0x61, PT ;  /* 0x000000610300780c */ /* 0x000fe20003f26270 */
[----:B------:R-:W-:-:S12]  /*19f30*/  IMAD.MOV.U32 R0, RZ, RZ, R14 ;  /* 0x000000ffff007224 */ /* 0x000fd800078e000e */
[----:B0-----:R-:W-:Y:S05]  /*19f40*/  WARPSYNC.COLLECTIVE R15, `(.L_x_1001) ;  /* 0x000000000f087348 */ /* 0x001fea0003c00000 */
[----:B------:R1:W2:Y:S02]  /*19f50*/  SHFL.IDX P6, R14, R13, R12, R11 ;  /* 0x0000000c0d0e7389 */ /* 0x0002a400000c000b */
[----:B012---:R-:W-:Y:S01]  /*19f60*/  ENDCOLLECTIVE ;  /* 0x000000000000791b */ /* 0x007fe20003800000 */
.L_x_1001:
[----:B------:R-:W-:Y:S02]  /*19f70*/  IMAD.MOV.U32 R13, RZ, RZ, R10 ;  /* 0x000000ffff0d7224 */ /* 0x000fe400078e000a */
[----:B------:R-:W-:Y:S02]  /*19f80*/  IMAD.SHL.U32 R20, R20, 0x10, RZ ;  /* 0x0000001014147824 */ /* 0x000fe400078e00ff */
[----:B------:R-:W-:-:S03]  /*19f90*/  IMAD.MOV.U32 R12, RZ, RZ, R14 ;  /* 0x000000ffff0c7224 */ /* 0x000fc600078e000e */
[----:B------:R-:W-:-:S04]  /*19fa0*/  LOP3.LUT R20, R20, 0x30, RZ, 0xc0, !PT ;  /* 0x0000003014147812 */ /* 0x000fc800078ec0ff */
[----:B------:R-:W-:Y:S01]  /*19fb0*/  IADD3 R20, P0, R20, R12, RZ ;  /* 0x0000000c14147210 */ /* 0x000fe20007f1e0ff */
[----:B------:R-:W-:-:S04]  /*19fc0*/  IMAD.MOV.U32 R12, RZ, RZ, 0x1 ;  /* 0x00000001ff0c7424 */ /* 0x000fc800078e00ff */
[----:B------:R-:W-:Y:S01]  /*19fd0*/  IMAD.X R21, RZ, RZ, R0, P0 ;  /* 0x000000ffff157224 */ /* 0x000fe200000e0600 */
[----:B------:R-:W-:-:S13]  /*19fe0*/  ISETP.LT.OR P0, PT, R3, 0x1, P2 ;  /* 0x000000010300780c */ /* 0x000fda0001701670 */
[----:B------:R-:W-:Y:S05]  /*19ff0*/  WARPSYNC.COLLECTIVE R15, `(.L_x_1002) ;  /* 0x000000000f087348 */ /* 0x000fea0003c00000 */
[----:B------:R0:W1:Y:S02]  /*1a000*/  SHFL.IDX P6, R14, R13, R12, R11 ;  /* 0x0000000c0d0e7389 */ /* 0x00006400000c000b */
[----:B01----:R-:W-:Y:S01]  /*1a010*/  ENDCOLLECTIVE ;  /* 0x000000000000791b */ /* 0x003fe20003800000 */
.L_x_1002:
[----:B------:R-:W-:-:S05]  /*1a020*/  IMAD.IADD R0, R17, 0x1, R2 ;  /* 0x0000000111007824 */ /* 0x000fca00078e0202 */
        /* <DEDUP_REMOVED lines=10> */
.L_x_1003:
[----:B------:R-:W-:Y:S02]  /*1a0d0*/  IMAD.MOV.U32 R13, RZ, RZ, R10 ;  /* 0x000000ffff0d7224 */ /* 0x000fe400078e000a */
[----:B------:R-:W-:Y:S02]  /*1a0e0*/  IMAD.MOV.U32 R12, RZ, RZ, R14 ;  /* 0x000000ffff0c7224 */ /* 0x000fe400078e000e */
[----:B------:R-:W-:-:S05]  /*1a0f0*/  IMAD.SHL.U32 R21, R21, 0x10, RZ ;  /* 0x0000001015157824 */ /* 0x000fca00078e00ff */
        /* <DEDUP_REMOVED lines=8> */
.L_x_1004:
        /* <DEDUP_REMOVED lines=10> */
.L_x_1005:
[----:B------:R-:W-:Y:S02]  /*1a220*/  IMAD.MOV.U32 R13, RZ, RZ, R10 ;  /* 0x000000ffff0d7224 */ /* 0x000fe400078e000a */
[----:B------:R-:W-:Y:S02]  /*1a230*/  IMAD.MOV.U32 R12, RZ, RZ, R14 ;  /* 0x000000ffff0c7224 */ /* 0x000fe400078e000e */
[----:B------:R-:W-:-:S05]  /*1a240*/  IMAD.SHL.U32 R21, R21, 0x10, RZ ;  /* 0x0000001015157824 */ /* 0x000fca00078e00ff */
[----:B------:R-:W-:-:S04]  /*1a250*/  LOP3.LUT R21, R21, 0x30, RZ, 0xc0, !PT ;  /* 0x0000003015157812 */ /* 0x000fc800078ec0ff */
[----:B------:R-:W-:Y:S01]  /*1a260*/  IADD3 R20, P0, R21, R12, RZ ;  /* 0x0000000c15147210 */ /* 0x000fe20007f1e0ff */
[----:B------:R-:W-:-:S04]  /*1a270*/  IMAD.MOV.U32 R12, RZ, RZ, 0x3 ;  /* 0x00000003ff0c7424 */ /* 0x000fc800078e00ff */
[----:B------:R-:W-:-:S08]  /*1a280*/  IMAD.X R21, RZ, RZ, R2, P0 ;  /* 0x000000ffff157224 */ /* 0x000fd000000e0602 */
[----:B------:R-:W-:Y:S05]  /*1a290*/  WARPSYNC.COLLECTIVE R15, `(.L_x_1006) ;  /* 0x000000000f087348 */ /* 0x000fea0003c00000 */
[----:B------:R0:W1:Y:S02]  /*1a2a0*/  SHFL.IDX P6, R14, R13, R12, R11 ;  /* 0x0000000c0d0e7389 */ /* 0x00006400000c000b */
[----:B01----:R-:W-:Y:S01]  /*1a2b0*/  ENDCOLLECTIVE ;  /* 0x000000000000791b */ /* 0x003fe20003800000 */
.L_x_1006:
[----:B------:R-:W-:Y:S01]  /*1a2c0*/  ISETP.LT.OR P0, PT, R3, 0x41, P2 ;  /* 0x000000410300780c */ /* 0x000fe20001701670 */
[----:B------:R-:W0:Y:S01]  /*1a2d0*/  S2R R2, SR_TID.X ;  /* 0x0000000000027919 */ /* 0x000e220000002100 */
[----:B------:R-:W-:-:S11]  /*1a2e0*/  IMAD.MOV.U32 R13, RZ, RZ, R9 ;  /* 0x000000ffff0d7224 */ /* 0x000fd600078e0009 */
[----:B------:R-:W-:Y:S01]  /*1a2f0*/  @!PT LDS RZ, [RZ] ;  /* 0x00000000fffff984 */ /* 0x000fe20000000800 */
[----:B------:R-:W-:Y:S01]  /*1a300*/  @!PT LDS RZ, [RZ] ;  /* 0x00000000fffff984 */ /* 0x000fe20000000800 */
[----:B------:R-:W-:Y:S01]  /*1a310*/  @!PT LDS RZ, [RZ] ;  /* 0x00000000fffff984 */ /* 0x000fe20000000800 */
[----:B------:R1:W-:Y:S01]  /*1a320*/  LDGSTS.E.BYPASS.LTC128B.128 [R0+0x7000], desc[UR48][R20.64], !P0 ;  /* 0x0700000014007fae */ /* 0x0003e2000c101d70 */
[----:B------:R-:W-:-:S07]  /*1a330*/  IMAD.MOV.U32 R10, RZ, RZ, R14 ;  /* 0x000000ffff0a7224 */ /* 0x000fce00078e000e */
[----:B01----:R-:W-:Y:S05]  /*1a340*/  WARPSYNC.COLLECTIVE R15, `(.L_x_1007) ;  /* 0x000000000f087348 */ /* 0x003fea0003c00000 */
[----:B------:R2:W3:Y:S02]  /*1a350*/  SHFL.IDX P6, R14, R13, R12, R11 ;  /* 0x0000000c0d0e7389 */ /* 0x0004e400000c000b */
[----:B0123--:R-:W-:Y:S01]  /*1a360*/  ENDCOLLECTIVE ;  /* 0x000000000000791b */ /* 0x00ffe20003800000 */
.L_x_1007:
[----:B------:R-:W-:Y:S02]  /*1a370*/  IMAD.SHL.U32 R2, R2, 0x10, RZ ;  /* 0x0000001002027824 */ /* 0x000fe400078e00ff */
[----:B------:R-:W-:-:S03]  /*1a380*/  IMAD.MOV.U32 R13, RZ, RZ, R19 ;  /* 0x000000ffff0d7224 */ /* 0x000fc600078e0013 */
[----:B------:R-:W-:Y:S01]  /*1a390*/  LOP3.LUT R2, R2, 0x30, RZ, 0xc0, !PT ;  /* 0x0000003002027812 */ /* 0x000fe200078ec0ff */
[----:B------:R-:W-:Y:S02]  /*1a3a0*/  IMAD.MOV.U32 R12, RZ, RZ, RZ ;  /* 0x000000ffff0c7224 */ /* 0x000fe400078e00ff */
[----:B------:R-:W-:-:S07]  /*1a3b0*/  IMAD.MOV.U32 R9, RZ, RZ, R14 ;  /* 0x000000ffff097224 */ /* 0x000fce00078e000e */
[----:B------:R-:W-:Y:S05]  /*1a3c0*/  WARPSYNC.COLLECTIVE R15, `(.L_x_1008) ;  /* 0x000000000f087348 */ /* 0x000fea0003c00000 */
[----:B------:R0:W1:Y:S02]  /*1a3d0*/  SHFL.IDX P6, R14, R13, R12, R11 ;  /* 0x0000000c0d0e7389 */ /* 0x00006400000c000b */
[----:B01----:R-:W-:Y:S01]  /*1a3e0*/  ENDCOLLECTIVE ;  /* 0x000000000000791b */ /* 0x003fe20003800000 */
.L_x_1008:
        /* <DEDUP_REMOVED lines=13> */
.L_x_1009:
[----:B------:R-:W-:Y:S01]  /*1a4c0*/  @P0 LOP3.LUT R16, R16, 0x20, RZ, 0xfc, !PT ;  /* 0x0000002010100812 */ /* 0x000fe200078efcff */
[----:B------:R-:W-:Y:S01]  /*1a4d0*/  IMAD.MOV.U32 R10, RZ, RZ, R14 ;  /* 0x000000ffff0a7224 */ /* 0x000fe200078e000e */
[----:B------:R-:W-:Y:S06]  /*1a4e0*/  BRA `(.L_x_1010) ;  /* 0xffffffc000447947 */ /* 0x000fec000383ffff */
.L_x_933:
[----:B----4-:R4:W0:Y:S02]  /*1a4f0*/  SYNCS.PHASECHK.TRANS64.TRYWAIT P0, [R4+URZ+0x13240], R27 ;  /* 0x0132401b040075a7 */ /* 0x010824000800017f */
[----:B0-----:R-:W-:Y:S05]  /*1a500*/  @!P0 NANOSLEEP.SYNCS 0x989680 ;  /* 0x009896800000895d */ /* 0x001fea0003900000 */
[----:B------:R-:W0:Y:S02]  /*1a510*/  @!P0 SYNCS.PHASECHK.TRANS64 P0, [R4+URZ+0x13240], R27 ;  /* 0x0132401b040085a7 */ /* 0x000e24000800007f */
[----:B0-----:R-:W-:Y:S05]  /*1a520*/  @!P0 BRA `(.L_x_933) ;  /* 0xfffffffc00f08947 */ /* 0x001fea000383ffff */
[----:B------:R-:W-:Y:S05]  /*1a530*/  BRA `(.L_x_1011) ;  /* 0xffffffc000a47947 */ /* 0x000fea000383ffff */
.L_x_934:
[----:B------:R-:W-:Y:S01]  /*1a540*/  BSSY B0, `(.L_x_1012) ;  /* 0x0000008000007945 */ /* 0x000fe20003800000 */
[----:B------:R-:W-:Y:S02]  /*1a550*/  IMAD.MOV.U32 R13, RZ, RZ, R6 ;  /* 0x000000ffff0d7224 */ /* 0x000fe400078e0006 */
[----:B------:R-:W-:Y:S02]  /*1a560*/  IMAD.MOV.U32 R12, RZ, RZ, RZ ;  /* 0x000000ffff0c7224 */ /* 0x000fe400078e00ff */
[----:B------:R-:W-:Y:S02]  /*1a570*/  IMAD.MOV.U32 R11, RZ, RZ, 0x1c1f ;  /* 0x00001c1fff0b7424 */ /* 0x000fe400078e00ff */
[----:B------:R-:W-:-:S07]  /*1a580*/  IMAD.MOV.U32 R15, RZ, RZ, -0x1 ;  /* 0xffffffffff0f7424 */ /* 0x000fce00078e00ff */
[----:B01-34-:R-:W-:Y:S05]  /*1a590*/  WARPSYNC.COLLECTIVE R15, `(.L_x_1013) ;  /* 0x000000000f087348 */ /* 0x01bfea0003c00000 */
[----:B------:R2:W0:Y:S02]  /*1a5a0*/  SHFL.IDX P6, R14, R13, R12, R11 ;  /* 0x0000000c0d0e7389 */ /* 0x00042400000c000b */
[----:B01234-:R-:W-:Y:S01]  /*1a5b0*/  ENDCOLLECTIVE ;  /* 0x000000000000791b */ /* 0x01ffe20003800000 */
.L_x_1013:
[----:B------:R-:W-:Y:S05]  /*1a5c0*/  BSYNC B0 ;  /* 0x0000000000007941 */ /* 0x000fea0003800000 */
.L_x_1012:
[----:B------:R-:W0:Y:S01]  /*1a5d0*/  S2R R19, SR_TID.X ;  /* 0x0000000000137919 */ /* 0x000e220000002100 */
[----:B------:R-:W-:Y:S01]  /*1a5e0*/  IMAD.MOV.U32 R13, RZ, RZ, R5 ;  /* 0x000000ffff0d7224 */ /* 0x000fe200078e0005 */
[----:B------:R-:W-:Y:S01]  /*1a5f0*/  LOP3.LUT P2, RZ, R16, 0x1, RZ, 0xc0, !PT ;  /* 0x0000000110ff7812 */ /* 0x000fe2000784c0ff */
[----:B------:R-:W-:Y:S02]  /*1a600*/  IMAD.MOV.U32 R12, RZ, RZ, RZ ;  /* 0x000000ffff0c7224 */ /* 0x000fe400078e00ff */
[----:B------:R-:W-:Y:S02]  /*1a610*/  IMAD.MOV.U32 R11, RZ, RZ, 0x1c1f ;  /* 0x00001c1fff0b7424 */ /* 0x000fe400078e00ff */
[----:B------:R-:W-:Y:S02]  /*1a620*/  IMAD.MOV.U32 R15, RZ, RZ, -0x1 ;  /* 0xffffffffff0f7424 */ /* 0x000fe400078e00ff */
[----:B------:R-:W-:-:S07]  /*1a630*/  IMAD.MOV.U32 R2, RZ, RZ, R14 ;  /* 0x000000ffff027224 */ /* 0x000fce00078e000e */
[----:B0-----:R-:W-:Y:S05]  /*1a640*/  WARPSYNC.COLLECTIVE R15, `(.L_x_1014) ;  /* 0x000000000f087348 */ /* 0x001fea0003c00000 */
[----:B------:R1:W2:Y:S02]  /*1a650*/  SHFL.IDX P6, R14, R13, R12, R11 ;  /* 0x0000000c0d0e7389 */ /* 0x0002a400000c000b */
[----:B012---:R-:W-:Y:S01]  /*1a660*/  ENDCOLLECTIVE ;  /* 0x000000000000791b */ /* 0x007fe20003800000 */
.L_x_1014:
[----:B------:R-:W-:Y:S02]  /*1a670*/  IMAD.MOV.U32 R13, RZ, RZ, R6 ;  /* 0x000000ffff0d7224 */ /* 0x000fe400078e0006 */
[----:B------:R-:W-:Y:S02]  /*1a680*/  IMAD.MOV.U32 R12, RZ, RZ, 0x1 ;  /* 0x00000001ff0c7424 */ /* 0x000fe400078e00ff */
[----:B------:R-:W-:Y:S02]  /*1a690*/  IMAD.SHL.U32 R19, R19, 0x10, RZ ;  /* 0x0000001013137824 */ /* 0x000fe400078e00ff */
[----:B------:R-:W-:-:S03]  /*1a6a0*/  IMAD.MOV.U32 R3, RZ, RZ, R14 ;  /* 0x000000ffff037224 */ /* 0x000fc600078e000e */
[----:B------:R-:W-:-:S07]  /*1a6b0*/  LOP3.LUT R19, R19, 0x30, RZ, 0xc0, !PT ;  /* 0x0000003013137812 */ /* 0x000fce00078ec0ff */
[----:B------:R-:W-:Y:S05]  /*1a6c0*/  WARPSYNC.COLLECTIVE R15, `(.L_x_1015) ;  /* 0x000000000f087348 */ /* 0x000fea0003c00000 */
[----:B------:R0:W1:Y:S02]  /*1a6d0*/  SHFL.IDX P6, R14, R13, R12, R11 ;  /* 0x0000000c0d0e7389 */ /* 0x00006400000c000b */
[----:B01----:R-:W-:Y:S01]  /*1a6e0*/  ENDCOLLECTIVE ;  /* 0x000000000000791b */ /* 0x003fe20003800000 */
.L_x_1015:
        /* <DEDUP_REMOVED lines=14> */
.L_x_1016:
[----:B------:R-:W-:Y:S02]  /*1a7d0*/  IMAD.MOV.U32 R13, RZ, RZ, R6 ;  /* 0x000000ffff0d7224 */ /* 0x000fe400078e0006 */
[----:B------:R-:W-:Y:S02]  /*1a7e0*/  IMAD.MOV.U32 R12, RZ, RZ, 0x2 ;  /* 0x00000002ff0c7424 */ /* 0x000fe400078e00ff */
[----:B------:R-:W-:-:S07]  /*1a7f0*/  IMAD.MOV.U32 R3, RZ, RZ, R14 ;  /* 0x000000ffff037224 */ /* 0x000fce00078e000e */
[----:B------:R-:W-:Y:S05]  /*1a800*/  WARPSYNC.COLLECTIVE R15, `(.L_x_1017) ;  /* 0x000000000f087348 */ /* 0x000fea0003c00000 */
[----:B------:R0:W1:Y:S02]  /*1a810*/  SHFL.IDX P6, R14, R13, R12, R11 ;  /* 0x0000000c0d0e7389 */ /* 0x00006400000c000b */
[----:B01----:R-:W-:Y:S01]  /*1a820*/  ENDCOLLECTIVE ;  /* 0x000000000000791b */ /* 0x003fe20003800000 */
.L_x_1017:
        /* <DEDUP_REMOVED lines=14> */
.L_x_1018:
[----:B------:R-:W-:Y:S02]  /*1a910*/  IMAD.MOV.U32 R13, RZ, RZ, R6 ;  /* 0x000000ffff0d7224 */ /* 0x000fe400078e0006 */
[----:B------:R-:W-:Y:S02]  /*1a920*/  IMAD.MOV.U32 R12, RZ, RZ, 0x3 ;  /* 0x00000003ff0c7424 */ /* 0x000fe400078e00ff */
[----:B------:R-:W-:-:S07]  /*1a930*/  IMAD.MOV.U32 R3, RZ, RZ, R14 ;  /* 0x000000ffff037224 */ /* 0x000fce00078e000e */
[----:B------:R-:W-:Y:S05]  /*1a940*/  WARPSYNC.COLLECTIVE R15, `(.L_x_1019) ;  /* 0x000000000f087348 */ /* 0x000fea0003c00000 */
[----:B------:R0:W1:Y:S02]  /*1a950*/  SHFL.IDX P6, R14, R13, R12, R11 ;  /* 0x0000000c0d0e7389 */ /* 0x00006400000c000b */
[----:B01----:R-:W-:Y:S01]  /*1a960*/  ENDCOLLECTIVE ;  /* 0x000000000000791b */ /* 0x003fe20003800000 */
.L_x_1019:
        /* <DEDUP_REMOVED lines=10> */
.L_x_1020:
[----:B------:R-:W-:Y:S01]  /*1aa10*/  @!PT LDS RZ, [RZ] ;  /* 0x00000000fffff984 */ /* 0x000fe20000000800 */
[----:B------:R-:W-:Y:S01]  /*1aa20*/  @!PT LDS RZ, [RZ] ;  /* 0x00000000fffff984 */ /* 0x000fe20000000800 */
[----:B------:R-:W-:Y:S01]  /*1aa30*/  @!PT LDS RZ, [RZ] ;  /* 0x00000000fffff984 */ /* 0x000fe20000000800 */
[----:B------:R0:W-:Y:S01]  /*1aa40*/  @P3 LDGSTS.E.BYPASS.LTC128B.128 [R0+0xf000], desc[UR48][R2.64], !P2 ;  /* 0x0f00000002003fae */ /* 0x0001e2000d101d70 */
[----:B------:R-:W-:Y:S02]  /*1aa50*/  IMAD.MOV.U32 R13, RZ, RZ, R7 ;  /* 0x000000ffff0d7224 */ /* 0x000fe400078e0007 */
[----:B------:R-:W-:Y:S02]  /*1aa60*/  IMAD.MOV.U32 R12, RZ, RZ, RZ ;  /* 0x000000ffff0c7224 */ /* 0x000fe400078e00ff */
[----:B------:R-:W-:-:S07]  /*1aa70*/  IMAD.MOV.U32 R5, RZ, RZ, R14 ;  /* 0x000000ffff057224 */ /* 0x000fce00078e000e */
[----:B0-----:R-:W-:Y:S05]  /*1aa80*/  WARPSYNC.COLLECTIVE R15, `(.L_x_1021) ;  /* 0x000000000f087348 */ /* 0x001fea0003c00000 */
[----:B------:R1:W2:Y:S02]  /*1aa90*/  SHFL.IDX P6, R14, R13, R12, R11 ;  /* 0x0000000c0d0e7389 */ /* 0x0002a400000c000b */
[----:B012---:R-:W-:Y:S01]  /*1aaa0*/  ENDCOLLECTIVE ;  /* 0x000000000000791b */ /* 0x007fe20003800000 */
.L_x_1021:
        /* <DEDUP_REMOVED lines=11> */
.L_x_1022:
[----:B------:R-:W-:Y:S05]  /*1ab60*/  BRA `(.L_x_1023) ;  /* 0xffffffc000287947 */ /* 0x000fea000383ffff */
.L_x_941:
[----:B------:R-:W-:Y:S02]  /*1ab70*/  IMAD.MOV.U32 R13, RZ, RZ, R4 ;  /* 0x000000ffff0d7224 */ /* 0x000fe400078e0004 */
[----:B------:R-:W-:Y:S02]  /*1ab80*/  IMAD.MOV.U32 R12, RZ, RZ, RZ ;  /* 0x000000ffff0c7224 */ /* 0x000fe400078e00ff */
[----:B------:R-:W-:Y:S02]  /*1ab90*/  IMAD.MOV.U32 R11, RZ, RZ, 0x1c1f ;  /* 0x00001c1fff0b7424 */ /* 0x000fe400078e00ff */
[----:B------:R-:W-:Y:S02]  /*1aba0*/  IMAD.MOV.U32 R15, RZ, RZ, -0x1 ;  /* 0xffffffffff0f7424 */ /* 0x000fe400078e00ff */
[----:B------:R-:W-:-:S07]  /*1abb0*/  VIADD R6, R19, UR43 ;  /* 0x0000002b13067c36 */ /* 0x000fce0008000000 */
[----:B-----5:R-:W-:Y:S05]  /*1abc0*/  WARPSYNC.COLLECTIVE R15, `(.L_x_1024) ;  /* 0x000000000f087348 */ /* 0x020fea0003c00000 */
[----:B------:R0:W1:Y:S02]  /*1abd0*/  SHFL.IDX P6, R14, R13, R12, R11 ;  /* 0x0000000c0d0e7389 */ /* 0x00006400000c000b */
[----:B01---5:R-:W-:Y:S01]  /*1abe0*/  ENDCOLLECTIVE ;  /* 0x000000000000791b */ /* 0x023fe20003800000 */
.L_x_1024:
[C---:B------:R-:W-:Y:S01]  /*1abf0*/  VIADD R8, R6.reuse, 0x20 ;  /* 0x0000002006087836 */ /* 0x040fe20000000000 */
[----:B------:R-:W-:Y:S01]  /*1ac00*/  ISETP.GE.AND P1, PT, R6, UR41, PT ;  /* 0x0000002906007c0c */ /* 0x000fe2000bf26270 */
[----:B------:R-:W-:Y:S02]  /*1ac10*/  IMAD.MOV.U32 R13, RZ, RZ, R0 ;  /* 0x000000ffff0d7224 */ /* 0x000fe400078e0000 */
[----:B------:R-:W-:-:S10]  /*1ac20*/  IMAD.MOV.U32 R2, RZ, RZ, R14 ;  /* 0x000000ffff027224 */ /* 0x000fd400078e000e */
[----:B------:R-:W-:Y:S05]  /*1ac30*/  WARPSYNC.COLLECTIVE R15, `(.L_x_1025) ;  /* 0x000000000f087348 */ /* 0x000fea0003c00000 */
[----:B------:R0:W1:Y:S02]  /*1ac40*/  SHFL.IDX P6, R14, R13, R12, R11 ;  /* 0x0000000c0d0e7389 */ /* 0x00006400000c000b */
[----:B01----:R-:W-:Y:S01]  /*1ac50*/  ENDCOLLECTIVE ;  /* 0x000000000000791b */ /* 0x003fe20003800000 */
.L_x_1025:
[----:B------:R-:W-:Y:S02]  /*1ac60*/  IMAD.MOV.U32 R13, RZ, RZ, R4 ;  /* 0x000000ffff0d7224 */ /* 0x000fe400078e0004 */
[----:B------:R-:W-:Y:S02]  /*1ac70*/  IMAD.MOV.U32 R12, RZ, RZ, 0x1 ;  /* 0x00000001ff0c7424 */ /* 0x000fe400078e00ff */
[----:B------:R-:W-:-:S07]  /*1ac80*/  IMAD.MOV.U32 R3, RZ, RZ, R14 ;  /* 0x000000ffff037224 */ /* 0x000fce00078e000e */
[----:B------:R-:W-:Y:S05]  /*1ac90*/  WARPSYNC.COLLECTIVE R15, `(.L_x_1026) ;  /* 0x000000000f087348 */ /* 0x000fea0003c00000 */
[----:B------:R0:W1:Y:S02]  /*1aca0*/  SHFL.IDX P6, R14, R13, R12, R11 ;  /* 0x0000000c0d0e7389 */ /* 0x00006400000c000b */
[----:B01----:R-:W-:Y:S01]  /*1acb0*/  ENDCOLLECTIVE ;  /* 0x000000000000791b */ /* 0x003fe20003800000 */
.L_x_1026:
        /* <DEDUP_REMOVED lines=10> */
[----:B------:R-:W-:Y:S01]  /*1ad60*/  ISETP.GE.AND P1, PT, R8, UR41, PT ;  /* 0x0000002908007c0c */ /* 0x000fe2000bf26270 */
[----:B0-----:R-:W-:-:S12]  /*1ad70*/  IMAD.MOV.U32 R2, RZ, RZ, R14 ;  /* 0x000000ffff027224 */ /* 0x001fd800078e000e */
[----:B------:R-:W-:Y:S05]  /*1ad80*/  WARPSYNC.COLLECTIVE R15, `(.L_x_1027) ;  /* 0x000000000f087348 */ /* 0x000fea0003c00000 */
[----:B------:R0:W1:Y:S02]  /*1ad90*/  SHFL.IDX P6, R14, R13, R12, R11 ;  /* 0x0000000c0d0e7389 */ /* 0x00006400000c000b */
[----:B01----:R-:W-:Y:S01]  /*1ada0*/  ENDCOLLECTIVE ;  /* 0x000000000000791b */ /* 0x003fe20003800000 */
.L_x_1027:
[----:B------:R-:W-:Y:S02]  /*1adb0*/  IMAD.MOV.U32 R13, RZ, RZ, R4 ;  /* 0x000000ffff0d7224 */ /* 0x000fe400078e0004 */
[----:B------:R-:W-:Y:S02]  /*1adc0*/  IMAD.MOV.U32 R12, RZ, RZ, 0x2 ;  /* 0x00000002ff0c7424 */ /* 0x000fe400078e00ff */
[----:B------:R-:W-:-:S07]  /*1add0*/  IMAD.MOV.U32 R3, RZ, RZ, R14 ;  /* 0x000000ffff037224 */ /* 0x000fce00078e000e */
[----:B------:R-:W-:Y:S05]  /*1ade0*/  WARPSYNC.COLLECTIVE R15, `(.L_x_1028) ;  /* 0x000000000f087348 */ /* 0x000fea0003c00000 */
[----:B------:R0:W1:Y:S02]  /*1adf0*/  SHFL.IDX P6, R14, R13, R12, R11 ;  /* 0x0000000c0d0e7389 */ /* 0x00006400000c000b */
[----:B01----:R-:W-:Y:S01]  /*1ae00*/  ENDCOLLECTIVE ;  /* 0x000000000000791b */ /* 0x003fe20003800000 */
.L_x_1028:
        /* <DEDUP_REMOVED lines=11> */
[----:B------:R-:W-:Y:S01]  /*1aec0*/  ISETP.GE.AND P1, PT, R2, UR41, PT ;  /* 0x0000002902007c0c */ /* 0x000fe2000bf26270 */
[----:B------:R-:W-:-:S12]  /*1aed0*/  IMAD.MOV.U32 R2, RZ, RZ, R14 ;  /* 0x000000ffff027224 */ /* 0x000fd800078e000e */
[----:B------:R-:W-:Y:S05]  /*1aee0*/  WARPSYNC.COLLECTIVE R15, `(.L_x_1029) ;  /* 0x000000000f087348 */ /* 0x000fea0003c00000 */
[----:B------:R0:W1:Y:S02]  /*1aef0*/  SHFL.IDX P6, R14, R13, R12, R11 ;  /* 0x0000000c0d0e7389 */ /* 0x00006400000c000b */
[----:B01----:R-:W-:Y:S01]  /*1af00*/  ENDCOLLECTIVE ;  /* 0x000000000000791b */ /* 0x003fe20003800000 */
.L_x_1029:
[----:B------:R-:W-:Y:S02]  /*1af10*/  IMAD.MOV.U32 R13, RZ, RZ, R4 ;  /* 0x000000ffff0d7224 */ /* 0x000fe400078e0004 */
[----:B------:R-:W-:Y:S02]  /*1af20*/  IMAD.MOV.U32 R12, RZ, RZ, 0x3 ;  /* 0x00000003ff0c7424 */ /* 0x000fe400078e00ff */
[----:B------:R-:W-:-:S07]  /*1af30*/  IMAD.MOV.U32 R3, RZ, RZ, R14 ;  /* 0x000000ffff037224 */ /* 0x000fce00078e000e */
[----:B------:R-:W-:Y:S05]  /*1af40*/  WARPSYNC.COLLECTIVE R15, `(.L_x_1030) ;  /* 0x000000000f087348 */ /* 0x000fea0003c00000 */
[----:B------:R0:W1:Y:S02]  /*1af50*/  SHFL.IDX P6, R14, R13, R12, R11 ;  /* 0x0000000c0d0e7389 */ /* 0x00006400000c000b */
[----:B01----:R-:W-:Y:S01]  /*1af60*/  ENDCOLLECTIVE ;  /* 0x000000000000791b */ /* 0x003fe20003800000 */
.L_x_1030:
[----:B------:R-:W-:-:S05]  /*1af70*/  @!P1 IADD3 R3, P0, R10, R3, RZ ;  /* 0x000000030a039210 */ /* 0x000fca0007f1e0ff */
[----:B------:R-:W-:-:S05]  /*1af80*/  @!P1 IMAD.X R2, RZ, RZ, R2, P0 ;  /* 0x000000ffff029224 */ /* 0x000fca00000e0602 */
[----:B------:R-:W-:Y:S01]  /*1af90*/  @!P1 LOP3.LUT R3, R3, R2, RZ, 0x3c, !PT ;  /* 0x0000000203039212 */ /* 0x000fe200078e3cff */
[----:B------:R-:W-:-:S03]  /*1afa0*/  IMAD.MOV.U32 R13, RZ, RZ, R0 ;  /* 0x000000ffff0d7224 */ /* 0x000fc600078e0000 */
[----:B------:R-:W-:-:S04]  /*1afb0*/  @!P1 LOP3.LUT R2, R3, R2, RZ, 0x3c, !PT ;  /* 0x0000000203029212 */ /* 0x000fc800078e3cff */
[----:B------:R-:W-:Y:S01]  /*1afc0*/  @!P1 LOP3.LUT R3, R3, R2, RZ, 0x3c, !PT ;  /* 0x0000000203039212 */ /* 0x000fe200078e3cff */
[----:B------:R-:W-:-:S07]  /*1afd0*/  IMAD.MOV.U32 R4, RZ, RZ, R14 ;  /* 0x000000ffff047224 */ /* 0x000fce00078e000e */
[----:B------:R-:W-:Y:S05]  /*1afe0*/  WARPSYNC.COLLECTIVE R15, `(.L_x_1031) ;  /* 0x000000000f087348 */ /* 0x000fea0003c00000 */
[----:B------:R0:W1:Y:S02]  /*1aff0*/  SHFL.IDX P6, R14, R13, R12, R11 ;  /* 0x0000000c0d0e7389 */ /* 0x00006400000c000b */
[----:B01----:R-:W-:Y:S01]  /*1b000*/  ENDCOLLECTIVE ;  /* 0x000000000000791b */ /* 0x003fe20003800000 */
.L_x_1031:
[----:B------:R-:W-:Y:S01]  /*1b010*/  @!PT LDS RZ, [RZ] ;  /* 0x00000000fffff984 */ /* 0x000fe20000000800 */
[----:B------:R-:W-:Y:S01]  /*1b020*/  @!PT LDS RZ, [RZ] ;  /* 0x00000000fffff984 */ /* 0x000fe20000000800 */
[----:B------:R-:W-:Y:S01]  /*1b030*/  @!PT LDS RZ, [RZ] ;  /* 0x00000000fffff984 */ /* 0x000fe20000000800 */
[----:B------:R0:W-:Y:S01]  /*1b040*/  @!P1 LDGSTS.E.BYPASS.LTC128B.128 [R9+0xc000], desc[UR48][R2.64], !P5 ;  /* 0x0c00000002099fae */ /* 0x0001e2000e901d70 */
[----:B------:R-:W-:Y:S02]  /*1b050*/  IMAD.MOV.U32 R13, RZ, RZ, R7 ;  /* 0x000000ffff0d7224 */ /* 0x000fe400078e0007 */
[----:B0-----:R-:W-:Y:S02]  /*1b060*/  VIADD R2, R6, 0x60 ;  /* 0x0000006006027836 */ /* 0x001fe40000000000 */
[----:B------:R-:W-:-:S03]  /*1b070*/  IMAD.MOV.U32 R12, RZ, RZ, RZ ;  /* 0x000000ffff0c7224 */ /* 0x000fc600078e00ff */
[----:B------:R-:W-:Y:S01]  /*1b080*/  ISETP.GE.AND P1, PT, R2, UR41, PT ;  /* 0x0000002902007c0c */ /* 0x000fe2000bf26270 */
[----:B------:R-:W-:-:S12]  /*1b090*/  IMAD.MOV.U32 R0, RZ, RZ, R14 ;  /* 0x000000ffff007224 */ /* 0x000fd800078e000e */
[----:B------:R-:W-:Y:S05]  /*1b0a0*/  WARPSYNC.COLLECTIVE R15, `(.L_x_1032) ;  /* 0x000000000f087348 */ /* 0x000fea0003c00000 */
[----:B------:R0:W1:Y:S02]  /*1b0b0*/  SHFL.IDX P6, R14, R13, R12, R11 ;  /* 0x0000000c0d0e7389 */ /* 0x00006400000c000b */
[----:B01----:R-:W-:Y:S01]  /*1b0c0*/  ENDCOLLECTIVE ;  /* 0x000000000000791b */ /* 0x003fe20003800000 */
.L_x_1032:
[----:B------:R-:W-:Y:S01]  /*1b0d0*/  @!P1 IADD3 R2, P0, R10, R0, RZ ;  /* 0x000000000a029210 */ /* 0x000fe20007f1e0ff */
[----:B------:R-:W-:-:S04]  /*1b0e0*/  VIADD R0, R6, 0x80 ;  /* 0x0000008006007836 */ /* 0x000fc80000000000 */
[----:B------:R-:W-:Y:S02]  /*1b0f0*/  @!P1 IMAD.X R3, RZ, RZ, R4, P0 ;  /* 0x000000ffff039224 */ /* 0x000fe400000e0604 */
[----:B------:R-:W-:-:S03]  /*1b100*/  IMAD.MOV.U32 R13, RZ, RZ, R5 ;  /* 0x000000ffff0d7224 */ /* 0x000fc600078e0005 */
[----:B------:R-:W-:Y:S01]  /*1b110*/  @!PT LDS RZ, [RZ] ;  /* 0x00000000fffff984 */ /* 0x000fe20000000800 */
[----:B------:R-:W-:Y:S01]  /*1b120*/  @!PT LDS RZ, [RZ] ;  /* 0x00000000fffff984 */ /* 0x000fe20000000800 */
[----:B------:R-:W-:Y:S01]  /*1b130*/  @!PT LDS RZ, [RZ] ;  /* 0x00000000fffff984 */ /* 0x000fe20000000800 */
[----:B------:R0:W-:Y:S01]  /*1b140*/  @!P1 LDGSTS.E.BYPASS.LTC128B.128 [R9+0xc800], desc[UR48][R2.64], !P5 ;  /* 0x0c80000002099fae */ /* 0x0001e2000e901d70 */
[----:B------:R-:W-:Y:S01]  /*1b150*/  ISETP.GE.AND P1, PT, R0, UR41, PT ;  /* 0x0000002900007c0c */ /* 0x000fe2000bf26270 */
[----:B------:R-:W-:-:S12]  /*1b160*/  IMAD.MOV.U32 R0, RZ, RZ, R14 ;  /* 0x000000ffff007224 */ /* 0x000fd800078e000e */
[----:B0-----:R-:W-:Y:S05]  /*1b170*/  WARPSYNC.COLLECTIVE R15, `(.L_x_1033) ;  /* 0x000000000f087348 */ /* 0x001fea0003c00000 */
[----:B------:R1:W2:Y:S02]  /*1b180*/  SHFL.IDX P6, R14, R13, R12, R11 ;  /* 0x0000000c0d0e7389 */ /* 0x0002a400000c000b */
[----:B012---:R-:W-:Y:S01]  /*1b190*/  ENDCOLLECTIVE ;  /* 0x000000000000791b */ /* 0x007fe20003800000 */
.L_x_1033:
[----:B------:R-:W-:Y:S02]  /*1b1a0*/  IMAD.MOV.U32 R13, RZ, RZ, R7 ;  /* 0x000000ffff0d7224 */ /* 0x000fe400078e0007 */
[----:B------:R-:W-:Y:S02]  /*1b1b0*/  IMAD.MOV.U32 R12, RZ, RZ, 0x1 ;  /* 0x00000001ff0c7424 */ /* 0x000fe400078e00ff */
[----:B------:R-:W-:-:S07]  /*1b1c0*/  IMAD.MOV.U32 R2, RZ, RZ, R14 ;  /* 0x000000ffff027224 */ /* 0x000fce00078e000e */
[----:B------:R-:W-:Y:S05]  /*1b1d0*/  WARPSYNC.COLLECTIVE R15, `(.L_x_1034) ;  /* 0x000000000f087348 */ /* 0x000fea0003c00000 */
[----:B------:R0:W1:Y:S02]  /*1b1e0*/  SHFL.IDX P6, R14, R13, R12, R11 ;  /* 0x0000000c0d0e7389 */ /* 0x00006400000c000b */
[----:B01----:R-:W-:Y:S01]  /*1b1f0*/  ENDCOLLECTIVE ;  /* 0x000000000000791b */ /* 0x003fe20003800000 */
.L_x_1034:
[----:B------:R-:W-:-:S05]  /*1b200*/  @!P1 IADD3 R2, P0, R10, R2, RZ ;  /* 0x000000020a029210 */ /* 0x000fca0007f1e0ff */
[----:B------:R-:W-:-:S05]  /*1b210*/  @!P1 IMAD.X R3, RZ, RZ, R0, P0 ;  /* 0x000000ffff039224 */ /* 0x000fca00000e0600 */
[----:B------:R-:W-:Y:S01]  /*1b220*/  @!PT LDS RZ, [RZ] ;  /* 0x00000000fffff984 */ /* 0x000fe20000000800 */
[----:B------:R-:W-:Y:S01]  /*1b230*/  @!PT LDS RZ, [RZ] ;  /* 0x00000000fffff984 */ /* 0x000fe20000000800 */
[----:B------:R-:W-:Y:S01]  /*1b240*/  @!PT LDS RZ, [RZ] ;  /* 0x00000000fffff984 */ /* 0x000fe20000000800 */
[----:B------:R0:W-:Y:S01]  /*1b250*/  @!P1 LDGSTS.E.BYPASS.LTC128B.128 [R9+0xd000], desc[UR48][R2.64], !P5 ;  /* 0x0d00000002099fae */ /* 0x0001e2000e901d70 */
[----:B------:R-:W-:Y:S02]  /*1b260*/  IMAD.MOV.U32 R13, RZ, RZ, R5 ;  /* 0x000000ffff0d7224 */ /* 0x000fe400078e0005 */
[----:B------:R-:W-:-:S07]  /*1b270*/  IMAD.MOV.U32 R7, RZ, RZ, R14 ;  /* 0x000000ffff077224 */ /* 0x000fce00078e000e */
[----:B0-----:R-:W-:Y:S05]  /*1b280*/  WARPSYNC.COLLECTIVE R15, `(.L_x_1035) ;  /* 0x000000000f087348 */ /* 0x001fea0003c00000 */
[----:B------:R1:W2:Y:S02]  /*1b290*/  SHFL.IDX P6, R14, R13, R12, R11 ;  /* 0x0000000c0d0e7389 */ /* 0x0002a400000c000b */
[----:B012---:R-:W-:Y:S01]  /*1b2a0*/  ENDCOLLECTIVE ;  /* 0x000000000000791b */ /* 0x007fe20003800000 */
.L_x_1035:
[----:B------:R-:W-:Y:S05]  /*1b2b0*/  BRA `(.L_x_1036) ;  /* 0xffffffc4000c7947 */ /* 0x000fea000383ffff */
.L_x_944:
[----:B0-----:R0:W1:Y:S02]  /*1b2c0*/  SYNCS.PHASECHK.TRANS64.TRYWAIT P0, [R17+URZ+0x13220], R0 ;  /* 0x01322000110075a7 */ /* 0x001064000800017f */
[----:B-1----:R-:W-:Y:S05]  /*1b2d0*/  @!P0 NANOSLEEP.SYNCS 0x989680 ;  /* 0x009896800000895d */ /* 0x002fea0003900000 */
[----:B------:R-:W1:Y:S02]  /*1b2e0*/  @!P0 SYNCS.PHASECHK.TRANS64 P0, [R17+URZ+0x13220], R0 ;  /* 0x01322000110085a7 */ /* 0x000e64000800007f */
[----:B-1----:R-:W-:Y:S05]  /*1b2f0*/  @!P0 BRA `(.L_x_944) ;  /* 0xfffffffc00f08947 */ /* 0x002fea000383ffff */
[----:B------:R-:W-:Y:S05]  /*1b300*/  BRA `(.L_x_1037) ;  /* 0xffffffc400687947 */ /* 0x000fea000383ffff */
.L_x_948:
[----:B0-----:R0:W1:Y:S02]  /*1b310*/  SYNCS.PHASECHK.TRANS64.TRYWAIT P0, [R0+URZ+0x13280], R27 ;  /* 0x0132801b000075a7 */ /* 0x001064000800017f */
[----:B-1----:R-:W-:Y:S05]  /*1b320*/  @!P0 NANOSLEEP.SYNCS 0x989680 ;  /* 0x009896800000895d */ /* 0x002fea0003900000 */
[----:B------:R-:W1:Y:S02]  /*1b330*/  @!P0 SYNCS.PHASECHK.TRANS64 P0, [R0+URZ+0x13280], R27 ;  /* 0x0132801b000085a7 */ /* 0x000e64000800007f */
[----:B-1----:R-:W-:Y:S05]  /*1b340*/  @!P0 BRA `(.L_x_948) ;  /* 0xfffffffc00f08947 */ /* 0x002fea000383ffff */
[----:B------:R-:W-:Y:S05]  /*1b350*/  BRA `(.L_x_1038) ;  /* 0xffffffc800a07947 */ /* 0x000fea000383ffff */
.L_x_949:
[----:B------:R-:W-:Y:S01]  /*1b360*/  BSSY B0, `(.L_x_1039) ;  /* 0x0000008000007945 */ /* 0x000fe20003800000 */
[----:B------:R-:W-:Y:S02]  /*1b370*/  IMAD.MOV.U32 R13, RZ, RZ, R10 ;  /* 0x000000ffff0d7224 */ /* 0x000fe400078e000a */
[----:B------:R-:W-:Y:S02]  /*1b380*/  IMAD.MOV.U32 R12, RZ, RZ, RZ ;  /* 0x000000ffff0c7224 */ /* 0x000fe400078e00ff */
[----:B------:R-:W-:Y:S02]  /*1b390*/  IMAD.MOV.U32 R11, RZ, RZ, 0x1c1f ;  /* 0x00001c1fff0b7424 */ /* 0x000fe400078e00ff */
[----:B------:R-:W-:-:S07]  /*1b3a0*/  IMAD.MOV.U32 R15, RZ, RZ, -0x1 ;  /* 0xffffffffff0f7424 */ /* 0x000fce00078e00ff */
[----:B0-----:R-:W-:Y:S05]  /*1b3b0*/  WARPSYNC.COLLECTIVE R15, `(.L_x_1040) ;  /* 0x000000000f087348 */ /* 0x001fea0003c00000 */
[----:B------:R1:W2:Y:S02]  /*1b3c0*/  SHFL.IDX P6, R14, R13, R12, R11 ;  /* 0x0000000c0d0e7389 */ /* 0x0002a400000c000b */
[----:B012---:R-:W-:Y:S01]  /*1b3d0*/  ENDCOLLECTIVE ;  /* 0x000000000000791b */ /* 0x007fe20003800000 */
.L_x_1040:
[----:B------:R-:W-:Y:S05]  /*1b3e0*/  BSYNC B0 ;  /* 0x0000000000007941 */ /* 0x000fea0003800000 */
.L_x_1039:
[----:B------:R-:W0:Y:S01]  /*1b3f0*/  S2R R2, SR_TID.X ;  /* 0x0000000000027919 */ /* 0x000e220000002100 */
[----:B------:R-:W-:Y:S02]  /*1b400*/  IMAD.MOV.U32 R13, RZ, RZ, R5 ;  /* 0x000000ffff0d7224 */ /* 0x000fe400078e0005 */
[----:B------:R-:W-:Y:S02]  /*1b410*/  IMAD.MOV.U32 R12, RZ, RZ, RZ ;  /* 0x000000ffff0c7224 */ /* 0x000fe400078e00ff */
[----:B------:R-:W-:Y:S02]  /*1b420*/  IMAD.MOV.U32 R11, RZ, RZ, 0x1c1f ;  /* 0x00001c1fff0b7424 */ /* 0x000fe400078e00ff */
[----:B------:R-:W-:Y:S02]  /*1b430*/  IMAD.MOV.U32 R15, RZ, RZ, -0x1 ;  /* 0xffffffffff0f7424 */ /* 0x000fe400078e00ff */
[----:B------:R-:W-:Y:S02]  /*1b440*/  IMAD.MOV.U32 R3, RZ, RZ, R14 ;  /* 0x000000ffff037224 */ /* 0x000fe400078e000e */
[----:B------:R-:W-:-:S07]  /*1b450*/  IMAD.IADD R6, R17, 0x1, R6 ;  /* 0x0000000111067824 */ /* 0x000fce00078e0206 */
[----:B0-----:R-:W-:Y:S05]  /*1b460*/  WARPSYNC.COLLECTIVE R15, `(.L_x_1041) ;  /* 0x000000000f087348 */ /* 0x001fea0003c00000 */
[----:B------:R1:W2:Y:S02]  /*1b470*/  SHFL.IDX P6, R14, R13, R12, R11 ;  /* 0x0000000c0d0e7389 */ /* 0x0002a400000c000b */
[----:B012---:R-:W-:Y:S01]  /*1b480*/  ENDCOLLECTIVE ;  /* 0x000000000000791b */ /* 0x007fe20003800000 */
.L_x_1041:
        /* <DEDUP_REMOVED lines=11> */
.L_x_1042:
        /* <DEDUP_REMOVED lines=10> */
.L_x_1043:
        /* <DEDUP_REMOVED lines=11> */
.L_x_1044:
        /* <DEDUP_REMOVED lines=10> */
.L_x_1045:
        /* <DEDUP_REMOVED lines=11> */
.L_x_1046:
        /* <DEDUP_REMOVED lines=10> */
.L_x_1047:
[----:B------:R-:W-:Y:S02]  /*1b880*/  IMAD.MOV.U32 R13, RZ, RZ, R19 ;  /* 0x000000ffff0d7224 */ /* 0x000fe400078e0013 */
[----:B------:R-:W-:Y:S02]  /*1b890*/  IMAD.MOV.U32 R12, RZ, RZ, RZ ;  /* 0x000000ffff0c7224 */ /* 0x000fe400078e00ff */
[----:B------:R-:W-:Y:S02]  /*1b8a0*/  IMAD.SHL.U32 R3, R3, 0x10, RZ ;  /* 0x0000001003037824 */ /* 0x000fe400078e00ff */
[----:B------:R-:W-:-:S07]  /*1b8b0*/  IMAD.MOV.U32 R2, RZ, RZ, R14 ;  /* 0x000000ffff027224 */ /* 0x000fce00078e000e */
[----:B------:R-:W-:Y:S05]  /*1b8c0*/  WARPSYNC.COLLECTIVE R15, `(.L_x_1048) ;  /* 0x000000000f087348 */ /* 0x000fea0003c00000 */
[----:B------:R0:W1:Y:S02]  /*1b8d0*/  SHFL.IDX P6, R14, R13, R12, R11 ;  /* 0x0000000c0d0e7389 */ /* 0x00006400000c000b */
[----:B01----:R-:W-:Y:S01]  /*1b8e0*/  ENDCOLLECTIVE ;  /* 0x000000000000791b */ /* 0x003fe20003800000 */
.L_x_1048:
        /* <DEDUP_REMOVED lines=12> */
.L_x_1049:
[----:B------:R-:W-:Y:S01]  /*1b9b0*/  IMAD.MOV.U32 R2, RZ, RZ, R14 ;  /* 0x000000ffff027224 */ /* 0x000fe200078e000e */
[----:B------:R-:W-:Y:S06]  /*1b9c0*/  BRA `(.L_x_1050) ;  /* 0xffffffc800007947 */ /* 0x000fec000383ffff */
.L_x_954:
[----:B---3--:R3:W4:Y:S02]  /*1b9d0*/  SYNCS.PHASECHK.TRANS64.TRYWAIT P0, [R0+URZ+0x13240], R27 ;  /* 0x0132401b000075a7 */ /* 0x008724000800017f */
[----:B----4-:R-:W-:Y:S05]  /*1b9e0*/  @!P0 NANOSLEEP.SYNCS 0x989680 ;  /* 0x009896800000895d */ /* 0x010fea0003900000 */
[----:B------:R-:W4:Y:S02]  /*1b9f0*/  @!P0 SYNCS.PHASECHK.TRANS64 P0, [R0+URZ+0x13240], R27 ;  /* 0x0132401b000085a7 */ /* 0x000f24000800007f */
[----:B----4-:R-:W-:Y:S05]  /*1ba00*/  @!P0 BRA `(.L_x_954) ;  /* 0xfffffffc00f08947 */ /* 0x010fea000383ffff */
[----:B------:R-:W-:Y:S05]  /*1ba10*/  BRA `(.L_x_1051) ;  /* 0xffffffc8005c7947 */ /* 0x000fea000383ffff */
.L_x_955:
[----:B------:R-:W-:Y:S01]  /*1ba20*/  BSSY B0, `(.L_x_1052) ;  /* 0x0000008000007945 */ /* 0x000fe20003800000 */
[----:B------:R-:W-:Y:S02]  /*1ba30*/  IMAD.MOV.U32 R13, RZ, RZ, R5 ;  /* 0x000000ffff0d7224 */ /* 0x000fe400078e0005 */
[----:B------:R-:W-:Y:S02]  /*1ba40*/  IMAD.MOV.U32 R12, RZ, RZ, RZ ;  /* 0x000000ffff0c7224 */ /* 0x000fe400078e00ff */
[----:B------:R-:W-:Y:S02]  /*1ba50*/  IMAD.MOV.U32 R11, RZ, RZ, 0x1c1f ;  /* 0x00001c1fff0b7424 */ /* 0x000fe400078e00ff */
[----:B------:R-:W-:-:S07]  /*1ba60*/  IMAD.MOV.U32 R15, RZ, RZ, -0x1 ;  /* 0xffffffffff0f7424 */ /* 0x000fce00078e00ff */
[----:B0123--:R-:W-:Y:S05]  /*1ba70*/  WARPSYNC.COLLECTIVE R15, `(.L_x_1053) ;  /* 0x000000000f087348 */ /* 0x00ffea0003c00000 */
[----:B------:R4:W0:Y:S02]  /*1ba80*/  SHFL.IDX P6, R14, R13, R12, R11 ;  /* 0x0000000c0d0e7389 */ /* 0x00082400000c000b */
[----:B01234-:R-:W-:Y:S01]  /*1ba90*/  ENDCOLLECTIVE ;  /* 0x000000000000791b */ /* 0x01ffe20003800000 */
.L_x_1053:
[----:B------:R-:W-:Y:S05]  /*1baa0*/  BSYNC B0 ;  /* 0x0000000000007941 */ /* 0x000fea0003800000 */
.L_x_1052:
[----:B------:R-:W-:Y:S02]  /*1bab0*/  IMAD.MOV.U32 R13, RZ, RZ, R4 ;  /* 0x000000ffff0d7224 */ /* 0x000fe400078e0004 */
[----:B------:R-:W-:Y:S02]  /*1bac0*/  IMAD.MOV.U32 R12, RZ, RZ, RZ ;  /* 0x000000ffff0c7224 */ /* 0x000fe400078e00ff */
[----:B------:R-:W-:Y:S02]  /*1bad0*/  IMAD.MOV.U32 R11, RZ, RZ, 0x1c1f ;  /* 0x00001c1fff0b7424 */ /* 0x000fe400078e00ff */
[----:B------:R-:W-:Y:S02]  /*1bae0*/  IMAD.MOV.U32 R15, RZ, RZ, -0x1 ;  /* 0xffffffffff0f7424 */ /* 0x000fe400078e00ff */
[----:B------:R-:W-:-:S07]  /*1baf0*/  IMAD.MOV.U32 R3, RZ, RZ, R14 ;  /* 0x000000ffff037224 */ /* 0x000fce00078e000e */
[----:B------:R-:W-:Y:S05]  /*1bb00*/  WARPSYNC.COLLECTIVE R15, `(.L_x_1054) ;  /* 0x000000000f087348 */ /* 0x000fea0003c00000 */
[----:B------:R0:W1:Y:S02]  /*1bb10*/  SHFL.IDX P6, R14, R13, R12, R11 ;  /* 0x0000000c0d0e7389 */ /* 0x00006400000c000b */
[----:B01----:R-:W-:Y:S01]  /*1bb20*/  ENDCOLLECTIVE ;  /* 0x000000000000791b */ /* 0x003fe20003800000 */
.L_x_1054:
[----:B------:R-:W-:Y:S02]  /*1bb30*/  IMAD.MOV.U32 R13, RZ, RZ, R5 ;  /* 0x000000ffff0d7224 */ /* 0x000fe400078e0005 */
[----:B------:R-:W-:Y:S02]  /*1bb40*/  IMAD.MOV.U32 R12, RZ, RZ, 0x1 ;  /* 0x00000001ff0c7424 */ /* 0x000fe400078e00ff */
[----:B------:R-:W-:-:S07]  /*1bb50*/  IMAD.MOV.U32 R2, RZ, RZ, R14 ;  /* 0x000000ffff027224 */ /* 0x000fce00078e000e */
[----:B------:R-:W-:Y:S05]  /*1bb60*/  WARPSYNC.COLLECTIVE R15, `(.L_x_1055) ;  /* 0x000000000f087348 */ /* 0x000fea0003c00000 */
[----:B------:R0:W1:Y:S02]  /*1bb70*/  SHFL.IDX P6, R14, R13, R12, R11 ;  /* 0x0000000c0d0e7389 */ /* 0x00006400000c000b */
[----:B01----:R-:W-:Y:S01]  /*1bb80*/  ENDCOLLECTIVE ;  /* 0x000000000000791b */ /* 0x003fe20003800000 */
.L_x_1055:
        /* <DEDUP_REMOVED lines=11> */
.L_x_1056:
[----:B------:R-:W-:Y:S02]  /*1bc40*/  IMAD.MOV.U32 R13, RZ, RZ, R5 ;  /* 0x000000ffff0d7224 */ /* 0x000fe400078e0005 */
[----:B------:R-:W-:Y:S02]  /*1bc50*/  IMAD.MOV.U32 R12, RZ, RZ, 0x2 ;  /* 0x00000002ff0c7424 */ /* 0x000fe400078e00ff */
[----:B------:R-:W-:-:S07]  /*1bc60*/  IMAD.MOV.U32 R2, RZ, RZ, R14 ;  /* 0x000000ffff027224 */ /* 0x000fce00078e000e */
[----:B------:R-:W-:Y:S05]  /*1bc70*/  WARPSYNC.COLLECTIVE R15, `(.L_x_1057) ;  /* 0x000000000f087348 */ /* 0x000fea0003c00000 */
[----:B------:R0:W1:Y:S02]  /*1bc80*/  SHFL.IDX P6, R14, R13, R12, R11 ;  /* 0x0000000c0d0e7389 */ /* 0x00006400000c000b */
[----:B01----:R-:W-:Y:S01]  /*1bc90*/  ENDCOLLECTIVE ;  /* 0x000000000000791b */ /* 0x003fe20003800000 */
.L_x_1057:
        /* <DEDUP_REMOVED lines=11> */
.L_x_1058:
[----:B------:R-:W-:Y:S02]  /*1bd50*/  IMAD.MOV.U32 R13, RZ, RZ, R5 ;  /* 0x000000ffff0d7224 */ /* 0x000fe400078e0005 */
[----:B------:R-:W-:Y:S02]  /*1bd60*/  IMAD.MOV.U32 R12, RZ, RZ, 0x3 ;  /* 0x00000003ff0c7424 */ /* 0x000fe400078e00ff */
[----:B------:R-:W-:-:S07]  /*1bd70*/  IMAD.MOV.U32 R2, RZ, RZ, R14 ;  /* 0x000000ffff027224 */ /* 0x000fce00078e000e */
[----:B------:R-:W-:Y:S05]  /*1bd80*/  WARPSYNC.COLLECTIVE R15, `(.L_x_1059) ;  /* 0x000000000f087348 */ /* 0x000fea0003c00000 */
[----:B------:R0:W1:Y:S02]  /*1bd90*/  SHFL.IDX P6, R14, R13, R12, R11 ;  /* 0x0000000c0d0e7389 */ /* 0x00006400000c000b */
[----:B01----:R-:W-:Y:S01]  /*1bda0*/  ENDCOLLECTIVE ;  /* 0x000000000000791b */ /* 0x003fe20003800000 */
.L_x_1059:
        /* <DEDUP_REMOVED lines=11> */
.L_x_1060:
[----:B------:R-:W-:Y:S02]  /*1be60*/  IMAD.MOV.U32 R13, RZ, RZ, R7 ;  /* 0x000000ffff0d7224 */ /* 0x000fe400078e0007 */
[----:B------:R-:W-:Y:S02]  /*1be70*/  IMAD.MOV.U32 R12, RZ, RZ, RZ ;  /* 0x000000ffff0c7224 */ /* 0x000fe400078e00ff */
[----:B------:R-:W-:-:S07]  /*1be80*/  IMAD.MOV.U32 R2, RZ, RZ, R14 ;  /* 0x000000ffff027224 */ /* 0x000fce00078e000e */
[----:B------:R-:W-:Y:S05]  /*1be90*/  WARPSYNC.COLLECTIVE R15, `(.L_x_1061) ;  /* 0x000000000f087348 */ /* 0x000fea0003c00000 */
[----:B------:R0:W1:Y:S02]  /*1bea0*/  SHFL.IDX P6, R14, R13, R12, R11 ;  /* 0x0000000c0d0e7389 */ /* 0x00006400000c000b */
[----:B01----:R-:W-:Y:S01]  /*1beb0*/  ENDCOLLECTIVE ;  /* 0x000000000000791b */ /* 0x003fe20003800000 */
.L_x_1061:
        /* <DEDUP_REMOVED lines=11> */
.L_x_1062:
[----:B------:R-:W-:Y:S01]  /*1bf70*/  IMAD.MOV.U32 R2, RZ, RZ, R14 ;  /* 0x000000ffff027224 */ /* 0x000fe200078e000e */
[----:B------:R-:W-:Y:S06]  /*1bf80*/  BRA `(.L_x_1063) ;  /* 0xffffffc400ec7947 */ /* 0x000fec000383ffff */
.L_x_960:
[----:B0-----:R0:W2:Y:S02]  /*1bf90*/  SYNCS.PHASECHK.TRANS64.TRYWAIT P2, [R2+URZ+0x13270], R3 ;  /* 0x01327003020075a7 */ /* 0x0010a4000804017f */
[----:B--2---:R-:W-:Y:S05]  /*1bfa0*/  @!P2 NANOSLEEP.SYNCS 0x989680 ;  /* 0x009896800000a95d */ /* 0x004fea0003900000 */
[----:B------:R-:W2:Y:S02]  /*1bfb0*/  @!P2 SYNCS.PHASECHK.TRANS64 P2, [R2+URZ+0x13270], R3 ;  /* 0x013270030200a5a7 */ /* 0x000ea4000804007f */
[----:B--2---:R-:W-:Y:S05]  /*1bfc0*/  @!P2 BRA `(.L_x_960) ;  /* 0xfffffffc00f0a947 */ /* 0x004fea000383ffff */
[----:B------:R-:W-:Y:S05]  /*1bfd0*/  BRA `(.L_x_1064) ;  /* 0xffffffc800507947 */ /* 0x000fea000383ffff */
.L_x_962:
[----:B0-----:R0:W2:Y:S02]  /*1bfe0*/  SYNCS.PHASECHK.TRANS64.TRYWAIT P2, [R2+URZ+0x13260], R5 ;  /* 0x01326005020075a7 */ /* 0x0010a4000804017f */
[----:B--2---:R-:W-:Y:S05]  /*1bff0*/  @!P2 NANOSLEEP.SYNCS 0x989680 ;  /* 0x009896800000a95d */ /* 0x004fea0003900000 */
[----:B------:R-:W2:Y:S02]  /*1c000*/  @!P2 SYNCS.PHASECHK.TRANS64 P2, [R2+URZ+0x13260], R5 ;  /* 0x013260050200a5a7 */ /* 0x000ea4000804007f */
[----:B--2---:R-:W-:Y:S05]  /*1c010*/  @!P2 BRA `(.L_x_962) ;  /* 0xfffffffc00f0a947 */ /* 0x004fea000383ffff */
[----:B------:R-:W-:Y:S05]  /*1c020*/  BRA `(.L_x_1065) ;  /* 0xffffffc800607947 */ /* 0x000fea000383ffff */
.L_x_970:
[----:B0-----:R0:W3:Y:S02]  /*1c030*/  SYNCS.PHASECHK.TRANS64.TRYWAIT P2, [R3+URZ+0x13270], R0 ;  /* 0x01327000030075a7 */ /* 0x0010e4000804017f */
[----:B---3--:R-:W-:Y:S05]  /*1c040*/  @!P2 NANOSLEEP.SYNCS 0x989680 ;  /* 0x009896800000a95d */ /* 0x008fea0003900000 */
[----:B------:R-:W3:Y:S02]  /*1c050*/  @!P2 SYNCS.PHASECHK.TRANS64 P2, [R3+URZ+0x13270], R0 ;  /* 0x013270000300a5a7 */ /* 0x000ee4000804007f */
[----:B---3--:R-:W-:Y:S05]  /*1c060*/  @!P2 BRA `(.L_x_970) ;  /* 0xfffffffc00f0a947 */ /* 0x008fea000383ffff */
[----:B------:R-:W-:Y:S05]  /*1c070*/  BRA `(.L_x_1066) ;  /* 0xffffffcc00ac7947 */ /* 0x000fea000383ffff */
.L_x_972:
[----:B0-----:R0:W2:Y:S02]  /*1c080*/  SYNCS.PHASECHK.TRANS64.TRYWAIT P2, [R3+URZ+0x13260], R0 ;  /* 0x01326000030075a7 */ /* 0x0010a4000804017f */
[----:B--2---:R-:W-:Y:S05]  /*1c090*/  @!P2 NANOSLEEP.SYNCS 0x989680 ;  /* 0x009896800000a95d */ /* 0x004fea0003900000 */
[----:B------:R-:W2:Y:S02]  /*1c0a0*/  @!P2 SYNCS.PHASECHK.TRANS64 P2, [R3+URZ+0x13260], R0 ;  /* 0x013260000300a5a7 */ /* 0x000ea4000804007f */
[----:B--2---:R-:W-:Y:S05]  /*1c0b0*/  @!P2 BRA `(.L_x_972) ;  /* 0xfffffffc00f0a947 */ /* 0x004fea000383ffff */
[----:B------:R-:W-:Y:S05]  /*1c0c0*/  BRA `(.L_x_1067) ;  /* 0xffffffcc00bc7947 */ /* 0x000fea000383ffff */
.L_x_979:
[----:B0-----:R0:W2:Y:S02]  /*1c0d0*/  SYNCS.PHASECHK.TRANS64.TRYWAIT P0, [R5+URZ+0x13220], R0 ;  /* 0x01322000050075a7 */ /* 0x0010a4000800017f */
[----:B--2---:R-:W-:Y:S05]  /*1c0e0*/  @!P0 NANOSLEEP.SYNCS 0x989680 ;  /* 0x009896800000895d */ /* 0x004fea0003900000 */
[----:B------:R-:W2:Y:S02]  /*1c0f0*/  @!P0 SYNCS.PHASECHK.TRANS64 P0, [R5+URZ+0x13220], R0 ;  /* 0x01322000050085a7 */ /* 0x000ea4000800007f */
[----:B--2---:R-:W-:Y:S05]  /*1c100*/  @!P0 BRA `(.L_x_979) ;  /* 0xfffffffc00f08947 */ /* 0x004fea000383ffff */
[----:B------:R-:W-:Y:S05]  /*1c110*/  BRA `(.L_x_1068) ;  /* 0xffffffd400487947 */ /* 0x000fea000383ffff */
.L_x_980:
[----:B------:R-:W2:Y:S01]  /*1c120*/  S2R R2, SR_TID.X ;  /* 0x0000000000027919 */ /* 0x000ea20000002100 */
[----:B------:R-:W-:Y:S01]  /*1c130*/  BSSY B0, `(.L_x_1069) ;  /* 0x000000a000007945 */ /* 0x000fe20003800000 */
        /* <DEDUP_REMOVED lines=9> */
.L_x_1070:
[----:B------:R-:W-:Y:S05]  /*1c1d0*/  BSYNC B0 ;  /* 0x0000000000007941 */ /* 0x000fea0003800000 */
.L_x_1069:
[----:B------:R-:W-:Y:S05]  /*1c1e0*/  BRA `(.L_x_1071) ;  /* 0xffffffd400307947 */ /* 0x000fea000383ffff */
.L_x_983:
[----:B------:R-:W-:Y:S01]  /*1c1f0*/  BSSY B1, `(.L_x_1072) ;  /* 0x0000006000017945 */ /* 0x000fe20003800000 */
[----:B------:R-:W-:-:S07]  /*1c200*/  IMAD.MOV.U32 R15, RZ, RZ, -0x1 ;  /* 0xffffffffff0f7424 */ /* 0x000fce00078e00ff */
[----:B01----:R-:W-:Y:S05]  /*1c210*/  WARPSYNC.COLLECTIVE R15, `(.L_x_1073) ;  /* 0x000000000f0c7348 */ /* 0x003fea0003c00000 */
[----:B------:R-:W-:Y:S02]  /*1c220*/  ELECT P6, UR62, PT ;  /* 0x00000000003e782f */ /* 0x000fe400038c0000 */
[----:B------:R-:W-:Y:S01]  /*1c230*/  MOV R14, UR62 ;  /* 0x0000003e000e7c02 */ /* 0x000fe20008000f00 */
[----:B01----:R-:W-:Y:S10]  /*1c240*/  ENDCOLLECTIVE ;  /* 0x000000000000791b */ /* 0x003ff40003800000 */
.L_x_1073:
[----:B------:R-:W-:Y:S05]  /*1c250*/  BSYNC B1 ;  /* 0x0000000000017941 */ /* 0x000fea0003800000 */
.L_x_1072:
[----:B------:R-:W-:Y:S05]  /*1c260*/  BRA `(.L_x_1074) ;  /* 0xffffffd400287947 */ /* 0x000fea000383ffff */
.L_x_985:
[----:B0-----:R0:W2:Y:S02]  /*1c270*/  SYNCS.PHASECHK.TRANS64.TRYWAIT P1, [R3+URZ+0x13240], R2 ;  /* 0x01324002030075a7 */ /* 0x0010a4000802017f */
[----:B--2---:R-:W-:Y:S05]  /*1c280*/  @!P1 NANOSLEEP.SYNCS 0x989680 ;  /* 0x009896800000995d */ /* 0x004fea0003900000 */
[----:B------:R-:W2:Y:S02]  /*1c290*/  @!P1 SYNCS.PHASECHK.TRANS64 P1, [R3+URZ+0x13240], R2 ;  /* 0x01324002030095a7 */ /* 0x000ea4000802007f */
[----:B--2---:R-:W-:Y:S05]  /*1c2a0*/  @!P1 BRA `(.L_x_985) ;  /* 0xfffffffc00f09947 */ /* 0x004fea000383ffff */
[----:B------:R-:W-:Y:S05]  /*1c2b0*/  BRA `(.L_x_1075) ;  /* 0xffffffd4004c7947 */ /* 0x000fea000383ffff */
.L_x_987:
[----:B--2---:R2:W3:Y:S02]  /*1c2c0*/  SYNCS.PHASECHK.TRANS64.TRYWAIT P1, [R5+URZ+0x13240], R0 ;  /* 0x01324000050075a7 */ /* 0x0044e4000802017f */
[----:B---3--:R-:W-:Y:S05]  /*1c2d0*/  @!P1 NANOSLEEP.SYNCS 0x989680 ;  /* 0x009896800000995d */ /* 0x008fea0003900000 */
[----:B------:R-:W3:Y:S02]  /*1c2e0*/  @!P1 SYNCS.PHASECHK.TRANS64 P1, [R5+URZ+0x13240], R0 ;  /* 0x01324000050095a7 */ /* 0x000ee4000802007f */
[----:B---3--:R-:W-:Y:S05]  /*1c2f0*/  @!P1 BRA `(.L_x_987) ;  /* 0xfffffffc00f09947 */ /* 0x008fea000383ffff */
[----:B------:R-:W-:Y:S05]  /*1c300*/  BRA `(.L_x_1076) ;  /* 0xffffffd4005c7947 */ /* 0x000fea000383ffff */
.L_x_989:
[----:B---3--:R3:W4:Y:S02]  /*1c310*/  SYNCS.PHASECHK.TRANS64.TRYWAIT P1, [R3+URZ+0x13260], R2 ;  /* 0x01326002030075a7 */ /* 0x008724000802017f */
[----:B----4-:R-:W-:Y:S05]  /*1c320*/  @!P1 NANOSLEEP.SYNCS 0x989680 ;  /* 0x009896800000995d */ /* 0x010fea0003900000 */
[----:B------:R-:W4:Y:S02]  /*1c330*/  @!P1 SYNCS.PHASECHK.TRANS64 P1, [R3+URZ+0x13260], R2 ;  /* 0x01326002030095a7 */ /* 0x000f24000802007f */
[----:B----4-:R-:W-:Y:S05]  /*1c340*/  @!P1 BRA `(.L_x_989) ;  /* 0xfffffffc00f09947 */ /* 0x010fea000383ffff */
[----:B------:R-:W-:Y:S05]  /*1c350*/  BRA `(.L_x_1077) ;  /* 0xffffffd400587947 */ /* 0x000fea000383ffff */
.L_x_991:
[----:B----4-:R4:W0:Y:S02]  /*1c360*/  SYNCS.PHASECHK.TRANS64.TRYWAIT P1, [R5+URZ+0x13260], R0 ;  /* 0x01326000050075a7 */ /* 0x010824000802017f */
[----:B0-----:R-:W-:Y:S05]  /*1c370*/  @!P1 NANOSLEEP.SYNCS 0x989680 ;  /* 0x009896800000995d */ /* 0x001fea0003900000 */
[----:B------:R-:W0:Y:S02]  /*1c380*/  @!P1 SYNCS.PHASECHK.TRANS64 P1, [R5+URZ+0x13260], R0 ;  /* 0x01326000050095a7 */ /* 0x000e24000802007f */
[----:B0-----:R-:W-:Y:S05]  /*1c390*/  @!P1 BRA `(.L_x_991) ;  /* 0xfffffffc00f09947 */ /* 0x001fea000383ffff */
[----:B------:R-:W-:Y:S05]  /*1c3a0*/  BRA `(.L_x_1078) ;  /* 0xffffffd400547947 */ /* 0x000fea000383ffff */
.L_x_993:
[----:B------:R0:W0:Y:S02]  /*1c3b0*/  SYNCS.PHASECHK.TRANS64.TRYWAIT P1, [R3+URZ+0x13280], R2 ;  /* 0x01328002030075a7 */ /* 0x000024000802017f */
[----:B0-----:R-:W-:Y:S05]  /*1c3c0*/  @!P1 NANOSLEEP.SYNCS 0x989680 ;  /* 0x009896800000995d */ /* 0x001fea0003900000 */
[----:B------:R-:W0:Y:S02]  /*1c3d0*/  @!P1 SYNCS.PHASECHK.TRANS64 P1, [R3+URZ+0x13280], R2 ;  /* 0x01328002030095a7 */ /* 0x000e24000802007f */
[----:B0-----:R-:W-:Y:S05]  /*1c3e0*/  @!P1 BRA `(.L_x_993) ;  /* 0xfffffffc00f09947 */ /* 0x001fea000383ffff */
[----:B------:R-:W-:Y:S05]  /*1c3f0*/  BRA `(.L_x_1079) ;  /* 0xffffffd400507947 */ /* 0x000fea000383ffff */
.L_x_1080:
        /* <DEDUP_REMOVED lines=16> */
.L_x_2750:


//--------------------- .text._ZN7cutlass13device_kernelIN5flash11enable_sm90INS1_16FlashAttnFwdSm90INS1_25CollectiveMainloopFwdSm90ILi2EN4cute5tupleIJNS5_1CILi1EEES8_S8_EEENS6_IJNS7_ILi192EEENS7_ILi160EEENS7_ILi64EEEEEELi64ENS_12float_e4m3_tEfNS_4arch4Sm90ELb0ELb1ELb1ELb1ELb1ELb0ELb0ELb1ELb1ELb1ELb0ELb0EEENS1_21CollectiveEpilogueFwdINS6_IJSA_SC_SB_EEES9_NS_10bfloat16_tESG_Li384ELb1ELb1ELb0ELb1EEENS1_36VarlenDynamicPersistentTileSchedulerILi192ELi160ELi384ELi128ELb0ELb1ELb1ELb1ELb0ELb1EEEEEEEEEvNT_6ParamsE --------------------------
	.section	.text._ZN7cutlass13device_kernelIN5flash11enable_sm90INS1_16FlashAttnFwdSm90INS1_25CollectiveMainloopFwdSm90ILi2EN4cute5tupleIJNS5_1CILi1EEES8_S8_EEENS6_IJNS7_ILi192EEENS7_ILi160EEENS7_ILi64EEEEEELi64ENS_12float_e4m3_tEfNS_4arch4Sm90ELb0ELb1ELb1ELb1ELb1ELb0ELb0ELb1ELb1ELb1ELb0ELb0EEENS1_21CollectiveEpilogueFwdINS6_IJSA_SC_SB_EEES9_NS_10bfloat16_tESG_Li384ELb1ELb1ELb0ELb1EEENS1_36VarlenDynamicPersistentTileSchedulerILi192ELi160ELi384ELi128ELb0ELb1ELb1ELb1ELb0ELb1EEEEEEEEEvNT_6ParamsE,"ax",@progbits
	.align	128
.text._ZN7cutlass13device_kernelIN5flash11enable_sm90INS1_16FlashAttnFwdSm90INS1_25CollectiveMainloopFwdSm90ILi2EN4cute5tupleIJNS5_1CILi1EEES8_S8_EEENS6_IJNS7_ILi192EEENS7_ILi160EEENS7_ILi64EEEEEELi64ENS_12float_e4m3_tEfNS_4arch4Sm90ELb0ELb1ELb1ELb1ELb1ELb0ELb0ELb1ELb1ELb1ELb0ELb0EEENS1_21CollectiveEpilogueFwdINS6_IJSA_SC_SB_EEES9_NS_10bfloat16_tESG_Li384ELb1ELb1ELb0ELb1EEENS1_36VarlenDynamicPersistentTileSchedulerILi192ELi160ELi384ELi128ELb0ELb1ELb1ELb1ELb0ELb1EEEEEEEEEvNT_6ParamsE:
        .type           _ZN7cutlass13device_kernelIN5flash11enable_sm90INS1_16FlashAttnFwdSm90INS1_25CollectiveMainloopFwdSm90ILi2EN4cute5tupleIJNS5_1CILi1EEES8_S8_EEENS6_IJNS7_ILi192EEENS7_ILi160EEENS7_ILi64EEEEEELi64ENS_12float_e4m3_tEfNS_4arch4Sm90ELb0ELb1ELb1ELb1ELb1ELb0ELb0ELb1ELb1ELb1ELb0ELb0EEENS1_21CollectiveEpilogueFwdINS6_IJSA_SC_SB_EEES9_NS_10bfloat16_tESG_Li384ELb1ELb1ELb0ELb1EEENS1_36VarlenDynamicPersistentTileSchedulerILi192ELi160ELi384ELi128ELb0ELb1ELb1ELb1ELb0ELb1EEEEEEEEEvNT_6ParamsE,@function
        .size           _ZN7cutlass13device_kernelIN5flash11enable_sm90INS1_16FlashAttnFwdSm90INS1_25CollectiveMainloopFwdSm90ILi2EN4cute5tupleIJNS5_1CILi1EEES8_S8_EEENS6_IJNS7_ILi192EEENS7_ILi160EEENS7_ILi64EEEEEELi64ENS_12float_e4m3_tEfNS_4arch4Sm90ELb0ELb1ELb1ELb1ELb1ELb0ELb0ELb1ELb1ELb1ELb0ELb0EEENS1_21CollectiveEpilogueFwdINS6_IJSA_SC_SB_EEES9_NS_10bfloat16_tESG_Li384ELb1ELb1ELb0ELb1EEENS1_36VarlenDynamicPersistentTileSchedulerILi192ELi160ELi384ELi128ELb0ELb1ELb1ELb1ELb0ELb1EEEEEEEEEvNT_6ParamsE,(.L_x_2751 - _ZN7cutlass13device_kernelIN5flash11enable_sm90INS1_16FlashAttnFwdSm90INS1_25CollectiveMainloopFwdSm90ILi2EN4cute5tupleIJNS5_1CILi1EEES8_S8_EEENS6_IJNS7_ILi192EEENS7_ILi160EEENS7_ILi64EEEEEELi64ENS_12float_e4m3_tEfNS_4arch4Sm90ELb0ELb1ELb1ELb1ELb1ELb0ELb0ELb1ELb1ELb1ELb0ELb0EEENS1_21CollectiveEpilogueFwdINS6_IJSA_SC_SB_EEES9_NS_10bfloat16_tESG_Li384ELb1ELb1ELb0ELb1EEENS1_36VarlenDynamicPersistentTileSchedulerILi192ELi160ELi384ELi128ELb0ELb1ELb1ELb1ELb0ELb1EEEEEEEEEvNT_6ParamsE)
        .other          _ZN7cutlass13device_kernelIN5flash11enable_sm90INS1_16FlashAttnFwdSm90INS1_25CollectiveMainloopFwdSm90ILi2EN4cute5tupleIJNS5_1CILi1EEES8_S8_EEENS6_IJNS7_ILi192EEENS7_ILi160EEENS7_ILi64EEEEEELi64ENS_12float_e4m3_tEfNS_4arch4Sm90ELb0ELb1ELb1ELb1ELb1ELb0ELb0ELb1ELb1ELb1ELb0ELb0EEENS1_21CollectiveEpilogueFwdINS6_IJSA_SC_SB_EEES9_NS_10bfloat16_tESG_Li384ELb1ELb1ELb0ELb1EEENS1_36VarlenDynamicPersistentTileSchedulerILi192ELi160ELi384ELi128ELb0ELb1ELb1ELb1ELb0ELb1EEEEEEEEEvNT_6ParamsE,@"STO_CUDA_ENTRY STV_DEFAULT"
_ZN7cutlass13device_kernelIN5flash11enable_sm90INS1_16FlashAttnFwdSm90INS1_25CollectiveMainloopFwdSm90ILi2EN4cute5tupleIJNS5_1CILi1EEES8_S8_EEENS6_IJNS7_ILi192EEENS7_ILi160EEENS7_ILi64EEEEEELi64ENS_12float_e4m3_tEfNS_4arch4Sm90ELb0ELb1ELb1ELb1ELb1ELb0ELb0ELb1ELb1ELb1ELb0ELb0EEENS1_21CollectiveEpilogueFwdINS6_IJSA_SC_SB_EEES9_NS_10bfloat16_tESG_Li384ELb1ELb1ELb0ELb1EEENS1_36VarlenDynamicPersistentTileSchedulerILi192ELi160ELi384ELi128ELb0ELb1ELb1ELb1ELb0ELb1EEEEEEEEEvNT_6ParamsE:
        /* <DEDUP_REMOVED lines=45> */
.L_x_1081:
        /* <DEDUP_REMOVED lines=22> */
.L_x_1082:
        /* <DEDUP_REMOVED lines=18> */
.L_x_1083:
        /* <DEDUP_REMOVED lines=22> */
.L_x_1084:
        /* <DEDUP_REMOVED lines=24> */
.L_x_1085:
        /* <DEDUP_REMOVED lines=8> */
.L_x_1087:
        /* <DEDUP_REMOVED lines=16> */
[----:B------:R-:W-:Y:S01]  /*09b0*/  ULOP3.LUT UR46, UR39, 0x1, URZ, 0xfc, !UPT ;  /* 0x00000001272e7892 */ /* 0x000fe2000f8efc3f */
[----:B------:R-:W-:Y:S01]  /*09c0*/  R2UR UR5, R5 ;  /* 0x00000000050572ca */ /* 0x000fe200000e0000 */
[----:B------:R-:W-:Y:S01]  /*09d0*/  UMOV UR36, URZ ;  /* 0x0000003f00247c82 */ /* 0x000fe20008000000 */
[----:B------:R-:W-:Y:S01]  /*09e0*/  R2UR UR47, R7 ;  /* 0x00000000072f72ca */ /* 0x000fe200000e0000 */
        /* <DEDUP_REMOVED lines=12> */
[----:B------:R-:W-:Y:S02]  /*0ab0*/  LOP3.LUT R5, R5, 0xfffffc00, RZ, 0xc0, !PT ;  /* 0xfffffc0005057812 */ /* 0x000fe400078ec0ff */
[----:B------:R-:W-:Y:S01]  /*0ac0*/  SHF.R.S32.HI R6, RZ, 0x1f, R157 ;  /* 0x0000001fff067819 */ /* 0x000fe2000001149d */
[----:B------:R-:W-:Y:S01]  /*0ad0*/  IMAD.IADD R4, R12, 0x1, -R4 ;  /* 0x000000010c047824 */ /* 0x000fe200078e0a04 */
[----:B------:R-:W-:Y:S02]  /*0ae0*/  SHF.R.S32.HI R2, RZ, 0x4, R3 ;  /* 0x00000004ff027819 */ /* 0x000fe40000011403 */
[----:B------:R-:W-:Y:S01]  /*0af0*/  LEA.HI R7, R6, R157, RZ, 0x2 ;  /* 0x0000009d06077211 */ /* 0x000fe200078f10ff */
[----:B------:R-:W-:Y:S01]  /*0b00*/  IMAD R4, R4, 0x40, R5 ;  /* 0x0000004004047824 */ /* 0x000fe200078e0205 */
[----:B------:R-:W-:Y:S01]  /*0b10*/  LEA.HI R3, R3, R2, RZ, 0x1 ;  /* 0x0000000203037211 */ /* 0x000fe200078f08ff */
[----:B------:R-:W-:Y:S01]  /*0b20*/  IMAD.HI R5, R11, 0x55555556, RZ ;  /* 0x555555560b057827 */ /* 0x000fe200078e02ff */
[----:B------:R-:W-:-:S02]  /*0b30*/  SHF.R.S32.HI R8, RZ, 0x2, R7 ;  /* 0x00000002ff087819 */ /* 0x000fc40000011407 */
[----:B------:R-:W-:Y:S02]  /*0b40*/  SHF.R.S32.HI R9, RZ, 0x1f, R7 ;  /* 0x0000001fff097819 */ /* 0x000fe40000011407 */
[----:B------:R-:W-:Y:S02]  /*0b50*/  LEA.HI R6, R6, R157, RZ, 0x5 ;  /* 0x0000009d06067211 */ /* 0x000fe400078f28ff */
[----:B------:R-:W-:Y:S02]  /*0b60*/  LEA.HI R9, R9, R8, RZ, 0x3 ;  /* 0x0000000809097211 */ /* 0x000fe400078f18ff */
[----:B------:R-:W-:Y:S02]  /*0b70*/  LOP3.LUT R3, R3, 0x1ffffffe, RZ, 0xc0, !PT ;  /* 0x1ffffffe03037812 */ /* 0x000fe400078ec0ff */
[----:B------:R-:W-:Y:S02]  /*0b80*/  LOP3.LUT R9, R9, 0xfffffff8, RZ, 0xc0, !PT ;  /* 0xfffffff809097812 */ /* 0x000fe400078ec0ff */
[----:B------:R-:W-:Y:S01]  /*0b90*/  LEA.HI R5, R5, R5, RZ, 0x1 ;  /* 0x0000000505057211 */ /* 0x000fe200078f08ff */
[----:B------:R-:W-:Y:S01]  /*0ba0*/  IMAD.IADD R3, R2, 0x1, -R3 ;  /* 0x0000000102037824 */ /* 0x000fe200078e0a03 */
[----:B------:R-:W-:Y:S01]  /*0bb0*/  SHF.R.S32.HI R6, RZ, 0x5, R6 ;  /* 0x00000005ff067819 */ /* 0x000fe20000011406 */
[----:B------:R-:W-:Y:S01]  /*0bc0*/  IMAD.IADD R9, R8, 0x1, -R9 ;  /* 0x0000000108097824 */ /* 0x000fe200078e0a09 */
[CC--:B------:R-:W-:Y:S01]  /*0bd0*/  LEA.HI R10, R0.reuse, R12.reuse, RZ, 0x2 ;  /* 0x0000000c000a7211 */ /* 0x0c0fe200078f10ff */
[----:B------:R-:W-:Y:S01]  /*0be0*/  IMAD R5, R5, -0x3, R11 ;  /* 0xfffffffd05057824 */ /* 0x000fe200078e020b */
[----:B------:R-:W-:Y:S01]  /*0bf0*/  LEA.HI R0, R0, R12, RZ, 0x3 ;  /* 0x0000000c00007211 */ /* 0x000fe200078f18ff */
[----:B------:R-:W-:Y:S01]  /*0c00*/  IMAD R6, R6, 0x10, R9 ;  /* 0x0000001006067824 */ /* 0x000fe200078e0209 */
[----:B------:R-:W-:Y:S01]  /*0c10*/  LOP3.LUT R10, R10, 0xfffffffc, RZ, 0xc0, !PT ;  /* 0xfffffffc0a0a7812 */ /* 0x000fe200078ec0ff */
[----:B------:R-:W-:Y:S01]  /*0c20*/  IMAD R2, R3, 0x8, R4 ;  /* 0x0000000803027824 */ /* 0x000fe200078e0204 */
[----:B------:R-:W-:Y:S01]  /*0c30*/  LOP3.LUT R23, R0, 0xfffffff8, RZ, 0xc0, !PT ;  /* 0xfffffff800177812 */ /* 0x000fe200078ec0ff */
[----:B------:R-:W-:Y:S01]  /*0c40*/  IMAD R5, R5, 0x40, R6 ;  /* 0x0000004005057824 */ /* 0x000fe200078e0206 */
[----:B------:R-:W-:Y:S01]  /*0c50*/  SHF.R.S32.HI R156, RZ, 0x3, R0 ;  /* 0x00000003ff9c7819 */ /* 0x000fe20000011400 */
[C---:B------:R-:W-:Y:S01]  /*0c60*/  IMAD.IADD R10, R12.reuse, 0x1, -R10 ;  /* 0x000000010c0a7824 */ /* 0x040fe200078e0a0a */
[----:B------:R0:W-:Y:S01]  /*0c70*/  STL [R1+0xc], R2 ;  /* 0x00000c0201007387 */ /* 0x0001e20000100800 */
[----:B------:R-:W-:-:S03]  /*0c80*/  IMAD.IADD R23, R12, 0x1, -R23 ;  /* 0x000000010c177824 */ /* 0x000fc600078e0a17 */
[----:B------:R1:W-:Y:S01]  /*0c90*/  STL [R1+0x8], R5 ;  /* 0x0000080501007387 */ /* 0x0003e20000100800 */
[----:B------:R-:W-:-:S04]  /*0ca0*/  LEA.HI R8, R10, R10, RZ, 0x1 ;  /* 0x0000000a0a087211 */ /* 0x000fc800078f08ff */
[----:B------:R-:W-:Y:S02]  /*0cb0*/  LOP3.LUT R11, R8, 0x1ffffffe, RZ, 0xc0, !PT ;  /* 0x1ffffffe080b7812 */ /* 0x000fe400078ec0ff */
[----:B0-----:R-:W-:-:S03]  /*0cc0*/  LOP3.LUT R2, R7, 0x7ffffffc, RZ, 0xc0, !PT ;  /* 0x7ffffffc07027812 */ /* 0x001fc600078ec0ff */
[----:B------:R-:W-:Y:S02]  /*0cd0*/  IMAD.IADD R11, R10, 0x1, -R11 ;  /* 0x000000010a0b7824 */ /* 0x000fe400078e0a0b */
[----:B------:R-:W-:Y:S02]  /*0ce0*/  IMAD.IADD R19, R157, 0x1, -R2 ;  /* 0x000000019d137824 */ /* 0x000fe400078e0a02 */
[----:B-1----:R-:W-:-:S07]  /*0cf0*/  IMAD R22, R11, 0x8, R5 ;  /* 0x000000080b167824 */ /* 0x002fce00078e0205 */
.L_x_1183:
[----:B------:R-:W-:Y:S01]  /*0d00*/  ULDC.64 UR6, c[0x0][0xa28] ;  /* 0x00028a0000067ab9 */ /* 0x000fe20000000a00 */
[----:B------:R-:W-:Y:S01]  /*0d10*/  IMAD.MOV.U32 R0, RZ, RZ, RZ ;  /* 0x000000ffff007224 */ /* 0x000fe200078e00ff */
[----:B------:R-:W-:Y:S01]  /*0d20*/  UISETP.NE.U32.AND UP0, UPT, UR6, URZ, UPT ;  /* 0x0000003f0600728c */ /* 0x000fe2000bf05070 */
[----:B------:R-:W-:-:S03]  /*0d30*/  ULDC UR4, c[0x0][0x424] ;  /* 0x0001090000047ab9 */ /* 0x000fc60000000800 */
[----:B------:R-:W-:-:S03]  /*0d40*/  UISETP.NE.AND.EX UP0, UPT, UR7, URZ, UPT, UP0 ;  /* 0x0000003f0700728c */ /* 0x000fc6000bf05300 */
[----:B------:R-:W-:Y:S02]  /*0d50*/  ULDC.64 UR6, c[0x0][0xa18] ;  /* 0x0002860000067ab9 */ /* 0x000fe40000000a00 */
[----:B------:R-:W-:Y:S01]  /*0d60*/  UISETP.NE.U32.AND UP1, UPT, UR6, URZ, UPT ;  /* 0x0000003f0600728c */ /* 0x000fe2000bf25070 */
[----:B------:R-:W-:-:S03]  /*0d70*/  PLOP3.LUT P0, PT, PT, PT, UP0, 0x80, 0x0 ;  /* 0x000000000000781c */ /* 0x000fc60003f0f008 */
[----:B------:R-:W-:-:S03]  /*0d80*/  UISETP.NE.AND.EX UP1, UPT, UR7, URZ, UPT, UP1 ;  /* 0x0000003f0700728c */ /* 0x000fc6000bf25310 */
[----:B------:R-:W-:Y:S02]  /*0d90*/  @UP0 ULDC.64 UR6, c[0x0][0xa28] ;  /* 0x00028a0000060ab9 */ /* 0x000fe40000000a00 */
[----:B------:R-:W-:Y:S01]  /*0da0*/  @UP0 UIMAD.WIDE UR6, UR47, 0x4, UR6 ;  /* 0x000000042f0608a5 */ /* 0x000fe2000f8e0206 */
[----:B------:R-:W-:-:S05]  /*0db0*/  PLOP3.LUT P2, PT, PT, PT, UP1, 0x80, 0x0 ;  /* 0x000000000000781c */ /* 0x000fca0003f4f018 */
[----:B------:R-:W-:Y:S01]  /*0dc0*/  @UP1 ULDC.64 UR8, c[0x0][0xa18] ;  /* 0x0002860000081ab9 */ /* 0x000fe20000000a00 */
[----:B012---:R-:W-:Y:S02]  /*0dd0*/  IMAD.U32 R4, RZ, RZ, UR6 ;  /* 0x00000006ff047e24 */ /* 0x007fe4000f8e00ff */
[----:B------:R-:W-:Y:S01]  /*0de0*/  IMAD.U32 R5, RZ, RZ, UR7 ;  /* 0x00000007ff057e24 */ /* 0x000fe2000f8e00ff */
[----:B------:R-:W-:-:S04]  /*0df0*/  @UP1 UIMAD.WIDE UR6, UR47, 0x4, UR8 ;  /* 0x000000042f0618a5 */ /* 0x000fc8000f8e0208 */
[----:B-----5:R0:W5:Y:S02]  /*0e00*/  @P0 LDG.E R0, desc[UR50][R4.64] ;  /* 0x0000003204000981 */ /* 0x020164000c1e1900 */
[----:B------:R-:W-:Y:S02]  /*0e10*/  IMAD.U32 R6, RZ, RZ, UR6 ;  /* 0x00000006ff067e24 */ /* 0x000fe4000f8e00ff */
[----:B------:R-:W-:Y:S01]  /*0e20*/  IMAD.U32 R7, RZ, RZ, UR7 ;  /* 0x00000007ff077e24 */ /* 0x000fe2000f8e00ff */
[----:B------:R-:W-:-:S04]  /*0e30*/  ULDC.64 UR6, c[0x0][0x418] ;  /* 0x0001060000067ab9 */ /* 0x000fc80000000a00 */
[----:B------:R0:W5:Y:S01]  /*0e40*/  @P2 LDG.E R18, desc[UR50][R6.64] ;  /* 0x0000003206122981 */ /* 0x000162000c1e1900 */
[----:B------:R-:W-:-:S04]  /*0e50*/  UISETP.NE.U32.AND UP0, UPT, UR6, URZ, UPT ;  /* 0x0000003f0600728c */ /* 0x000fc8000bf05070 */
[----:B------:R-:W-:-:S03]  /*0e60*/  UISETP.NE.AND.EX UP0, UPT, UR7, URZ, UPT, UP0 ;  /* 0x0000003f0700728c */ /* 0x000fc6000bf05300 */
[----:B------:R-:W-:Y:S01]  /*0e70*/  ULDC.64 UR6, c[0x0][0xa20] ;  /* 0x0002880000067ab9 */ /* 0x000fe20000000a00 */
[----:B------:R-:W-:Y:S01]  /*0e80*/  USEL UR4, UR4, 0x1, UP0 ;  /* 0x0000000104047887 */ /* 0x000fe20008000000 */
[----:B------:R-:W-:Y:S01]  /*0e90*/  ISETP.NE.U32.AND P1, PT, RZ, UR6, PT ;  /* 0x00000006ff007c0c */ /* 0x000fe2000bf25070 */
[----:B------:R-:W-:Y:S02]  /*0ea0*/  ULDC UR6, c[0x0][0x2f0] ;  /* 0x0000bc0000067ab9 */ /* 0x000fe40000000800 */
[----:B------:R-:W-:Y:S01]  /*0eb0*/  UIMAD UR4, UR4, UR6, URZ ;  /* 0x00000006040472a4 */ /* 0x000fe2000f8e023f */
[----:B------:R-:W-:Y:S01]  /*0ec0*/  ISETP.NE.AND.EX P1, PT, RZ, UR7, PT, P1 ;  /* 0x00000007ff007c0c */ /* 0x000fe2000bf25310 */
[----:B0-----:R-:W-:-:S12]  /*0ed0*/  @P2 BRA `(.L_x_1088) ;  /* 0x0000000000302947 */ /* 0x001fd80003800000 */
[----:B------:R-:W-:Y:S01]  /*0ee0*/  ULDC.64 UR6, c[0x0][0xa00] ;  /* 0x0002800000067ab9 */ /* 0x000fe20000000a00 */
[----:B-----5:R-:W0:Y:S01]  /*0ef0*/  LDC R18, c[0x0][0x288] ;  /* 0x0000a200ff127b82 */ /* 0x020e220000000800 */
[----:B------:R-:W-:-:S04]  /*0f00*/  ISETP.NE.U32.AND P0, PT, RZ, UR6, PT ;  /* 0x00000006ff007c0c */ /* 0x000fc8000bf05070 */
[----:B------:R-:W-:-:S13]  /*0f10*/  ISETP.NE.AND.EX P0, PT, RZ, UR7, PT, P0 ;  /* 0x00000007ff007c0c */ /* 0x000fda000bf05300 */
[----:B------:R-:W-:Y:S05]  /*0f20*/  @!P0 BRA `(.L_x_1088) ;  /* 0x00000000001c8947 */ /* 0x000fea0003800000 */
[----:B------:R-:W-:Y:S02]  /*0f30*/  ULDC.64 UR6, c[0x0][0xa00] ;  /* 0x0002800000067ab9 */ /* 0x000fe40000000a00 */
[----:B------:R-:W-:-:S06]  /*0f40*/  UIMAD.WIDE UR6, UR47, 0x4, UR6 ;  /* 0x000000042f0678a5 */ /* 0x000fcc000f8e0206 */
[----:B------:R-:W-:Y:S02]  /*0f50*/  IMAD.U32 R4, RZ, RZ, UR6 ;  /* 0x00000006ff047e24 */ /* 0x000fe4000f8e00ff */
[----:B------:R-:W-:-:S05]  /*0f60*/  IMAD.U32 R5, RZ, RZ, UR7 ;  /* 0x00000007ff057e24 */ /* 0x000fca000f8e00ff */
[----:B0-----:R-:W2:Y:S04]  /*0f70*/  LDG.E R18, desc[UR50][R4.64] ;  /* 0x0000003204127981 */ /* 0x001ea8000c1e1900 */
[----:B------:R-:W2:Y:S02]  /*0f80*/  LDG.E R3, desc[UR50][R4.64+0x4] ;  /* 0x0000043204037981 */ /* 0x000ea4000c1e1900 */
[----:B--2---:R-:W-:-:S07]  /*0f90*/  IMAD.IADD R18, R3, 0x1, -R18 ;  /* 0x0000000103127824 */ /* 0x004fce00078e0a12 */
.L_x_1088:
[----:B------:R-:W-:Y:S01]  /*0fa0*/  IMAD.U32 R17, RZ, RZ, UR4 ;  /* 0x00000004ff117e24 */ /* 0x000fe2000f8e00ff */
[----:B------:R-:W-:Y:S01]  /*0fb0*/  UMOV UR40, UR48 ;  /* 0x0000003000287c82 */ /* 0x000fe20008000000 */
[----:B------:R-:W-:Y:S01]  /*0fc0*/  UMOV UR41, UR47 ;  /* 0x0000002f00297c82 */ /* 0x000fe20008000000 */
[----:B------:R-:W-:Y:S05]  /*0fd0*/  @!P1 BRA `(.L_x_1089) ;  /* 0x0000000000189947 */ /* 0x000fea0003800000 */
[----:B------:R-:W-:Y:S02]  /*0fe0*/  ULDC.64 UR6, c[0x0][0xa20] ;  /* 0x0002880000067ab9 */ /* 0x000fe40000000a00 */
[----:B------:R-:W-:-:S06]  /*0ff0*/  UIMAD.WIDE UR6, UR47, 0x4, UR6 ;  /* 0x000000042f0678a5 */ /* 0x000fcc000f8e0206 */
[----:B------:R-:W-:Y:S02]  /*1000*/  IMAD.U32 R4, RZ, RZ, UR6 ;  /* 0x00000006ff047e24 */ /* 0x000fe4000f8e00ff */
[----:B------:R-:W-:-:S05]  /*1010*/  IMAD.U32 R5, RZ, RZ, UR7 ;  /* 0x00000007ff057e24 */ /* 0x000fca000f8e00ff */
[----:B------:R1:W5:Y:S01]  /*1020*/  LDG.E R17, desc[UR50][R4.64] ;  /* 0x0000003204117981 */ /* 0x000362000c1e1900 */
[----:B------:R-:W-:Y:S05]  /*1030*/  BRA `(.L_x_1090) ;  /* 0x00000000002c7947 */ /* 0x000fea0003800000 */
.L_x_1089:
        /* <DEDUP_REMOVED lines=9> */
[----:B------:R-:W2:Y:S02]  /*10d0*/  LDG.E R6, desc[UR50][R4.64+0x4] ;  /* 0x0000043204067981 */ /* 0x000ea4000c1e1900 */
[----:B--2---:R-:W-:-:S07]  /*10e0*/  IMAD.IADD R17, R6, 0x1, -R17 ;  /* 0x0000000106117824 */ /* 0x004fce00078e0a11 */
.L_x_1090:
[----:B------:R-:W2:Y:S01]  /*10f0*/  LDC R3, c[0x0][0x448] ;  /* 0x00011200ff037b82 */ /* 0x000ea20000000800 */
[----:B------:R-:W-:Y:S01]  /*1100*/  UIMAD UR42, UR5, 0xc0, URZ ;  /* 0x000000c0052a78a4 */ /* 0x000fe2000f8e023f */
[----:B-----5:R-:W-:Y:S01]  /*1110*/  IMAD.IADD R17, R17, 0x1, -R0 ;  /* 0x0000000111117824 */ /* 0x020fe200078e0a00 */
[----:B------:R-:W-:Y:S02]  /*1120*/  LOP3.LUT R2, R2, 0xffffffef, RZ, 0xc0, !PT ;  /* 0xffffffef02027812 */ /* 0x000fe400078ec0ff */
[----:B------:R-:W-:Y:S02]  /*1130*/  UIADD3 UR4, UR42, 0xbf, URZ ;  /* 0x000000bf2a047890 */ /* 0x000fe4000fffe03f */
[----:B01----:R-:W-:Y:S01]  /*1140*/  IADD3 R5, R17, 0x1, -R18 ;  /* 0x0000000111057810 */ /* 0x003fe20007ffe812 */
[----:B------:R-:W0:Y:S03]  /*1150*/  LDC.64 R6, c[0x0][0x9e0] ;  /* 0x00027800ff067b82 */ /* 0x000e260000000a00 */
[----:B------:R-:W-:Y:S01]  /*1160*/  IMAD.U32 R0, RZ, RZ, UR4 ;  /* 0x00000004ff007e24 */ /* 0x000fe2000f8e00ff */
[----:B--2---:R-:W-:-:S02]  /*1170*/  ISETP.NE.AND P2, PT, R3, 0x1, PT ;  /* 0x000000010300780c */ /* 0x004fc40003f45270 */
[----:B0-----:R-:W-:-:S11]  /*1180*/  ISETP.GE.AND P1, PT, R7, 0x1, PT ;  /* 0x000000010700780c */ /* 0x001fd60003f26270 */
[----:B------:R-:W0:Y:S01]  /*1190*/  @P2 LDC R3, c[0x0][0x44c] ;  /* 0x00011300ff032b82 */ /* 0x000e220000000800 */
[----:B------:R-:W-:-:S04]  /*11a0*/  @P2 LOP3.LUT R2, R2, 0x10, RZ, 0xfc, !PT ;  /* 0x0000001002022812 */ /* 0x000fc800078efcff */
[----:B------:R-:W-:-:S03]  /*11b0*/  LOP3.LUT R2, R2, 0xfffffff7, RZ, 0xc0, !PT ;  /* 0xfffffff702027812 */ /* 0x000fc600078ec0ff */
[----:B------:R-:W1:Y:S01]  /*11c0*/  @P2 LDC R4, c[0x0][0x450] ;  /* 0x00011400ff042b82 */ /* 0x000e620000000800 */
[----:B------:R-:W-:Y:S01]  /*11d0*/  @P1 LOP3.LUT R2, R2, 0x8, RZ, 0xfc, !PT ;  /* 0x0000000802021812 */ /* 0x000fe200078efcff */
[----:B0-----:R-:W-:-:S05]  /*11e0*/  @P2 IMAD.HI.U32 R3, R3, UR4, RZ ;  /* 0x0000000403032c27 */ /* 0x001fca000f8e00ff */
[----:B-1----:R-:W-:-:S05]  /*11f0*/  @P2 SHF.R.U32.HI R0, RZ, R4, R3 ;  /* 0x00000004ff002219 */ /* 0x002fca0000011603 */
        /* <DEDUP_REMOVED lines=13> */
.L_x_1092:
[----:B------:R-:W-:-:S13]  /*12d0*/  ISETP.NE.AND P0, PT, R7, 0x1, PT ;  /* 0x000000010700780c */ /* 0x000fda0003f05270 */
[----:B------:R-:W0:Y:S02]  /*12e0*/  @P0 LDC.64 R4, c[0x0][0x9e8] ;  /* 0x00027a00ff040b82 */ /* 0x000e240000000a00 */
[----:B0-----:R-:W-:-:S05]  /*12f0*/  @P0 IMAD.HI.U32 R4, R3, R4, RZ ;  /* 0x0000000403040227 */ /* 0x001fca00078e00ff */
[----:B------:R-:W-:-:S07]  /*1300*/  @P0 SHF.R.U32.HI R3, RZ, R5, R4 ;  /* 0x00000005ff030219 */ /* 0x000fce0000011604 */
.L_x_1093:
[----:B------:R-:W-:-:S05]  /*1310*/  IMAD R3, R3, R7, R7 ;  /* 0x0000000703037224 */ /* 0x000fca00078e0207 */
[----:B------:R-:W-:-:S07]  /*1320*/  VIMNMX R0, R0, R3, PT ;  /* 0x0000000300007248 */ /* 0x000fce0003fe0100 */
.L_x_1091:
[----:B------:R-:W0:Y:S01]  /*1330*/  @P2 LDC R5, c[0x0][0x44c] ;  /* 0x00011300ff052b82 */ /* 0x000e220000000800 */
[----:B------:R-:W-:Y:S01]  /*1340*/  IMAD.U32 R4, RZ, RZ, UR42 ;  /* 0x0000002aff047e24 */ /* 0x000fe2000f8e00ff */
[----:B------:R-:W-:Y:S01]  /*1350*/  ULDC UR4, c[0x0][0x9dc] ;  /* 0x0002770000047ab9 */ /* 0x000fe20000000800 */
[----:B------:R-:W-:Y:S02]  /*1360*/  VIADD R3, R0, 0x9f ;  /* 0x0000009f00037836 */ /* 0x000fe40000000000 */
[C---:B------:R-:W-:Y:S02]  /*1370*/  IMAD.IADD R105, R17.reuse, 0x1, -R18 ;  /* 0x0000000111697824 */ /* 0x040fe400078e0a12 */
[----:B------:R-:W-:Y:S01]  /*1380*/  VIADD R0, R17, 0x9f ;  /* 0x0000009f11007836 */ /* 0x000fe20000000000 */
        /* <DEDUP_REMOVED lines=23> */
.L_x_1095:
[----:B------:R-:W-:-:S13]  /*1500*/  ISETP.NE.AND P0, PT, R7, 0x1, PT ;  /* 0x000000010700780c */ /* 0x000fda0003f05270 */
[----:B------:R-:W0:Y:S02]  /*1510*/  @P0 LDC.64 R4, c[0x0][0x9e8] ;  /* 0x00027a00ff040b82 */ /* 0x000e240000000a00 */
[----:B0-----:R-:W-:-:S05]  /*1520*/  @P0 IMAD.HI.U32 R0, R6, R4, RZ ;  /* 0x0000000406000227 */ /* 0x001fca00078e00ff */
[----:B------:R-:W-:-:S07]  /*1530*/  @P0 SHF.R.U32.HI R6, RZ, R5, R0 ;  /* 0x00000005ff060219 */ /* 0x000fce0000011600 */
.L_x_1096:
[----:B------:R-:W-:-:S05]  /*1540*/  IMAD R6, R6, R7, RZ ;  /* 0x0000000706067224 */ /* 0x000fca00078e02ff */
[----:B------:R-:W-:-:S13]  /*1550*/  R2UR UR5, R6 ;  /* 0x00000000060572ca */ /* 0x000fda00000e0000 */
[----:B------:R-:W-:-:S04]  /*1560*/  UISETP.LT.AND UP0, UPT, UR4, UR5, UPT ;  /* 0x000000050400728c */ /* 0x000fc8000bf01270 */
[----:B------:R-:W-:-:S12]  /*1570*/  USEL UR4, UR4, UR5, !UP0 ;  /* 0x0000000504047287 */ /* 0x000fd8000c000000 */
.L_x_1094:
[----:B------:R-:W-:Y:S01]  /*1580*/  UIMAD.WIDE UR4, UR4, 0x66666667, URZ ;  /* 0x66666667040478a5 */ /* 0x000fe2000f8e023f */
[----:B------:R-:W-:Y:S02]  /*1590*/  PLOP3.LUT P0, PT, PT, PT, PT, 0x80, 0x0 ;  /* 0x000000000000781c */ /* 0x000fe40003f0f070 */
[----:B------:R-:W-:Y:S02]  /*15a0*/  CS2R R4, SRZ ;  /* 0x0000000000047805 */ /* 0x000fe4000001ff00 */
[----:B------:R-:W-:Y:S01]  /*15b0*/  CS2R R54, SRZ ;  /* 0x0000000000367805 */ /* 0x000fe2000001ff00 */
[----:B------:R-:W-:Y:S01]  /*15c0*/  USHF.R.U32.HI UR4, URZ, 0x1f, UR5 ;  /* 0x0000001f3f047899 */ /* 0x000fe20008011605 */
[----:B------:R-:W-:Y:S02]  /*15d0*/  CS2R R10, SRZ ;  /* 0x00000000000a7805 */ /* 0x000fe4000001ff00 */
[----:B------:R-:W-:Y:S02]  /*15e0*/  CS2R R52, SRZ ;  /* 0x0000000000347805 */ /* 0x000fe4000001ff00 */
[----:B------:R-:W-:Y:S01]  /*15f0*/  CS2R R12, SRZ ;  /* 0x00000000000c7805 */ /* 0x000fe2000001ff00 */
[----:B------:R-:W-:Y:S01]  /*1600*/  ULEA.HI.SX32 UR4, UR5, UR4, 0x1a ;  /* 0x0000000405047291 */ /* 0x000fe2000f8fd23f */
[----:B------:R-:W-:Y:S01]  /*1610*/  IMAD.MOV.U32 R7, RZ, RZ, RZ ;  /* 0x000000ffff077224 */ /* 0x000fe200078e00ff */
[----:B------:R-:W-:-:S02]  /*1620*/  CS2R R46, SRZ ;  /* 0x00000000002e7805 */ /* 0x000fc4000001ff00 */
[----:B------:R-:W-:Y:S01]  /*1630*/  CS2R R14, SRZ ;  /* 0x00000000000e7805 */ /* 0x000fe2000001ff00 */
[----:B------:R-:W-:Y:S01]  /*1640*/  UISETP.LT.AND UP0, UPT, URZ, UR4, UPT ;  /* 0x000000043f00728c */ /* 0x000fe2000bf01270 */
[----:B------:R-:W-:Y:S02]  /*1650*/  CS2R R44, SRZ ;  /* 0x00000000002c7805 */ /* 0x000fe4000001ff00 */
[----:B------:R-:W-:Y:S02]  /*1660*/  CS2R R20, SRZ ;  /* 0x0000000000147805 */ /* 0x000fe4000001ff00 */
[----:B------:R-:W-:Y:S01]  /*1670*/  CS2R R38, SRZ ;  /* 0x0000000000267805 */ /* 0x000fe2000001ff00 */
[----:B------:R-:W-:Y:S01]  /*1680*/  USEL UR43, URZ, UR4, !UP0 ;  /* 0x000000043f2b7287 */ /* 0x000fe2000c000000 */
[----:B------:R-:W-:Y:S02]  /*1690*/  CS2R R24, SRZ ;  /* 0x0000000000187805 */ /* 0x000fe4000001ff00 */
[----:B------:R-:W-:-:S02]  /*16a0*/  CS2R R36, SRZ ;  /* 0x0000000000247805 */ /* 0x000fc4000001ff00 */
[----:B------:R-:W-:Y:S02]  /*16b0*/  CS2R R28, SRZ ;  /* 0x00000000001c7805 */ /* 0x000fe4000001ff00 */
[----:B------:R-:W-:Y:S01]  /*16c0*/  CS2R R30, SRZ ;  /* 0x00000000001e7805 */ /* 0x000fe2000001ff00 */
[----:B------:R-:W-:Y:S01]  /*16d0*/  IMAD.MOV.U32 R26, RZ, RZ, RZ ;  /* 0x000000ffff1a7224 */ /* 0x000fe200078e00ff */
[----:B------:R-:W-:Y:S02]  /*16e0*/  ISETP.GT.AND P1, PT, R104, UR43, PT ;  /* 0x0000002b68007c0c */ /* 0x000fe4000bf24270 */
[----:B------:R-:W-:Y:S01]  /*16f0*/  CS2R R56, SRZ ;  /* 0x0000000000387805 */ /* 0x000fe2000001ff00 */
[----:B------:R-:W-:Y:S02]  /*1700*/  IMAD.MOV.U32 R41, RZ, RZ, RZ ;  /* 0x000000ffff297224 */ /* 0x000fe400078e00ff */
[----:B------:R-:W-:-:S08]  /*1710*/  IMAD.MOV.U32 R58, RZ, RZ, RZ ;  /* 0x000000ffff3a7224 */ /* 0x000fd000078e00ff */
        /* <DEDUP_REMOVED lines=8> */
[----:B------:R-:W-:-:S06]  /*17a0*/  SHF.R.S32.HI R0, RZ, 0x7, R0 ;  /* 0x00000007ff007819 */ /* 0x000fcc0000011400 */
        /* <DEDUP_REMOVED lines=28> */
.L_x_1098:
        /* <DEDUP_REMOVED lines=16> */
[----:B------:R-:W-:Y:S02]  /*1a70*/  @UP0 UIMAD.WIDE.U32 UR12, UR47, UR16, URZ ;  /* 0x000000102f0c02a5 */ /* 0x000fe4000f8e003f */
[----:B------:R-:W-:-:S02]  /*1a80*/  @UP0 UIMAD UR17, UR47, UR17, UR8 ;  /* 0x000000112f1102a4 */ /* 0x000fc4000f8e0208 */
[----:B------:R-:W-:Y:S02]  /*1a90*/  @UP0 USHF.R.S32.HI UR16, URZ, 0x1f, UR48 ;  /* 0x0000001f3f100899 */ /* 0x000fe40008011430 */
[----:B------:R-:W-:Y:S02]  /*1aa0*/  @UP1 USHF.R.S32.HI UR19, URZ, 0x1f, UR48 ;  /* 0x0000001f3f131899 */ /* 0x000fe40008011430 */
[----:B------:R-:W-:Y:S02]  /*1ab0*/  @UP1 UIMAD.WIDE.U32 UR8, UR47, UR14, URZ ;  /* 0x0000000e2f0812a5 */ /* 0x000fe4000f8e003f */
[----:B------:R-:W-:Y:S02]  /*1ac0*/  @UP1 UIMAD UR18, UR47, UR15, UR10 ;  /* 0x0000000f2f1212a4 */ /* 0x000fe4000f8e020a */
[----:B------:R-:W-:Y:S01]  /*1ad0*/  @UP0 UIADD3 UR13, UR13, UR17, URZ ;  /* 0x000000110d0d0290 */ /* 0x000fe2000fffe03f */
[----:B------:R-:W-:Y:S01]  /*1ae0*/  @UP0 ULDC.64 UR14, c[0x0][0x9b0] ;  /* 0x00026c00000e0ab9 */ /* 0x000fe20000000a00 */
[----:B------:R-:W-:Y:S01]  /*1af0*/  @UP1 ULDC.64 UR10, c[0x0][0x9c0] ;  /* 0x00027000000a1ab9 */ /* 0x000fe20000000a00 */
        /* <DEDUP_REMOVED lines=31> */
.L_x_1291:
[----:B------:R-:W-:Y:S05]  /*1cf0*/  @!P0 BRA `(.L_x_1100) ;  /* 0x0000000000048947 */ /* 0x000fea0003800000 */
[----:B------:R-:W-:Y:S01]  /*1d00*/  BPT.TRAP 0x1 ;  /* 0x000000040000795c */ /* 0x000fe20000300000 */
.L_x_1100:
[----:B------:R-:W-:Y:S02]  /*1d10*/  IMAD.U32 R106, RZ, RZ, UR38 ;  /* 0x00000026ff6a7e24 */ /* 0x000fe4000f8e00ff */
[----:B0-----:R-:W-:-:S03]  /*1d20*/  IMAD.U32 R3, RZ, RZ, UR37 ;  /* 0x00000025ff037e24 */ /* 0x001fc6000f8e00ff */
[----:B------:R-:W-:Y:S02]  /*1d30*/  LEA R106, R106, UR45, 0x3 ;  /* 0x0000002d6a6a7c11 */ /* 0x000fe4000f8e18ff */
[----:B------:R-:W-:-:S04]  /*1d40*/  SHF.L.U32 R3, R3, 0x1f, RZ ;  /* 0x0000001f03037819 */ /* 0x000fc800000006ff */
[----:B------:R0:W1:Y:S01]  /*1d50*/  SYNCS.PHASECHK.TRANS64.TRYWAIT P1, [R106+URZ+0x13230], R3 ;  /* 0x013230036a0075a7 */ /* 0x000062000802017f */
[----:B------:R-:W-:Y:S05]  /*1d60*/  @!P0 BRA `(.L_x_1101) ;  /* 0x0000000000048947 */ /* 0x000fea0003800000 */
[----:B------:R-:W-:Y:S01]  /*1d70*/  BPT.TRAP 0x1 ;  /* 0x000000040000795c */ /* 0x000fe20000300000 */
.L_x_1101:
[----:B-1----:R-:W-:Y:S05]  /*1d80*/  @P1 BRA `(.L_x_1102) ;  /* 0x0000000000081947 */ /* 0x002fea0003800000 */
[----:B------:R-:W1:Y:S02]  /*1d90*/  SYNCS.PHASECHK.TRANS64.TRYWAIT P1, [R106+URZ+0x13230], R3 ;  /* 0x013230036a0075a7 */ /* 0x000e64000802017f */
[----:B-1----:R-:W-:Y:S05]  /*1da0*/  @!P1 BRA `(.L_x_1103) ;  /* 0x00000198000c9947 */ /* 0x002fea0003800000 */
.L_x_1102:
        /* <DEDUP_REMOVED lines=73> */
.L_x_1104:
[----:B------:R-:W2:Y:S01]  /*2240*/  LDC R114, c[0x0][0x448] ;  /* 0x00011200ff727b82 */ /* 0x000ea20000000800 */
[C---:B------:R-:W-:Y:S01]  /*2250*/  FMUL.FTZ R4, R0.reuse, R91 ;  /* 0x0000005b00047220 */ /* 0x040fe20000410000 */
[C---:B------:R-:W-:Y:S01]  /*2260*/  FMUL.FTZ R91, R0.reuse, R96 ;  /* 0x00000060005b7220 */ /* 0x040fe20000410000 */
        /* <DEDUP_REMOVED lines=22> */
[----:B------:R-:W-:Y:S01]  /*23d0*/  FMUL.FTZ R47, R0, R55 ;  /* 0x00000037002f7220 */ /* 0x000fe20000410000 */
[----:B------:R-:W-:Y:S01]  /*23e0*/  R2UR UR6, R106 ;  /* 0x000000006a0672ca */ /* 0x000fe200000e0000 */
        /* <DEDUP_REMOVED lines=14> */
[----:B------:R-:W-:Y:S01]  /*24d0*/  UIADD3 UR6, UR6, 0x13240, URZ ;  /* 0x0001324006067890 */ /* 0x000fe2000fffe03f */
        /* <DEDUP_REMOVED lines=23> */
[----:B------:R-:W-:Y:S02]  /*2650*/  IMAD.MOV.U32 R25, RZ, RZ, -0xa0 ;  /* 0xffffff60ff197424 */ /* 0x000fe400078e00ff */
[C---:B------:R-:W-:Y:S01]  /*2660*/  FMUL.FTZ R62, R0.reuse, R70 ;  /* 0x00000046003e7220 */ /* 0x040fe20000410000 */
[C---:B------:R-:W-:Y:S01]  /*2670*/  FMUL.FTZ R40, R0.reuse, R42 ;  /* 0x0000002a00287220 */ /* 0x040fe20000410000 */
[C---:B------:R-:W-:Y:S01]  /*2680*/  FMUL.FTZ R30, R0.reuse, R34 ;  /* 0x00000022001e7220 */ /* 0x040fe20000410000 */
[----:B-1----:R-:W-:Y:S01]  /*2690*/  @P2 SHF.R.U32.HI R102, RZ, R49, R24 ;  /* 0x00000031ff662219 */ /* 0x002fe20000011618 */
[----:B------:R-:W-:Y:S01]  /*26a0*/  UPRMT UR6, UR44, 0x654, UR6 ;  /* 0x000006542c067896 */ /* 0x000fe20008000006 */
        /* <DEDUP_REMOVED lines=24> */
[----:B------:R-:W1:Y:S01]  /*2830*/  MUFU.TANH R6, R6 ;  /* 0x0000000600067308 */ /* 0x000e620000002400 */
[--C-:B------:R-:W-:Y:S01]  /*2840*/  IMAD R24, R104, -0xa0, R17.reuse ;  /* 0xffffff6068187824 */ /* 0x100fe200078e0211 */
[----:B------:R-:W-:Y:S01]  /*2850*/  ULDC UR22, c[0x0][0x9dc] ;  /* 0x0002770000167ab9 */ /* 0x000fe20000000800 */
[----:B------:R-:W-:Y:S01]  /*2860*/  SYNCS.ARRIVE.TRANS64.RED.A1T0 RZ, [UR6], RZ ;  /* 0x000000ffffff79a7 */ /* 0x000fe20008100406 */
[----:B------:R-:W-:Y:S01]  /*2870*/  ULOP3.LUT UR6, URZ, UR22, URZ, 0x33, !UPT ;  /* 0x000000163f067292 */ /* 0x000fe2000f8e333f */
[----:B------:R-:W-:Y:S01]  /*2880*/  IADD3 R110, -R18, R107, R17 ;  /* 0x0000006b126e7210 */ /* 0x000fe20007ffe111 */
[----:B------:R-:W-:Y:S01]  /*2890*/  VIADD R24, R24, 0xa0 ;  /* 0x000000a018187836 */ /* 0x000fe20000000000 */
[----:B------:R-:W-:Y:S01]  /*28a0*/  ULDC UR7, c[0x0][0x9e0] ;  /* 0x0002780000077ab9 */ /* 0x000fe20000000800 */
[----:B------:R-:W2:Y:S01]  /*28b0*/  MUFU.TANH R7, R7 ;  /* 0x0000000700077308 */ /* 0x000ea20000002400 */
        /* <DEDUP_REMOVED lines=86> */
[----:B------:R-:W-:Y:S01]  /*2e20*/  IADD3 R34, -R18, R17, R35 ;  /* 0x0000001112227210 */ /* 0x000fe20007ffe123 */
        /* <DEDUP_REMOVED lines=12> */
.L_x_1107:
[----:B------:R-:W-:Y:S02]  /*2ef0*/  ULDC UR6, c[0x0][0x9e4] ;  /* 0x0002790000067ab9 */ /* 0x000fe40000000800 */
[----:B------:R-:W-:-:S05]  /*2f00*/  IMAD.U32 R37, RZ, RZ, UR6 ;  /* 0x00000006ff257e24 */ /* 0x000fca000f8e00ff */
[----:B------:R-:W-:-:S13]  /*2f10*/  ISETP.NE.AND P1, PT, R37, 0x1, PT ;  /* 0x000000012500780c */ /* 0x000fda0003f25270 */
[----:B------:R-:W1:Y:S02]  /*2f20*/  @P1 LDC.64 R24, c[0x0][0x9e8] ;  /* 0x00027a00ff181b82 */ /* 0x000e640000000a00 */
[----:B-1----:R-:W-:-:S05]  /*2f30*/  @P1 IMAD.HI.U32 R24, R34, R24, RZ ;  /* 0x0000001822181227 */ /* 0x002fca00078e00ff */
[----:B------:R-:W-:-:S07]  /*2f40*/  @P1 SHF.R.U32.HI R34, RZ, R25, R24 ;  /* 0x00000019ff221219 */ /* 0x000fce0000011618 */
.L_x_1108:
[----:B------:R-:W-:Y:S05]  /*2f50*/  BSYNC B0 ;  /* 0x0000000000007941 */ /* 0x000fea0003800000 */
.L_x_1106:
[----:B------:R-:W-:-:S05]  /*2f60*/  IMAD R34, R34, R37, R107 ;  /* 0x0000002522227224 */ /* 0x000fca00078e026b */
[----:B------:R-:W-:Y:S02]  /*2f70*/  VIADDMNMX R112, R34, R37, R112, PT ;  /* 0x0000002522707246 */ /* 0x000fe40003800170 */
[----:B------:R-:W-:-:S07]  /*2f80*/  VIMNMX R113, R113, R34, !PT ;  /* 0x0000002271717248 */ /* 0x000fce0007fe0100 */
.L_x_1105:
        /* <DEDUP_REMOVED lines=95> */
[----:B------:R-:W-:Y:S01]  /*3580*/  FSEL R25, R82, -INF , !P3 ;  /* 0xff80000052197808 */ /* 0x000fe20005800000 */
[----:B-1----:R-:W-:Y:S01]  /*3590*/  IMAD.IADD R82, R110, 0x1, R7 ;  /* 0x000000016e527824 */ /* 0x002fe200078e0207 */
        /* <DEDUP_REMOVED lines=19> */
[----:B------:R-:W-:-:S02]  /*36d0*/  VIADDMNMX R83, R7, R109, R108, PT ;  /* 0x0000006d07537246 */ /* 0x000fc4000380016c */
        /* <DEDUP_REMOVED lines=131> */
.L_x_1111:
[----:B------:R-:W-:Y:S02]  /*3f10*/  ULDC UR6, c[0x0][0x9e4] ;  /* 0x0002790000067ab9 */ /* 0x000fe40000000800 */
[----:B------:R-:W-:-:S05]  /*3f20*/  IMAD.U32 R86, RZ, RZ, UR6 ;  /* 0x00000006ff567e24 */ /* 0x000fca000f8e00ff */
[----:B------:R-:W-:-:S13]  /*3f30*/  ISETP.NE.AND P6, PT, R86, 0x1, PT ;  /* 0x000000015600780c */ /* 0x000fda0003fc5270 */
[----:B------:R-:W0:Y:S02]  /*3f40*/  @P6 LDC.64 R6, c[0x0][0x9e8] ;  /* 0x00027a00ff066b82 */ /* 0x000e240000000a00 */
[----:B0-----:R-:W-:-:S05]  /*3f50*/  @P6 IMAD.HI.U32 R6, R84, R6, RZ ;  /* 0x0000000654066227 */ /* 0x001fca00078e00ff */
[----:B------:R-:W-:-:S07]  /*3f60*/  @P6 SHF.R.U32.HI R84, RZ, R7, R6 ;  /* 0x00000007ff546219 */ /* 0x000fce0000011606 */
.L_x_1112:
[----:B------:R-:W-:Y:S05]  /*3f70*/  BSYNC B0 ;  /* 0x0000000000007941 */ /* 0x000fea0003800000 */
.L_x_1110:
[----:B------:R-:W-:-:S05]  /*3f80*/  IMAD R84, R84, R86, R107 ;  /* 0x0000005654547224 */ /* 0x000fca00078e026b */
[----:B------:R-:W-:Y:S02]  /*3f90*/  VIADDMNMX R83, R84, R86, R83, PT ;  /* 0x0000005654537246 */ /* 0x000fe40003800153 */
[----:B------:R-:W-:-:S07]  /*3fa0*/  VIMNMX R82, R82, R84, !PT ;  /* 0x0000005452527248 */ /* 0x000fce0007fe0100 */
.L_x_1109:
        /* <DEDUP_REMOVED lines=15> */
[----:B------:R-:W-:Y:S02]  /*40a0*/  LOP3.LUT P6, RZ, R16, 0x800000, RZ, 0xc0, !PT ;  /* 0x0080000010ff7812 */ /* 0x000fe400078cc0ff */
[----:B------:R-:W-:Y:S02]  /*40b0*/  ISETP.LT.OR P1, PT, R83, 0x11, P1 ;  /* 0x000000115300780c */ /* 0x000fe40000f21670 */
[----:B------:R-:W-:Y:S02]  /*40c0*/  ISETP.GT.AND P5, PT, R82, RZ, !P5 ;  /* 0x000000ff5200720c */ /* 0x000fe40006fa4270 */
[----:B------:R-:W-:Y:S02]  /*40d0*/  FSEL R10, R10, -INF , !P1 ;  /* 0xff8000000a0a7808 */ /* 0x000fe40004800000 */
[----:B------:R-:W-:-:S02]  /*40e0*/  LOP3.LUT P1, RZ, R16, 0x80000000, RZ, 0xc0, !PT ;  /* 0x8000000010ff7812 */ /* 0x000fc4000782c0ff */
[----:B------:R-:W-:Y:S02]  /*40f0*/  ISETP.LT.OR P5, PT, R83, 0x1, P5 ;  /* 0x000000015300780c */ /* 0x000fe40002fa1670 */
[C---:B------:R-:W-:Y:S02]  /*4100*/  ISETP.GT.AND P1, PT, R82.reuse, 0x11, !P1 ;  /* 0x000000115200780c */ /* 0x040fe40004f24270 */
[----:B------:R-:W-:Y:S02]  /*4110*/  FSEL R97, R3, -INF , !P5 ;  /* 0xff80000003617808 */ /* 0x000fe40006800000 */
[----:B------:R-:W-:Y:S02]  /*4120*/  ISETP.LT.OR P1, PT, R83, 0x12, P1 ;  /* 0x000000125300780c */ /* 0x000fe40000f21670 */
[----:B------:R-:W-:Y:S02]  /*4130*/  ISETP.GT.AND P3, PT, R82, 0x91, !P3 ;  /* 0x000000915200780c */ /* 0x000fe40005f64270 */
[----:B------:R-:W-:-:S02]  /*4140*/  FSEL R11, R11, -INF , !P1 ;  /* 0xff8000000b0b7808 */ /* 0x000fc40004800000 */
[----:B------:R-:W-:Y:S02]  /*4150*/  LOP3.LUT P1, RZ, R16, 0x40000000, RZ, 0xc0, !PT ;  /* 0x4000000010ff7812 */ /* 0x000fe4000782c0ff */
[C---:B------:R-:W-:Y:S02]  /*4160*/  ISETP.GT.AND P4, PT, R82.reuse, 0x98, !P4 ;  /* 0x000000985200780c */ /* 0x040fe40006784270 */
[----:B------:R-:W-:Y:S02]  /*4170*/  ISETP.GT.AND P1, PT, R82, 0x18, !P1 ;  /* 0x000000185200780c */ /* 0x000fe40004f24270 */
[C---:B------:R-:W-:Y:S02]  /*4180*/  ISETP.LT.OR P3, PT, R83.reuse, 0x92, P3 ;  /* 0x000000925300780c */ /* 0x040fe40001f61670 */
[C---:B------:R-:W-:Y:S02]  /*4190*/  ISETP.LT.OR P1, PT, R83.reuse, 0x19, P1 ;  /* 0x000000195300780c */ /* 0x040fe40000f21670 */
[----:B------:R-:W-:-:S02]  /*41a0*/  ISETP.LT.OR P4, PT, R83, 0x99, P4 ;  /* 0x000000995300780c */ /* 0x000fc40002781670 */
        /* <DEDUP_REMOVED lines=134> */
[----:B------:R-:W-:Y:S01]  /*4a10*/  LOP3.LUT P2, RZ, R16, 0x4, RZ, 0xc0, !PT ;  /* 0x0000000410ff7812 */ /* 0x000fe2000784c0ff */
[----:B------:R-:W0:Y:S01]  /*4a20*/  SHFL.BFLY PT, R9, R56, 0x2, 0x1f ;  /* 0x0c401f0038097f89 */ /* 0x000e2200000e0000 */
[----:B------:R-:W-:Y:S02]  /*4a30*/  FSEL R46, R46, -INF , !P1 ;  /* 0xff8000002e2e7808 */ /* 0x000fe40004800000 */
[----:B------:R-:W-:-:S02]  /*4a40*/  LOP3.LUT P1, RZ, R16, 0x20, RZ, 0xc0, !PT ;  /* 0x0000002010ff7812 */ /* 0x000fc4000782c0ff */
[----:B------:R-:W-:Y:S02]  /*4a50*/  LOP3.LUT P6, RZ, R16, 0x2, RZ, 0xc0, !PT ;  /* 0x0000000210ff7812 */ /* 0x000fe400078cc0ff */
[----:B------:R-:W-:-:S04]  /*4a60*/  ISETP.GT.AND P1, PT, R82, 0x79, !P1 ;  /* 0x000000795200780c */ /* 0x000fc80004f24270 */
[----:B------:R-:W-:-:S04]  /*4a70*/  ISETP.LT.OR P1, PT, R83, 0x7a, P1 ;  /* 0x0000007a5300780c */ /* 0x000fc80000f21670 */
[----:B------:R-:W-:Y:S02]  /*4a80*/  FSEL R47, R47, -INF , !P1 ;  /* 0xff8000002f2f7808 */ /* 0x000fe40004800000 */
[----:B------:R-:W-:-:S04]  /*4a90*/  LOP3.LUT P1, RZ, R16, 0x10, RZ, 0xc0, !PT ;  /* 0x0000001010ff7812 */ /* 0x000fc8000782c0ff */
[----:B------:R-:W-:Y:S02]  /*4aa0*/  ISETP.GT.AND P1, PT, R82, 0x80, !P1 ;  /* 0x000000805200780c */ /* 0x000fe40004f24270 */
[----:B0-----:R-:W-:Y:S02]  /*4ab0*/  FMNMX.FTZ R84, R56, R9, !PT ;  /* 0x0000000938547209 */ /* 0x001fe40007810000 */
[----:B------:R-:W-:-:S03]  /*4ac0*/  ISETP.LT.OR P1, PT, R83, 0x81, P1 ;  /* 0x000000815300780c */ /* 0x000fc60000f21670 */
[----:B------:R-:W0:Y:S01]  /*4ad0*/  SHFL.BFLY PT, R9, R84, 0x1, 0x1f ;  /* 0x0c201f0054097f89 */ /* 0x000e2200000e0000 */
[----:B------:R-:W-:Y:S02]  /*4ae0*/  FSEL R26, R26, -INF , !P1 ;  /* 0xff8000001a1a7808 */ /* 0x000fe40004800000 */
[----:B------:R-:W-:-:S04]  /*4af0*/  LOP3.LUT P1, RZ, R16, 0x8, RZ, 0xc0, !PT ;  /* 0x0000000810ff7812 */ /* 0x000fc8000782c0ff */
[----:B------:R-:W-:-:S04]  /*4b00*/  ISETP.GT.AND P1, PT, R82, 0x81, !P1 ;  /* 0x000000815200780c */ /* 0x000fc80004f24270 */
[----:B------:R-:W-:-:S04]  /*4b10*/  ISETP.LT.OR P1, PT, R83, 0x82, P1 ;  /* 0x000000825300780c */ /* 0x000fc80000f21670 */
[----:B------:R-:W-:Y:S02]  /*4b20*/  FSEL R27, R27, -INF , !P1 ;  /* 0xff8000001b1b7808 */ /* 0x000fe40004800000 */
[----:B------:R-:W-:Y:S02]  /*4b30*/  ISETP.GT.AND P1, PT, R82, 0x88, !P2 ;  /* 0x000000885200780c */ /* 0x000fe40005724270 */
[----:B------:R-:W-:Y:S02]  /*4b40*/  LOP3.LUT P2, RZ, R2, 0x2, RZ, 0xc0, !PT ;  /* 0x0000000202ff7812 */ /* 0x000fe4000784c0ff */
[----:B------:R-:W-:Y:S02]  /*4b50*/  ISETP.LT.OR P1, PT, R83, 0x89, P1 ;  /* 0x000000895300780c */ /* 0x000fe40000f21670 */
[----:B0-----:R-:W-:Y:S02]  /*4b60*/  FMNMX.FTZ R9, R84, R9, !PT ;  /* 0x0000000954097209 */ /* 0x001fe40007810000 */
[----:B------:R-:W-:-:S02]  /*4b70*/  FSEL R28, R28, -INF , !P1 ;  /* 0xff8000001c1c7808 */ /* 0x000fc40004800000 */
[----:B------:R-:W-:Y:S01]  /*4b80*/  ISETP.GT.AND P1, PT, R82, 0x89, !P6 ;  /* 0x000000895200780c */ /* 0x000fe20007724270 */
[----:B------:R-:W-:-:S01]  /*4b90*/  FFMA.FTZ R98, R9, R98, -8 ;  /* 0xc100000009627423 */ /* 0x000fc20000010062 */
        /* <DEDUP_REMOVED lines=15> */
[----:B------:R-:W-:Y:S01]  /*4c90*/  ISETP.LT.OR P1, PT, R83, 0x91, P1 ;  /* 0x000000915300780c */ /* 0x000fe20000f21670 */
[--C-:B------:R-:W-:Y:S01]  /*4ca0*/  FFMA.FTZ R84, R89, UR20, -R98.reuse ;  /* 0x0000001459547c23 */ /* 0x100fe20008010862 */
[----:B------:R-:W-:Y:S01]  /*4cb0*/  FMNMX.FTZ R91, R6, R91, !PT ;  /* 0x0000005b065b7209 */ /* 0x000fe20007810000 */
[--C-:B------:R-:W-:Y:S01]  /*4cc0*/  FFMA.FTZ R89, R92, UR20, -R98.reuse ;  /* 0x000000145c597c23 */ /* 0x100fe20008010862 */
[----:B------:R-:W-:Y:S01]  /*4cd0*/  FSEL R30, R30, -INF , !P1 ;  /* 0xff8000001e1e7808 */ /* 0x000fe20004800000 */
[--C-:B------:R-:W-:Y:S01]  /*4ce0*/  FFMA.FTZ R92, R96, UR20, -R98.reuse ;  /* 0x00000014605c7c23 */ /* 0x100fe20008010862 */
[----:B------:R-:W-:Y:S01]  /*4cf0*/  FMNMX.FTZ R56, R10, R91, !PT ;  /* 0x0000005b0a387209 */ /* 0x000fe20007810000 */
[--C-:B------:R-:W-:Y:S01]  /*4d00*/  FFMA.FTZ R96, R76, UR20, -R98.reuse ;  /* 0x000000144c607c23 */ /* 0x100fe20008010862 */
[----:B------:R-:W-:-:S01]  /*4d10*/  FFMA.FTZ R76, R78, UR20, -R98 ;  /* 0x000000144e4c7c23 */ /* 0x000fc20008010862 */
[--C-:B------:R-:W-:Y:S01]  /*4d20*/  FFMA.FTZ R78, R80, UR20, -R98.reuse ;  /* 0x00000014504e7c23 */ /* 0x100fe20008010862 */
[----:B------:R-:W-:Y:S01]  /*4d30*/  FMNMX.FTZ R93, R11, R56, !PT ;  /* 0x000000380b5d7209 */ /* 0x000fe20007810000 */
[--C-:B------:R-:W-:Y:S01]  /*4d40*/  FFMA.FTZ R80, R50, UR20, -R98.reuse ;  /* 0x0000001432507c23 */ /* 0x100fe20008010862 */
[----:B------:R-:W-:Y:S01]  /*4d50*/  ISETP.LT.OR P2, PT, R83, 0x9a, P2 ;  /* 0x0000009a5300780c */ /* 0x000fe20001741670 */
[--C-:B------:R-:W-:Y:S01]  /*4d60*/  FFMA.FTZ R24, R24, UR20, -R98.reuse ;  /* 0x0000001418187c23 */ /* 0x100fe20008010862 */
[----:B------:R-:W-:Y:S01]  /*4d70*/  FMNMX.FTZ R56, R12, R93, !PT ;  /* 0x0000005d0c387209 */ /* 0x000fe20007810000 */
[----:B------:R-:W-:Y:S01]  /*4d80*/  MUFU.EX2 R3, R3 ;  /* 0x0000000300037308 */ /* 0x000fe20000000800 */
[----:B------:R-:W-:Y:S01]  /*4d90*/  FSEL R50, R32, -INF , !P4 ;  /* 0xff80000020327808 */ /* 0x000fe20006000000 */
[--C-:B------:R-:W-:Y:S01]  /*4da0*/  FFMA.FTZ R94, R94, UR20, -R98.reuse ;  /* 0x000000145e5e7c23 */ /* 0x100fe20008010862 */
[----:B------:R-:W-:Y:S01]  /*4db0*/  FMNMX.FTZ R93, R13, R56, !PT ;  /* 0x000000380d5d7209 */ /* 0x000fe20007810000 */
[--C-:B------:R-:W-:Y:S01]  /*4dc0*/  FFMA.FTZ R77, R77, UR20, -R98.reuse ;  /* 0x000000144d4d7c23 */ /* 0x100fe20008010862 */
[----:B------:R-:W-:Y:S01]  /*4dd0*/  FSEL R33, R33, -INF , !P2 ;  /* 0xff80000021217808 */ /* 0x000fe20005000000 */
        /* <DEDUP_REMOVED lines=26> */
[----:B------:R-:W1:Y:S01]  /*4f80*/  MUFU.EX2 R85, R85 ;  /* 0x0000005500557308 */ /* 0x000e620000000800 */
[----:B0-----:R-:W-:-:S01]  /*4f90*/  FFMA.FTZ R80, R55, UR20, -R98 ;  /* 0x0000001437507c23 */ /* 0x001fc20008010862 */
[----:B------:R-:W-:Y:S01]  /*4fa0*/  ISETP.NE.AND P6, PT, R114, 0x1, PT ;  /* 0x000000017200780c */ /* 0x000fe20003fc5270 */
[----:B------:R-:W-:-:S01]  /*4fb0*/  FFMA.FTZ R68, R68, UR20, -R98 ;  /* 0x0000001444447c23 */ /* 0x000fc20008010862 */
[----:B------:R-:W-:Y:S01]  /*4fc0*/  FMNMX.FTZ R56, R75, R56, !PT ;  /* 0x000000384b387209 */ /* 0x000fe20007810000 */
[----:B------:R-:W-:-:S01]  /*4fd0*/  FFMA.FTZ R67, R67, UR20, -R98 ;  /* 0x0000001443437c23 */ /* 0x000fc20008010862 */
[--C-:B------:R-:W-:Y:S01]  /*4fe0*/  FFMA.FTZ R69, R69, UR20, -R98.reuse ;  /* 0x0000001445457c23 */ /* 0x100fe20008010862 */
[----:B------:R-:W-:-:S01]  /*4ff0*/  FFMA.FTZ R64, R64, UR20, -R98 ;  /* 0x0000001440407c23 */ /* 0x000fc20008010862 */
[----:B------:R-:W-:Y:S01]  /*5000*/  FMNMX.FTZ R56, R7, R56, !PT ;  /* 0x0000003807387209 */ /* 0x000fe20007810000 */
[----:B------:R-:W-:Y:S01]  /*5010*/  MUFU.EX2 R86, R86 ;  /* 0x0000005600567308 */ /* 0x000fe20000000800 */
[----:B------:R-:W-:-:S01]  /*5020*/  FFMA.FTZ R53, R53, UR20, -R98 ;  /* 0x0000001435357c23 */ /* 0x000fc20008010862 */
[--C-:B------:R-:W-:Y:S01]  /*5030*/  FFMA.FTZ R66, R66, UR20, -R98.reuse ;  /* 0x0000001442427c23 */ /* 0x100fe20008010862 */
[----:B------:R-:W-:Y:S01]  /*5040*/  FMNMX.FTZ R95, R57, R56, !PT ;  /* 0x00000038395f7209 */ /* 0x000fe20007810000 */
[----:B------:R-:W-:-:S03]  /*5050*/  FFMA.FTZ R65, R65, UR20, -R98 ;  /* 0x0000001441417c23 */ /* 0x000fc60008010862 */
[----:B------:R-:W-:Y:S01]  /*5060*/  FMNMX.FTZ R56, R58, R95, !PT ;  /* 0x0000005f3a387209 */ /* 0x000fe20007810000 */
[----:B------:R-:W-:Y:S01]  /*5070*/  MUFU.EX2 R87, R87 ;  /* 0x0000005700577308 */ /* 0x000fe20000000800 */
[----:B-1----:R-:W-:Y:S02]  /*5080*/  F2FP.SATFINITE.E4M3.F32.PACK_AB_MERGE_C R152, R85, R84, RZ ;  /* 0x000000545598723e */ /* 0x002fe400048070ff */
[----:B------:R-:W-:Y:S02]  /*5090*/  FMNMX.FTZ R95, R59, R56, !PT ;  /* 0x000000383b5f7209 */ /* 0x000fe40007810000 */
[----:B------:R-:W-:Y:S02]  /*50a0*/  F2FP.SATFINITE.E4M3.F32.PACK_AB_MERGE_C R152, R24, R3, R152 ;  /* 0x000000031898723e */ /* 0x000fe40004807098 */
[----:B------:R-:W-:Y:S01]  /*50b0*/  FMNMX.FTZ R56, R60, R95, !PT ;  /* 0x0000005f3c387209 */ /* 0x000fe20007810000 */
[----:B------:R-:W-:Y:S03]  /*50c0*/  MUFU.EX2 R88, R88 ;  /* 0x0000005800587308 */ /* 0x000fe60000000800 */
[----:B------:R-:W-:-:S04]  /*50d0*/  FMNMX.FTZ R95, R61, R56, !PT ;  /* 0x000000383d5f7209 */ /* 0x000fc80007810000 */
[----:B------:R-:W-:Y:S01]  /*50e0*/  FMNMX.FTZ R56, R62, R95, !PT ;  /* 0x0000005f3e387209 */ /* 0x000fe20007810000 */
[----:B------:R-:W0:Y:S03]  /*50f0*/  MUFU.EX2 R89, R89 ;  /* 0x0000005900597308 */ /* 0x000e260000000800 */
[----:B------:R-:W-:-:S04]  /*5100*/  FMNMX.FTZ R95, R63, R56, !PT ;  /* 0x000000383f5f7209 */ /* 0x000fc80007810000 */
[----:B------:R-:W-:Y:S01]  /*5110*/  FMNMX.FTZ R56, R40, R95, !PT ;  /* 0x0000005f28387209 */ /* 0x000fe20007810000 */
[----:B------:R-:W-:Y:S03]  /*5120*/  MUFU.EX2 R90, R90 ;  /* 0x0000005a005a7308 */ /* 0x000fe60000000800 */
[----:B------:R-:W-:-:S04]  /*5130*/  FMNMX.FTZ R95, R41, R56, !PT ;  /* 0x00000038295f7209 */ /* 0x000fc80007810000 */
[----:B------:R-:W-:Y:S01]  /*5140*/  FMNMX.FTZ R56, R42, R95, !PT ;  /* 0x0000005f2a387209 */ /* 0x000fe20007810000 */
[----:B------:R-:W-:Y:S01]  /*5150*/  MUFU.EX2 R91, R94 ;  /* 0x0000005e005b7308 */ /* 0x000fe20000000800 */
[----:B0-----:R-:W-:Y:S02]  /*5160*/  F2FP.SATFINITE.E4M3.F32.PACK_AB_MERGE_C R154, R89, R88, RZ ;  /* 0x00000058599a723e */ /* 0x001fe400048070ff */
        /* <DEDUP_REMOVED lines=21> */
[----:B------:R-:W-:-:S05]  /*52c0*/  FMNMX.FTZ R56, R33, R56, !PT ;  /* 0x0000003821387209 */ /* 0x000fca0007810000 */
[----:B------:R-:W1:Y:S01]  /*52d0*/  SHFL.BFLY PT, R83, R56, 0x2, 0x1f ;  /* 0x0c401f0038537f89 */ /* 0x000e6200000e0000 */
[----:B------:R-:W-:Y:S08]  /*52e0*/  MUFU.EX2 R25, R25 ;  /* 0x0000001900197308 */ /* 0x000ff00000000800 */
[----:B------:R-:W-:Y:S01]  /*52f0*/  MUFU.EX2 R35, R35 ;  /* 0x0000002300237308 */ /* 0x000fe20000000800 */
[----:B0-----:R-:W-:-:S04]  /*5300*/  F2FP.SATFINITE.E4M3.F32.PACK_AB_MERGE_C R150, R79, R78, RZ ;  /* 0x0000004e4f96723e */ /* 0x001fc800048070ff */
[----:B------:R-:W-:-:S03]  /*5310*/  F2FP.SATFINITE.E4M3.F32.PACK_AB_MERGE_C R150, R77, R76, R150 ;  /* 0x0000004c4d96723e */ /* 0x000fc60004807096 */
[----:B------:R-:W0:Y:S01]  /*5320*/  MUFU.EX2 R36, R36 ;  /* 0x0000002400247308 */ /* 0x000e220000000800 */
[----:B-1----:R-:W-:-:S07]  /*5330*/  FMNMX.FTZ R83, R56, R83, !PT ;  /* 0x0000005338537209 */ /* 0x002fce0007810000 */
[----:B------:R-:W1:Y:S01]  /*5340*/  MUFU.EX2 R34, R34 ;  /* 0x0000002200227308 */ /* 0x000e620000000800 */
[----:B------:R-:W2:Y:S07]  /*5350*/  SHFL.BFLY PT, R56, R83, 0x1, 0x1f ;  /* 0x0c201f0053387f89 */ /* 0x000eae00000e0000 */
[----:B------:R-:W-:Y:S01]  /*5360*/  MUFU.EX2 R39, R39 ;  /* 0x0000002700277308 */ /* 0x000fe20000000800 */
[----:B0-----:R-:W-:-:S07]  /*5370*/  F2FP.SATFINITE.E4M3.F32.PACK_AB_MERGE_C R144, R36, R35, RZ ;  /* 0x000000232490723e */ /* 0x001fce00048070ff */
[----:B------:R-:W0:Y:S01]  /*5380*/  MUFU.EX2 R48, R48 ;  /* 0x0000003000307308 */ /* 0x000e220000000800 */
[----:B-1----:R-:W-:-:S07]  /*5390*/  F2FP.SATFINITE.E4M3.F32.PACK_AB_MERGE_C R144, R34, R25, R144 ;  /* 0x000000192290723e */ /* 0x002fce0004807090 */
[----:B------:R-:W-:Y:S01]  /*53a0*/  MUFU.EX2 R37, R37 ;  /* 0x0000002500257308 */ /* 0x000fe20000000800 */
[----:B--2---:R-:W-:Y:S01]  /*53b0*/  FMNMX.FTZ R56, R83, R56, !PT ;  /* 0x0000003853387209 */ /* 0x004fe20007810000 */
[----:B------:R-:W-:-:S03]  /*53c0*/  IMAD.U32 R83, RZ, RZ, UR20 ;  /* 0x00000014ff537e24 */ /* 0x000fc6000f8e00ff */
[C---:B------:R-:W-:Y:S01]  /*53d0*/  FSETP.NEU.FTZ.AND P1, PT, R56.reuse, -INF , PT ;  /* 0xff8000003800780b */ /* 0x040fe20003f3d000 */
[----:B------:R-:W-:-:S02]  /*53e0*/  FFMA.FTZ R82, R56, R83, -8 ;  /* 0xc100000038527423 */ /* 0x000fc40000010053 */
[----:B------:R-:W-:Y:S01]  /*53f0*/  MUFU.EX2 R38, R38 ;  /* 0x0000002600267308 */ /* 0x000fe20000000800 */
[----:B0-----:R-:W-:Y:S02]  /*5400*/  F2FP.SATFINITE.E4M3.F32.PACK_AB_MERGE_C R146, R48, R39, RZ ;  /* 0x000000273092723e */ /* 0x001fe400048070ff */
[----:B------:R-:W-:-:S05]  /*5410*/  FSEL R55, R82, RZ, P1 ;  /* 0x000000ff52377208 */ /* 0x000fca0000800000 */
        /* <DEDUP_REMOVED lines=8> */
[----:B------:R-:W-:Y:S01]  /*54a0*/  MUFU.EX2 R82, R82 ;  /* 0x0000005200527308 */ /* 0x000fe20000000800 */
[----:B------:R-:W-:-:S01]  /*54b0*/  FFMA.FTZ R20, R74, UR20, -R55 ;  /* 0x000000144a147c23 */ /* 0x000fc20008010837 */
[----:B------:R-:W-:Y:S01]  /*54c0*/  FADD.FTZ R74, R84, R97 ;  /* 0x00000061544a7221 */ /* 0x000fe20000010000 */
[----:B------:R-:W-:-:S01]  /*54d0*/  FFMA.FTZ R6, R10, UR20, -R55 ;  /* 0x000000140a067c23 */ /* 0x000fc20008010837 */
[--C-:B------:R-:W-:Y:S01]  /*54e0*/  FFMA.FTZ R10, R14, UR20, -R55.reuse ;  /* 0x000000140e0a7c23 */ /* 0x100fe20008010837 */
[----:B------:R-:W-:-:S01]  /*54f0*/  FFMA.FTZ R14, R72, UR20, -R55 ;  /* 0x00000014480e7c23 */ /* 0x000fc20008010837 */
[----:B------:R-:W-:Y:S01]  /*5500*/  FFMA.FTZ R72, R57, UR20, -R55 ;  /* 0x0000001439487c23 */ /* 0x000fe20008010837 */
[----:B------:R-:W-:-:S01]  /*5510*/  FADD.FTZ R97, R85, R74 ;  /* 0x0000004a55617221 */ /* 0x000fc20000010000 */
[----:B------:R-:W0:Y:S01]  /*5520*/  MUFU.EX2 R83, R83 ;  /* 0x0000005300537308 */ /* 0x000e220000000800 */
[----:B------:R-:W-:-:S01]  /*5530*/  FFMA.FTZ R57, R60, UR20, -R55 ;  /* 0x000000143c397c23 */ /* 0x000fc20008010837 */
        /* <DEDUP_REMOVED lines=18> */
[--C-:B------:R-:W-:Y:S01]  /*5660*/  FFMA.FTZ R58, R58, UR20, -R55.reuse ;  /* 0x000000143a3a7c23 */ /* 0x100fe20008010837 */
[----:B------:R-:W-:-:S01]  /*5670*/  FFMA.FTZ R59, R59, UR20, -R55 ;  /* 0x000000143b3b7c23 */ /* 0x000fc20008010837 */
[----:B------:R-:W-:Y:S01]  /*5680*/  FADD.FTZ R94, R90, R97 ;  /* 0x000000615a5e7221 */ /* 0x000fe20000010000 */
[----:B------:R-:W-:-:S01]  /*5690*/  FFMA.FTZ R40, R40, UR20, -R55 ;  /* 0x0000001428287c23 */ /* 0x000fc20008010837 */
[----:B------:R-:W0:Y:S01]  /*56a0*/  MUFU.EX2 R6, R6 ;  /* 0x0000000600067308 */ /* 0x000e220000000800 */
[----:B-1----:R-:W-:-:S01]  /*56b0*/  FADD.FTZ R74, R4, R63 ;  /* 0x0000003f044a7221 */ /* 0x002fc20000010000 */
[----:B------:R-:W-:Y:S01]  /*56c0*/  FADD.FTZ R85, R91, R94 ;  /* 0x0000005e5b557221 */ /* 0x000fe20000010000 */
[----:B------:R-:W-:-:S01]  /*56d0*/  FFMA.FTZ R41, R41, UR20, -R55 ;  /* 0x0000001429297c23 */ /* 0x000fc20008010837 */
[----:B------:R-:W-:Y:S01]  /*56e0*/  F2FP.SATFINITE.E4M3.F32.PACK_AB_MERGE_C R146, R38, R37, R146 ;  /* 0x000000252692723e */ /* 0x000fe20004807092 */
        /* <DEDUP_REMOVED lines=10> */
[----:B------:R-:W-:-:S01]  /*5790*/  FFMA.FTZ R28, R28, UR20, -R55 ;  /* 0x000000141c1c7c23 */ /* 0x000fc20008010837 */
[----:B------:R-:W2:Y:S01]  /*57a0*/  MUFU.EX2 R8, R8 ;  /* 0x0000000800087308 */ /* 0x000ea20000000800 */
[----:B0-----:R-:W-:-:S01]  /*57b0*/  FADD.FTZ R74, R6, R63 ;  /* 0x0000003f064a7221 */ /* 0x001fc20000010000 */
[--C-:B------:R-:W-:Y:S01]  /*57c0*/  FFMA.FTZ R29, R29, UR20, -R55.reuse ;  /* 0x000000141d1d7c23 */ /* 0x100fe20008010837 */
[----:B------:R-:W-:-:S01]  /*57d0*/  FFMA.FTZ R30, R30, UR20, -R55 ;  /* 0x000000141e1e7c23 */ /* 0x000fc20008010837 */
[--C-:B------:R-:W-:Y:S01]  /*57e0*/  FFMA.FTZ R31, R31, UR20, -R55.reuse ;  /* 0x000000141f1f7c23 */ /* 0x100fe20008010837 */
[----:B------:R-:W-:-:S01]  /*57f0*/  FFMA.FTZ R50, R50, UR20, -R55 ;  /* 0x0000001432327c23 */ /* 0x000fc20008010837 */
[----:B------:R-:W-:Y:S01]  /*5800*/  FFMA.FTZ R33, R33, UR20, -R55 ;  /* 0x0000001421217c23 */ /* 0x000fe20008010837 */
[----:B------:R-:W-:Y:S01]  /*5810*/  F2FP.SATFINITE.E4M3.F32.PACK_AB_MERGE_C R153, R83, R82, R95 ;  /* 0x000000525399723e */ /* 0x000fe2000480705f */
        /* <DEDUP_REMOVED lines=10> */
[----:B------:R-:W-:Y:S01]  /*58c0*/  FADD.FTZ R63, R77, R42 ;  /* 0x0000002a4d3f7221 */ /* 0x000fe20000010000 */
[----:B------:R-:W-:-:S01]  /*58d0*/  FFMA.FTZ R42, R43, UR20, -R55 ;  /* 0x000000142b2a7c23 */ /* 0x000fc20008010837 */
[----:B------:R-:W1:Y:S04]  /*58e0*/  @P6 LDC R6, c[0x0][0x44c] ;  /* 0x00011300ff066b82 */ /* 0x000e680000000800 */
[----:B------:R-:W3:Y:S01]  /*58f0*/  MUFU.EX2 R21, R21 ;  /* 0x0000001500157308 */ /* 0x000ee20000000800 */
[----:B--2---:R-:W-:-:S01]  /*5900*/  FADD.FTZ R43, R15, R24 ;  /* 0x000000180f2b7221 */ /* 0x004fc20000010000 */
[----:B------:R-:W-:-:S02]  /*5910*/  FADD.FTZ R24, R78, R63 ;  /* 0x0000003f4e187221 */ /* 0x000fc40000010000 */
[----:B------:R-:W2:Y:S02]  /*5920*/  @P6 LDC R8, c[0x0][0x450] ;  /* 0x00011400ff086b82 */ /* 0x000ea40000000800 */
[----:B------:R-:W-:-:S01]  /*5930*/  FADD.FTZ R78, R79, R24 ;  /* 0x000000184f4e7221 */ /* 0x000fc20000010000 */
[----:B------:R-:W-:Y:S01]  /*5940*/  FFMA.FTZ R24, R44, UR20, -R55 ;  /* 0x000000142c187c23 */ /* 0x000fe20008010837 */
[----:B------:R-:W4:Y:S01]  /*5950*/  MUFU.EX2 R14, R14 ;  /* 0x0000000e000e7308 */ /* 0x000f220000000800 */
[----:B0-----:R-:W-:-:S01]  /*5960*/  FADD.FTZ R74, R12, R43 ;  /* 0x0000002b0c4a7221 */ /* 0x001fc20000010000 */
[----:B------:R-:W-:Y:S01]  /*5970*/  FADD.FTZ R63, R25, R78 ;  /* 0x0000004e193f7221 */ /* 0x000fe20000010000 */
[----:B------:R-:W-:-:S05]  /*5980*/  FFMA.FTZ R25, R45, UR20, -R55 ;  /* 0x000000142d197c23 */ /* 0x000fca0008010837 */
[----:B------:R-:W0:Y:S01]  /*5990*/  MUFU.EX2 R73, R73 ;  /* 0x0000004900497308 */ /* 0x000e220000000800 */
[----:B---3--:R-:W-:-:S01]  /*59a0*/  FADD.FTZ R43, R21, R74 ;  /* 0x0000004a152b7221 */ /* 0x008fc20000010000 */
[----:B------:R-:W-:Y:S01]  /*59b0*/  FADD.FTZ R74, R34, R63 ;  /* 0x0000003f224a7221 */ /* 0x000fe20000010000 */
[----:B------:R-:W-:-:S03]  /*59c0*/  F2FP.SATFINITE.E4M3.F32.PACK_AB_MERGE_C R12, R21, R12, RZ ;  /* 0x0000000c150c723e */ /* 0x000fc600048070ff */
[----:B------:R-:W-:Y:S01]  /*59d0*/  FADD.FTZ R35, R35, R74 ;  /* 0x0000004a23237221 */ /* 0x000fe20000010000 */
[----:B------:R-:W-:Y:S01]  /*59e0*/  F2FP.SATFINITE.E4M3.F32.PACK_AB_MERGE_C R149, R15, R10, R12 ;  /* 0x0000000a0f95723e */ /* 0x000fe2000480700c */
[----:B------:R-:W3:Y:S01]  /*59f0*/  MUFU.EX2 R20, R20 ;  /* 0x0000001400147308 */ /* 0x000ee20000000800 */
[----:B----4-:R-:W-:-:S01]  /*5a00*/  FADD.FTZ R44, R14, R43 ;  /* 0x0000002b0e2c7221 */ /* 0x010fc20000010000 */
[----:B------:R-:W-:-:S04]  /*5a10*/  FADD.FTZ R36, R36, R35 ;  /* 0x0000002324247221 */ /* 0x000fc80000010000 */
[----:B------:R-:W-:Y:S02]  /*5a20*/  FADD.FTZ R37, R37, R36 ;  /* 0x0000002425257221 */ /* 0x000fe40000010000 */
[----:B------:R-:W4:Y:S01]  /*5a30*/  MUFU.EX2 R75, R75 ;  /* 0x0000004b004b7308 */ /* 0x000f220000000800 */
[----:B0-----:R-:W-:-:S01]  /*5a40*/  FADD.FTZ R43, R73, R44 ;  /* 0x0000002c492b7221 */ /* 0x001fc20000010000 */
[----:B------:R-:W-:-:S04]  /*5a50*/  FADD.FTZ R38, R38, R37 ;  /* 0x0000002526267221 */ /* 0x000fc80000010000 */
[----:B------:R-:W-:Y:S02]  /*5a60*/  FADD.FTZ R39, R39, R38 ;  /* 0x0000002627277221 */ /* 0x000fe40000010000 */
[----:B------:R-:W0:Y:S01]  /*5a70*/  MUFU.EX2 R7, R7 ;  /* 0x0000000700077308 */ /* 0x000e220000000800 */
[----:B---3--:R-:W-:-:S01]  /*5a80*/  FADD.FTZ R34, R20, R43 ;  /* 0x0000002b14227221 */ /* 0x008fc20000010000 */
[----:B------:R-:W-:-:S06]  /*5a90*/  FADD.FTZ R48, R48, R39 ;  /* 0x0000002730307221 */ /* 0x000fcc0000010000 */
[----:B------:R-:W3:Y:S01]  /*5aa0*/  MUFU.EX2 R72, R72 ;  /* 0x0000004800487308 */ /* 0x000ee20000000800 */
[----:B----4-:R-:W-:-:S01]  /*5ab0*/  FADD.FTZ R34, R75, R34 ;  /* 0x000000224b227221 */ /* 0x010fc20000010000 */
[----:B------:R-:W-:-:S04]  /*5ac0*/  F2FP.SATFINITE.E4M3.F32.PACK_AB_MERGE_C R20, R75, R20, RZ ;  /* 0x000000144b14723e */ /* 0x000fc800048070ff */
[----:B------:R-:W-:Y:S02]  /*5ad0*/  F2FP.SATFINITE.E4M3.F32.PACK_AB_MERGE_C R151, R73, R14, R20 ;  /* 0x0000000e4997723e */ /* 0x000fe40004807014 */
[----:B------:R-:W4:Y:S01]  /*5ae0*/  MUFU.EX2 R58, R58 ;  /* 0x0000003a003a7308 */ /* 0x000f220000000800 */
[----:B0-----:R-:W-:-:S07]  /*5af0*/  FADD.FTZ R35, R7, R34 ;  /* 0x0000002207237221 */ /* 0x001fce0000010000 */
[----:B------:R-:W0:Y:S01]  /*5b00*/  MUFU.EX2 R59, R59 ;  /* 0x0000003b003b7308 */ /* 0x000e220000000800 */
[----:B---3--:R-:W-:-:S07]  /*5b10*/  FADD.FTZ R35, R72, R35 ;  /* 0x0000002348237221 */ /* 0x008fce0000010000 */
[----:B------:R-:W3:Y:S01]  /*5b20*/  MUFU.EX2 R57, R57 ;  /* 0x0000003900397308 */ /* 0x000ee20000000800 */
[----:B----4-:R-:W-:-:S07]  /*5b30*/  FADD.FTZ R34, R58, R35 ;  /* 0x000000233a227221 */ /* 0x010fce0000010000 */
[----:B------:R-:W4:Y:S01]  /*5b40*/  MUFU.EX2 R60, R60 ;  /* 0x0000003c003c7308 */ /* 0x000f220000000800 */
[----:B0-----:R-:W-:-:S01]  /*5b50*/  FADD.FTZ R34, R59, R34 ;  /* 0x000000223b227221 */ /* 0x001fc20000010000 */
[----:B------:R-:W-:-:S04]  /*5b60*/  F2FP.SATFINITE.E4M3.F32.PACK_AB_MERGE_C R58, R59, R58, RZ ;  /* 0x0000003a3b3a723e */ /* 0x000fc800048070ff */
[----:B------:R-:W-:Y:S01]  /*5b70*/  F2FP.SATFINITE.E4M3.F32.PACK_AB_MERGE_C R145, R72, R7, R58 ;  /* 0x000000074891723e */ /* 0x000fe2000480703a */
[----:B-1----:R-:W-:Y:S01]  /*5b80*/  @P6 IMAD.HI.U32 R7, R6, UR42, RZ ;  /* 0x0000002a06076c27 */ /* 0x002fe2000f8e00ff */
[----:B------:R-:W0:Y:S03]  /*5b90*/  MUFU.EX2 R61, R61 ;  /* 0x0000003d003d7308 */ /* 0x000e260000000800 */
[----:B---3--:R-:W-:-:S01]  /*5ba0*/  FADD.FTZ R35, R57, R34 ;  /* 0x0000002239237221 */ /* 0x008fc20000010000 */
[----:B------:R-:W-:Y:S01]  /*5bb0*/  IMAD.U32 R6, RZ, RZ, UR42 ;  /* 0x0000002aff067e24 */ /* 0x000fe2000f8e00ff */
[----:B--2---:R-:W-:Y:S01]  /*5bc0*/  @P6 SHF.R.U32.HI R6, RZ, R8, R7 ;  /* 0x00000008ff066219 */ /* 0x004fe20000011607 */
[----:B------:R-:W-:Y:S01]  /*5bd0*/  VIADD R8, R104, 0xfffffffe ;  /* 0xfffffffe68087836 */ /* 0x000fe20000000000 */
[----:B------:R-:W-:Y:S01]  /*5be0*/  LOP3.LUT P6, RZ, R2, 0x8, RZ, 0xc0, !PT ;  /* 0x0000000802ff7812 */ /* 0x000fe200078cc0ff */
[----:B------:R-:W1:Y:S01]  /*5bf0*/  MUFU.EX2 R52, R52 ;  /* 0x0000003400347308 */ /* 0x000e620000000800 */
[----:B----4-:R-:W-:-:S01]  /*5c00*/  FADD.FTZ R4, R60, R35 ;  /* 0x000000233c047221 */ /* 0x010fc20000010000 */
[----:B------:R-:W-:-:S04]  /*5c10*/  IMAD.IADD R6, R105, 0x1, R6 ;  /* 0x0000000169067824 */ /* 0x000fc800078e0206 */
[----:B------:R-:W-:Y:S02]  /*5c20*/  VIADD R7, R6, UR7 ;  /* 0x0000000706077c36 */ /* 0x000fe40008000000 */
[----:B------:R-:W2:Y:S01]  /*5c30*/  MUFU.EX2 R62, R62 ;  /* 0x0000003e003e7308 */ /* 0x000ea20000000800 */
[----:B0-----:R-:W-:-:S02]  /*5c40*/  FADD.FTZ R13, R61, R4 ;  /* 0x000000043d0d7221 */ /* 0x001fc40000010000 */
[----:B------:R-:W-:-:S05]  /*5c50*/  R2UR UR10, R7 ;  /* 0x00000000070a72ca */ /* 0x000fca00000e0000 */
[----:B------:R-:W0:Y:S01]  /*5c60*/  MUFU.EX2 R49, R49 ;  /* 0x0000003100317308 */ /* 0x000e220000000800 */
[----:B-1----:R-:W-:-:S07]  /*5c70*/  F2FP.SATFINITE.E4M3.F32.PACK_AB_MERGE_C R140, R52, R51, RZ ;  /* 0x00000033348c723e */ /* 0x002fce00048070ff */
[----:B------:R-:W1:Y:S01]  /*5c80*/  MUFU.EX2 R40, R40 ;  /* 0x0000002800287308 */ /* 0x000e620000000800 */
[----:B--2---:R-:W-:-:S01]  /*5c90*/  FADD.FTZ R13, R62, R13 ;  /* 0x0000000d3e0d7221 */ /* 0x004fc20000010000 */
[----:B------:R-:W-:-:S04]  /*5ca0*/  F2FP.SATFINITE.E4M3.F32.PACK_AB_MERGE_C R61, R62, R61, RZ ;  /* 0x0000003d3e3d723e */ /* 0x000fc800048070ff */
[----:B------:R-:W-:Y:S02]  /*5cb0*/  F2FP.SATFINITE.E4M3.F32.PACK_AB_MERGE_C R147, R60, R57, R61 ;  /* 0x000000393c93723e */ /* 0x000fe4000480703d */
[----:B------:R-:W-:Y:S01]  /*5cc0*/  MUFU.EX2 R71, R71 ;  /* 0x0000004700477308 */ /* 0x000fe20000000800 */
[----:B0-----:R-:W-:Y:S01]  /*5cd0*/  F2FP.SATFINITE.E4M3.F32.PACK_AB_MERGE_C R140, R32, R49, R140 ;  /* 0x00000031208c723e */ /* 0x001fe2000480708c */
[----:B------:R-:W-:-:S04]  /*5ce0*/  FADD.FTZ R49, R49, R48 ;  /* 0x0000003031317221 */ /* 0x000fc80000010000 */
[----:B------:R-:W-:Y:S02]  /*5cf0*/  FADD.FTZ R32, R32, R49 ;  /* 0x0000003120207221 */ /* 0x000fe40000010000 */
[----:B------:R-:W0:Y:S01]  /*5d00*/  MUFU.EX2 R70, R70 ;  /* 0x0000004600467308 */ /* 0x000e220000000800 */
[----:B-1----:R-:W-:-:S01]  /*5d10*/  FADD.FTZ R4, R40, R13 ;  /* 0x0000000d28047221 */ /* 0x002fc20000010000 */
[----:B------:R-:W-:-:S04]  /*5d20*/  FADD.FTZ R51, R51, R32 ;  /* 0x0000002033337221 */ /* 0x000fc80000010000 */
[----:B------:R-:W-:Y:S02]  /*5d30*/  FADD.FTZ R51, R52, R51 ;  /* 0x0000003334337221 */ /* 0x000fe40000010000 */
[----:B------:R-:W1:Y:S08]  /*5d40*/  MUFU.EX2 R41, R41 ;  /* 0x0000002900297308 */ /* 0x000e700000000800 */
        /* <DEDUP_REMOVED lines=15> */
[----:B------:R-:W-:-:S04]  /*5e40*/  F2FP.SATFINITE.E4M3.F32.PACK_AB_MERGE_C R21, R42, R3, RZ ;  /* 0x000000032a15723e */ /* 0x000fc800048070ff */
[----:B------:R-:W-:Y:S02]  /*5e50*/  F2FP.SATFINITE.E4M3.F32.PACK_AB_MERGE_C R141, R41, R40, R21 ;  /* 0x00000028298d723e */ /* 0x000fe40004807015 */
[----:B------:R-:W2:Y:S01]  /*5e60*/  MUFU.EX2 R46, R46 ;  /* 0x0000002e002e7308 */ /* 0x000ea20000000800 */
[----:B0-----:R-:W-:-:S07]  /*5e70*/  FADD.FTZ R4, R24, R13 ;  /* 0x0000000d18047221 */ /* 0x001fce0000010000 */
[----:B------:R-:W-:Y:S01]  /*5e80*/  MUFU.EX2 R68, R68 ;  /* 0x0000004400447308 */ /* 0x000fe20000000800 */
[----:B-1----:R-:W-:-:S07]  /*5e90*/  FADD.FTZ R3, R25, R4 ;  /* 0x0000000419037221 */ /* 0x002fce0000010000 */
[----:B------:R-:W0:Y:S01]  /*5ea0*/  MUFU.EX2 R67, R67 ;  /* 0x0000004300437308 */ /* 0x000e220000000800 */
[----:B--2---:R-:W-:-:S07]  /*5eb0*/  FADD.FTZ R4, R46, R3 ;  /* 0x000000032e047221 */ /* 0x004fce0000010000 */
[----:B------:R-:W1:Y:S08]  /*5ec0*/  MUFU.EX2 R47, R47 ;  /* 0x0000002f002f7308 */ /* 0x000e700000000800 */
[----:B------:R-:W-:Y:S01]  /*5ed0*/  MUFU.EX2 R69, R69 ;  /* 0x0000004500457308 */ /* 0x000fe20000000800 */
[----:B0-----:R-:W-:-:S07]  /*5ee0*/  F2FP.SATFINITE.E4M3.F32.PACK_AB_MERGE_C R3, R67, R68, RZ ;  /* 0x000000444303723e */ /* 0x001fce00048070ff */
        /* <DEDUP_REMOVED lines=29> */
[----:B------:R-:W-:Y:S01]  /*60c0*/  MUFU.EX2 R50, R50 ;  /* 0x0000003200327308 */ /* 0x000fe20000000800 */
[----:B0-----:R-:W-:-:S01]  /*60d0*/  FADD.FTZ R4, R30, R29 ;  /* 0x0000001d1e047221 */ /* 0x001fc20000010000 */
[----:B------:R-:W-:-:S06]  /*60e0*/  FADD.FTZ R53, R53, R66 ;  /* 0x0000004235357221 */ /* 0x000fcc0000010000 */
[----:B------:R-:W0:Y:S01]  /*60f0*/  MUFU.EX2 R33, R33 ;  /* 0x0000002100217308 */ /* 0x000e220000000800 */
[----:B--2---:R-:W-:-:S01]  /*6100*/  FADD.FTZ R3, R31, R4 ;  /* 0x000000041f037221 */ /* 0x004fc20000010000 */
[----:B0-----:R-:W-:-:S03]  /*6110*/  F2FP.SATFINITE.E4M3.F32.PACK_AB_MERGE_C R4, R33, R50, RZ ;  /* 0x000000322104723e */ /* 0x001fc600048070ff */
[----:B------:R-:W-:Y:S01]  /*6120*/  FADD.FTZ R50, R50, R3 ;  /* 0x0000000332327221 */ /* 0x000fe20000010000 */
[----:B------:R-:W-:Y:S01]  /*6130*/  F2FP.SATFINITE.E4M3.F32.PACK_AB_MERGE_C R139, R31, R30, R4 ;  /* 0x0000001e1f8b723e */ /* 0x000fe20004807004 */
[----:B------:R-:W-:Y:S02]  /*6140*/  FADD.FTZ R4, R80, R53 ;  /* 0x0000003550047221 */ /* 0x000fe40000010000 */
[----:B------:R-:W-:-:S01]  /*6150*/  FADD.FTZ R3, R33, R50 ;  /* 0x0000003221037221 */ /* 0x000fc20000010000 */
        /* <DEDUP_REMOVED lines=14> */
.L_x_1114:
[----:B------:R-:W-:Y:S02]  /*6240*/  ULDC UR12, c[0x0][0x9e4] ;  /* 0x00027900000c7ab9 */ /* 0x000fe40000000800 */
[----:B------:R-:W-:-:S11]  /*6250*/  UISETP.NE.AND UP0, UPT, UR12, 0x1, UPT ;  /* 0x000000010c00788c */ /* 0x000fd6000bf05270 */
[----:B------:R-:W-:Y:S02]  /*6260*/  @UP0 ULDC.64 UR14, c[0x0][0x9e8] ;  /* 0x00027a00000e0ab9 */ /* 0x000fe40000000a00 */
[----:B------:R-:W-:-:S04]  /*6270*/  UIMAD.WIDE.U32 UR6, UR11, UR14, URZ ;  /* 0x0000000e0b0672a5 */ /* 0x000fc8000f8e003f */
[----:B------:R-:W-:-:S12]  /*6280*/  @UP0 USHF.R.U32.HI UR11, URZ, UR15, UR7 ;  /* 0x0000000f3f0b0299 */ /* 0x000fd80008011607 */
.L_x_1115:
[----:B------:R-:W-:-:S04]  /*6290*/  UIMAD UR11, UR11, UR12, UR12 ;  /* 0x0000000c0b0b72a4 */ /* 0x000fc8000f8e020c */
[----:B------:R-:W-:-:S04]  /*62a0*/  UISETP.LT.AND UP0, UPT, UR10, UR11, UPT ;  /* 0x0000000b0a00728c */ /* 0x000fc8000bf01270 */
[----:B------:R-:W-:-:S12]  /*62b0*/  USEL UR10, UR10, UR11, UP0 ;  /* 0x0000000b0a0a7287 */ /* 0x000fd80008000000 */
.L_x_1113:
        /* <DEDUP_REMOVED lines=32> */
.L_x_1135:
[----:B------:R-:W-:-:S04]  /*64c0*/  UISETP.NE.AND UP0, UPT, UR26, 0x1, UPT ;  /* 0x000000011a00788c */ /* 0x000fc8000bf05270 */
[----:B------:R-:W-:-:S04]  /*64d0*/  USEL UR37, URZ, 0x1, UP0 ;  /* 0x000000013f257887 */ /* 0x000fc80008000000 */
[----:B------:R-:W-:Y:S01]  /*64e0*/  ULOP3.LUT UR37, UR27, UR37, URZ, 0x3c, !UPT ;  /* 0x000000251b257292 */ /* 0x000fe2000f8e3c3f */
[----:B------:R-:W-:Y:S11]  /*64f0*/  @!P0 BRA `(.L_x_1117) ;  /* 0x0000000000048947 */ /* 0x000ff60003800000 */
[----:B------:R-:W-:Y:S01]  /*6500*/  BPT.TRAP 0x1 ;  /* 0x000000040000795c */ /* 0x000fe20000300000 */
.L_x_1117:
        /* <DEDUP_REMOVED lines=9> */
.L_x_1118:
[----:B-1----:R-:W-:Y:S05]  /*65a0*/  @P1 BRA `(.L_x_1119) ;  /* 0x0000000000081947 */ /* 0x002fea0003800000 */
[----:B------:R-:W1:Y:S02]  /*65b0*/  SYNCS.PHASECHK.TRANS64.TRYWAIT P1, [UR24+0x13230], R9 ;  /* 0x01323009ff0075a7 */ /* 0x000e640008020158 */
[----:B-1----:R-:W-:Y:S05]  /*65c0*/  @!P1 BRA `(.L_x_1120) ;  /* 0x0000015000189947 */ /* 0x002fea0003800000 */
.L_x_1119:
        /* <DEDUP_REMOVED lines=64> */
.L_x_1121:
[----:B------:R-:W-:Y:S01]  /*69d0*/  ULEA UR11, UR26, UR45, 0x3 ;  /* 0x0000002d1a0b7291 */ /* 0x000fe2000f8e183f */
[----:B01----:R-:W-:-:S05]  /*69e0*/  IMAD.U32 R9, RZ, RZ, UR27 ;  /* 0x0000001bff097e24 */ /* 0x003fca000f8e00ff */
[----:B------:R-:W-:-:S04]  /*69f0*/  SHF.L.U32 R9, R9, 0x1f, RZ ;  /* 0x0000001f09097819 */ /* 0x000fc800000006ff */
[----:B------:R0:W1:Y:S01]  /*6a00*/  SYNCS.PHASECHK.TRANS64.TRYWAIT P1, [UR11+0x13250], R9 ;  /* 0x01325009ff0075a7 */ /* 0x000062000802014b */
[----:B------:R-:W-:Y:S05]  /*6a10*/  @!P0 BRA `(.L_x_1122) ;  /* 0x0000000000048947 */ /* 0x000fea0003800000 */
[----:B------:R-:W-:Y:S01]  /*6a20*/  BPT.TRAP 0x1 ;  /* 0x000000040000795c */ /* 0x000fe20000300000 */
.L_x_1122:
[----:B-1----:R-:W-:Y:S05]  /*6a30*/  @P1 BRA `(.L_x_1123) ;  /* 0x0000000000081947 */ /* 0x002fea0003800000 */
[----:B------:R-:W1:Y:S02]  /*6a40*/  SYNCS.PHASECHK.TRANS64.TRYWAIT P1, [UR11+0x13250], R9 ;  /* 0x01325009ff0075a7 */ /* 0x000e64000802014b */
[----:B-1----:R-:W-:Y:S05]  /*6a50*/  @!P1 BRA `(.L_x_1124) ;  /* 0x0000014c000c9947 */ /* 0x002fea0003800000 */
.L_x_1123:
        /* <DEDUP_REMOVED lines=32> */
.L_x_1125:
        /* <DEDUP_REMOVED lines=25> */
[C---:B01----:R-:W-:Y:S01]  /*6df0*/  FMUL.FTZ R9, R0.reuse, R120 ;  /* 0x0000007800097220 */ /* 0x043fe20000410000 */
[C---:B------:R-:W-:Y:S01]  /*6e00*/  FMUL.FTZ R120, R0.reuse, R129 ;  /* 0x0000008100787220 */ /* 0x040fe20000410000 */
[C---:B------:R-:W-:Y:S01]  /*6e10*/  FMUL.FTZ R129, R0.reuse, R60 ;  /* 0x0000003c00817220 */ /* 0x040fe20000410000 */
[C---:B------:R-:W-:Y:S01]  /*6e20*/  FMUL.FTZ R60, R0.reuse, R62 ;  /* 0x0000003e003c7220 */ /* 0x040fe20000410000 */
[C---:B------:R-:W-:Y:S01]  /*6e30*/  FMUL.FTZ R62, R0.reuse, R66 ;  /* 0x00000042003e7220 */ /* 0x040fe20000410000 */
[----:B------:R-:W-:Y:S01]  /*6e40*/  FMUL.FTZ R66, R0, R70 ;  /* 0x0000004600427220 */ /* 0x000fe20000410000 */
[----:B------:R-:W-:-:S02]  /*6e50*/  IMAD R70, R8, -0xa0, RZ ;  /* 0xffffff6008467824 */ /* 0x000fc400078e02ff */
        /* <DEDUP_REMOVED lines=36> */
[----:B------:R-:W-:Y:S01]  /*70a0*/  FMUL.FTZ R92, R0, R92 ;  /* 0x0000005c005c7220 */ /* 0x000fe20000410000 */
        /* <DEDUP_REMOVED lines=27> */
[----:B------:R-:W-:Y:S01]  /*7260*/  IADD3 R134, -R18, R56, R17 ;  /* 0x0000003812867210 */ /* 0x000fe20007ffe111 */
        /* <DEDUP_REMOVED lines=98> */
.L_x_1128:
[----:B------:R-:W-:-:S05]  /*7890*/  IMAD.U32 R138, RZ, RZ, UR21 ;  /* 0x00000015ff8a7e24 */ /* 0x000fca000f8e00ff */
[----:B------:R-:W-:-:S13]  /*78a0*/  ISETP.NE.AND P1, PT, R138, 0x1, PT ;  /* 0x000000018a00780c */ /* 0x000fda0003f25270 */
[----:B------:R-:W1:Y:S02]  /*78b0*/  @P1 LDC.64 R56, c[0x0][0x9e8] ;  /* 0x00027a00ff381b82 */ /* 0x000e640000000a00 */
[----:B-1----:R-:W-:-:S05]  /*78c0*/  @P1 IMAD.HI.U32 R56, R136, R56, RZ ;  /* 0x0000003888381227 */ /* 0x002fca00078e00ff */
[----:B------:R-:W-:-:S07]  /*78d0*/  @P1 SHF.R.U32.HI R136, RZ, R57, R56 ;  /* 0x00000039ff881219 */ /* 0x000fce0000011638 */
.L_x_1129:
[----:B------:R-:W-:Y:S05]  /*78e0*/  BSYNC B0 ;  /* 0x0000000000007941 */ /* 0x000fea0003800000 */
.L_x_1127:
[----:B------:R-:W-:-:S05]  /*78f0*/  IMAD R136, R136, R138, R67 ;  /* 0x0000008a88887224 */ /* 0x000fca00078e0243 */
[----:B------:R-:W-:Y:S02]  /*7900*/  VIADDMNMX R133, R136, R138, R133, PT ;  /* 0x0000008a88857246 */ /* 0x000fe40003800185 */
[----:B------:R-:W-:-:S07]  /*7910*/  VIMNMX R71, R71, R136, !PT ;  /* 0x0000008847477248 */ /* 0x000fce0007fe0100 */
.L_x_1126:
        /* <DEDUP_REMOVED lines=235> */
[----:B------:R-:W-:Y:S01]  /*87d0*/  IADD3 R9, -R18, R17, R9 ;  /* 0x0000001112097210 */ /* 0x000fe20007ffe109 */
        /* <DEDUP_REMOVED lines=11> */
.L_x_1132:
[----:B------:R-:W-:-:S05]  /*8890*/  IMAD.U32 R70, RZ, RZ, UR21 ;  /* 0x00000015ff467e24 */ /* 0x000fca000f8e00ff */
[----:B------:R-:W-:-:S13]  /*88a0*/  ISETP.NE.AND P6, PT, R70, 0x1, PT ;  /* 0x000000014600780c */ /* 0x000fda0003fc5270 */
[----:B------:R-:W0:Y:S02]  /*88b0*/  @P6 LDC.64 R56, c[0x0][0x9e8] ;  /* 0x00027a00ff386b82 */ /* 0x000e240000000a00 */
[----:B0-----:R-:W-:-:S05]  /*88c0*/  @P6 IMAD.HI.U32 R56, R9, R56, RZ ;  /* 0x0000003809386227 */ /* 0x001fca00078e00ff */
[----:B------:R-:W-:-:S07]  /*88d0*/  @P6 SHF.R.U32.HI R9, RZ, R57, R56 ;  /* 0x00000039ff096219 */ /* 0x000fce0000011638 */
.L_x_1133:
[----:B------:R-:W-:Y:S05]  /*88e0*/  BSYNC B0 ;  /* 0x0000000000007941 */ /* 0x000fea0003800000 */
.L_x_1131:
[----:B------:R-:W-:-:S05]  /*88f0*/  IMAD R9, R9, R70, R67 ;  /* 0x0000004609097224 */ /* 0x000fca00078e0243 */
[----:B------:R-:W-:Y:S02]  /*8900*/  VIADDMNMX R135, R9, R70, R135, PT ;  /* 0x0000004609877246 */ /* 0x000fe40003800187 */
[----:B------:R-:W-:-:S07]  /*8910*/  VIMNMX R134, R134, R9, !PT ;  /* 0x0000000986867248 */ /* 0x000fce0007fe0100 */
.L_x_1130:
        /* <DEDUP_REMOVED lines=226> */
[----:B------:R-:W-:Y:S01]  /*9740*/  FSEL R76, R63, -INF , !P4 ;  /* 0xff8000003f4c7808 */ /* 0x000fe20006000000 */
[----:B------:R-:W-:-:S01]  /*9750*/  FFMA.FTZ R88, R88, UR20, -R56 ;  /* 0x0000001458587c23 */ /* 0x000fc20008010838 */
        /* <DEDUP_REMOVED lines=10> */
[----:B0-----:R-:W-:-:S01]  /*9800*/  FFMA.FTZ R123, R132, UR20, -R56 ;  /* 0x00000014847b7c23 */ /* 0x001fc20008010838 */
        /* <DEDUP_REMOVED lines=19> */
[----:B------:R-:W-:Y:S01]  /*9940*/  FSEL R69, R9, RZ, P1 ;  /* 0x000000ff09457208 */ /* 0x000fe20000800000 */
[----:B------:R-:W-:Y:S01]  /*9950*/  MUFU.EX2 R11, R11 ;  /* 0x0000000b000b7308 */ /* 0x000fe20000000800 */
[----:B------:R-:W-:-:S03]  /*9960*/  FMNMX.FTZ R136, R90, R113, !PT ;  /* 0x000000715a887209 */ /* 0x000fc60007810000 */
[----:B------:R-:W-:Y:S01]  /*9970*/  FADD.FTZ R69, -R69, R6 ;  /* 0x0000000645457221 */ /* 0x000fe20000010100 */
[----:B------:R-:W-:-:S03]  /*9980*/  FMNMX.FTZ R113, R91, R136, !PT ;  /* 0x000000885b717209 */ /* 0x000fc60007810000 */
[----:B------:R-:W-:Y:S01]  /*9990*/  FMUL.FTZ R6, R69, UR20 ;  /* 0x0000001445067c20 */ /* 0x000fe20008410000 */
[----:B------:R-:W-:Y:S01]  /*99a0*/  FMNMX.FTZ R136, R94, R113, !PT ;  /* 0x000000715e887209 */ /* 0x000fe20007810000 */
[----:B------:R-:W-:Y:S03]  /*99b0*/  MUFU.EX2 R10, R10 ;  /* 0x0000000a000a7308 */ /* 0x000fe60000000800 */
[----:B------:R-:W-:-:S04]  /*99c0*/  FMNMX.FTZ R113, R95, R136, !PT ;  /* 0x000000885f717209 */ /* 0x000fc80007810000 */
[----:B------:R-:W-:Y:S01]  /*99d0*/  FMNMX.FTZ R136, R96, R113, !PT ;  /* 0x0000007160887209 */ /* 0x000fe20007810000 */
[----:B------:R-:W1:Y:S03]  /*99e0*/  MUFU.EX2 R6, R6 ;  /* 0x0000000600067308 */ /* 0x000e660000000800 */
[----:B------:R-:W-:-:S04]  /*99f0*/  FMNMX.FTZ R113, R97, R136, !PT ;  /* 0x0000008861717209 */ /* 0x000fc80007810000 */
[----:B------:R-:W-:Y:S01]  /*9a00*/  FMNMX.FTZ R136, R98, R113, !PT ;  /* 0x0000007162887209 */ /* 0x000fe20007810000 */
[----:B------:R-:W-:-:S01]  /*9a10*/  FFMA.FTZ R113, R127, UR20, -R56 ;  /* 0x000000147f717c23 */ /* 0x000fc20008010838 */
[----:B------:R-:W-:Y:S01]  /*9a20*/  FFMA.FTZ R127, R77, UR20, -R56 ;  /* 0x000000144d7f7c23 */ /* 0x000fe20008010838 */
[----:B------:R-:W-:Y:S01]  /*9a30*/  FSEL R77, R68, -INF , !P2 ;  /* 0xff800000444d7808 */ /* 0x000fe20005000000 */
[----:B------:R-:W2:Y:S01]  /*9a40*/  MUFU.EX2 R13, R13 ;  /* 0x0000000d000d7308 */ /* 0x000ea20000000800 */
[----:B0-----:R-:W-:-:S04]  /*9a50*/  FMNMX.FTZ R117, R99, R136, !PT ;  /* 0x0000008863757209 */ /* 0x001fc80007810000 */
[----:B------:R-:W-:-:S03]  /*9a60*/  FMNMX.FTZ R136, R72, R117, !PT ;  /* 0x0000007548887209 */ /* 0x000fc60007810000 */
[----:B------:R0:W-:Y:S01]  /*9a70*/  MUFU.EX2 R68, R127 ;  /* 0x0000007f00447308 */ /* 0x0001e20000000800 */
[----:B------:R-:W-:-:S04]  /*9a80*/  FMNMX.FTZ R117, R73, R136, !PT ;  /* 0x0000008849757209 */ /* 0x000fc80007810000 */
[----:B------:R-:W-:-:S03]  /*9a90*/  FMNMX.FTZ R136, R74, R117, !PT ;  /* 0x000000754a887209 */ /* 0x000fc60007810000 */
[----:B------:R-:W3:Y:S01]  /*9aa0*/  MUFU.EX2 R14, R14 ;  /* 0x0000000e000e7308 */ /* 0x000ee20000000800 */
[----:B------:R-:W-:-:S04]  /*9ab0*/  FMNMX.FTZ R117, R75, R136, !PT ;  /* 0x000000884b757209 */ /* 0x000fc80007810000 */
[----:B------:R-:W-:-:S03]  /*9ac0*/  FMNMX.FTZ R136, R78, R117, !PT ;  /* 0x000000754e887209 */ /* 0x000fc60007810000 */
[----:B------:R-:W4:Y:S01]  /*9ad0*/  MUFU.EX2 R21, R21 ;  /* 0x0000001500157308 */ /* 0x000f220000000800 */
[----:B------:R-:W-:-:S04]  /*9ae0*/  FMNMX.FTZ R117, R79, R136, !PT ;  /* 0x000000884f757209 */ /* 0x000fc80007810000 */
[----:B------:R-:W-:-:S03]  /*9af0*/  FMNMX.FTZ R136, R82, R117, !PT ;  /* 0x0000007552887209 */ /* 0x000fc60007810000 */
[----:B------:R-:W5:Y:S01]  /*9b00*/  MUFU.EX2 R120, R120 ;  /* 0x0000007800787308 */ /* 0x000f620000000800 */
[----:B------:R-:W-:-:S04]  /*9b10*/  FMNMX.FTZ R117, R83, R136, !PT ;  /* 0x0000008853757209 */ /* 0x000fc80007810000 */
[----:B------:R-:W-:-:S03]  /*9b20*/  FMNMX.FTZ R136, R58, R117, !PT ;  /* 0x000000753a887209 */ /* 0x000fc60007810000 */
[----:B------:R-:W5:Y:S01]  /*9b30*/  MUFU.EX2 R57, R57 ;  /* 0x0000003900397308 */ /* 0x000f620000000800 */
[----:B------:R-:W-:-:S04]  /*9b40*/  FMNMX.FTZ R117, R59, R136, !PT ;  /* 0x000000883b757209 */ /* 0x000fc80007810000 */
[----:B------:R-:W-:-:S03]  /*9b50*/  FMNMX.FTZ R136, R60, R117, !PT ;  /* 0x000000753c887209 */ /* 0x000fc60007810000 */
[----:B------:R-:W-:Y:S01]  /*9b60*/  MUFU.EX2 R124, R124 ;  /* 0x0000007c007c7308 */ /* 0x000fe20000000800 */
[----:B------:R-:W-:-:S04]  /*9b70*/  FMNMX.FTZ R117, R61, R136, !PT ;  /* 0x000000883d757209 */ /* 0x000fc80007810000 */
[----:B------:R-:W-:-:S03]  /*9b80*/  FMNMX.FTZ R117, R62, R117, !PT ;  /* 0x000000753e757209 */ /* 0x000fc60007810000 */
[----:B------:R-:W-:Y:S01]  /*9b90*/  MUFU.EX2 R67, R67 ;  /* 0x0000004300437308 */ /* 0x000fe20000000800 */
[----:B------:R-:W-:-:S04]  /*9ba0*/  FMNMX.FTZ R117, R76, R117, !PT ;  /* 0x000000754c757209 */ /* 0x000fc80007810000 */
[----:B------:R-:W-:-:S03]  /*9bb0*/  FMNMX.FTZ R134, R66, R117, !PT ;  /* 0x0000007542867209 */ /* 0x000fc60007810000 */
[----:B------:R-:W-:Y:S01]  /*9bc0*/  MUFU.EX2 R104, R104 ;  /* 0x0000006800687308 */ /* 0x000fe20000000800 */
[----:B------:R-:W-:-:S05]  /*9bd0*/  FMNMX.FTZ R134, R77, R134, !PT ;  /* 0x000000864d867209 */ /* 0x000fca0007810000 */
[----:B------:R-:W0:Y:S02]  /*9be0*/  SHFL.BFLY PT, R117, R134, 0x2, 0x1f ;  /* 0x0c401f0086757f89 */ /* 0x000e2400000e0000 */
[----:B------:R-:W-:Y:S08]  /*9bf0*/  MUFU.EX2 R108, R108 ;  /* 0x0000006c006c7308 */ /* 0x000ff00000000800 */
[----:B------:R-:W-:Y:S08]  /*9c00*/  MUFU.EX2 R105, R131 ;  /* 0x0000008300697308 */ /* 0x000ff00000000800 */
[----:B------:R-:W-:Y:S01]  /*9c10*/  MUFU.EX2 R112, R133 ;  /* 0x0000008500707308 */ /* 0x000fe20000000800 */
[----:B0-----:R-:W-:Y:S01]  /*9c20*/  FMNMX.FTZ R127, R134, R117, !PT ;  /* 0x00000075867f7209 */ /* 0x001fe20007810000 */
[----:B------:R-:W-:Y:S01]  /*9c30*/  FFMA.FTZ R117, R129, UR20, -R56 ;  /* 0x0000001481757c23 */ /* 0x000fe20008010838 */
[----:B-1----:R-:W-:-:S05]  /*9c40*/  FFMA.FTZ R129, R6, R4, R11 ;  /* 0x0000000406817223 */ /* 0x002fca000001000b */
        /* <DEDUP_REMOVED lines=34> */
[----:B--2---:R-:W-:-:S01]  /*9e70*/  FADD.FTZ R129, R13, R126 ;  /* 0x0000007e0d817221 */ /* 0x004fc20000010000 */
[--C-:B------:R-:W-:Y:S01]  /*9e80*/  FFMA.FTZ R90, R90, UR20, -R69.reuse ;  /* 0x000000145a5a7c23 */ /* 0x100fe20008010845 */
[----:B------:R-:W-:-:S01]  /*9e90*/  FFMA.FTZ R91, R91, UR20, -R69 ;  /* 0x000000145b5b7c23 */ /* 0x000fc20008010845 */
[----:B------:R-:W0:Y:S01]  /*9ea0*/  MUFU.EX2 R7, R7 ;  /* 0x0000000700077308 */ /* 0x000e220000000800 */
[----:B---3--:R-:W-:-:S01]  /*9eb0*/  FADD.FTZ R126, R14, R129 ;  /* 0x000000810e7e7221 */ /* 0x008fc20000010000 */
[--C-:B------:R-:W-:Y:S01]  /*9ec0*/  FFMA.FTZ R94, R94, UR20, -R69.reuse ;  /* 0x000000145e5e7c23 */ /* 0x100fe20008010845 */
[----:B------:R-:W-:-:S01]  /*9ed0*/  FFMA.FTZ R95, R95, UR20, -R69 ;  /* 0x000000145f5f7c23 */ /* 0x000fc20008010845 */
[----:B------:R-:W-:Y:S01]  /*9ee0*/  FFMA.FTZ R96, R96, UR20, -R69 ;  /* 0x0000001460607c23 */ /* 0x000fe20008010845 */
[----:B----4-:R-:W-:-:S01]  /*9ef0*/  FADD.FTZ R129, R21, R126 ;  /* 0x0000007e15817221 */ /* 0x010fc20000010000 */
[--C-:B------:R-:W-:Y:S01]  /*9f00*/  FFMA.FTZ R97, R97, UR20, -R69.reuse ;  /* 0x0000001461617c23 */ /* 0x100fe20008010845 */
[----:B------:R-:W-:-:S01]  /*9f10*/  FFMA.FTZ R98, R98, UR20, -R69 ;  /* 0x0000001462627c23 */ /* 0x000fc20008010845 */
[----:B------:R-:W1:Y:S01]  /*9f20*/  MUFU.EX2 R12, R12 ;  /* 0x0000000c000c7308 */ /* 0x000e620000000800 */
[----:B-----5:R-:W-:-:S01]  /*9f30*/  FADD.FTZ R126, R120, R129 ;  /* 0x00000081787e7221 */ /* 0x020fc20000010000 */
        /* <DEDUP_REMOVED lines=28> */
[----:B------:R-:W-:-:S02]  /*a100*/  FADD.FTZ R129, R105, R126 ;  /* 0x0000007e69817221 */ /* 0x000fc40000010000 */
        /* <DEDUP_REMOVED lines=118> */
.L_x_1134:
        /* <DEDUP_REMOVED lines=82> */
.L_x_1116:
        /* <DEDUP_REMOVED lines=26> */
.L_x_1137:
[----:B------:R-:W-:Y:S02]  /*af30*/  ULDC UR12, c[0x0][0x9e4] ;  /* 0x00027900000c7ab9 */ /* 0x000fe40000000800 */
[----:B------:R-:W-:-:S11]  /*af40*/  UISETP.NE.AND UP0, UPT, UR12, 0x1, UPT ;  /* 0x000000010c00788c */ /* 0x000fd6000bf05270 */
[----:B------:R-:W-:Y:S02]  /*af50*/  @UP0 ULDC.64 UR14, c[0x0][0x9e8] ;  /* 0x00027a00000e0ab9 */ /* 0x000fe40000000a00 */
[----:B------:R-:W-:-:S04]  /*af60*/  UIMAD.WIDE.U32 UR6, UR10, UR14, URZ ;  /* 0x0000000e0a0672a5 */ /* 0x000fc8000f8e003f */
[----:B------:R-:W-:-:S12]  /*af70*/  @UP0 USHF.R.U32.HI UR10, URZ, UR15, UR7 ;  /* 0x0000000f3f0a0299 */ /* 0x000fd80008011607 */
.L_x_1138:
[----:B------:R-:W-:-:S04]  /*af80*/  UIMAD UR10, UR10, UR12, URZ ;  /* 0x0000000c0a0a72a4 */ /* 0x000fc8000f8e023f */
[----:B------:R-:W-:-:S04]  /*af90*/  UISETP.LT.AND UP0, UPT, UR11, UR10, UPT ;  /* 0x0000000a0b00728c */ /* 0x000fc8000bf01270 */
[----:B------:R-:W-:-:S12]  /*afa0*/  USEL UR11, UR11, UR10, !UP0 ;  /* 0x0000000a0b0b7287 */ /* 0x000fd8000c000000 */
.L_x_1136:
        /* <DEDUP_REMOVED lines=13> */
.L_x_1150:
[----:B------:R-:W-:-:S04]  /*b080*/  UIADD3 UR38, UR22, 0x1, URZ ;  /* 0x0000000116267890 */ /* 0x000fc8000fffe03f */
[----:B------:R-:W-:-:S04]  /*b090*/  UISETP.NE.AND UP0, UPT, UR38, 0x2, UPT ;  /* 0x000000022600788c */ /* 0x000fc8000bf05270 */
[----:B------:R-:W-:Y:S02]  /*b0a0*/  USEL UR37, URZ, 0x1, UP0 ;  /* 0x000000013f257887 */ /* 0x000fe40008000000 */
[----:B------:R-:W-:Y:S02]  /*b0b0*/  USEL UR38, UR38, URZ, UP0 ;  /* 0x0000003f26267287 */ /* 0x000fe40008000000 */
[----:B------:R-:W-:Y:S01]  /*b0c0*/  ULOP3.LUT UR37, UR23, UR37, URZ, 0x3c, !UPT ;  /* 0x0000002517257292 */ /* 0x000fe2000f8e3c3f */
[----:B------:R-:W-:Y:S11]  /*b0d0*/  @!P0 BRA `(.L_x_1140) ;  /* 0x0000000000048947 */ /* 0x000ff60003800000 */
[----:B------:R-:W-:Y:S01]  /*b0e0*/  BPT.TRAP 0x1 ;  /* 0x000000040000795c */ /* 0x000fe20000300000 */
.L_x_1140:
[----:B------:R-:W-:Y:S01]  /*b0f0*/  ULEA UR6, UR38, UR45, 0x3 ;  /* 0x0000002d26067291 */ /* 0x000fe2000f8e183f */
[----:B------:R-:W-:-:S05]  /*b100*/  IMAD.U32 R9, RZ, RZ, UR37 ;  /* 0x00000025ff097e24 */ /* 0x000fca000f8e00ff */
[----:B------:R-:W-:-:S04]  /*b110*/  SHF.L.U32 R9, R9, 0x1f, RZ ;  /* 0x0000001f09097819 */ /* 0x000fc800000006ff */
[----:B------:R0:W1:Y:S01]  /*b120*/  SYNCS.PHASECHK.TRANS64.TRYWAIT P1, [UR6+0x13230], R9 ;  /* 0x01323009ff0075a7 */ /* 0x0000620008020146 */
[----:B------:R-:W-:Y:S05]  /*b130*/  @!P0 BRA `(.L_x_1141) ;  /* 0x0000000000048947 */ /* 0x000fea0003800000 */
[----:B------:R-:W-:Y:S01]  /*b140*/  BPT.TRAP 0x1 ;  /* 0x000000040000795c */ /* 0x000fe20000300000 */
.L_x_1141:
[----:B-1----:R-:W-:Y:S05]  /*b150*/  @P1 BRA `(.L_x_1142) ;  /* 0x0000000000081947 */ /* 0x002fea0003800000 */
[----:B------:R-:W1:Y:S02]  /*b160*/  SYNCS.PHASECHK.TRANS64.TRYWAIT P1, [UR6+0x13230], R9 ;  /* 0x01323009ff0075a7 */ /* 0x000e640008020146 */
[----:B-1----:R-:W-:Y:S05]  /*b170*/  @!P1 BRA `(.L_x_1143) ;  /* 0x00000104005c9947 */ /* 0x002fea0003800000 */
.L_x_1142:
        /* <DEDUP_REMOVED lines=64> */
.L_x_1144:
[----:B------:R-:W-:Y:S01]  /*b580*/  ULEA UR11, UR22, UR45, 0x3 ;  /* 0x0000002d160b7291 */ /* 0x000fe2000f8e183f */
[----:B01----:R-:W-:-:S05]  /*b590*/  IMAD.U32 R9, RZ, RZ, UR23 ;  /* 0x00000017ff097e24 */ /* 0x003fca000f8e00ff */
[----:B------:R-:W-:-:S04]  /*b5a0*/  SHF.L.U32 R9, R9, 0x1f, RZ ;  /* 0x0000001f09097819 */ /* 0x000fc800000006ff */
[----:B------:R0:W1:Y:S01]  /*b5b0*/  SYNCS.PHASECHK.TRANS64.TRYWAIT P1, [UR11+0x13250], R9 ;  /* 0x01325009ff0075a7 */ /* 0x000062000802014b */
[----:B------:R-:W-:Y:S05]  /*b5c0*/  @!P0 BRA `(.L_x_1145) ;  /* 0x0000000000048947 */ /* 0x000fea0003800000 */
[----:B------:R-:W-:Y:S01]  /*b5d0*/  BPT.TRAP 0x1 ;  /* 0x000000040000795c */ /* 0x000fe20000300000 */
.L_x_1145:
[----:B-1----:R-:W-:Y:S05]  /*b5e0*/  @P1 BRA `(.L_x_1146) ;  /* 0x0000000000081947 */ /* 0x002fea0003800000 */
[----:B------:R-:W1:Y:S02]  /*b5f0*/  SYNCS.PHASECHK.TRANS64.TRYWAIT P1, [UR11+0x13250], R9 ;  /* 0x01325009ff0075a7 */ /* 0x000e64000802014b */
[----:B-1----:R-:W-:Y:S05]  /*b600*/  @!P1 BRA `(.L_x_1147) ;  /* 0x0000010000509947 */ /* 0x002fea0003800000 */
.L_x_1146:
        /* <DEDUP_REMOVED lines=32> */
.L_x_1148:
        /* <DEDUP_REMOVED lines=105> */
[----:B------:R-:W-:-:S04]  /*bea0*/  ULEA UR6, UR38, UR45, 0x3 ;  /* 0x0000002d26067291 */ /* 0x000fc8000f8e183f */
[----:B------:R-:W-:Y:S01]  /*beb0*/  UIADD3 UR6, UR6, 0x13240, URZ ;  /* 0x0001324006067890 */ /* 0x000fe2000fffe03f */
[----:B------:R-:W1:Y:S01]  /*bec0*/  MUFU.TANH R126, R126 ;  /* 0x0000007e007e7308 */ /* 0x000e620000002400 */
[----:B--2---:R-:W-:Y:S02]  /*bed0*/  FMNMX.FTZ R129, R123, R56, !PT ;  /* 0x000000387b817209 */ /* 0x004fe40007810000 */
[----:B------:R-:W-:-:S05]  /*bee0*/  UPRMT UR6, UR44, 0x654, UR6 ;  /* 0x000006542c067896 */ /* 0x000fca0008000006 */
[----:B------:R-:W2:Y:S01]  /*bef0*/  MUFU.TANH R125, R125 ;  /* 0x0000007d007d7308 */ /* 0x000ea20000002400 */
[----:B0-----:R-:W-:-:S03]  /*bf00*/  FMNMX.FTZ R56, R124, R9, !PT ;  /* 0x000000097c387209 */ /* 0x001fc60007810000 */
[----:B------:R-:W-:Y:S04]  /*bf10*/  SYNCS.ARRIVE.TRANS64.RED.A1T0 RZ, [UR6], RZ ;  /* 0x000000ffffff79a7 */ /* 0x000fe80008100406 */
        /* <DEDUP_REMOVED lines=391> */
.L_x_1149:
        /* <DEDUP_REMOVED lines=82> */
.L_x_1139:
        /* <DEDUP_REMOVED lines=9> */
[----:B------:R-:W-:-:S05]  /*dd40*/  ULDC UR22, c[0x0][0x9e0] ;  /* 0x0002780000167ab9 */ /* 0x000fca0000000800 */
.L_x_1170:
[----:B------:R-:W-:-:S04]  /*dd50*/  UIADD3 UR38, UR24, 0x1, URZ ;  /* 0x0000000118267890 */ /* 0x000fc8000fffe03f */
[----:B------:R-:W-:-:S04]  /*dd60*/  UISETP.NE.AND UP0, UPT, UR38, 0x2, UPT ;  /* 0x000000022600788c */ /* 0x000fc8000bf05270 */
[----:B------:R-:W-:Y:S02]  /*dd70*/  USEL UR37, URZ, 0x1, UP0 ;  /* 0x000000013f257887 */ /* 0x000fe40008000000 */
[----:B------:R-:W-:Y:S02]  /*dd80*/  USEL UR38, UR38, URZ, UP0 ;  /* 0x0000003f26267287 */ /* 0x000fe40008000000 */
[----:B------:R-:W-:Y:S01]  /*dd90*/  ULOP3.LUT UR37, UR25, UR37, URZ, 0x3c, !UPT ;  /* 0x0000002519257292 */ /* 0x000fe2000f8e3c3f */
[----:B------:R-:W-:Y:S11]  /*dda0*/  @!P0 BRA `(.L_x_1152) ;  /* 0x0000000000048947 */ /* 0x000ff60003800000 */
[----:B------:R-:W-:Y:S01]  /*ddb0*/  BPT.TRAP 0x1 ;  /* 0x000000040000795c */ /* 0x000fe20000300000 */
.L_x_1152:
[----:B------:R-:W-:Y:S01]  /*ddc0*/  ULEA UR6, UR38, UR45, 0x3 ;  /* 0x0000002d26067291 */ /* 0x000fe2000f8e183f */
[----:B------:R-:W-:-:S05]  /*ddd0*/  IMAD.U32 R9, RZ, RZ, UR37 ;  /* 0x00000025ff097e24 */ /* 0x000fca000f8e00ff */
[----:B------:R-:W-:-:S04]  /*dde0*/  SHF.L.U32 R9, R9, 0x1f, RZ ;  /* 0x0000001f09097819 */ /* 0x000fc800000006ff */
[----:B------:R0:W1:Y:S01]  /*ddf0*/  SYNCS.PHASECHK.TRANS64.TRYWAIT P1, [UR6+0x13230], R9 ;  /* 0x01323009ff0075a7 */ /* 0x0000620008020146 */
[----:B------:R-:W-:Y:S05]  /*de00*/  @!P0 BRA `(.L_x_1153) ;  /* 0x0000000000048947 */ /* 0x000fea0003800000 */
[----:B------:R-:W-:Y:S01]  /*de10*/  BPT.TRAP 0x1 ;  /* 0x000000040000795c */ /* 0x000fe20000300000 */
.L_x_1153:
[----:B-1----:R-:W-:Y:S05]  /*de20*/  @P1 BRA `(.L_x_1154) ;  /* 0x0000000000081947 */ /* 0x002fea0003800000 */
[----:B------:R-:W1:Y:S02]  /*de30*/  SYNCS.PHASECHK.TRANS64.TRYWAIT P1, [UR6+0x13230], R9 ;  /* 0x01323009ff0075a7 */ /* 0x000e640008020146 */
[----:B-1----:R-:W-:Y:S05]  /*de40*/  @!P1 BRA `(.L_x_1155) ;  /* 0x000000d800589947 */ /* 0x002fea0003800000 */
.L_x_1154:
        /* <DEDUP_REMOVED lines=64> */
.L_x_1156:
[----:B------:R-:W-:Y:S01]  /*e250*/  ULEA UR11, UR24, UR45, 0x3 ;  /* 0x0000002d180b7291 */ /* 0x000fe2000f8e183f */
[----:B01----:R-:W-:-:S05]  /*e260*/  IMAD.U32 R9, RZ, RZ, UR25 ;  /* 0x00000019ff097e24 */ /* 0x003fca000f8e00ff */
[----:B------:R-:W-:-:S04]  /*e270*/  SHF.L.U32 R9, R9, 0x1f, RZ ;  /* 0x0000001f09097819 */ /* 0x000fc800000006ff */
[----:B------:R0:W1:Y:S01]  /*e280*/  SYNCS.PHASECHK.TRANS64.TRYWAIT P1, [UR11+0x13250], R9 ;  /* 0x01325009ff0075a7 */ /* 0x000062000802014b */
[----:B------:R-:W-:Y:S05]  /*e290*/  @!P0 BRA `(.L_x_1157) ;  /* 0x0000000000048947 */ /* 0x000fea0003800000 */
[----:B------:R-:W-:Y:S01]  /*e2a0*/  BPT.TRAP 0x1 ;  /* 0x000000040000795c */ /* 0x000fe20000300000 */
.L_x_1157:
[----:B-1----:R-:W-:Y:S05]  /*e2b0*/  @P1 BRA `(.L_x_1158) ;  /* 0x0000000000081947 */ /* 0x002fea0003800000 */
[----:B------:R-:W1:Y:S02]  /*e2c0*/  SYNCS.PHASECHK.TRANS64.TRYWAIT P1, [UR11+0x13250], R9 ;  /* 0x01325009ff0075a7 */ /* 0x000e64000802014b */
[----:B-1----:R-:W-:Y:S05]  /*e2d0*/  @!P1 BRA `(.L_x_1159) ;  /* 0x000000d4004c9947 */ /* 0x002fea0003800000 */
.L_x_1158:
        /* <DEDUP_REMOVED lines=32> */
.L_x_1160:
        /* <DEDUP_REMOVED lines=25> */
[----:B------:R-:W-:Y:S01]  /*e670*/  ULEA UR6, UR38, UR45, 0x3 ;  /* 0x0000002d26067291 */ /* 0x000fe2000f8e183f */
[C---:B------:R-:W-:Y:S01]  /*e680*/  FMUL.FTZ R13, R0.reuse, R124 ;  /* 0x0000007c000d7220 */ /* 0x040fe20000410000 */
[C---:B------:R-:W-:Y:S01]  /*e690*/  FMUL.FTZ R124, R0.reuse, R133 ;  /* 0x00000085007c7220 */ /* 0x040fe20000410000 */
[C---:B------:R-:W-:Y:S01]  /*e6a0*/  FMUL.FTZ R133, R0.reuse, R69 ;  /* 0x0000004500857220 */ /* 0x040fe20000410000 */
[----:B------:R-:W-:Y:S01]  /*e6b0*/  UIADD3 UR6, UR6, 0x13240, URZ ;  /* 0x0001324006067890 */ /* 0x000fe2000fffe03f */
[----:B01----:R-:W-:Y:S01]  /*e6c0*/  FMUL.FTZ R9, R0, R120 ;  /* 0x0000007800097220 */ /* 0x003fe20000410000 */
        /* <DEDUP_REMOVED lines=10> */
[----:B------:R-:W-:Y:S01]  /*e770*/  UPRMT UR6, UR44, 0x654, UR6 ;  /* 0x000006542c067896 */ /* 0x000fe20008000006 */
        /* <DEDUP_REMOVED lines=54> */
[----:B------:R-:W-:Y:S01]  /*eae0*/  SYNCS.ARRIVE.TRANS64.RED.A1T0 RZ, [UR6], RZ ;  /* 0x000000ffffff79a7 */ /* 0x000fe20008100406 */
[----:B------:R-:W-:Y:S01]  /*eaf0*/  ULOP3.LUT UR6, URZ, UR23, URZ, 0x33, !UPT ;  /* 0x000000173f067292 */ /* 0x000fe2000f8e333f */
[----:B------:R-:W-:Y:S01]  /*eb00*/  VIADD R67, R56, 0xffffffff ;  /* 0xffffffff38437836 */ /* 0x000fe20000000000 */
[----:B------:R-:W-:-:S04]  /*eb10*/  IADD3 R134, -R18, R56, R17 ;  /* 0x0000003812867210 */ /* 0x000fc80007ffe111 */
[----:B------:R-:W2:Y:S01]  /*eb20*/  MUFU.TANH R10, R10 ;  /* 0x0000000a000a7308 */ /* 0x000ea20000002400 */
[C---:B------:R-:W-:Y:S02]  /*eb30*/  VIADD R135, R134.reuse, UR22 ;  /* 0x0000001686877c36 */ /* 0x040fe40008000000 */
        /* <DEDUP_REMOVED lines=94> */
.L_x_1163:
[----:B------:R-:W-:-:S05]  /*f120*/  IMAD.U32 R138, RZ, RZ, UR21 ;  /* 0x00000015ff8a7e24 */ /* 0x000fca000f8e00ff */
[----:B------:R-:W-:-:S13]  /*f130*/  ISETP.NE.AND P1, PT, R138, 0x1, PT ;  /* 0x000000018a00780c */ /* 0x000fda0003f25270 */
[----:B------:R-:W1:Y:S02]  /*f140*/  @P1 LDC.64 R56, c[0x0][0x9e8] ;  /* 0x00027a00ff381b82 */ /* 0x000e640000000a00 */
[----:B-1----:R-:W-:-:S05]  /*f150*/  @P1 IMAD.HI.U32 R56, R136, R56, RZ ;  /* 0x0000003888381227 */ /* 0x002fca00078e00ff */
[----:B------:R-:W-:-:S07]  /*f160*/  @P1 SHF.R.U32.HI R136, RZ, R57, R56 ;  /* 0x00000039ff881219 */ /* 0x000fce0000011638 */
.L_x_1164:
[----:B------:R-:W-:Y:S05]  /*f170*/  BSYNC B0 ;  /* 0x0000000000007941 */ /* 0x000fea0003800000 */
.L_x_1162:
[----:B------:R-:W-:-:S05]  /*f180*/  IMAD R136, R136, R138, R67 ;  /* 0x0000008a88887224 */ /* 0x000fca00078e0243 */
[----:B------:R-:W-:Y:S02]  /*f190*/  VIADDMNMX R71, R136, R138, R71, PT ;  /* 0x0000008a88477246 */ /* 0x000fe40003800147 */
[----:B------:R-:W-:-:S07]  /*f1a0*/  VIMNMX R70, R70, R136, !PT ;  /* 0x0000008846467248 */ /* 0x000fce0007fe0100 */
.L_x_1161:
[C---:B------:R-:W-:Y:S02]  /*f1b0*/  ISETP.GE.AND P2, PT, R69.reuse, 0x9, PT ;  /* 0x000000094500780c */ /* 0x040fe40003f46270 */
        /* <DEDUP_REMOVED lines=246> */
.L_x_1167:
[----:B------:R-:W-:-:S05]  /*10120*/  IMAD.U32 R70, RZ, RZ, UR21 ;  /* 0x00000015ff467e24 */ /* 0x000fca000f8e00ff */
[----:B------:R-:W-:-:S13]  /*10130*/  ISETP.NE.AND P6, PT, R70, 0x1, PT ;  /* 0x000000014600780c */ /* 0x000fda0003fc5270 */
[----:B------:R-:W0:Y:S02]  /*10140*/  @P6 LDC.64 R56, c[0x0][0x9e8] ;  /* 0x00027a00ff386b82 */ /* 0x000e240000000a00 */
[----:B0-----:R-:W-:-:S05]  /*10150*/  @P6 IMAD.HI.U32 R56, R9, R56, RZ ;  /* 0x0000003809386227 */ /* 0x001fca00078e00ff */
[----:B------:R-:W-:-:S07]  /*10160*/  @P6 SHF.R.U32.HI R9, RZ, R57, R56 ;  /* 0x00000039ff096219 */ /* 0x000fce0000011638 */
.L_x_1168:
[----:B------:R-:W-:Y:S05]  /*10170*/  BSYNC B0 ;  /* 0x0000000000007941 */ /* 0x000fea0003800000 */
.L_x_1166:
[----:B------:R-:W-:-:S05]  /*10180*/  IMAD R9, R9, R70, R67 ;  /* 0x0000004609097224 */ /* 0x000fca00078e0243 */
[----:B------:R-:W-:Y:S02]  /*10190*/  VIADDMNMX R135, R9, R70, R135, PT ;  /* 0x0000004609877246 */ /* 0x000fe40003800187 */
[----:B------:R-:W-:-:S07]  /*101a0*/  VIMNMX R134, R134, R9, !PT ;  /* 0x0000000986867248 */ /* 0x000fce0007fe0100 */
.L_x_1165:
        /* <DEDUP_REMOVED lines=259> */
[----:B0-----:R-:W-:-:S01]  /*111e0*/  FFMA.FTZ R117, R76, UR20, -R56 ;  /* 0x000000144c757c23 */ /* 0x001fc20008010838 */
[----:B------:R-:W-:-:S02]  /*111f0*/  FMNMX.FTZ R132, R90, R109, !PT ;  /* 0x0000006d5a847209 */ /* 0x000fc40007810000 */
[----:B------:R-:W-:Y:S02]  /*11200*/  FSEL R76, R63, -INF , !P4 ;  /* 0xff8000003f4c7808 */ /* 0x000fe40006000000 */
[----:B------:R-:W-:Y:S02]  /*11210*/  FMNMX.FTZ R109, R91, R132, !PT ;  /* 0x000000845b6d7209 */ /* 0x000fe40007810000 */
[----:B------:R0:W-:Y:S02]  /*11220*/  MUFU.EX2 R63, R117 ;  /* 0x00000075003f7308 */ /* 0x0001e40000000800 */
[----:B------:R-:W-:-:S04]  /*11230*/  FMNMX.FTZ R132, R94, R109, !PT ;  /* 0x0000006d5e847209 */ /* 0x000fc80007810000 */
[----:B------:R-:W-:Y:S02]  /*11240*/  FMNMX.FTZ R109, R95, R132, !PT ;  /* 0x000000845f6d7209 */ /* 0x000fe40007810000 */
[----:B------:R-:W-:Y:S01]  /*11250*/  MUFU.EX2 R10, R10 ;  /* 0x0000000a000a7308 */ /* 0x000fe20000000800 */
[----:B0-----:R-:W-:-:S01]  /*11260*/  FFMA.FTZ R117, R131, UR20, -R56 ;  /* 0x0000001483757c23 */ /* 0x001fc20008010838 */
[----:B------:R-:W-:-:S04]  /*11270*/  FMNMX.FTZ R132, R96, R109, !PT ;  /* 0x0000006d60847209 */ /* 0x000fc80007810000 */
[----:B------:R-:W-:Y:S02]  /*11280*/  FMNMX.FTZ R109, R97, R132, !PT ;  /* 0x00000084616d7209 */ /* 0x000fe40007810000 */
[----:B------:R-:W-:Y:S02]  /*11290*/  MUFU.EX2 R13, R13 ;  /* 0x0000000d000d7308 */ /* 0x000fe40000000800 */
[----:B------:R-:W-:Y:S01]  /*112a0*/  FMNMX.FTZ R132, R98, R109, !PT ;  /* 0x0000006d62847209 */ /* 0x000fe20007810000 */
[----:B------:R-:W-:Y:S01]  /*112b0*/  FFMA.FTZ R109, R127, UR20, -R56 ;  /* 0x000000147f6d7c23 */ /* 0x000fe20008010838 */
[----:B------:R-:W-:Y:S02]  /*112c0*/  FSEL R127, R9, RZ, P1 ;  /* 0x000000ff097f7208 */ /* 0x000fe40000800000 */
[----:B------:R-:W-:Y:S02]  /*112d0*/  FMNMX.FTZ R113, R99, R132, !PT ;  /* 0x0000008463717209 */ /* 0x000fe40007810000 */
[----:B------:R-:W-:Y:S01]  /*112e0*/  MUFU.EX2 R14, R14 ;  /* 0x0000000e000e7308 */ /* 0x000fe20000000800 */
[----:B------:R-:W-:-:S01]  /*112f0*/  FADD.FTZ R127, -R127, R6 ;  /* 0x000000067f7f7221 */ /* 0x000fc20000010100 */
[----:B------:R-:W-:-:S03]  /*11300*/  FMNMX.FTZ R132, R72, R113, !PT ;  /* 0x0000007148847209 */ /* 0x000fc60007810000 */
[----:B------:R-:W-:Y:S01]  /*11310*/  FMUL.FTZ R6, R127, UR20 ;  /* 0x000000147f067c20 */ /* 0x000fe20008410000 */
[----:B------:R-:W-:Y:S02]  /*11320*/  FMNMX.FTZ R113, R73, R132, !PT ;  /* 0x0000008449717209 */ /* 0x000fe40007810000 */
[----:B------:R-:W-:Y:S02]  /*11330*/  MUFU.EX2 R21, R21 ;  /* 0x0000001500157308 */ /* 0x000fe40000000800 */
[----:B------:R-:W-:-:S04]  /*11340*/  FMNMX.FTZ R132, R74, R113, !PT ;  /* 0x000000714a847209 */ /* 0x000fc80007810000 */
[----:B------:R-:W-:Y:S02]  /*11350*/  FMNMX.FTZ R113, R75, R132, !PT ;  /* 0x000000844b717209 */ /* 0x000fe40007810000 */
[----:B------:R-:W0:Y:S02]  /*11360*/  MUFU.EX2 R6, R6 ;  /* 0x0000000600067308 */ /* 0x000e240000000800 */
[----:B------:R-:W-:-:S04]  /*11370*/  FMNMX.FTZ R132, R78, R113, !PT ;  /* 0x000000714e847209 */ /* 0x000fc80007810000 */
[----:B------:R-:W-:Y:S02]  /*11380*/  FMNMX.FTZ R113, R79, R132, !PT ;  /* 0x000000844f717209 */ /* 0x000fe40007810000 */
[----:B------:R-:W1:Y:S02]  /*11390*/  MUFU.EX2 R120, R120 ;  /* 0x0000007800787308 */ /* 0x000e640000000800 */
[----:B------:R-:W-:-:S04]  /*113a0*/  FMNMX.FTZ R132, R82, R113, !PT ;  /* 0x0000007152847209 */ /* 0x000fc80007810000 */
[----:B------:R-:W-:Y:S02]  /*113b0*/  FMNMX.FTZ R113, R83, R132, !PT ;  /* 0x0000008453717209 */ /* 0x000fe40007810000 */
[----:B------:R-:W2:Y:S02]  /*113c0*/  MUFU.EX2 R57, R57 ;  /* 0x0000003900397308 */ /* 0x000ea40000000800 */
        /* <DEDUP_REMOVED lines=11> */
[----:B------:R-:W-:Y:S03]  /*11480*/  MUFU.EX2 R108, R108 ;  /* 0x0000006c006c7308 */ /* 0x000fe60000000800 */
[----:B------:R-:W3:Y:S05]  /*11490*/  SHFL.BFLY PT, R113, R132, 0x2, 0x1f ;  /* 0x0c401f0084717f89 */ /* 0x000eea00000e0000 */
[----:B------:R-:W-:Y:S08]  /*114a0*/  MUFU.EX2 R71, R136 ;  /* 0x0000008800477308 */ /* 0x000ff00000000800 */
[----:B------:R-:W-:Y:S08]  /*114b0*/  MUFU.EX2 R105, R105 ;  /* 0x0000006900697308 */ /* 0x000ff00000000800 */
[----:B------:R-:W-:Y:S01]  /*114c0*/  MUFU.EX2 R88, R88 ;  /* 0x0000005800587308 */ /* 0x000fe20000000800 */
[----:B---3--:R-:W-:Y:S01]  /*114d0*/  FMNMX.FTZ R123, R132, R113, !PT ;  /* 0x00000071847b7209 */ /* 0x008fe20007810000 */
[----:B------:R-:W-:Y:S01]  /*114e0*/  FFMA.FTZ R113, R129, UR20, -R56 ;  /* 0x0000001481717c23 */ /* 0x000fe20008010838 */
[----:B0-----:R-:W-:-:S03]  /*114f0*/  FFMA.FTZ R129, R6, R4, R11 ;  /* 0x0000000406817223 */ /* 0x001fc6000001000b */
[----:B------:R-:W0:Y:S02]  /*11500*/  SHFL.BFLY PT, R132, R123, 0x1, 0x1f ;  /* 0x0c201f007b847f89 */ /* 0x000e2400000e0000 */
[----:B------:R-:W-:Y:S08]  /*11510*/  MUFU.EX2 R89, R89 ;  /* 0x0000005900597308 */ /* 0x000ff00000000800 */
[----:B------:R-:W-:Y:S08]  /*11520*/  MUFU.EX2 R92, R92 ;  /* 0x0000005c005c7308 */ /* 0x000ff00000000800 */
[----:B------:R-:W-:Y:S01]  /*11530*/  MUFU.EX2 R93, R93 ;  /* 0x0000005d005d7308 */ /* 0x000fe20000000800 */
[----:B0-----:R-:W-:Y:S01]  /*11540*/  FMNMX.FTZ R56, R123, R132, !PT ;  /* 0x000000847b387209 */ /* 0x001fe20007810000 */
[----:B------:R-:W-:-:S06]  /*11550*/  IMAD.U32 R123, RZ, RZ, UR20 ;  /* 0x00000014ff7b7e24 */ /* 0x000fcc000f8e00ff */
[----:B------:R-:W-:Y:S01]  /*11560*/  MUFU.EX2 R109, R109 ;  /* 0x0000006d006d7308 */ /* 0x000fe20000000800 */
[C---:B------:R-:W-:Y:S01]  /*11570*/  FSETP.NEU.FTZ.AND P1, PT, R56.reuse, -INF , PT ;  /* 0xff8000003800780b */ /* 0x040fe20003f3d000 */
[----:B------:R-:W-:-:S05]  /*11580*/  FFMA.FTZ R123, R56, R123, -8 ;  /* 0xc1000000387b7423 */ /* 0x000fca000001007b */
[----:B------:R-:W-:Y:S01]  /*11590*/  FSEL R123, R123, RZ, P1 ;  /* 0x000000ff7b7b7208 */ /* 0x000fe20000800000 */
[----:B------:R-:W-:Y:S04]  /*115a0*/  MUFU.EX2 R128, R128 ;  /* 0x0000008000807308 */ /* 0x000fe80000000800 */
        /* <DEDUP_REMOVED lines=33> */
[----:B------:R-:W3:Y:S01]  /*117c0*/  MUFU.EX2 R12, R12 ;  /* 0x0000000c000c7308 */ /* 0x000ee20000000800 */
[----:B-1----:R-:W-:-:S01]  /*117d0*/  FADD.FTZ R126, R120, R129 ;  /* 0x00000081787e7221 */ /* 0x002fc20000010000 */
[--C-:B------:R-:W-:Y:S01]  /*117e0*/  FFMA.FTZ R99, R99, UR20, -R123.reuse ;  /* 0x0000001463637c23 */ /* 0x100fe2000801087b */
[----:B------:R-:W-:-:S01]  /*117f0*/  FFMA.FTZ R72, R72, UR20, -R123 ;  /* 0x0000001448487c23 */ /* 0x000fc2000801087b */
[----:B------:R-:W-:Y:S01]  /*11800*/  FFMA.FTZ R73, R73, UR20, -R123 ;  /* 0x0000001449497c23 */ /* 0x000fe2000801087b */
[----:B--2---:R-:W-:-:S01]  /*11810*/  FADD.FTZ R129, R57, R126 ;  /* 0x0000007e39817221 */ /* 0x004fc20000010000 */
[--C-:B------:R-:W-:Y:S01]  /*11820*/  FFMA.FTZ R74, R74, UR20, -R123.reuse ;  /* 0x000000144a4a7c23 */ /* 0x100fe2000801087b */
[----:B------:R-:W-:-:S01]  /*11830*/  FFMA.FTZ R75, R75, UR20, -R123 ;  /* 0x000000144b4b7c23 */ /* 0x000fc2000801087b */
[----:B------:R-:W1:Y:S01]  /*11840*/  MUFU.EX2 R15, R15 ;  /* 0x0000000f000f7308 */ /* 0x000e620000000800 */
        /* <DEDUP_REMOVED lines=8> */
[----:B---3--:R-:W-:-:S01]  /*118d0*/  FADD.FTZ R4, R12, R3 ;  /* 0x000000030c047221 */ /* 0x008fc20000010000 */
[----:B------:R-:W-:Y:S01]  /*118e0*/  FADD.FTZ R126, R104, R129 ;  /* 0x00000081687e7221 */ /* 0x000fe20000010000 */
[----:B------:R-:W-:-:S01]  /*118f0*/  FFMA.FTZ R83, R83, UR20, -R123 ;  /* 0x0000001453537c23 */ /* 0x000fc2000801087b */
[--C-:B------:R-:W-:Y:S01]  /*11900*/  FFMA.FTZ R58, R58, UR20, -R123.reuse ;  /* 0x000000143a3a7c23 */ /* 0x100fe2000801087b */
[----:B------:R-:W-:-:S01]  /*11910*/  FFMA.FTZ R59, R59, UR20, -R123 ;  /* 0x000000143b3b7c23 */ /* 0x000fc2000801087b */
[----:B------:R-:W-:Y:S01]  /*11920*/  FADD.FTZ R129, R69, R126 ;  /* 0x0000007e45817221 */ /* 0x000fe20000010000 */
[----:B------:R-:W-:-:S01]  /*11930*/  FFMA.FTZ R60, R60, UR20, -R123 ;  /* 0x000000143c3c7c23 */ /* 0x000fc2000801087b */
[----:B------:R-:W2:Y:S01]  /*11940*/  MUFU.EX2 R121, R121 ;  /* 0x0000007900797308 */ /* 0x000ea20000000800 */
        /* <DEDUP_REMOVED lines=8> */
[----:B0-----:R-:W-:-:S01]  /*119d0*/  FADD.FTZ R4, R20, R3 ;  /* 0x0000000314047221 */ /* 0x001fc20000010000 */
[----:B------:R-:W-:-:S04]  /*119e0*/  FADD.FTZ R126, R112, R129 ;  /* 0x00000081707e7221 */ /* 0x000fc80000010000 */
[----:B------:R-:W-:Y:S02]  /*119f0*/  FADD.FTZ R129, R105, R126 ;  /* 0x0000007e69817221 */ /* 0x000fe40000010000 */
[----:B------:R-:W0:Y:S01]  /*11a00*/  MUFU.EX2 R125, R125 ;  /* 0x0000007d007d7308 */ /* 0x000e220000000800 */
[----:B--2---:R-:W-:-:S01]  /*11a10*/  FADD.FTZ R3, R121, R4 ;  /* 0x0000000479037221 */ /* 0x004fc20000010000 */
[----:B------:R-:W-:-:S06]  /*11a20*/  FADD.FTZ R129, R116, R129 ;  /* 0x0000008174817221 */ /* 0x000fcc0000010000 */
        /* <DEDUP_REMOVED lines=19> */
[----:B-1----:R-:W-:-:S01]  /*11b60*/  FADD.FTZ R3, R119, R4 ;  /* 0x0000000477037221 */ /* 0x002fc20000010000 */
[----:B------:R-:W-:-:S06]  /*11b70*/  FADD.FTZ R4, R88, R129 ;  /* 0x0000008158047221 */ /* 0x000fcc0000010000 */
        /* <DEDUP_REMOVED lines=8> */
[----:B-1----:R-:W-:-:S01]  /*11c00*/  FADD.FTZ R126, R94, R129 ;  /* 0x000000815e7e7221 */ /* 0x002fc20000010000 */
[----:B------:R-:W-:-:S04]  /*11c10*/  FADD.FTZ R129, R109, R4 ;  /* 0x000000046d817221 */ /* 0x000fc80000010000 */
[----:B------:R-:W-:Y:S02]  /*11c20*/  FADD.FTZ R129, R128, R129 ;  /* 0x0000008180817221 */ /* 0x000fe40000010000 */
        /* <DEDUP_REMOVED lines=19> */
[----:B0-----:R-:W-:-:S04]  /*11d60*/  FADD.FTZ R4, R103, R4 ;  /* 0x0000000467047221 */ /* 0x001fc80000010000 */
[----:B------:R-:W-:-:S03]  /*11d70*/  FADD.FTZ R129, R63, R4 ;  /* 0x000000043f817221 */ /* 0x000fc60000010000 */
        /* <DEDUP_REMOVED lines=8> */
[----:B--2---:R-:W-:-:S01]  /*11e00*/  FADD.FTZ R4, R80, R129 ;  /* 0x0000008150047221 */ /* 0x004fc20000010000 */
[----:B------:R-:W-:-:S06]  /*11e10*/  FFMA.FTZ R129, R76, UR20, -R123 ;  /* 0x000000144c817c23 */ /* 0x000fcc000801087b */
        /* <DEDUP_REMOVED lines=41> */
[----:B--2---:R-:W-:-:S01]  /*120b0*/  FADD.FTZ R76, R66, R3 ;  /* 0x00000003424c7221 */ /* 0x004fc20000010000 */
[----:B-1----:R-:W-:-:S03]  /*120c0*/  FADD.FTZ R4, R132, R123 ;  /* 0x0000007b84047221 */ /* 0x002fc60000010000 */
[----:B0-----:R-:W-:Y:S01]  /*120d0*/  FADD.FTZ R3, R77, R76 ;  /* 0x0000004c4d037221 */ /* 0x001fe20000010000 */
[----:B------:R-:W-:Y:S06]  /*120e0*/  @!P0 BRA `(.L_x_1169) ;  /* 0x0000000000048947 */ /* 0x000fec0003800000 */
[----:B------:R-:W-:Y:S01]  /*120f0*/  BPT.TRAP 0x1 ;  /* 0x000000040000795c */ /* 0x000fe20000300000 */
.L_x_1169:
        /* <DEDUP_REMOVED lines=82> */
.L_x_1151:
[----:B------:R-:W-:Y:S06]  /*12620*/  BAR.ARV 0x8, 0x200 ;  /* 0x0208000000007b1d */ /* 0x000fec0000002000 */
[----:B------:R-:W-:Y:S05]  /*12630*/  @!P0 BRA `(.L_x_1171) ;  /* 0x0000000000048947 */ /* 0x000fea0003800000 */
[----:B------:R-:W-:Y:S01]  /*12640*/  BPT.TRAP 0x1 ;  /* 0x000000040000795c */ /* 0x000fe20000300000 */
.L_x_1171:
[----:B------:R-:W-:Y:S01]  /*12650*/  ULEA UR14, UR38, UR45, 0x3 ;  /* 0x0000002d260e7291 */ /* 0x000fe2000f8e183f */
[----:B------:R-:W-:-:S05]  /*12660*/  IMAD.U32 R0, RZ, RZ, UR37 ;  /* 0x00000025ff007e24 */ /* 0x000fca000f8e00ff */
[----:B------:R-:W-:-:S04]  /*12670*/  SHF.L.U32 R0, R0, 0x1f, RZ ;  /* 0x0000001f00007819 */ /* 0x000fc800000006ff */
[----:B------:R0:W1:Y:S01]  /*12680*/  SYNCS.PHASECHK.TRANS64.TRYWAIT P1, [UR14+0x13250], R0 ;  /* 0x01325000ff0075a7 */ /* 0x000062000802014e */
[----:B------:R-:W-:Y:S05]  /*12690*/  @!P0 BRA `(.L_x_1172) ;  /* 0x0000000000048947 */ /* 0x000fea0003800000 */
[----:B------:R-:W-:Y:S01]  /*126a0*/  BPT.TRAP 0x1 ;  /* 0x000000040000795c */ /* 0x000fe20000300000 */
.L_x_1172:
[----:B-1----:R-:W-:Y:S05]  /*126b0*/  @P1 BRA `(.L_x_1173) ;  /* 0x0000000000081947 */ /* 0x002fea0003800000 */
[----:B------:R-:W1:Y:S02]  /*126c0*/  SYNCS.PHASECHK.TRANS64.TRYWAIT P1, [UR14+0x13250], R0 ;  /* 0x01325000ff0075a7 */ /* 0x000e64000802014e */
[----:B-1----:R-:W-:Y:S05]  /*126d0*/  @!P1 BRA `(.L_x_1174) ;  /* 0x0000009000649947 */ /* 0x002fea0003800000 */
.L_x_1173:
[----:B------:R-:W-:Y:S01]  /*126e0*/  ULDC.64 UR4, c[0x0][0x9a0] ;  /* 0x0002680000047ab9 */ /* 0x000fe20000000a00 */
[----:B------:R-:W-:Y:S01]  /*126f0*/  UIADD3 UR45, UR45, 0x1000, URZ ;  /* 0x000010002d2d7890 */ /* 0x000fe2000fffe03f */
[----:B------:R-:W-:Y:S01]  /*12700*/  WARPGROUP.ARRIVE ;  /* 0x00000000000079c5 */ /* 0x000fe20000000000 */
[----:B------:R-:W-:Y:S01]  /*12710*/  UISETP.NE.U32.AND UP0, UPT, UR4, URZ, UPT ;  /* 0x0000003f0400728c */ /* 0x000fe2000bf05070 */
[----:B01----:R-:W-:Y:S01]  /*12720*/  IMAD.MOV.U32 R0, RZ, RZ, 0x3f800000 ;  /* 0x3f800000ff007424 */ /* 0x003fe200078e00ff */
        /* <DEDUP_REMOVED lines=8> */
[----:B------:R-:W-:Y:S01]  /*127b0*/  @UP0 UIMAD UR6, UR6, UR10, URZ ;  /* 0x0000000a060602a4 */ /* 0x000fe2000f8e023f */
[----:B------:R-:W-:Y:S01]  /*127c0*/  @UP0 ULDC.64 UR12, c[0x0][0x9d0] ;  /* 0x00027400000c0ab9 */ /* 0x000fe20000000a00 */
[----:B------:R-:W-:Y:S02]  /*127d0*/  @UP0 UIMAD.WIDE.U32 UR8, UR47, UR10, URZ ;  /* 0x0000000a2f0802a5 */ /* 0x000fe4000f8e003f */
[----:B------:R-:W-:Y:S02]  /*127e0*/  @UP0 UIMAD UR6, UR47, UR11, UR6 ;  /* 0x0000000b2f0602a4 */ /* 0x000fe4000f8e0206 */
[----:B------:R-:W-:-:S02]  /*127f0*/  UIMAD UR10, UR38, 0x280, UR45 ;  /* 0x00000280260a78a4 */ /* 0x000fc4000f8e022d */
[----:B------:R-:W-:Y:S02]  /*12800*/  @UP0 UIMAD UR7, UR7, UR12, URZ ;  /* 0x0000000c070702a4 */ /* 0x000fe4000f8e023f */
        /* <DEDUP_REMOVED lines=27> */
[----:B------:R-:W1:Y:S04]  /*129c0*/  SHFL.BFLY PT, R5, R4, 0x2, 0x1f ;  /* 0x0c401f0004057f89 */ /* 0x000e6800000e0000 */
[----:B------:R-:W3:Y:S01]  /*129d0*/  SHFL.BFLY PT, R8, R3, 0x2, 0x1f ;  /* 0x0c401f0003087f89 */ /* 0x000ee200000e0000 */
[----:B------:R-:W-:Y:S02]  /*129e0*/  WARPGROUP.DEPBAR.LE gsb0, 0x0 ;  /* 0x00008000000079c5 */ /* 0x000fe40000010000 */
[----:B------:R-:W-:-:S06]  /*129f0*/  WARPGROUP.ARRIVE ;  /* 0x00000000000079c5 */ /* 0x000fcc0000000000 */
[----:B------:R-:W-:Y:S01]  /*12a00*/  QGMMA.64x64x32.F32.E4M3.E4M3 R24, R140, gdesc[UR4], R24, gsb0 ;  /* 0x00e000048c187df3 */ /* 0x000fe20008000818 */
[----:B-1----:R-:W-:-:S01]  /*12a10*/  FADD.FTZ R5, R5, R4 ;  /* 0x0000000405057221 */ /* 0x002fc20000010000 */
[----:B------:R-:W-:Y:S01]  /*12a20*/  UIADD3 UR10, UR10, 0x200, URZ ;  /* 0x000002000a0a7890 */ /* 0x000fe2000fffe03f */
[----:B---3--:R-:W-:-:S01]  /*12a30*/  FADD.FTZ R8, R8, R3 ;  /* 0x0000000308087221 */ /* 0x008fc20000010000 */
        /* <DEDUP_REMOVED lines=35> */
.L_x_1175:
        /* <DEDUP_REMOVED lines=42> */
.L_x_1097:
[----:B------:R-:W0:Y:S01]  /*12f10*/  S2R R3, SR_CgaCtaId ;  /* 0x0000000000037919 */ /* 0x000e220000008800 */
[----:B------:R-:W-:Y:S01]  /*12f20*/  MOV R6, 0x400 ;  /* 0x0000040000067802 */ /* 0x000fe20000000f00 */
[----:B------:R-:W-:Y:S01]  /*12f30*/  BSSY B0, `(.L_x_1176) ;  /* 0x00001ca000007945 */ /* 0x000fe20003800000 */
[----:B------:R-:W-:Y:S02]  /*12f40*/  BAR.SYNC.DEFER_BLOCKING 0x5, 0x200 ;  /* 0x0148000000007b1d */ /* 0x000fe40000010000 */
[----:B0-----:R-:W-:Y:S01]  /*12f50*/  LEA R6, R3, R6, 0x18 ;  /* 0x0000000603067211 */ /* 0x001fe200078ec0ff */
[----:B------:R-:W-:-:S04]  /*12f60*/  IMAD.SHL.U32 R3, R23, 0x8, RZ ;  /* 0x0000000817037824 */ /* 0x000fc800078e00ff */
[----:B------:R-:W0:Y:S01]  /*12f70*/  LDS.128 R32, [R6+0x132d0] ;  /* 0x0132d00006207984 */ /* 0x000e220000000c00 */
[----:B------:R-:W-:Y:S02]  /*12f80*/  SHF.R.S32.HI R0, RZ, 0x1f, R3 ;  /* 0x0000001fff007819 */ /* 0x000fe40000011403 */
[----:B0-----:R-:W-:Y:S02]  /*12f90*/  R2UR UR5, R33 ;  /* 0x00000000210572ca */ /* 0x001fe400000e0000 */
[----:B------:R-:W-:Y:S02]  /*12fa0*/  R2UR UR48, R34 ;  /* 0x00000000223072ca */ /* 0x000fe400000e0000 */
[----:B------:R-:W-:Y:S01]  /*12fb0*/  R2UR UR47, R35 ;  /* 0x00000000232f72ca */ /* 0x000fe200000e0000 */
[----:B------:R-:W-:Y:S06]  /*12fc0*/  BAR.ARV 0x4, 0x200 ;  /* 0x0108000000007b1d */ /* 0x000fec0000002000 */
[----:B------:R-:W-:Y:S08]  /*12fd0*/  @P0 BRA `(.L_x_1177) ;  /* 0x0000001000940947 */ /* 0x000ff00003800000 */
[----:B------:R-:W0:Y:S01]  /*12fe0*/  S2R R18, SR_TID.X ;  /* 0x0000000000127919 */ /* 0x000e220000002100 */
[----:B------:R-:W-:Y:S01]  /*12ff0*/  ULDC.64 UR6, c[0x4][0x38] ;  /* 0x01000e0000067ab9 */ /* 0x000fe20000000a00 */
[----:B------:R-:W2:Y:S01]  /*13000*/  LDL R43, [R1+0xc] ;  /* 0x00000c00012b7983 */ /* 0x000ea20000100800 */
        /* <DEDUP_REMOVED lines=13> */
[----:B0-----:R-:W-:Y:S01]  /*130e0*/  IMAD.SHL.U32 R8, R18, 0x4, RZ ;  /* 0x0000000412087824 */ /* 0x001fe200078e00ff */
[----:B------:R-:W-:Y:S02]  /*130f0*/  F2FP.BF16.F32.PACK_AB R30, R30, R41 ;  /* 0x000000291e1e723e */ /* 0x000fe400000010ff */
[----:B------:R-:W-:Y:S02]  /*13100*/  F2FP.BF16.F32.PACK_AB R31, R31, R26 ;  /* 0x0000001a1f1f723e */ /* 0x000fe400000010ff */
[----:B------:R-:W-:Y:S01]  /*13110*/  F2FP.BF16.F32.PACK_AB R24, R39, R24 ;  /* 0x000000182718723e */ /* 0x000fe200000010ff */
[----:B------:R-:W-:Y:S01]  /*13120*/  BAR.SYNC.DEFER_BLOCKING 0x1, 0x180 ;  /* 0x0046000000007b1d */ /* 0x000fe20000010000 */
[----:B------:R-:W-:-:S04]  /*13130*/  LOP3.LUT R8, R8, 0xc, RZ, 0xc0, !PT ;  /* 0x0000000c08087812 */ /* 0x000fc800078ec0ff */
[----:B------:R-:W-:Y:S01]  /*13140*/  IADD3 R8, P0, R8, UR6, RZ ;  /* 0x0000000608087c10 */ /* 0x000fe2000ff1e0ff */
[----:B------:R-:W-:Y:S01]  /*13150*/  UMOV UR4, URZ ;  /* 0x0000003f00047c82 */ /* 0x000fe20008000000 */
[----:B------:R-:W-:Y:S01]  /*13160*/  USHF.R.S32.HI UR16, URZ, 0x1f, UR40 ;  /* 0x0000001f3f107899 */ /* 0x000fe20008011428 */
[----:B------:R-:W-:Y:S02]  /*13170*/  ULDC.64 UR10, c[0x0][0xb90] ;  /* 0x0002e400000a7ab9 */ /* 0x000fe40000000a00 */
[----:B------:R-:W-:Y:S01]  /*13180*/  IMAD.X R9, RZ, RZ, UR7, P0 ;  /* 0x00000007ff097e24 */ /* 0x000fe200080e06ff */
[----:B------:R-:W-:Y:S01]  /*13190*/  ULDC.64 UR6, c[0x0][0xc00] ;  /* 0x0003000000067ab9 */ /* 0x000fe20000000a00 */
[----:B------:R-:W-:Y:S01]  /*131a0*/  USHF.R.S32.HI UR9, URZ, 0x1f, UR41 ;  /* 0x0000001f3f097899 */ /* 0x000fe20008011429 */
[----:B------:R-:W-:Y:S02]  /*131b0*/  ULDC.64 UR14, c[0x0][0xb98] ;  /* 0x0002e600000e7ab9 */ /* 0x000fe40000000a00 */
[----:B------:R0:W3:Y:S01]  /*131c0*/  LDG.E.CONSTANT R17, desc[UR50][R8.64] ;  /* 0x0000003208117981 */ /* 0x0000e2000c1e9900 */
[----:B------:R-:W-:Y:S01]  /*131d0*/  UISETP.NE.U32.AND UP0, UPT, UR6, URZ, UPT ;  /* 0x0000003f0600728c */ /* 0x000fe2000bf05070 */
[----:B------:R-:W-:-:S03]  /*131e0*/  ULDC.64 UR18, c[0x0][0xc08] ;  /* 0x0003020000127ab9 */ /* 0x000fc60000000a00 */
[----:B------:R-:W-:-:S03]  /*131f0*/  UISETP.NE.AND.EX UP0, UPT, UR7, URZ, UPT, UP0 ;  /* 0x0000003f0700728c */ /* 0x000fc6000bf05300 */
[----:B------:R-:W-:Y:S01]  /*13200*/  ULDC.64 UR6, c[0x0][0xc00] ;  /* 0x0003000000067ab9 */ /* 0x000fe20000000a00 */
[----:B0-----:R-:W-:Y:S01]  /*13210*/  LOP3.LUT P0, R8, R18, 0x3, RZ, 0xc0, !PT ;  /* 0x0000000312087812 */ /* 0x001fe2000780c0ff */
[----:B------:R-:W-:Y:S01]  /*13220*/  UIMAD.WIDE UR6, UR41, 0x4, UR6 ;  /* 0x00000004290678a5 */ /* 0x000fe2000f8e0206 */
[----:B------:R-:W-:Y:S02]  /*13230*/  F2FP.BF16.F32.PACK_AB R18, R55, R10 ;  /* 0x0000000a3712723e */ /* 0x000fe400000010ff */
[----:B------:R-:W-:Y:S02]  /*13240*/  ISETP.EQ.OR P0, PT, R8, 0x3, !P0 ;  /* 0x000000030800780c */ /* 0x000fe40004702670 */
[----:B------:R-:W-:Y:S02]  /*13250*/  MOV R8, R6 ;  /* 0x0000000600087202 */ /* 0x000fe40000000f00 */
[----:B-1----:R-:W-:Y:S02]  /*13260*/  MOV R9, R27 ;  /* 0x0000001b00097202 */ /* 0x002fe40000000f00 */
        /* <DEDUP_REMOVED lines=15> */
[----:B------:R-:W-:Y:S01]  /*13360*/  SEL R24, R24, R21, P0 ;  /* 0x0000001518187207 */ /* 0x000fe20000000000 */
[----:B--2---:R-:W-:-:S03]  /*13370*/  IMAD.WIDE R10, R43, 0x2, R8 ;  /* 0x000000022b0a7825 */ /* 0x004fc600078e0208 */
[C---:B------:R-:W-:Y:S02]  /*13380*/  LOP3.LUT R7, R10.reuse, 0x380, RZ, 0xc0, !PT ;  /* 0x000003800a077812 */ /* 0x040fe400078ec0ff */
[C---:B------:R-:W-:Y:S02]  /*13390*/  IADD3 R14, P3, R10.reuse, 0x20, RZ ;  /* 0x000000200a0e7810 */ /* 0x040fe40007f7e0ff */
[----:B------:R-:W-:Y:S02]  /*133a0*/  IADD3 R25, P2, R10, 0x40, RZ ;  /* 0x000000400a197810 */ /* 0x000fe40007f5e0ff */
[----:B------:R-:W-:Y:S01]  /*133b0*/  SHF.R.U64 R7, R7, 0x3, RZ ;  /* 0x0000000307077819 */ /* 0x000fe200000012ff */
[--C-:B------:R-:W-:Y:S01]  /*133c0*/  IMAD.X R21, RZ, RZ, R11.reuse, P3 ;  /* 0x000000ffff157224 */ /* 0x100fe200018e060b */
[----:B------:R-:W-:Y:S01]  /*133d0*/  LOP3.LUT R12, R14, 0x380, RZ, 0xc0, !PT ;  /* 0x000003800e0c7812 */ /* 0x000fe200078ec0ff */
[----:B------:R-:W-:Y:S01]  /*133e0*/  IMAD.X R15, RZ, RZ, R11, P2 ;  /* 0x000000ffff0f7224 */ /* 0x000fe200010e060b */
[----:B------:R-:W-:-:S02]  /*133f0*/  IADD3 R52, P1, R10, 0x60, RZ ;  /* 0x000000600a347810 */ /* 0x000fc40007f3e0ff */
[----:B------:R-:W-:Y:S02]  /*13400*/  LOP3.LUT R10, R7, R10, RZ, 0x3c, !PT ;  /* 0x0000000a070a7212 */ /* 0x000fe400078e3cff */
[----:B------:R-:W-:Y:S01]  /*13410*/  LOP3.LUT R20, R25, 0x380, RZ, 0xc0, !PT ;  /* 0x0000038019147812 */ /* 0x000fe200078ec0ff */
[----:B------:R-:W-:Y:S01]  /*13420*/  IMAD.X R13, RZ, RZ, R11, P1 ;  /* 0x000000ffff0d7224 */ /* 0x000fe200008e060b */
[----:B------:R-:W-:Y:S02]  /*13430*/  SHF.R.U64 R7, R12, 0x3, RZ ;  /* 0x000000030c077819 */ /* 0x000fe400000012ff */
[----:B------:R-:W-:Y:S02]  /*13440*/  LOP3.LUT R27, R52, 0x380, RZ, 0xc0, !PT ;  /* 0x00000380341b7812 */ /* 0x000fe400078ec0ff */
[----:B------:R-:W-:Y:S02]  /*13450*/  SHF.R.U64 R12, R20, 0x3, RZ ;  /* 0x00000003140c7819 */ /* 0x000fe400000012ff */
[----:B------:R-:W-:-:S02]  /*13460*/  LOP3.LUT R20, R7, R14, RZ, 0x3c, !PT ;  /* 0x0000000e07147212 */ /* 0x000fc400078e3cff */
[----:B------:R-:W-:Y:S02]  /*13470*/  SHF.R.U64 R27, R27, 0x3, RZ ;  /* 0x000000031b1b7819 */ /* 0x000fe400000012ff */
[----:B------:R-:W-:Y:S02]  /*13480*/  LOP3.LUT R14, R12, R25, RZ, 0x3c, !PT ;  /* 0x000000190c0e7212 */ /* 0x000fe400078e3cff */
[----:B------:R-:W-:Y:S02]  /*13490*/  MOV R43, R10 ;  /* 0x0000000a002b7202 */ /* 0x000fe40000000f00 */
[----:B------:R-:W-:Y:S02]  /*134a0*/  LOP3.LUT R12, R27, R52, RZ, 0x3c, !PT ;  /* 0x000000341b0c7212 */ /* 0x000fe400078e3cff */
[----:B------:R-:W-:Y:S01]  /*134b0*/  MOV R41, R20 ;  /* 0x0000001400297202 */ /* 0x000fe20000000f00 */
[----:B------:R-:W-:Y:S01]  /*134c0*/  IMAD.U32 R20, RZ, RZ, UR6 ;  /* 0x00000006ff147e24 */ /* 0x000fe2000f8e00ff */
[----:B------:R-:W-:-:S02]  /*134d0*/  MOV R35, R14 ;  /* 0x0000000e00237202 */ /* 0x000fc40000000f00 */
[----:B------:R-:W-:Y:S02]  /*134e0*/  MOV R10, R12 ;  /* 0x0000000c000a7202 */ /* 0x000fe40000000f00 */
[----:B------:R-:W-:Y:S02]  /*134f0*/  PLOP3.LUT P2, PT, PT, PT, UP0, 0x80, 0x0 ;  /* 0x000000000000781c */ /* 0x000fe40003f4f008 */
[----:B---3--:R-:W-:Y:S01]  /*13500*/  LOP3.LUT R7, R17, 0x2, RZ, 0x3c, !PT ;  /* 0x0000000211077812 */ /* 0x008fe200078e3cff */
[----:B------:R-:W-:Y:S04]  /*13510*/  SHFL.IDX PT, R26, R26, R17, 0x1c1f ;  /* 0x001c1f111a1a7589 */ /* 0x000fe800000e0000 */
[----:B------:R-:W0:Y:S04]  /*13520*/  SHFL.IDX PT, R11, R56, R7, 0x1c1f ;  /* 0x001c1f07380b7589 */ /* 0x000e2800000e0000 */
[----:B------:R-:W-:Y:S04]  /*13530*/  SHFL.IDX PT, R32, R32, R17, 0x1c1f ;  /* 0x001c1f1120207589 */ /* 0x000fe800000e0000 */
[----:B------:R-:W1:Y:S04]  /*13540*/  SHFL.IDX PT, R25, R28, R7, 0x1c1f ;  /* 0x001c1f071c197589 */ /* 0x000e6800000e0000 */
[----:B------:R-:W-:Y:S04]  /*13550*/  SHFL.IDX PT, R34, R34, R17, 0x1c1f ;  /* 0x001c1f1122227589 */ /* 0x000fe800000e0000 */
[----:B------:R-:W2:Y:S04]  /*13560*/  SHFL.IDX PT, R27, R36, R7, 0x1c1f ;  /* 0x001c1f07241b7589 */ /* 0x000ea800000e0000 */
[----:B------:R-:W-:Y:S04]  /*13570*/  SHFL.IDX PT, R38, R38, R17, 0x1c1f ;  /* 0x001c1f1126267589 */ /* 0x000fe800000e0000 */
[----:B------:R-:W3:Y:S01]  /*13580*/  SHFL.IDX PT, R29, R40, R7, 0x1c1f ;  /* 0x001c1f07281d7589 */ /* 0x000ee200000e0000 */
[----:B0-----:R-:W-:-:S02]  /*13590*/  SEL R12, R26, R11, P0 ;  /* 0x0000000b1a0c7207 */ /* 0x001fc40000000000 */
[----:B------:R-:W-:Y:S01]  /*135a0*/  SEL R14, R11, R26, P0 ;  /* 0x0000001a0b0e7207 */ /* 0x000fe20000000000 */
[----:B------:R-:W-:Y:S04]  /*135b0*/  SHFL.IDX PT, R42, R42, R17, 0x1c1f ;  /* 0x001c1f112a2a7589 */ /* 0x000fe800000e0000 */
[----:B------:R0:W4:Y:S01]  /*135c0*/  SHFL.IDX PT, R31, R30, R7, 0x1c1f ;  /* 0x001c1f071e1f7589 */ /* 0x00012200000e0000 */
[----:B-1----:R-:W-:-:S03]  /*135d0*/  SEL R26, R25, R32, P0 ;  /* 0x00000020191a7207 */ /* 0x002fc60000000000 */
[----:B------:R-:W-:Y:S04]  /*135e0*/  SHFL.IDX PT, R44, R44, R17, 0x1c1f ;  /* 0x001c1f112c2c7589 */ /* 0x000fe800000e0000 */
[----:B------:R1:W4:Y:S01]  /*135f0*/  SHFL.IDX PT, R33, R24, R7, 0x1c1f ;  /* 0x001c1f0718217589 */ /* 0x00032200000e0000 */
[----:B--2---:R-:W-:Y:S02]  /*13600*/  SEL R28, R34, R27, P0 ;  /* 0x0000001b221c7207 */ /* 0x004fe40000000000 */
[----:B0-----:R-:W-:Y:S01]  /*13610*/  SEL R30, R27, R34, P0 ;  /* 0x000000221b1e7207 */ /* 0x001fe20000000000 */
[----:B------:R-:W-:Y:S04]  /*13620*/  SHFL.IDX PT, R46, R46, R17, 0x1c1f ;  /* 0x001c1f112e2e7589 */ /* 0x000fe800000e0000 */
[----:B------:R-:W-:Y:S01]  /*13630*/  SHFL.IDX PT, R50, R50, R17, 0x1c1f ;  /* 0x001c1f1132327589 */ /* 0x000fe200000e0000 */
[----:B---3--:R-:W-:-:S02]  /*13640*/  SEL R36, R38, R29, P0 ;  /* 0x0000001d26247207 */ /* 0x008fc40000000000 */
[----:B-1----:R-:W-:Y:S01]  /*13650*/  SEL R24, R32, R25, P0 ;  /* 0x0000001920187207 */ /* 0x002fe20000000000 */
[----:B------:R-:W0:Y:S01]  /*13660*/  SHFL.IDX PT, R21, R48, R7, 0x1c1f ;  /* 0x001c1f0730157589 */ /* 0x000e2200000e0000 */
[----:B------:R-:W-:Y:S01]  /*13670*/  SEL R38, R29, R38, P0 ;  /* 0x000000261d267207 */ /* 0x000fe20000000000 */
[----:B------:R-:W1:Y:S02]  /*13680*/  LDC R32, c[0x0][0xbe8] ;  /* 0x0002fa00ff207b82 */ /* 0x000e640000000800 */
[----:B------:R-:W2:Y:S01]  /*13690*/  SHFL.IDX PT, R39, R18, R7, 0x1c1f ;  /* 0x001c1f0712277589 */ /* 0x000ea200000e0000 */
[----:B----4-:R-:W-:Y:S02]  /*136a0*/  SEL R13, R42, R31, P0 ;  /* 0x0000001f2a0d7207 */ /* 0x010fe40000000000 */
[----:B------:R-:W-:Y:S02]  /*136b0*/  SEL R15, R31, R42, P0 ;  /* 0x0000002a1f0f7207 */ /* 0x000fe40000000000 */
[----:B------:R-:W-:-:S03]  /*136c0*/  SEL R25, R44, R33, P0 ;  /* 0x000000212c197207 */ /* 0x000fc60000000000 */
[----:B------:R3:W-:Y:S01]  /*136d0*/  STSM.16.M88.4 [R43], R12 ;  /* 0x0000000c2b007844 */ /* 0x0007e20000000200 */
[----:B------:R-:W-:-:S05]  /*136e0*/  SEL R27, R33, R44, P0 ;  /* 0x0000002c211b7207 */ /* 0x000fca0000000000 */
[----:B------:R-:W-:Y:S01]  /*136f0*/  STSM.16.M88.4 [R41], R24 ;  /* 0x0000001829007844 */ /* 0x000fe20000000200 */
[----:B0-----:R-:W-:Y:S02]  /*13700*/  SEL R29, R46, R21, P0 ;  /* 0x000000152e1d7207 */ /* 0x001fe40000000000 */
[----:B------:R-:W-:Y:S01]  /*13710*/  SEL R31, R21, R46, P0 ;  /* 0x0000002e151f7207 */ /* 0x000fe20000000000 */
[----:B------:R-:W-:Y:S01]  /*13720*/  IMAD.U32 R21, RZ, RZ, UR7 ;  /* 0x00000007ff157e24 */ /* 0x000fe2000f8e00ff */
[----:B--2---:R-:W-:Y:S02]  /*13730*/  SEL R37, R50, R39, P0 ;  /* 0x0000002732257207 */ /* 0x004fe40000000000 */
[----:B------:R-:W-:Y:S01]  /*13740*/  SEL R39, R39, R50, P0 ;  /* 0x0000003227277207 */ /* 0x000fe20000000000 */
[----:B------:R-:W-:Y:S04]  /*13750*/  STSM.16.M88.4 [R35], R28 ;  /* 0x0000001c23007844 */ /* 0x000fe80000000200 */
[----:B------:R0:W-:Y:S01]  /*13760*/  STSM.16.M88.4 [R10], R36 ;  /* 0x000000240a007844 */ /* 0x0001e20000000200 */
[----:B------:R-:W-:Y:S06]  /*13770*/  BAR.SYNC.DEFER_BLOCKING 0x1, 0x180 ;  /* 0x0046000000007b1d */ /* 0x000fec0000010000 */
[----:B------:R-:W2:Y:S01]  /*13780*/  @P2 LDG.E R7, desc[UR50][R20.64] ;  /* 0x0000003214072981 */ /* 0x000ea2000c1e1900 */
[----:B-1----:R-:W-:Y:S01]  /*13790*/  ISETP.NE.AND P1, PT, R32, 0x1, PT ;  /* 0x000000012000780c */ /* 0x002fe20003f25270 */
[----:B---3--:R-:W-:Y:S01]  /*137a0*/  VIADD R12, R22, UR42 ;  /* 0x0000002a160c7c36 */ /* 0x008fe20008000000 */
[----:B------:R-:W-:-:S02]  /*137b0*/  UIMAD UR6, UR16, UR10, URZ ;  /* 0x0000000a100672a4 */ /* 0x000fc4000f8e023f */
[----:B------:R-:W-:Y:S01]  /*137c0*/  USEL UR9, UR9, URZ, !UP0 ;  /* 0x0000003f09097287 */ /* 0x000fe2000c000000 */
[----:B0-----:R-:W-:Y:S01]  /*137d0*/  IMAD.MOV.U32 R10, RZ, RZ, R12 ;  /* 0x000000ffff0a7224 */ /* 0x001fe200078e000c */
[----:B------:R-:W-:Y:S02]  /*137e0*/  UIMAD UR12, UR40, UR11, UR6 ;  /* 0x0000000b280c72a4 */ /* 0x000fe4000f8e0206 */
[----:B------:R-:W-:Y:S02]  /*137f0*/  USEL UR8, UR41, URZ, !UP0 ;  /* 0x0000003f29087287 */ /* 0x000fe4000c000000 */
[----:B------:R-:W-:-:S03]  /*13800*/  UISETP.NE.U32.AND UP0, UPT, UR18, URZ, UPT ;  /* 0x0000003f1200728c */ /* 0x000fc6000bf05070 */
[----:B------:R-:W0:Y:S01]  /*13810*/  @P1 LDC R11, c[0x0][0xbec] ;  /* 0x0002fb00ff0b1b82 */ /* 0x000e220000000800 */
[----:B------:R-:W-:-:S06]  /*13820*/  UISETP.NE.AND.EX UP0, UPT, UR19, URZ, UPT, UP0 ;  /* 0x0000003f1300728c */ /* 0x000fcc000bf05300 */
[----:B------:R-:W-:Y:S01]  /*13830*/  PLOP3.LUT P3, PT, PT, PT, UP0, 0x80, 0x0 ;  /* 0x000000000000781c */ /* 0x000fe20003f6f008 */
[----:B------:R-:W1:Y:S01]  /*13840*/  @P1 LDC R18, c[0x0][0xbf0] ;  /* 0x0002fc00ff121b82 */ /* 0x000e620000000800 */
[----:B--2---:R-:W-:Y:S01]  /*13850*/  @P2 R2UR UR4, R7 ;  /* 0x00000000070422ca */ /* 0x004fe200000e0000 */
[----:B0-----:R-:W-:-:S05]  /*13860*/  @P1 IMAD.HI.U32 R7, R12, R11, RZ ;  /* 0x0000000b0c071227 */ /* 0x001fca00078e00ff */
[----:B-1----:R-:W-:-:S05]  /*13870*/  @P1 SHF.R.U32.HI R10, RZ, R18, R7 ;  /* 0x00000012ff0a1219 */ /* 0x002fca0000011607 */
[----:B------:R-:W-:Y:S02]  /*13880*/  IMAD.MOV R7, RZ, RZ, -R10 ;  /* 0x000000ffff077224 */ /* 0x000fe400078e0a0a */
[----:B------:R-:W-:Y:S02]  /*13890*/  USHF.R.S32.HI UR7, URZ, 0x1f, UR4 ;  /* 0x0000001f3f077899 */ /* 0x000fe40008011404 */
[----:B------:R-:W-:Y:S01]  /*138a0*/  UMOV UR6, UR4 ;  /* 0x0000000400067c82 */ /* 0x000fe20008000000 */
[----:B------:R-:W-:Y:S01]  /*138b0*/  IMAD R7, R32, R7, R12 ;  /* 0x0000000720077224 */ /* 0x000fe200078e020c */
[----:B------:R-:W-:Y:S01]  /*138c0*/  UIMAD.WIDE.U32 UR10, UR40, UR10, UR6 ;  /* 0x0000000a280a72a5 */ /* 0x000fe2000f8e0006 */
[----:B------:R-:W-:-:S03]  /*138d0*/  SHF.R.S32.HI R12, RZ, 0x1f, R10 ;  /* 0x0000001fff0c7819 */ /* 0x000fc6000001140a */
[----:B------:R-:W-:Y:S01]  /*138e0*/  UIADD3 UR11, UR11, UR12, URZ ;  /* 0x0000000c0b0b7290 */ /* 0x000fe2000fffe03f */
[----:B------:R-:W-:Y:S01]  /*138f0*/  SHF.R.S32.HI R11, RZ, 0x1f, R7 ;  /* 0x0000001fff0b7819 */ /* 0x000fe20000011407 */
[----:B------:R-:W-:Y:S02]  /*13900*/  UIMAD UR12, UR9, UR14, URZ ;  /* 0x0000000e090c72a4 */ /* 0x000fe4000f8e023f */
[----:B------:R-:W-:Y:S02]  /*13910*/  UIMAD.WIDE.U32 UR10, UR8, UR14, UR10 ;  /* 0x0000000e080a72a5 */ /* 0x000fe4000f8e000a */
[----:B------:R-:W-:Y:S01]  /*13920*/  UIMAD UR12, UR8, UR15, UR12 ;  /* 0x0000000f080c72a4 */ /* 0x000fe2000f8e020c */
[----:B------:R-:W-:-:S03]  /*13930*/  ULDC UR14, c[0x0][0xa88] ;  /* 0x0002a200000e7ab9 */ /* 0x000fc60000000800 */
[----:B------:R-:W-:Y:S02]  /*13940*/  IADD3 R10, P0, R10, UR10, RZ ;  /* 0x0000000a0a0a7c10 */ /* 0x000fe4000ff1e0ff */
[----:B------:R-:W-:Y:S01]  /*13950*/  IMAD.U32 R13, RZ, RZ, UR12 ;  /* 0x0000000cff0d7e24 */ /* 0x000fe2000f8e00ff */
[----:B------:R-:W-:Y:S02]  /*13960*/  ULDC.64 UR12, c[0x0][0xb88] ;  /* 0x0002e200000c7ab9 */ /* 0x000fe40000000a00 */
[----:B------:R-:W-:Y:S02]  /*13970*/  IMAD R14, R11, UR12, RZ ;  /* 0x0000000c0b0e7c24 */ /* 0x000fe4000f8e02ff */
[----:B------:R-:W-:Y:S01]  /*13980*/  IADD3.X R11, R12, UR11, R13, P0, !PT ;  /* 0x0000000b0c0b7c10 */ /* 0x000fe200087fe40d */
[----:B------:R-:W-:Y:S01]  /*13990*/  @UP0 ULDC.64 UR10, c[0x0][0xc08] ;  /* 0x00030200000a0ab9 */ /* 0x000fe20000000a00 */
[C---:B------:R-:W-:Y:S01]  /*139a0*/  IMAD R13, R7.reuse, UR13, R14 ;  /* 0x0000000d070d7c24 */ /* 0x040fe2000f8e020e */
[----:B------:R-:W-:Y:S01]  /*139b0*/  @UP0 UIMAD.WIDE UR10, UR41, 0x4, UR10 ;  /* 0x00000004290a08a5 */ /* 0x000fe2000f8e020a */
[----:B------:R-:W-:Y:S01]  /*139c0*/  IMAD.WIDE.U32 R10, R7, UR12, R10 ;  /* 0x0000000c070a7c25 */ /* 0x000fe2000f8e000a */
[----:B------:R-:W-:-:S03]  /*139d0*/  ULDC.64 UR12, c[0x0][0xb50] ;  /* 0x0002d400000c7ab9 */ /* 0x000fc60000000a00 */
[----:B------:R-:W-:Y:S01]  /*139e0*/  IMAD.U32 R7, RZ, RZ, UR14 ;  /* 0x0000000eff077e24 */ /* 0x000fe2000f8e00ff */
[C---:B------:R-:W-:Y:S01]  /*139f0*/  LEA R14, P0, R10.reuse, UR12, 0x2 ;  /* 0x0000000c0a0e7c11 */ /* 0x040fe2000f8010ff */
[----:B------:R-:W-:Y:S02]  /*13a00*/  IMAD.IADD R11, R11, 0x1, R13 ;  /* 0x000000010b0b7824 */ /* 0x000fe400078e020d */
[----:B------:R-:W-:Y:S02]  /*13a10*/  IMAD.U32 R12, RZ, RZ, UR10 ;  /* 0x0000000aff0c7e24 */ /* 0x000fe4000f8e00ff */
[----:B------:R-:W-:Y:S01]  /*13a20*/  IMAD.U32 R13, RZ, RZ, UR11 ;  /* 0x0000000bff0d7e24 */ /* 0x000fe2000f8e00ff */
[----:B------:R-:W-:Y:S01]  /*13a30*/  LEA.HI.X R10, R10, UR13, R11, 0x2, P0 ;  /* 0x0000000d0a0a7c11 */ /* 0x000fe200080f140b */
[----:B------:R-:W-:-:S03]  /*13a40*/  IMAD R11, R156, 0x40, R3 ;  /* 0x000000409c0b7824 */ /* 0x000fc600078e0203 */
[----:B------:R0:W5:Y:S01]  /*13a50*/  @P3 LDG.E R7, desc[UR50][R12.64] ;  /* 0x000000320c073981 */ /* 0x000162000c1e1900 */
[----:B------:R-:W-:Y:S05]  /*13a60*/  @P3 BRA `(.L_x_1178) ;  /* 0x0000000000103947 */ /* 0x000fea0003800000 */
[----:B------:R-:W-:Y:S05]  /*13a70*/  @!P2 BRA `(.L_x_1178) ;  /* 0x00000000000ca947 */ /* 0x000fea0003800000 */
[----:B0-----:R-:W2:Y:S04]  /*13a80*/  LDG.E R12, desc[UR50][R20.64] ;  /* 0x00000032140c7981 */ /* 0x001ea8000c1e1900 */
[----:B-----5:R-:W2:Y:S02]  /*13a90*/  LDG.E R7, desc[UR50][R20.64+0x4] ;  /* 0x0000043214077981 */ /* 0x020ea4000c1e1900 */
[----:B--2---:R-:W-:-:S07]  /*13aa0*/  IMAD.IADD R7, R7, 0x1, -R12 ;  /* 0x0000000107077824 */ /* 0x004fce00078e0a0c */
.L_x_1178:
[----:B0-----:R-:W2:Y:S01]  /*13ab0*/  LDL R12, [R1+0x8] ;  /* 0x00000800010c7983 */ /* 0x001ea20000100800 */
[----:B------:R-:W-:Y:S01]  /*13ac0*/  IMAD.WIDE R20, R11, 0x2, R8 ;  /* 0x000000020b147825 */ /* 0x000fe200078e0208 */
[----:B------:R-:W-:Y:S01]  /*13ad0*/  LOP3.LUT P0, RZ, R157, 0x3, RZ, 0xc0, !PT ;  /* 0x000000039dff7812 */ /* 0x000fe2000780c0ff */
[----:B------:R-:W0:Y:S01]  /*13ae0*/  @P1 LDC R17, c[0x0][0xbf0] ;  /* 0x0002fc00ff111b82 */ /* 0x000e220000000800 */
[----:B------:R-:W-:Y:S01]  /*13af0*/  SHFL.IDX PT, R24, R14, RZ, 0x1c1f ;  /* 0x001c1fff0e187589 */ /* 0x000fe200000e0000 */
[----:B-----5:R-:W-:Y:S01]  /*13b00*/  IMAD R34, R7, R32, RZ ;  /* 0x0000002007227224 */ /* 0x020fe200078e02ff */
[C---:B------:R-:W-:Y:S01]  /*13b10*/  IADD3 R13, P3, R20.reuse, 0x1800, RZ ;  /* 0x00001800140d7810 */ /* 0x040fe20007f7e0ff */
[----:B------:R-:W-:Y:S01]  /*13b20*/  ULDC.64 UR12, c[0x0][0xaa0] ;  /* 0x0002a800000c7ab9 */ /* 0x000fe20000000a00 */
[----:B------:R-:W1:Y:S01]  /*13b30*/  SHFL.IDX PT, R25, R10, RZ, 0x1c1f ;  /* 0x001c1fff0a197589 */ /* 0x000e6200000e0000 */
[----:B------:R-:W-:-:S03]  /*13b40*/  IADD3 R29, P4, R20, 0x3000, RZ ;  /* 0x00003000141d7810 */ /* 0x000fc60007f9e0ff */
[----:B------:R-:W-:Y:S01]  /*13b50*/  SHFL.IDX PT, R26, R14, 0x1, 0x1c1f ;  /* 0x003c1f000e1a7f89 */ /* 0x000fe200000e0000 */
[----:B------:R-:W-:-:S03]  /*13b60*/  LOP3.LUT R28, R29, 0x380, RZ, 0xc0, !PT ;  /* 0x000003801d1c7812 */ /* 0x000fc600078ec0ff */
[----:B------:R-:W3:Y:S01]  /*13b70*/  SHFL.IDX PT, R27, R10, 0x1, 0x1c1f ;  /* 0x003c1f000a1b7f89 */ /* 0x000ee200000e0000 */
[----:B------:R-:W-:-:S04]  /*13b80*/  SHF.R.U64 R28, R28, 0x3, RZ ;  /* 0x000000031c1c7819 */ /* 0x000fc800000012ff */
[----:B------:R-:W-:Y:S01]  /*13b90*/  LOP3.LUT R28, R28, R29, RZ, 0x3c, !PT ;  /* 0x0000001d1c1c7212 */ /* 0x000fe200078e3cff */
[----:B------:R-:W-:Y:S01]  /*13ba0*/  IMAD.X R29, RZ, RZ, R21, P4 ;  /* 0x000000ffff1d7224 */ /* 0x000fe200020e0615 */
[----:B------:R-:W-:Y:S02]  /*13bb0*/  UIMAD UR10, UR7, UR12, URZ ;  /* 0x0000000c070a72a4 */ /* 0x000fe4000f8e023f */
[----:B------:R-:W-:Y:S02]  /*13bc0*/  UIMAD.WIDE.U32 UR6, UR4, UR12, URZ ;  /* 0x0000000c040672a5 */ /* 0x000fe4000f8e003f */
[----:B------:R-:W-:-:S03]  /*13bd0*/  UIMAD UR10, UR4, UR13, UR10 ;  /* 0x0000000d040a72a4 */ /* 0x000fc6000f8e020a */
[----:B------:R-:W-:Y:S01]  /*13be0*/  ULDC.64 UR12, c[0x0][0xae8] ;  /* 0x0002ba00000c7ab9 */ /* 0x000fe20000000a00 */
[----:B------:R-:W-:Y:S02]  /*13bf0*/  UIADD3 UR7, UR7, UR10, URZ ;  /* 0x0000000a07077290 */ /* 0x000fe4000fffe03f */
[----:B------:R-:W-:Y:S02]  /*13c00*/  UIMAD UR4, UR16, UR12, URZ ;  /* 0x0000000c100472a4 */ /* 0x000fe4000f8e023f */
[----:B------:R-:W-:Y:S02]  /*13c10*/  UIMAD.WIDE.U32 UR6, UR40, UR12, UR6 ;  /* 0x0000000c280672a5 */ /* 0x000fe4000f8e0006 */
[----:B------:R-:W-:Y:S01]  /*13c20*/  UIMAD UR4, UR40, UR13, UR4 ;  /* 0x0000000d280472a4 */ /* 0x000fe2000f8e0204 */
[----:B------:R-:W-:Y:S02]  /*13c30*/  ULDC.64 UR10, c[0x0][0xaf0] ;  /* 0x0002bc00000a7ab9 */ /* 0x000fe40000000a00 */
[----:B------:R-:W-:-:S02]  /*13c40*/  UIMAD UR9, UR9, UR10, URZ ;  /* 0x0000000a090972a4 */ /* 0x000fc4000f8e023f */
[----:B------:R-:W-:Y:S02]  /*13c50*/  UIADD3 UR7, UR7, UR4, URZ ;  /* 0x0000000407077290 */ /* 0x000fe4000fffe03f */
[----:B------:R-:W-:Y:S01]  /*13c60*/  UIMAD UR4, UR8, UR11, UR9 ;  /* 0x0000000b080472a4 */ /* 0x000fe2000f8e0209 */
[----:B--2---:R-:W-:Y:S01]  /*13c70*/  VIADD R9, R12, UR42 ;  /* 0x0000002a0c097c36 */ /* 0x004fe20008000000 */
[----:B------:R-:W-:-:S03]  /*13c80*/  LOP3.LUT R12, R13, 0x380, RZ, 0xc0, !PT ;  /* 0x000003800d0c7812 */ /* 0x000fc600078ec0ff */
[C---:B------:R-:W-:Y:S01]  /*13c90*/  VIADD R7, R9.reuse, 0x8 ;  /* 0x0000000809077836 */ /* 0x040fe20000000000 */
[-C--:B------:R-:W-:Y:S02]  /*13ca0*/  ISETP.GE.OR P2, PT, R9, R34.reuse, P0 ;  /* 0x000000220900720c */ /* 0x080fe40000746670 */
[----:B------:R-:W-:Y:S02]  /*13cb0*/  LOP3.LUT R9, R20, 0x380, RZ, 0xc0, !PT ;  /* 0x0000038014097812 */ /* 0x000fe400078ec0ff */
[----:B------:R-:W-:Y:S02]  /*13cc0*/  ISETP.GE.OR P0, PT, R7, R34, P0 ;  /* 0x000000220700720c */ /* 0x000fe40000706670 */
[----:B------:R-:W-:Y:S02]  /*13cd0*/  SHF.R.U64 R9, R9, 0x3, RZ ;  /* 0x0000000309097819 */ /* 0x000fe400000012ff */
[----:B------:R-:W-:Y:S02]  /*13ce0*/  SHF.R.U64 R12, R12, 0x3, RZ ;  /* 0x000000030c0c7819 */ /* 0x000fe400000012ff */
[----:B------:R-:W-:Y:S01]  /*13cf0*/  LOP3.LUT R8, R9, R20, RZ, 0x3c, !PT ;  /* 0x0000001409087212 */ /* 0x000fe200078e3cff */
[--C-:B------:R-:W-:Y:S01]  /*13d00*/  IMAD.MOV.U32 R9, RZ, RZ, R21.reuse ;  /* 0x000000ffff097224 */ /* 0x100fe200078e0015 */
[----:B------:R-:W-:Y:S01]  /*13d10*/  LOP3.LUT R12, R12, R13, RZ, 0x3c, !PT ;  /* 0x0000000d0c0c7212 */ /* 0x000fe200078e3cff */
[----:B------:R-:W-:Y:S01]  /*13d20*/  IMAD.X R13, RZ, RZ, R21, P3 ;  /* 0x000000ffff0d7224 */ /* 0x000fe200018e0615 */
[----:B-1----:R-:W-:Y:S04]  /*13d30*/  @!P2 ST.E desc[UR50][R24.64], R5 ;  /* 0x000000051800a985 */ /* 0x002fe8000c101932 */
[----:B---3--:R1:W-:Y:S04]  /*13d40*/  @!P0 ST.E desc[UR50][R26.64], R4 ;  /* 0x000000041a008985 */ /* 0x0083e8000c101932 */
[----:B------:R-:W2:Y:S04]  /*13d50*/  LD.E.128 R8, desc[UR50][R8.64] ;  /* 0x0000003208087980 */ /* 0x000ea8000c101d00 */
[----:B------:R-:W3:Y:S04]  /*13d60*/  LD.E.128 R12, desc[UR50][R12.64] ;  /* 0x000000320c0c7980 */ /* 0x000ee8000c101d00 */
[----:B------:R-:W4:Y:S01]  /*13d70*/  LD.E.128 R28, desc[UR50][R28.64] ;  /* 0x000000321c1c7980 */ /* 0x000f22000c101d00 */
[----:B------:R-:W-:-:S04]  /*13d80*/  IADD3 R18, P0, R20, 0x4800, RZ ;  /* 0x0000480014127810 */ /* 0x000fc80007f1e0ff */
[----:B------:R-:W-:Y:S01]  /*13d90*/  LOP3.LUT R7, R18, 0x380, RZ, 0xc0, !PT ;  /* 0x0000038012077812 */ /* 0x000fe200078ec0ff */
[----:B-1----:R-:W-:Y:S01]  /*13da0*/  IMAD R4, R23, 0x30, R156 ;  /* 0x0000003017047824 */ /* 0x002fe200078e029c */
[----:B------:R-:W-:Y:S01]  /*13db0*/  UIMAD.WIDE.U32 UR8, UR8, UR10, UR6 ;  /* 0x0000000a080872a5 */ /* 0x000fe2000f8e0006 */
[----:B------:R-:W-:Y:S01]  /*13dc0*/  IMAD.X R25, RZ, RZ, R21, P0 ;  /* 0x000000ffff197224 */ /* 0x000fe200000e0615 */
[----:B------:R-:W-:Y:S01]  /*13dd0*/  SHF.R.U64 R5, R7, 0x3, RZ ;  /* 0x0000000307057819 */ /* 0x000fe200000012ff */
[----:B------:R-:W-:Y:S01]  /*13de0*/  VIADD R20, R4, UR42 ;  /* 0x0000002a04147c36 */ /* 0x000fe20008000000 */
[----:B------:R-:W-:Y:S02]  /*13df0*/  ULDC.64 UR6, c[0x0][0xae0] ;  /* 0x0002b80000067ab9 */ /* 0x000fe40000000a00 */
[----:B------:R-:W-:Y:S02]  /*13e00*/  LOP3.LUT R24, R5, R18, RZ, 0x3c, !PT ;  /* 0x0000001205187212 */ /* 0x000fe400078e3cff */
[----:B------:R-:W1:Y:S01]  /*13e10*/  @P1 LDC R5, c[0x0][0xbec] ;  /* 0x0002fb00ff051b82 */ /* 0x000e620000000800 */
[----:B------:R-:W-:Y:S01]  /*13e20*/  IMAD.MOV.U32 R7, RZ, RZ, R20 ;  /* 0x000000ffff077224 */ /* 0x000fe200078e0014 */
[----:B------:R-:W-:Y:S01]  /*13e30*/  UIADD3 UR4, UR9, UR4, URZ ;  /* 0x0000000409047290 */ /* 0x000fe2000fffe03f */
[----:B------:R-:W-:Y:S01]  /*13e40*/  VIADD R33, R156, UR42 ;  /* 0x0000002a9c217c36 */ /* 0x000fe20008000000 */
[----:B------:R-:W5:Y:S01]  /*13e50*/  LD.E.128 R24, desc[UR50][R24.64] ;  /* 0x0000003218187980 */ /* 0x000f62000c101d00 */
[----:B------:R-:W-:Y:S01]  /*13e60*/  VIADD R6, R6, 0x13220 ;  /* 0x0001322006067836 */ /* 0x000fe20000000000 */
[----:B------:R-:W-:Y:S01]  /*13e70*/  @!PT LDS RZ, [RZ] ;  /* 0x00000000fffff984 */ /* 0x000fe20000000800 */
[----:B------:R-:W-:Y:S01]  /*13e80*/  @!PT LDS RZ, [RZ] ;  /* 0x00000000fffff984 */ /* 0x000fe20000000800 */
[----:B------:R-:W-:Y:S01]  /*13e90*/  @!PT LDS RZ, [RZ] ;  /* 0x00000000fffff984 */ /* 0x000fe20000000800 */
[----:B------:R-:W-:Y:S01]  /*13ea0*/  @!PT LDS RZ, [RZ] ;  /* 0x00000000fffff984 */ /* 0x000fe20000000800 */
[----:B------:R0:W-:Y:S06]  /*13eb0*/  MEMBAR.ALL.CTA ;  /* 0x0000000000007992 */ /* 0x0001ec0000008000 */
[----:B0-----:R-:W0:Y:S01]  /*13ec0*/  FENCE.VIEW.ASYNC.S ;  /* 0x00000000000073c6 */ /* 0x001e220000000000 */
[----:B-1----:R-:W-:-:S04]  /*13ed0*/  @P1 IMAD.HI.U32 R4, R20, R5, RZ ;  /* 0x0000000514041227 */ /* 0x002fc800078e00ff */
[----:B------:R-:W-:Y:S01]  /*13ee0*/  IMAD.U32 R5, RZ, RZ, UR9 ;  /* 0x00000009ff057e24 */ /* 0x000fe2000f8e00ff */
[----:B------:R-:W-:Y:S01]  /*13ef0*/  @P1 SHF.R.U32.HI R7, RZ, R17, R4 ;  /* 0x00000011ff071219 */ /* 0x000fe20000011604 */
[----:B------:R-:W-:Y:S02]  /*13f00*/  IMAD.U32 R4, RZ, RZ, UR8 ;  /* 0x00000008ff047e24 */ /* 0x000fe4000f8e00ff */
[----:B------:R-:W-:Y:S01]  /*13f10*/  IMAD.U32 R5, RZ, RZ, UR4 ;  /* 0x00000004ff057e24 */ /* 0x000fe2000f8e00ff */
[--C-:B------:R-:W-:Y:S01]  /*13f20*/  SHF.R.S32.HI R17, RZ, 0x1f, R7.reuse ;  /* 0x0000001fff117819 */ /* 0x100fe20000011407 */
[----:B------:R-:W-:Y:S01]  /*13f30*/  IMAD.MOV R21, RZ, RZ, -R7 ;  /* 0x000000ffff157224 */ /* 0x000fe200078e0a07 */
[----:B------:R-:W-:Y:S01]  /*13f40*/  ULDC UR4, c[0x0][0xac8] ;  /* 0x0002b20000047ab9 */ /* 0x000fe20000000800 */
[----:B------:R-:W-:-:S04]  /*13f50*/  IMAD.WIDE.U32 R4, R7, UR6, R4 ;  /* 0x0000000607047c25 */ /* 0x000fc8000f8e0004 */
[----:B------:R-:W-:Y:S02]  /*13f60*/  IMAD R18, R17, UR6, RZ ;  /* 0x0000000611127c24 */ /* 0x000fe4000f8e02ff */
[----:B------:R-:W-:Y:S02]  /*13f70*/  IMAD R17, R32, R21, R20 ;  /* 0x0000001520117224 */ /* 0x000fe400078e0214 */
[----:B------:R-:W-:Y:S01]  /*13f80*/  IMAD R21, R7, UR7, R18 ;  /* 0x0000000707157c24 */ /* 0x000fe2000f8e0212 */
[----:B------:R-:W-:Y:S02]  /*13f90*/  ULDC.64 UR6, c[0x0][0xad8] ;  /* 0x0002b60000067ab9 */ /* 0x000fe40000000a00 */
[----:B------:R-:W-:Y:S01]  /*13fa0*/  SHF.R.S32.HI R7, RZ, 0x1f, R17 ;  /* 0x0000001fff077819 */ /* 0x000fe20000011411 */
[----:B------:R-:W-:-:S04]  /*13fb0*/  IMAD.IADD R5, R5, 0x1, R21 ;  /* 0x0000000105057824 */ /* 0x000fc800078e0215 */
[----:B------:R-:W-:Y:S02]  /*13fc0*/  IMAD R18, R7, UR6, RZ ;  /* 0x0000000607127c24 */ /* 0x000fe4000f8e02ff */
[----:B------:R-:W-:-:S04]  /*13fd0*/  IMAD.WIDE.U32 R4, R17, UR6, R4 ;  /* 0x0000000611047c25 */ /* 0x000fc8000f8e0004 */
[----:B------:R-:W-:Y:S01]  /*13fe0*/  IMAD R7, R17, UR7, R18 ;  /* 0x0000000711077c24 */ /* 0x000fe2000f8e0212 */
[----:B------:R-:W-:Y:S02]  /*13ff0*/  ULDC.64 UR6, c[0x0][0xa80] ;  /* 0x0002a00000067ab9 */ /* 0x000fe40000000a00 */
[----:B------:R-:W-:Y:S01]  /*14000*/  LEA R18, P0, R4, UR6, 0x1 ;  /* 0x0000000604127c11 */ /* 0x000fe2000f8008ff */
[----:B------:R-:W-:Y:S01]  /*14010*/  IMAD.IADD R5, R5, 0x1, R7 ;  /* 0x0000000105057824 */ /* 0x000fe200078e0207 */
[----:B------:R-:W-:-:S03]  /*14020*/  PRMT R7, RZ, 0x654, R6 ;  /* 0x00000654ff077816 */ /* 0x000fc60000000006 */
[----:B0-----:R-:W0:Y:S01]  /*14030*/  SHFL.IDX PT, R20, R18, RZ, 0x181f ;  /* 0x00181fff12147589 */ /* 0x001e2200000e0000 */
[----:B------:R-:W-:Y:S01]  /*14040*/  LEA.HI.X R32, R4, UR7, R5, 0x1, P0 ;  /* 0x0000000704207c11 */ /* 0x000fe200080f0c05 */
[----:B------:R-:W-:Y:S01]  /*14050*/  VIADD R4, R33, 0x30 ;  /* 0x0000003021047836 */ /* 0x000fe20000000000 */
[----:B------:R-:W-:Y:S01]  /*14060*/  ISETP.GE.AND P0, PT, R3, UR4, PT ;  /* 0x0000000403007c0c */ /* 0x000fe2000bf06270 */
[----:B------:R-:W1:Y:S01]  /*14070*/  SHFL.IDX PT, R36, R18, 0x1, 0x181f ;  /* 0x00381f0012247f89 */ /* 0x000e6200000e0000 */
[C---:B------:R-:W-:Y:S01]  /*14080*/  VIADD R5, R33.reuse, 0x60 ;  /* 0x0000006021057836 */ /* 0x040fe20000000000 */
[----:B------:R1:W-:Y:S01]  /*14090*/  SYNCS.ARRIVE.TRANS64.RED.A1T0 RZ, [R7+URZ], RZ ;  /* 0x000000ff07ff79a7 */ /* 0x0003e2000810043f */
[-C--:B------:R-:W-:Y:S01]  /*140a0*/  ISETP.GE.OR P1, PT, R33, R34.reuse, P0 ;  /* 0x000000222100720c */ /* 0x080fe20000726670 */
[----:B------:R-:W1:Y:S01]  /*140b0*/  SHFL.IDX PT, R38, R18, 0x2, 0x181f ;  /* 0x00581f0012267f89 */ /* 0x000e6200000e0000 */
[-C--:B------:R-:W-:Y:S02]  /*140c0*/  ISETP.GE.OR P2, PT, R4, R34.reuse, P0 ;  /* 0x000000220400720c */ /* 0x080fe40000746670 */
[----:B------:R-:W-:Y:S01]  /*140d0*/  ISETP.GE.OR P3, PT, R5, R34, P0 ;  /* 0x000000220500720c */ /* 0x000fe20000766670 */
[----:B------:R-:W1:Y:S04]  /*140e0*/  SHFL.IDX PT, R17, R32, RZ, 0x181f ;  /* 0x00181fff20117589 */ /* 0x000e6800000e0000 */
[----:B------:R-:W1:Y:S04]  /*140f0*/  SHFL.IDX PT, R21, R32, 0x1, 0x181f ;  /* 0x00381f0020157f89 */ /* 0x000e6800000e0000 */
[----:B------:R-:W1:Y:S01]  /*14100*/  SHFL.IDX PT, R35, R32, 0x2, 0x181f ;  /* 0x00581f0020237f89 */ /* 0x000e6200000e0000 */
[----:B0-----:R-:W-:-:S03]  /*14110*/  @!P1 LEA R4, P4, R3, R20, 0x1 ;  /* 0x0000001403049211 */ /* 0x001fc600078808ff */
[----:B------:R-:W0:Y:S01]  /*14120*/  SHFL.IDX PT, R18, R18, 0x3, 0x181f ;  /* 0x00781f0012127f89 */ /* 0x000e2200000e0000 */
[----:B-1----:R-:W-:-:S03]  /*14130*/  @!P2 LEA R6, P5, R3, R36, 0x1 ;  /* 0x000000240306a211 */ /* 0x002fc600078a08ff */
[----:B------:R-:W1:Y:S01]  /*14140*/  SHFL.IDX PT, R32, R32, 0x3, 0x181f ;  /* 0x00781f0020207f89 */ /* 0x000e6200000e0000 */
[C---:B------:R-:W-:Y:S02]  /*14150*/  @!P3 LEA R20, P6, R3.reuse, R38, 0x1 ;  /* 0x000000260314b211 */ /* 0x040fe400078c08ff */
[--C-:B------:R-:W-:Y:S01]  /*14160*/  @!P1 LEA.HI.X R5, R3, R17, R0.reuse, 0x1, P4 ;  /* 0x0000001103059211 */ /* 0x100fe200020f0c00 */
[----:B------:R-:W-:Y:S01]  /*14170*/  VIADD R17, R33, 0x90 ;  /* 0x0000009021117836 */ /* 0x000fe20000000000 */
[----:B------:R-:W-:-:S04]  /*14180*/  @!P2 LEA.HI.X R7, R3, R21, R0, 0x1, P5 ;  /* 0x000000150307a211 */ /* 0x000fc800028f0c00 */
[----:B------:R-:W-:Y:S02]  /*14190*/  ISETP.GE.OR P0, PT, R17, R34, P0 ;  /* 0x000000221100720c */ /* 0x000fe40000706670 */
[----:B------:R-:W-:Y:S01]  /*141a0*/  @!P3 LEA.HI.X R21, R3, R35, R0, 0x1, P6 ;  /* 0x000000230315b211 */ /* 0x000fe200030f0c00 */
[----:B--2---:R2:W-:Y:S04]  /*141b0*/  @!P1 ST.E.128 desc[UR50][R4.64], R8 ;  /* 0x0000000804009985 */ /* 0x0045e8000c101d32 */
[----:B---3--:R2:W-:Y:S04]  /*141c0*/  @!P2 ST.E.128 desc[UR50][R6.64], R12 ;  /* 0x0000000c0600a985 */ /* 0x0085e8000c101d32 */
[----:B----4-:R2:W-:Y:S02]  /*141d0*/  @!P3 ST.E.128 desc[UR50][R20.64], R28 ;  /* 0x0000001c1400b985 */ /* 0x0105e4000c101d32 */
[----:B01----:R-:W-:Y:S05]  /*141e0*/  @P0 BRA `(.L_x_1179) ;  /* 0x0000000800780947 */ /* 0x003fea0003800000 */
[----:B--2---:R-:W-:-:S04]  /*141f0*/  LEA R4, P0, R3, R18, 0x1 ;  /* 0x0000001203047211 */ /* 0x004fc800078008ff */
[----:B------:R-:W-:-:S05]  /*14200*/  LEA.HI.X R5, R3, R32, R0, 0x1, P0 ;  /* 0x0000002003057211 */ /* 0x000fca00000f0c00 */
[----:B-----5:R0:W-:Y:S01]  /*14210*/  ST.E.128 desc[UR50][R4.64], R24 ;  /* 0x0000001804007985 */ /* 0x0201e2000c101d32 */
[----:B------:R-:W-:Y:S05]  /*14220*/  BRA `(.L_x_1179) ;  /* 0x0000000800687947 */ /* 0x000fea0003800000 */
.L_x_1177:
        /* <DEDUP_REMOVED lines=8> */
[----:B------:R-:W-:Y:S02]  /*142b0*/  IMAD.U32 R4, RZ, RZ, UR6 ;  /* 0x00000006ff047e24 */ /* 0x000fe4000f8e00ff */
[----:B------:R-:W-:Y:S01]  /*142c0*/  IMAD.U32 R5, RZ, RZ, UR7 ;  /* 0x00000007ff057e24 */ /* 0x000fe2000f8e00ff */
[----:B------:R-:W-:Y:S02]  /*142d0*/  ULDC.64 UR6, c[0x0][0xc08] ;  /* 0x0003020000067ab9 */ /* 0x000fe40000000a00 */
[----:B------:R-:W-:Y:S01]  /*142e0*/  UISETP.NE.U32.AND UP1, UPT, UR6, URZ, UPT ;  /* 0x0000003f0600728c */ /* 0x000fe2000bf25070 */
[----:B------:R-:W-:Y:S02]  /*142f0*/  IMAD.U32 R8, RZ, RZ, UR4 ;  /* 0x00000004ff087e24 */ /* 0x000fe4000f8e00ff */
[----:B------:R-:W2:Y:S01]  /*14300*/  @P2 LDG.E R9, desc[UR50][R4.64] ;  /* 0x0000003204092981 */ /* 0x000ea2000c1e1900 */
[----:B------:R-:W-:Y:S01]  /*14310*/  UISETP.NE.AND.EX UP1, UPT, UR7, URZ, UPT, UP1 ;  /* 0x0000003f0700728c */ /* 0x000fe2000bf25310 */
[----:B------:R-:W1:Y:S05]  /*14320*/  S2R R10, SR_TID.X ;  /* 0x00000000000a7919 */ /* 0x000e6a0000002100 */
        /* <DEDUP_REMOVED lines=9> */
[----:B-1----:R-:W-:-:S10]  /*143c0*/  VIADD R10, R10, 0xffffff80 ;  /* 0xffffff800a0a7836 */ /* 0x002fd40000000000 */
[----:B------:R-:W0:Y:S01]  /*143d0*/  @P0 LDC R11, c[0x0][0xbec] ;  /* 0x0002fb00ff0b0b82 */ /* 0x000e220000000800 */
[----:B------:R-:W-:Y:S02]  /*143e0*/  ISETP.GE.AND P1, PT, R10, 0xc0, PT ;  /* 0x000000c00a00780c */ /* 0x000fe40003f26270 */
[----:B--2---:R-:W-:Y:S01]  /*143f0*/  @P2 R2UR UR4, R9 ;  /* 0x00000000090422ca */ /* 0x004fe200000e0000 */
[----:B0--3--:R-:W-:-:S14]  /*14400*/  @P3 BRA `(.L_x_1180) ;  /* 0x0000000000103947 */ /* 0x009fdc0003800000 */
[----:B------:R-:W-:Y:S05]  /*14410*/  @!P2 BRA `(.L_x_1180) ;  /* 0x00000000000ca947 */ /* 0x000fea0003800000 */
[----:B------:R-:W2:Y:S04]  /*14420*/  LDG.E R7, desc[UR50][R4.64] ;  /* 0x0000003204077981 */ /* 0x000ea8000c1e1900 */
[----:B-----5:R-:W2:Y:S02]  /*14430*/  LDG.E R8, desc[UR50][R4.64+0x4] ;  /* 0x0000043204087981 */ /* 0x020ea4000c1e1900 */
[----:B--2---:R-:W-:-:S07]  /*14440*/  IMAD.IADD R8, R8, 0x1, -R7 ;  /* 0x0000000108087824 */ /* 0x004fce00078e0a07 */
.L_x_1180:
[----:B------:R-:W-:Y:S01]  /*14450*/  USHF.R.S32.HI UR6, URZ, 0x1f, UR41 ;  /* 0x0000001f3f067899 */ /* 0x000fe20008011429 */
[----:B------:R-:W-:Y:S01]  /*14460*/  BSSY B1, `(.L_x_1181) ;  /* 0x000002e000017945 */ /* 0x000fe20003800000 */
[----:B------:R-:W-:Y:S02]  /*14470*/  USHF.R.S32.HI UR9, URZ, 0x1f, UR4 ;  /* 0x0000001f3f097899 */ /* 0x000fe40008011404 */
[----:B------:R-:W-:Y:S02]  /*14480*/  USEL UR11, UR41, URZ, !UP0 ;  /* 0x0000003f290b7287 */ /* 0x000fe4000c000000 */
[----:B------:R-:W-:Y:S01]  /*14490*/  USEL UR12, UR6, URZ, !UP0 ;  /* 0x0000003f060c7287 */ /* 0x000fe2000c000000 */
[----:B------:R-:W-:Y:S11]  /*144a0*/  @P1 BRA `(.L_x_1182) ;  /* 0x0000000000a41947 */ /* 0x000ff60003800000 */
[----:B------:R-:W0:Y:S01]  /*144b0*/  S2R R5, SR_TID.X ;  /* 0x0000000000057919 */ /* 0x000e220000002100 */
[----:B------:R-:W1:Y:S01]  /*144c0*/  LDC R9, c[0x0][0xbe8] ;  /* 0x0002fa00ff097b82 */ /* 0x000e620000000800 */
[----:B------:R-:W-:Y:S02]  /*144d0*/  IMAD.U32 R6, RZ, RZ, UR42 ;  /* 0x0000002aff067e24 */ /* 0x000fe4000f8e00ff */
[----:B-1---5:R-:W-:-:S03]  /*144e0*/  IMAD R4, R8, R9, RZ ;  /* 0x0000000908047224 */ /* 0x022fc600078e02ff */
[----:B0-----:R-:W-:-:S04]  /*144f0*/  IADD3 R6, R6, -0x80, R5 ;  /* 0xffffff8006067810 */ /* 0x001fc80007ffe005 */
        /* <DEDUP_REMOVED lines=31> */
[----:B------:R-:W-:-:S03]  /*146f0*/  LEA R6, P1, R4, UR6, 0x2 ;  /* 0x0000000604067c11 */ /* 0x000fc6000f8210ff */
[----:B------:R-:W-:-:S05]  /*14700*/  IMAD.IADD R5, R5, 0x1, R9 ;  /* 0x0000000105057824 */ /* 0x000fca00078e0209 */
[----:B------:R-:W-:Y:S01]  /*14710*/  LEA.HI.X R7, R4, UR7, R5, 0x2, P1 ;  /* 0x0000000704077c11 */ /* 0x000fe200088f1405 */
[----:B------:R-:W-:-:S05]  /*14720*/  IMAD.MOV.U32 R5, RZ, RZ, -0x800000 ;  /* 0xff800000ff057424 */ /* 0x000fca00078e00ff */
[----:B------:R0:W-:Y:S02]  /*14730*/  STG.E desc[UR50][R6.64], R5 ;  /* 0x0000000506007986 */ /* 0x0001e4000c101932 */
.L_x_1182:
[----:B------:R-:W-:Y:S05]  /*14740*/  BSYNC B1 ;  /* 0x0000000000017941 */ /* 0x000fea0003800000 */
.L_x_1181:
[----:B0-----:R-:W0:Y:S01]  /*14750*/  @P0 LDC R5, c[0x0][0xbf0] ;  /* 0x0002fc00ff050b82 */ /* 0x001e220000000800 */
[----:B------:R-:W-:Y:S01]  /*14760*/  ULDC.64 UR14, c[0x0][0xaa0] ;  /* 0x0002a800000e7ab9 */ /* 0x000fe20000000a00 */
[----:B------:R-:W-:Y:S01]  /*14770*/  IMAD R4, R23, 0x30, R156 ;  /* 0x0000003017047824 */ /* 0x000fe200078e029c */
[----:B------:R-:W-:Y:S01]  /*14780*/  UIMAD UR8, UR9, UR14, URZ ;  /* 0x0000000e090872a4 */ /* 0x000fe2000f8e023f */
[----:B-----5:R-:W-:Y:S01]  /*14790*/  IMAD R17, R8, R13, RZ ;  /* 0x0000000d08117224 */ /* 0x020fe200078e02ff */
[----:B------:R-:W-:Y:S01]  /*147a0*/  UIMAD.WIDE.U32 UR6, UR4, UR14, URZ ;  /* 0x0000000e040672a5 */ /* 0x000fe2000f8e003f */
[----:B------:R-:W-:Y:S01]  /*147b0*/  VIADD R6, R4, UR42 ;  /* 0x0000002a04067c36 */ /* 0x000fe20008000000 */
[----:B------:R-:W-:-:S03]  /*147c0*/  UIMAD UR8, UR4, UR15, UR8 ;  /* 0x0000000f040872a4 */ /* 0x000fc6000f8e0208 */
[----:B------:R-:W-:Y:S01]  /*147d0*/  ULDC.64 UR14, c[0x0][0xae8] ;  /* 0x0002ba00000e7ab9 */ /* 0x000fe20000000a00 */
[----:B------:R-:W-:Y:S01]  /*147e0*/  UIADD3 UR7, UR7, UR8, URZ ;  /* 0x0000000807077290 */ /* 0x000fe2000fffe03f */
[----:B------:R-:W-:Y:S01]  /*147f0*/  @P0 IMAD.HI.U32 R4, R6, R11, RZ ;  /* 0x0000000b06040227 */ /* 0x000fe200078e00ff */
[----:B------:R-:W-:Y:S02]  /*14800*/  UIMAD UR4, UR10, UR14, URZ ;  /* 0x0000000e0a0472a4 */ /* 0x000fe4000f8e023f */
        /* <DEDUP_REMOVED lines=13> */
[----:B------:R-:W-:Y:S02]  /*148e0*/  IMAD.U32 R5, RZ, RZ, UR7 ;  /* 0x00000007ff057e24 */ /* 0x000fe4000f8e00ff */
        /* <DEDUP_REMOVED lines=16> */
[----:B------:R-:W-:-:S03]  /*149f0*/  VIADD R6, R156, UR42 ;  /* 0x0000002a9c067c36 */ /* 0x000fc60008000000 */
[----:B------:R-:W-:Y:S01]  /*14a00*/  LEA.HI.X R10, R4, UR7, R7, 0x1, P0 ;  /* 0x00000007040a7c11 */ /* 0x000fe200080f0c07 */
[----:B------:R-:W0:Y:S01]  /*14a10*/  SHFL.IDX PT, R8, R9, RZ, 0x181f ;  /* 0x00181fff09087589 */ /* 0x000e2200000e0000 */
[----:B------:R-:W-:Y:S01]  /*14a20*/  ISETP.GE.AND P0, PT, R3, UR4, PT ;  /* 0x0000000403007c0c */ /* 0x000fe2000bf06270 */
[C---:B------:R-:W-:Y:S02]  /*14a30*/  VIADD R5, R6.reuse, 0x30 ;  /* 0x0000003006057836 */ /* 0x040fe40000000000 */
[----:B------:R-:W1:Y:S01]  /*14a40*/  SHFL.IDX PT, R12, R9, 0x1, 0x181f ;  /* 0x00381f00090c7f89 */ /* 0x000e6200000e0000 */
[C---:B------:R-:W-:Y:S01]  /*14a50*/  VIADD R4, R6.reuse, 0x60 ;  /* 0x0000006006047836 */ /* 0x040fe20000000000 */
[CC--:B------:R-:W-:Y:S01]  /*14a60*/  ISETP.GE.OR P3, PT, R6.reuse, R17.reuse, P0 ;  /* 0x000000110600720c */ /* 0x0c0fe20000766670 */
[----:B------:R-:W-:Y:S01]  /*14a70*/  VIADD R6, R6, 0x90 ;  /* 0x0000009006067836 */ /* 0x000fe20000000000 */
[----:B------:R-:W2:Y:S01]  /*14a80*/  SHFL.IDX PT, R14, R9, 0x2, 0x181f ;  /* 0x00581f00090e7f89 */ /* 0x000ea200000e0000 */
[----:B------:R-:W-:-:S02]  /*14a90*/  ISETP.GE.OR P2, PT, R5, R17, P0 ;  /* 0x000000110500720c */ /* 0x000fc40000746670 */
[-C--:B------:R-:W-:Y:S01]  /*14aa0*/  ISETP.GE.OR P1, PT, R4, R17.reuse, P0 ;  /* 0x000000110400720c */ /* 0x080fe20000726670 */
[----:B------:R-:W3:Y:S01]  /*14ab0*/  SHFL.IDX PT, R7, R10, RZ, 0x181f ;  /* 0x00181fff0a077589 */ /* 0x000ee200000e0000 */
[----:B------:R-:W-:-:S03]  /*14ac0*/  ISETP.GE.OR P0, PT, R6, R17, P0 ;  /* 0x000000110600720c */ /* 0x000fc60000706670 */
[----:B------:R-:W4:Y:S04]  /*14ad0*/  SHFL.IDX PT, R18, R9, 0x3, 0x181f ;  /* 0x00781f0009127f89 */ /* 0x000f2800000e0000 */
        /* <DEDUP_REMOVED lines=15> */
.L_x_1179:
[----:B------:R-:W-:Y:S05]  /*14bd0*/  BSYNC B0 ;  /* 0x0000000000007941 */ /* 0x000fea0003800000 */
.L_x_1176:
[----:B------:R-:W-:Y:S02]  /*14be0*/  ULDC UR4, c[0x0][0xc3c] ;  /* 0x00030f0000047ab9 */ /* 0x000fe40000000800 */
[----:B------:R-:W-:-:S06]  /*14bf0*/  UISETP.GE.AND UP0, UPT, UR47, UR4, UPT ;  /* 0x000000042f00728c */ /* 0x000fcc000bf06270 */
[----:B------:R-:W-:-:S13]  /*14c00*/  PLOP3.LUT P0, PT, PT, PT, UP0, 0x80, 0x0 ;  /* 0x000000000000781c */ /* 0x000fda0003f0f008 */
[----:B------:R-:W-:Y:S05]  /*14c10*/  @!P0 BRA `(.L_x_1183) ;  /* 0xfffffec000388947 */ /* 0x000fea000383ffff */
[----:B------:R-:W-:Y:S05]  /*14c20*/  EXIT ;  /* 0x000000000000794d */ /* 0x000fea0003800000 */
.L_x_1086:
[----:B------:R-:W-:-:S08]  /*14c30*/  NOP ;  /* 0x0000000000007918 */ /* 0x000fd00000000000 */
[----:B------:R-:W0:-:S00]  /*14c40*/  USETMAXREG.DEALLOC.CTAPOOL 0x20 ;  /* 0x00000020000079c8 */ /* 0x000e0000080e0500 */
[----:B0-----:R-:W-:Y:S02]  /*14c50*/  LOP3.LUT R0, R0, 0x3, RZ, 0xc0, !PT ;  /* 0x0000000300007812 */ /* 0x001fe400078ec0ff */
[----:B------:R-:W-:-:S04]  /*14c60*/  LOP3.LUT R16, R16, 0xffffffbf, RZ, 0xc0, !PT ;  /* 0xffffffbf10107812 */ /* 0x000fc800078ec0ff */
[----:B------:R-:W0:Y:S02]  /*14c70*/  SHFL.IDX PT, R0, R0, RZ, 0x1f ;  /* 0x00001fff00007589 */ /* 0x000e2400000e0000 */
[----:B0-----:R-:W-:-:S13]  /*14c80*/  ISETP.NE.AND P0, PT, R0, RZ, PT ;  /* 0x000000ff0000720c */ /* 0x001fda0003f05270 */
[----:B------:R-:W-:Y:S01]  /*14c90*/  @P0 BAR.SYNC.DEFER_BLOCKING 0x5, 0x200 ;  /* 0x0148000000000b1d */ /* 0x000fe20000010000 */
[----:B------:R-:W-:Y:S02]  /*14ca0*/  @P0 MOV R3, 0x400 ;  /* 0x0000040000030802 */ /* 0x000fe40000000f00 */
[----:B------:R-:W-:Y:S02]  /*14cb0*/  @P0 LOP3.LUT R16, R16, 0x40, RZ, 0xfc, !PT ;  /* 0x0000004010100812 */ /* 0x000fe400078efcff */
        /* <DEDUP_REMOVED lines=16> */
[----:B------:R-:W-:Y:S01]  /*14dc0*/  IMAD.MOV.U32 R24, RZ, RZ, RZ ;  /* 0x000000ffff187224 */ /* 0x000fe200078e00ff */
[C---:B------:R-:W-:Y:S02]  /*14dd0*/  ISETP.GE.U32.AND P2, PT, R5.reuse, 0x2, PT ;  /* 0x000000020500780c */ /* 0x040fe40003f46070 */
        /* <DEDUP_REMOVED lines=12> */
[----:B------:R-:W-:-:S03]  /*14ea0*/  IMAD.MOV.U32 R4, RZ, RZ, RZ ;  /* 0x000000ffff047224 */ /* 0x000fc600078e00ff */
[----:B------:R-:W0:Y:S02]  /*14eb0*/  SHFL.UP PT, R2, R3, 0x8, RZ ;  /* 0x0500000003027989 */ /* 0x000e2400000e00ff */
[----:B0-----:R-:W-:-:S05]  /*14ec0*/  SEL R2, R2, RZ, P4 ;  /* 0x000000ff02027207 */ /* 0x001fca0002000000 */
[----:B------:R-:W-:-:S05]  /*14ed0*/  IMAD.IADD R2, R3, 0x1, R2 ;  /* 0x0000000103027824 */ /* 0x000fca00078e0202 */
        /* <DEDUP_REMOVED lines=10> */
[----:B------:R-:W-:Y:S01]  /*14f80*/  ULDC UR4, c[0x0][0xc3c] ;  /* 0x00030f0000047ab9 */ /* 0x000fe20000000800 */
[----:B------:R-:W-:-:S07]  /*14f90*/  IMAD.MOV.U32 R4, RZ, RZ, RZ ;  /* 0x000000ffff047224 */ /* 0x000fce00078e00ff */
.L_x_1189:
[----:B------:R-:W-:-:S05]  /*14fa0*/  VIADD R4, R4, 0x1f ;  /* 0x0000001f04047836 */ /* 0x000fca0000000000 */
[----:B------:R-:W-:-:S13]  /*14fb0*/  ISETP.GE.AND P6, PT, R4, UR4, PT ;  /* 0x0000000404007c0c */ /* 0x000fda000bfc6270 */
[----:B------:R-:W-:Y:S05]  /*14fc0*/  @P6 BRA `(.L_x_1186) ;  /* 0x0000000400d86947 */ /* 0x000fea0003800000 */
[----:B------:R-:W-:Y:S01]  /*14fd0*/  IMAD.IADD R9, R5, 0x1, R4 ;  /* 0x0000000105097824 */ /* 0x000fe200078e0204 */
[----:B------:R-:W-:Y:S01]  /*14fe0*/  BSSY B0, `(.L_x_1187) ;  /* 0x0000007000007945 */ /* 0x000fe20003800000 */
[----:B------:R-:W-:-:S03]  /*14ff0*/  IMAD.MOV.U32 R0, RZ, RZ, RZ ;  /* 0x000000ffff007224 */ /* 0x000fc600078e00ff */
[----:B------:R-:W-:-:S13]  /*15000*/  ISETP.GE.OR P6, PT, R9, UR4, !P0 ;  /* 0x0000000409007c0c */ /* 0x000fda000c7c6670 */
[----:B------:R-:W-:Y:S05]  /*15010*/  @P6 BRA `(.L_x_1188) ;  /* 0x00000000000c6947 */ /* 0x000fea0003800000 */
[----:B------:R-:W0:Y:S02]  /*15020*/  LDC.64 R2, c[0x0][0xc80] ;  /* 0x00032000ff027b82 */ /* 0x000e240000000a00 */
[----:B0-----:R-:W-:-:S05]  /*15030*/  IMAD.WIDE R2, R9, 0x4, R2 ;  /* 0x0000000409027825 */ /* 0x001fca00078e0202 */
[----:B------:R0:W5:Y:S02]  /*15040*/  LDG.E R0, desc[UR50][R2.64] ;  /* 0x0000003202007981 */ /* 0x000164000c1e1900 */
.L_x_1188:
[----:B------:R-:W-:Y:S05]  /*15050*/  BSYNC B0 ;  /* 0x0000000000007941 */ /* 0x000fea0003800000 */
.L_x_1187:
        /* <DEDUP_REMOVED lines=17> */
[----:B0-----:R-:W-:-:S04]  /*15170*/  IMAD R3, R12, R9, RZ ;  /* 0x000000090c037224 */ /* 0x001fc800078e02ff */
[----:B------:R-:W-:-:S05]  /*15180*/  IMAD.IADD R6, R3, 0x1, R6 ;  /* 0x0000000103067824 */ /* 0x000fca00078e0206 */
[----:B------:R-:W-:-:S13]  /*15190*/  ISETP.GT.AND P6, PT, R6, R7, PT ;  /* 0x000000070600720c */ /* 0x000fda0003fc4270 */
[----:B------:R-:W-:Y:S05]  /*151a0*/  @!P6 BRA `(.L_x_1189) ;  /* 0xfffffffc007ce947 */ /* 0x000fea000383ffff */
.L_x_1185:
[----:B------:R-:W-:-:S04]  /*151b0*/  IMAD.IADD R10, R6, 0x1, -R3 ;  /* 0x00000001060a7824 */ /* 0x000fc800078e0a03 */
[----:B------:R-:W-:-:S05]  /*151c0*/  IMAD R2, R8, R9, R10 ;  /* 0x0000000908027224 */ /* 0x000fca00078e020a */
[----:B------:R-:W-:Y:S02]  /*151d0*/  ISETP.GT.AND P0, PT, R2, R7, PT ;  /* 0x000000070200720c */ /* 0x000fe40003f04270 */
[----:B------:R-:W0:Y:S11]  /*151e0*/  LDC.64 R2, c[0x0][0xc90] ;  /* 0x00032400ff027b82 */ /* 0x000e360000000a00 */
[----:B------:R-:W-:-:S04]  /*151f0*/  VOTE.ANY R12, PT, !P0 ;  /* 0x00000000000c7806 */ /* 0x000fc800040e0100 */
[----:B------:R-:W1:Y:S02]  /*15200*/  POPC R15, R12 ;  /* 0x0000000c000f7309 */ /* 0x000e640000000000 */
[----:B-1----:R-:W-:-:S04]  /*15210*/  IMAD.IADD R27, R15, 0x1, R4 ;  /* 0x000000010f1b7824 */ /* 0x002fc800078e0204 */
[----:B0-----:R-:W-:-:S05]  /*15220*/  IMAD.WIDE R2, R27, 0x4, R2 ;  /* 0x000000041b027825 */ /* 0x001fca00078e0202 */
[----:B------:R-:W2:Y:S01]  /*15230*/  LDG.E R6, desc[UR50][R2.64] ;  /* 0x0000003202067981 */ /* 0x000ea2000c1e1900 */
[----:B------:R-:W-:-:S03]  /*15240*/  ISETP.NE.AND P0, PT, R12, RZ, PT ;  /* 0x000000ff0c00720c */ /* 0x000fc60003f05270 */
[----:B------:R-:W0:Y:S02]  /*15250*/  SHFL.IDX PT, R0, R0, R15, 0x1f ;  /* 0x00001f0f00007589 */ /* 0x000e2400000e0000 */
[----:B0-----:R-:W-:-:S13]  /*15260*/  R2UR UR7, R0 ;  /* 0x00000000000772ca */ /* 0x001fda00000e0000 */
[----:B--2---:R-:W-:-:S05]  /*15270*/  IMAD R4, R6, UR7, RZ ;  /* 0x0000000706047c24 */ /* 0x004fca000f8e02ff */
[----:B------:R-:W-:-:S04]  /*15280*/  IABS R11, R4 ;  /* 0x00000004000b7213 */ /* 0x000fc80000000000 */
[----:B------:R-:W0:Y:S08]  /*15290*/  I2F.RP R13, R11 ;  /* 0x0000000b000d7306 */ /* 0x000e300000209400 */
[----:B0-----:R-:W0:Y:S02]  /*152a0*/  MUFU.RCP R13, R13 ;  /* 0x0000000d000d7308 */ /* 0x001e240000001000 */
[----:B0-----:R-:W-:-:S06]  /*152b0*/  VIADD R14, R13, 0xffffffe ;  /* 0x0ffffffe0d0e7836 */ /* 0x001fcc0000000000 */
[----:B------:R0:W1:Y:S01]  /*152c0*/  F2I.FTZ.U32.TRUNC.NTZ R3, R14 ;  /* 0x0000000e00037305 */ /* 0x000062000021f000 */
[----:B------:R-:W-:Y:S05]  /*152d0*/  @!P0 BRA `(.L_x_1190) ;  /* 0x0000000000088947 */ /* 0x000fea0003800000 */
[----:B------:R-:W-:-:S05]  /*152e0*/  VIADD R13, R15, 0xffffffff ;  /* 0xffffffff0f0d7836 */ /* 0x000fca0000000000 */
[----:B------:R2:W3:Y:S02]  /*152f0*/  SHFL.IDX PT, R24, R8, R13, 0x1f ;  /* 0x00001f0d08187589 */ /* 0x0004e400000e0000 */
.L_x_1190:
[----:B---3--:R-:W-:Y:S01]  /*15300*/  IMAD R24, R24, R9, R10 ;  /* 0x0000000918187224 */ /* 0x008fe200078e020a */
[----:B------:R-:W-:Y:S01]  /*15310*/  IABS R2, R4 ;  /* 0x0000000400027213 */ /* 0x000fe20000000000 */
[----:B-1----:R-:W-:Y:S02]  /*15320*/  IMAD.MOV R0, RZ, RZ, -R3 ;  /* 0x000000ffff007224 */ /* 0x002fe400078e0a03 */
[----:B------:R-:W-:Y:S02]  /*15330*/  IMAD.IADD R7, R7, 0x1, -R24 ;  /* 0x0000000107077824 */ /* 0x000fe400078e0a18 */
[----:B--2---:R-:W-:Y:S02]  /*15340*/  IMAD.MOV R8, RZ, RZ, -R2 ;  /* 0x000000ffff087224 */ /* 0x004fe400078e0a02 */
[----:B------:R-:W-:Y:S01]  /*15350*/  IMAD R13, R0, R11, RZ ;  /* 0x0000000b000d7224 */ /* 0x000fe200078e02ff */
[----:B------:R-:W-:Y:S01]  /*15360*/  IABS R0, R7 ;  /* 0x0000000700007213 */ /* 0x000fe20000000000 */
[----:B------:R-:W-:-:S04]  /*15370*/  IMAD.MOV.U32 R2, RZ, RZ, RZ ;  /* 0x000000ffff027224 */ /* 0x000fc800078e00ff */
[----:B------:R-:W-:-:S04]  /*15380*/  IMAD.HI.U32 R2, R3, R13, R2 ;  /* 0x0000000d03027227 */ /* 0x000fc800078e0002 */
[----:B------:R-:W-:Y:S02]  /*15390*/  IMAD.MOV.U32 R3, RZ, RZ, R0 ;  /* 0x000000ffff037224 */ /* 0x000fe400078e0000 */
[----:B------:R-:W-:Y:S02]  /*153a0*/  IMAD.MOV.U32 R0, RZ, RZ, R8 ;  /* 0x000000ffff007224 */ /* 0x000fe400078e0008 */
        /* <DEDUP_REMOVED lines=11> */
[----:B------:R-:W-:-:S05]  /*15460*/  @!P1 LOP3.LUT R2, RZ, R4, RZ, 0x33, !PT ;  /* 0x00000004ff029212 */ /* 0x000fca00078e33ff */
[----:B------:R-:W-:Y:S02]  /*15470*/  IMAD R11, R6, R2, RZ ;  /* 0x00000002060b7224 */ /* 0x000fe400078e02ff */
[----:B------:R-:W-:Y:S02]  /*15480*/  IMAD.MOV R2, RZ, RZ, -R2 ;  /* 0x000000ffff027224 */ /* 0x000fe400078e0a02 */
[----:B------:R-:W-:Y:S02]  /*15490*/  IMAD.MOV R0, RZ, RZ, -R11 ;  /* 0x000000ffff007224 */ /* 0x000fe400078e0a0b */
[----:B------:R-:W-:-:S03]  /*154a0*/  IMAD R2, R4, R2, R7 ;  /* 0x0000000204027224 */ /* 0x000fc600078e0207 */
[----:B------:R-:W-:Y:S01]  /*154b0*/  VIADDMNMX R0, R0, R9, R6, PT ;  /* 0x0000000900007246 */ /* 0x000fe20003800106 */
[----:B------:R-:W-:Y:S01]  /*154c0*/  IMAD.IADD R26, R2, 0x1, R11 ;  /* 0x00000001021a7824 */ /* 0x000fe200078e020b */
[----:B------:R-:W-:Y:S02]  /*154d0*/  IABS R4, R2 ;  /* 0x0000000200047213 */ /* 0x000fe40000000000 */
[----:B------:R-:W-:Y:S02]  /*154e0*/  R2UR UR9, R0 ;  /* 0x00000000000972ca */ /* 0x000fe400000e0000 */
[----:B------:R-:W-:-:S11]  /*154f0*/  R2UR UR8, R4 ;  /* 0x00000000040872ca */ /* 0x000fd600000e0000 */
[----:B------:R-:W-:-:S04]  /*15500*/  IABS R9, UR9 ;  /* 0x0000000900097c13 */ /* 0x000fc80008000000 */
[----:B------:R-:W1:Y:S01]  /*15510*/  I2F.RP R0, R9 ;  /* 0x0000000900007306 */ /* 0x000e620000209400 */
[----:B------:R-:W-:-:S07]  /*15520*/  R2UR UR6, R9 ;  /* 0x00000000090672ca */ /* 0x000fce00000e0000 */
[----:B-1----:R-:W1:Y:S02]  /*15530*/  MUFU.RCP R0, R0 ;  /* 0x0000000000007308 */ /* 0x002e640000001000 */
[----:B-1----:R-:W-:Y:S01]  /*15540*/  VIADD R3, R0, 0xffffffe ;  /* 0x0ffffffe00037836 */ /* 0x002fe20000000000 */
[----:B------:R-:W-:-:S05]  /*15550*/  IABS R0, UR9 ;  /* 0x0000000900007c13 */ /* 0x000fca0008000000 */
[----:B------:R-:W1:Y:S01]  /*15560*/  F2I.FTZ.U32.TRUNC.NTZ R3, R3 ;  /* 0x0000000300037305 */ /* 0x000e62000021f000 */
[----:B------:R-:W-:Y:S01]  /*15570*/  IMAD.MOV R0, RZ, RZ, -R0 ;  /* 0x000000ffff007224 */ /* 0x000fe200078e0a00 */
[----:B-1----:R-:W-:-:S13]  /*15580*/  R2UR UR5, R3 ;  /* 0x00000000030572ca */ /* 0x002fda00000e0000 */
[----:B------:R-:W-:-:S04]  /*15590*/  UIADD3 UR4, URZ, -UR5, URZ ;  /* 0x800000053f047290 */ /* 0x000fc8000fffe03f */
[----:B------:R-:W-:-:S03]  /*155a0*/  UIMAD UR6, UR4, UR6, URZ ;  /* 0x00000006040672a4 */ /* 0x000fc6000f8e023f */
[----:B------:R-:W-:Y:S02]  /*155b0*/  UMOV UR4, URZ ;  /* 0x0000003f00047c82 */ /* 0x000fe40008000000 */
[----:B------:R-:W-:-:S04]  /*155c0*/  UIMAD.WIDE.U32 UR4, UR5, UR6, UR4 ;  /* 0x00000006050472a5 */ /* 0x000fc8000f8e0004 */
[----:B------:R-:W-:-:S06]  /*155d0*/  UIMAD.WIDE.U32 UR4, UR5, UR8, URZ ;  /* 0x00000008050472a5 */ /* 0x000fcc000f8e003f */
[----:B------:R-:W-:Y:S01]  /*155e0*/  IMAD.U32 R3, RZ, RZ, UR5 ;  /* 0x00000005ff037e24 */ /* 0x000fe2000f8e00ff */
[----:B------:R-:W-:-:S03]  /*155f0*/  R2UR UR4, R2 ;  /* 0x00000000020472ca */ /* 0x000fc600000e0000 */
[----:B------:R-:W-:Y:S02]  /*15600*/  IMAD R0, R0, R3, UR8 ;  /* 0x0000000800007e24 */ /* 0x000fe4000f8e0203 */
[----:B------:R-:W-:-:S03]  /*15610*/  IMAD R3, RZ, RZ, -UR9 ;  /* 0x80000009ff037e24 */ /* 0x000fc6000f8e02ff */
[----:B------:R-:W-:-:S05]  /*15620*/  ISETP.GT.U32.AND P0, PT, R9, R0, PT ;  /* 0x000000000900720c */ /* 0x000fca0003f04070 */
[----:B------:R-:W-:-:S08]  /*15630*/  ULOP3.LUT UR4, UR4, UR9, URZ, 0x3c, !UPT ;  /* 0x0000000904047292 */ /* 0x000fd0000f8e3c3f */
[----:B------:R-:W-:Y:S01]  /*15640*/  VOTEU.ANY UP1, P0 ;  /* 0x00000000003f7886 */ /* 0x000fe20000020100 */
[----:B------:R-:W-:-:S04]  /*15650*/  PLOP3.LUT P0, PT, PT, PT, UP1, 0x80, 0x0 ;  /* 0x000000000000781c */ /* 0x000fc80003f0f018 */
[----:B------:R-:W-:Y:S02]  /*15660*/  @!UP1 UIADD3 UR5, UR5, 0x1, URZ ;  /* 0x0000000105059890 */ /* 0x000fe4000fffe03f */
[----:B------:R-:W-:-:S07]  /*15670*/  UISETP.GE.AND UP1, UPT, UR4, URZ, UPT ;  /* 0x0000003f0400728c */ /* 0x000fce000bf26270 */
[----:B------:R-:W-:-:S05]  /*15680*/  @!P0 IMAD.IADD R0, R0, 0x1, -R9 ;  /* 0x0000000100008824 */ /* 0x000fca00078e0a09 */
[----:B------:R-:W-:-:S13]  /*15690*/  ISETP.GE.U32.AND P0, PT, R0, R9, PT ;  /* 0x000000090000720c */ /* 0x000fda0003f06070 */
[----:B------:R-:W-:-:S05]  /*156a0*/  VOTEU.ANY UP0, P0 ;  /* 0x00000000003f7886 */ /* 0x000fca0000000100 */
[----:B------:R-:W-:Y:S02]  /*156b0*/  @UP0 UIADD3 UR5, UR5, 0x1, URZ ;  /* 0x0000000105050890 */ /* 0x000fe4000fffe03f */
[----:B------:R-:W-:Y:S02]  /*156c0*/  UISETP.NE.AND UP0, UPT, UR9, URZ, UPT ;  /* 0x0000003f0900728c */ /* 0x000fe4000bf05270 */
[----:B------:R-:W-:-:S09]  /*156d0*/  @!UP1 UIADD3 UR5, -UR5, URZ, URZ ;  /* 0x0000003f05059290 */ /* 0x000fd2000fffe13f */
[----:B------:R-:W-:-:S04]  /*156e0*/  @!UP0 ULOP3.LUT UR5, URZ, UR9, URZ, 0x33, !UPT ;  /* 0x000000093f058292 */ /* 0x000fc8000f8e333f */
[----:B------:R-:W-:Y:S02]  /*156f0*/  ULOP3.LUT UR4, URZ, UR5, URZ, 0x33, !UPT ;  /* 0x000000053f047292 */ /* 0x000fe4000f8e333f */
[----:B------:R-:W-:Y:S02]  /*15700*/  IMAD R26, R3, UR5, R26 ;  /* 0x00000005031a7c24 */ /* 0x000fe4000f8e021a */
[----:B------:R-:W-:Y:S01]  /*15710*/  UIADD3 UR4, UR7, UR4, URZ ;  /* 0x0000000407047290 */ /* 0x000fe2000fffe03f */
[----:B------:R-:W-:Y:S11]  /*15720*/  BRA `(.L_x_1191) ;  /* 0x0000000000107947 */ /* 0x000ff60003800000 */
.L_x_1186:
[----:B------:R-:W0:Y:S01]  /*15730*/  LDC R27, c[0x0][0xc3c] ;  /* 0x00030f00ff1b7b82 */ /* 0x000e220000000800 */
[----:B------:R-:W-:Y:S01]  /*15740*/  IMAD.MOV.U32 R24, RZ, RZ, R7 ;  /* 0x000000ffff187224 */ /* 0x000fe200078e0007 */
[----:B------:R-:W-:Y:S01]  /*15750*/  UMOV UR4, URZ ;  /* 0x0000003f00047c82 */ /* 0x000fe20008000000 */
[----:B------:R-:W-:-:S07]  /*15760*/  IMAD.MOV.U32 R26, RZ, RZ, RZ ;  /* 0x000000ffff1a7224 */ /* 0x000fce00078e00ff */
.L_x_1191:
[----:B------:R-:W-:Y:S01]  /*15770*/  ISETP.NE.AND P0, PT, R5, RZ, PT ;  /* 0x000000ff0500720c */ /* 0x000fe20003f05270 */
[----:B------:R-:W-:-:S12]  /*15780*/  IMAD.U32 R25, RZ, RZ, UR4 ;  /* 0x00000004ff197e24 */ /* 0x000fd8000f8e00ff */
[----:B------:R-:W1:Y:S01]  /*15790*/  @!P0 S2R R3, SR_CgaCtaId ;  /* 0x0000000000038919 */ /* 0x000e620000008800 */
[----:B------:R-:W-:-:S04]  /*157a0*/  @!P0 MOV R0, 0x400 ;  /* 0x0000040000008802 */ /* 0x000fc80000000f00 */
[----:B-1----:R-:W-:-:S05]  /*157b0*/  @!P0 LEA R0, R3, R0, 0x18 ;  /* 0x0000000003008211 */ /* 0x002fca00078ec0ff */
[----:B0-----:R0:W-:Y:S01]  /*157c0*/  @!P0 STS.128 [R0+0x132d0], R24 ;  /* 0x0132d01800008388 */ /* 0x0011e20000000c00 */
[----:B------:R-:W-:Y:S06]  /*157d0*/  BAR.ARV 0x5, 0x200 ;  /* 0x0148000000007b1d */ /* 0x000fec0000002000 */
.L_x_1184:
[----:B0-----:R-:W-:Y:S01]  /*157e0*/  IMAD.MOV.U32 R0, RZ, RZ, 0x1 ;  /* 0x00000001ff007424 */ /* 0x001fe200078e00ff */
[----:B------:R0:W-:Y:S01]  /*157f0*/  STL [R1], RZ ;  /* 0x000000ff01007387 */ /* 0x0001e20000100800 */
[----:B------:R-:W-:Y:S02]  /*15800*/  ULDC UR5, c[0x0][0xc3c] ;  /* 0x00030f0000057ab9 */ /* 0x000fe40000000800 */
[----:B------:R-:W-:Y:S01]  /*15810*/  ISETP.GE.AND P0, PT, R27, UR5, PT ;  /* 0x000000051b007c0c */ /* 0x000fe2000bf06270 */
[----:B------:R0:W-:Y:S04]  /*15820*/  STL [R1+0xc], R0 ;  /* 0x00000c0001007387 */ /* 0x0001e80000100800 */
[----:B------:R0:W-:Y:S08]  /*15830*/  STL [R1+0x30], RZ ;  /* 0x000030ff01007387 */ /* 0x0001f00000100800 */
[----:B0-----:R-:W-:Y:S05]  /*15840*/  @P0 BRA `(.L_x_1192) ;  /* 0x0000005800380947 */ /* 0x001fea0003800000 */
[----:B------:R-:W0:Y:S01]  /*15850*/  S2R R10, SR_TID.X ;  /* 0x00000000000a7919 */ /* 0x000e220000002100 */
[----:B------:R-:W1:Y:S01]  /*15860*/  S2UR UR5, SR_CgaCtaId ;  /* 0x00000000000579c3 */ /* 0x000e620000008800 */
[----:B------:R-:W-:Y:S01]  /*15870*/  MOV R17, 0x400 ;  /* 0x0000040000117802 */ /* 0x000fe20000000f00 */
[----:B------:R-:W-:Y:S02]  /*15880*/  ULOP3.LUT UR43, UR39, 0x2, URZ, 0xfc, !UPT ;  /* 0x00000002272b7892 */ /* 0x000fe4000f8efc3f */
[----:B------:R-:W-:Y:S01]  /*15890*/  ULOP3.LUT UR44, UR39, 0x1, URZ, 0xfc, !UPT ;  /* 0x00000001272c7892 */ /* 0x000fe2000f8efc3f */
[----:B------:R-:W-:Y:S01]  /*158a0*/  ULDC UR45, c[0x0][0xc] ;  /* 0x00000300002d7ab9 */ /* 0x000fe20000000800 */
[C---:B0-----:R-:W-:Y:S01]  /*158b0*/  IMAD.SHL.U32 R3, R10.reuse, 0x40, RZ ;  /* 0x000000400a037824 */ /* 0x041fe200078e00ff */
[--C-:B------:R-:W-:Y:S01]  /*158c0*/  SHF.R.U32.HI R5, RZ, 0x1, R10.reuse ;  /* 0x00000001ff057819 */ /* 0x100fe2000001160a */
[C---:B------:R-:W-:Y:S02]  /*158d0*/  IMAD.SHL.U32 R2, R10.reuse, 0x20, RZ ;  /* 0x000000200a027824 */ /* 0x040fe400078e00ff */
[C---:B------:R-:W-:Y:S01]  /*158e0*/  IMAD.SHL.U32 R4, R10.reuse, 0x8, RZ ;  /* 0x000000080a047824 */ /* 0x040fe200078e00ff */
[----:B------:R-:W-:Y:S01]  /*158f0*/  LOP3.LUT R0, R3, 0x180, RZ, 0xc0, !PT ;  /* 0x0000018003007812 */ /* 0x000fe200078ec0ff */
[----:B------:R-:W-:Y:S01]  /*15900*/  IMAD.SHL.U32 R9, R10, 0x4, RZ ;  /* 0x000000040a097824 */ /* 0x000fe200078e00ff */
[----:B------:R-:W-:Y:S01]  /*15910*/  LOP3.LUT R6, R2, 0x80, RZ, 0xc0, !PT ;  /* 0x0000008002067812 */ /* 0x000fe200078ec0ff */
[----:B------:R-:W-:Y:S01]  /*15920*/  IMAD.SHL.U32 R8, R10, 0x2, RZ ;  /* 0x000000020a087824 */ /* 0x000fe200078e00ff */
[----:B------:R-:W-:Y:S01]  /*15930*/  LOP3.LUT R5, R0, 0x30, R5, 0xf8, !PT ;  /* 0x0000003000057812 */ /* 0x000fe200078ef805 */
[----:B------:R-:W-:Y:S01]  /*15940*/  IMAD.SHL.U32 R0, R10, 0x10, RZ ;  /* 0x000000100a007824 */ /* 0x000fe200078e00ff */
[----:B------:R-:W-:-:S02]  /*15950*/  LOP3.LUT R6, R6, 0x10, R10, 0xf8, !PT ;  /* 0x0000001006067812 */ /* 0x000fc400078ef80a */
[----:B------:R-:W-:Y:S02]  /*15960*/  LOP3.LUT R4, R5, 0x30, R4, 0x78, !PT ;  /* 0x0000003005047812 */ /* 0x000fe400078e7804 */
[----:B------:R-:W-:Y:S02]  /*15970*/  LOP3.LUT R7, R0, 0x600, RZ, 0xc0, !PT ;  /* 0x0000060000077812 */ /* 0x000fe400078ec0ff */
[----:B------:R-:W-:Y:S02]  /*15980*/  LOP3.LUT R6, R6, 0x10, R9, 0x78, !PT ;  /* 0x0000001006067812 */ /* 0x000fe400078e7809 */
[--C-:B------:R-:W-:Y:S02]  /*15990*/  LOP3.LUT R7, R7, 0x60, R2.reuse, 0xf8, !PT ;  /* 0x0000006007077812 */ /* 0x100fe400078ef802 */
[----:B------:R-:W-:Y:S02]  /*159a0*/  LOP3.LUT R3, R4, 0x640, R3, 0xf8, !PT ;  /* 0x0000064004037812 */ /* 0x000fe400078ef803 */
[----:B------:R-:W-:-:S02]  /*159b0*/  LOP3.LUT R7, R7, 0x100, R2, 0xf8, !PT ;  /* 0x0000010007077812 */ /* 0x000fc400078ef802 */
[----:B------:R-:W-:Y:S01]  /*159c0*/  LOP3.LUT R5, R0, 0x1b0, RZ, 0xc0, !PT ;  /* 0x000001b000057812 */ /* 0x000fe200078ec0ff */
[----:B------:R0:W-:Y:S01]  /*159d0*/  STL [R1+0x24], R3 ;  /* 0x0000240301007387 */ /* 0x0001e20000100800 */
[----:B------:R-:W-:Y:S01]  /*159e0*/  LOP3.LUT R4, R7, R6, RZ, 0xfc, !PT ;  /* 0x0000000607047212 */ /* 0x000fe200078efcff */
[----:B------:R-:W-:Y:S01]  /*159f0*/  IMAD.MOV.U32 R6, RZ, RZ, 0x1 ;  /* 0x00000001ff067424 */ /* 0x000fe200078e00ff */
[----:B------:R-:W-:-:S03]  /*15a00*/  LOP3.LUT R5, R5, 0x30, R8, 0x78, !PT ;  /* 0x0000003005057812 */ /* 0x000fc600078e7808 */
[----:B------:R1:W-:Y:S01]  /*15a10*/  STL [R1+0x20], R4 ;  /* 0x0000200401007387 */ /* 0x0003e20000100800 */
[----:B0-----:R-:W-:-:S03]  /*15a20*/  LOP3.LUT R3, R10, 0x7f, RZ, 0xc0, !PT ;  /* 0x0000007f0a037812 */ /* 0x001fc600078ec0ff */
[----:B------:R0:W-:Y:S01]  /*15a30*/  STL [R1+0x30], RZ ;  /* 0x000030ff01007387 */ /* 0x0001e20000100800 */
[----:B------:R-:W-:-:S03]  /*15a40*/  SHF.R.U32.HI R3, RZ, 0x2, R3 ;  /* 0x00000002ff037819 */ /* 0x000fc60000011603 */
[----:B------:R0:W-:Y:S01]  /*15a50*/  STL [R1+0xc], R6 ;  /* 0x00000c0601007387 */ /* 0x0001e20000100800 */
[----:B-1----:R-:W-:Y:S01]  /*15a60*/  IMAD.U32 R4, RZ, RZ, UR5 ;  /* 0x00000005ff047e24 */ /* 0x002fe2000f8e00ff */
[----:B------:R-:W-:Y:S02]  /*15a70*/  LOP3.LUT R3, R3, 0x60, R2, 0xf8, !PT ;  /* 0x0000006003037812 */ /* 0x000fe400078ef802 */
[----:B------:R-:W-:Y:S02]  /*15a80*/  LOP3.LUT R2, R5, 0x640, R0, 0xf8, !PT ;  /* 0x0000064005027812 */ /* 0x000fe400078ef800 */
[----:B------:R0:W-:Y:S01]  /*15a90*/  STL [R1+0x18], R4 ;  /* 0x0000180401007387 */ /* 0x0001e20000100800 */
[----:B------:R-:W-:Y:S02]  /*15aa0*/  LEA R17, R4, R17, 0x18 ;  /* 0x0000001104117211 */ /* 0x000fe400078ec0ff */
[----:B------:R-:W-:Y:S01]  /*15ab0*/  LOP3.LUT R3, R3, 0x80, RZ, 0xfc, !PT ;  /* 0x0000008003037812 */ /* 0x000fe200078efcff */
[----:B------:R0:W-:Y:S02]  /*15ac0*/  STL [R1], RZ ;  /* 0x000000ff01007387 */ /* 0x0001e40000100800 */
[----:B------:R-:W-:-:S02]  /*15ad0*/  IMAD.IADD R0, R17, 0x1, R2 ;  /* 0x0000000111007824 */ /* 0x000fc400078e0202 */
[----:B------:R0:W-:Y:S04]  /*15ae0*/  STL [R1+0x1c], R2 ;  /* 0x00001c0201007387 */ /* 0x0001e80000100800 */
[----:B------:R0:W-:Y:S02]  /*15af0*/  STL [R1+0x2c], R0 ;  /* 0x00002c0001007387 */ /* 0x0001e40000100800 */
.L_x_1273:
[----:B0-----:R-:W0:Y:S08]  /*15b00*/  LDC.64 R4, c[0x0][0xa18] ;  /* 0x00028600ff047b82 */ /* 0x001e300000000a00 */
[----:B-1----:R-:W1:Y:S08]  /*15b10*/  LDC.64 R2, c[0x0][0xa28] ;  /* 0x00028a00ff027b82 */ /* 0x002e700000000a00 */
[----:B------:R-:W2:Y:S01]  /*15b20*/  LDC.64 R6, c[0x0][0xa00] ;  /* 0x00028000ff067b82 */ /* 0x000ea20000000a00 */
[----:B0-----:R-:W-:-:S07]  /*15b30*/  ISETP.NE.U32.AND P1, PT, R4, RZ, PT ;  /* 0x000000ff0400720c */ /* 0x001fce0003f25070 */
[----:B------:R-:W0:Y:S01]  /*15b40*/  LDC.64 R8, c[0x0][0xa00] ;  /* 0x00028000ff087b82 */ /* 0x000e220000000a00 */
[----:B------:R-:W-:Y:S02]  /*15b50*/  ISETP.NE.AND.EX P2, PT, R5, RZ, PT, P1 ;  /* 0x000000ff0500720c */ /* 0x000fe40003f45310 */
[----:B-1----:R-:W-:-:S04]  /*15b60*/  ISETP.NE.U32.AND P0, PT, R2, RZ, PT ;  /* 0x000000ff0200720c */ /* 0x002fc80003f05070 */
[----:B------:R-:W-:Y:S02]  /*15b70*/  ISETP.NE.AND.EX P0, PT, R3, RZ, PT, P0 ;  /* 0x000000ff0300720c */ /* 0x000fe40003f05300 */
[----:B--2---:R-:W-:-:S05]  /*15b80*/  ISETP.NE.U32.AND P1, PT, R6, RZ, PT ;  /* 0x000000ff0600720c */ /* 0x004fca0003f25070 */
[----:B------:R-:W1:Y:S01]  /*15b90*/  @P2 LDC.64 R2, c[0x0][0xa18] ;  /* 0x00028600ff022b82 */ /* 0x000e620000000a00 */
[----:B------:R-:W-:-:S07]  /*15ba0*/  ISETP.NE.AND.EX P3, PT, R7, RZ, PT, P1 ;  /* 0x000000ff0700720c */ /* 0x000fce0003f65310 */
[----:B------:R-:W2:Y:S01]  /*15bb0*/  @P0 LDC.64 R4, c[0x0][0xa28] ;  /* 0x00028a00ff040b82 */ /* 0x000ea20000000a00 */
[----:B------:R-:W-:Y:S02]  /*15bc0*/  IMAD.MOV.U32 R22, RZ, RZ, RZ ;  /* 0x000000ffff167224 */ /* 0x000fe400078e00ff */
[----:B-1----:R-:W-:-:S05]  /*15bd0*/  @P2 IMAD.WIDE R2, R27, 0x4, R2 ;  /* 0x000000041b022825 */ /* 0x002fca00078e0202 */
[----:B------:R0:W3:Y:S01]  /*15be0*/  @P2 LDG.E R0, desc[UR50][R2.64] ;  /* 0x0000003202002981 */ /* 0x0000e2000c1e1900 */
[----:B--2---:R-:W-:-:S06]  /*15bf0*/  @P0 IMAD.WIDE R4, R27, 0x4, R4 ;  /* 0x000000041b040825 */ /* 0x004fcc00078e0204 */
[----:B-----5:R1:W5:Y:S01]  /*15c00*/  @P0 LDG.E R4, desc[UR50][R4.64] ;  /* 0x0000003204040981 */ /* 0x020362000c1e1900 */
[----:B0-----:R-:W-:Y:S01]  /*15c10*/  IMAD.WIDE R2, R27, 0x4, R8 ;  /* 0x000000041b027825 */ /* 0x001fe200078e0208 */
[----:B------:R-:W-:-:S04]  /*15c20*/  LOP3.LUT R16, R16, 0xffffffdf, RZ, 0xc0, !PT ;  /* 0xffffffdf10107812 */ /* 0x000fc800078ec0ff */
[----:B------:R1:W5:Y:S01]  /*15c30*/  @P3 LDG.E R22, desc[UR50][R2.64] ;  /* 0x0000003202163981 */ /* 0x000362000c1e1900 */
[----:B------:R-:W-:Y:S02]  /*15c40*/  @P3 LOP3.LUT R16, R16, 0x20, RZ, 0xfc, !PT ;  /* 0x0000002010103812 */ /* 0x000fe400078efcff */
[----:B---3--:R-:W-:Y:S01]  /*15c50*/  @P2 R2UR UR37, R0 ;  /* 0x00000000002522ca */ /* 0x008fe200000e0000 */
[----:B-1----:R-:W-:-:S14]  /*15c60*/  @P2 BRA `(.L_x_1193) ;  /* 0x00000000001c2947 */ /* 0x002fdc0003800000 */
[----:B------:R-:W-:Y:S01]  /*15c70*/  ULDC UR37, c[0x0][0x288] ;  /* 0x0000a20000257ab9 */ /* 0x000fe20000000800 */
[----:B------:R-:W-:Y:S05]  /*15c80*/  @!P3 BRA `(.L_x_1193) ;  /* 0x000000000014b947 */ /* 0x000fea0003800000 */
[----:B------:R-:W2:Y:S04]  /*15c90*/  LDG.E R5, desc[UR50][R2.64] ;  /* 0x0000003202057981 */ /* 0x000ea8000c1e1900 */
[----:B------:R-:W3:Y:S01]  /*15ca0*/  LDG.E R0, desc[UR50][R2.64+0x4] ;  /* 0x0000043202007981 */ /* 0x000ee2000c1e1900 */
[----:B--2---:R-:W-:Y:S02]  /*15cb0*/  R2UR UR5, R5 ;  /* 0x00000000050572ca */ /* 0x004fe400000e0000 */
[----:B---3--:R-:W-:-:S13]  /*15cc0*/  R2UR UR37, R0 ;  /* 0x00000000002572ca */ /* 0x008fda00000e0000 */
[----:B------:R-:W-:-:S12]  /*15cd0*/  UIADD3 UR37, -UR5, UR37, URZ ;  /* 0x0000002505257290 */ /* 0x000fd8000fffe13f */
.L_x_1193:
[----:B------:R-:W-:Y:S01]  /*15ce0*/  ULDC.64 UR6, c[0x0][0x418] ;  /* 0x0001060000067ab9 */ /* 0x000fe20000000a00 */
[----:B------:R-:W-:Y:S01]  /*15cf0*/  UMOV UR36, URZ ;  /* 0x0000003f00247c82 */ /* 0x000fe20008000000 */
[----:B------:R-:W-:Y:S01]  /*15d00*/  UISETP.NE.U32.AND UP0, UPT, UR6, URZ, UPT ;  /* 0x0000003f0600728c */ /* 0x000fe2000bf05070 */
[----:B-----5:R-:W-:Y:S01]  /*15d10*/  @P0 R2UR UR36, R4 ;  /* 0x00000000042402ca */ /* 0x020fe200000e0000 */
[----:B------:R-:W-:Y:S01]  /*15d20*/  ULDC UR5, c[0x0][0x424] ;  /* 0x0001090000057ab9 */ /* 0x000fe20000000800 */
[----:B------:R-:W-:Y:S01]  /*15d30*/  ULDC UR40, c[0x0][0x2f0] ;  /* 0x0000bc0000287ab9 */ /* 0x000fe20000000800 */
[----:B------:R-:W-:-:S03]  /*15d40*/  UISETP.NE.AND.EX UP0, UPT, UR7, URZ, UPT, UP0 ;  /* 0x0000003f0700728c */ /* 0x000fc6000bf05300 */
[----:B------:R-:W-:Y:S01]  /*15d50*/  ULDC.64 UR6, c[0x0][0xa20] ;  /* 0x0002880000067ab9 */ /* 0x000fe20000000a00 */
[----:B------:R-:W-:Y:S01]  /*15d60*/  USEL UR5, UR5, 0x1, UP0 ;  /* 0x0000000105057887 */ /* 0x000fe20008000000 */
[----:B------:R-:W-:-:S03]  /*15d70*/  ISETP.NE.U32.AND P0, PT, RZ, UR6, PT ;  /* 0x00000006ff007c0c */ /* 0x000fc6000bf05070 */
[----:B------:R-:W-:Y:S01]  /*15d80*/  UIMAD UR40, UR5, UR40, URZ ;  /* 0x00000028052872a4 */ /* 0x000fe2000f8e023f */
[----:B------:R-:W-:-:S13]  /*15d90*/  ISETP.NE.AND.EX P0, PT, RZ, UR7, PT, P0 ;  /* 0x00000007ff007c0c */ /* 0x000fda000bf05300 */
[----:B------:R-:W-:Y:S05]  /*15da0*/  @!P0 BRA `(.L_x_1194) ;  /* 0x0000000000148947 */ /* 0x000fea0003800000 */
[----:B------:R-:W0:Y:S02]  /*15db0*/  LDC.64 R2, c[0x0][0xa20] ;  /* 0x00028800ff027b82 */ /* 0x000e240000000a00 */
[----:B0-----:R-:W-:-:S06]  /*15dc0*/  IMAD.WIDE R2, R27, 0x4, R2 ;  /* 0x000000041b027825 */ /* 0x001fcc00078e0202 */
[----:B------:R-:W2:Y:S02]  /*15dd0*/  LDG.E R2, desc[UR50][R2.64] ;  /* 0x0000003202027981 */ /* 0x000ea4000c1e1900 */
[----:B--2---:R-:W-:Y:S01]  /*15de0*/  R2UR UR40, R2 ;  /* 0x00000000022872ca */ /* 0x004fe200000e0000 */
[----:B------:R-:W-:-:S14]  /*15df0*/  BRA `(.L_x_1195) ;  /* 0x00000000002c7947 */ /* 0x000fdc0003800000 */
.L_x_1194:
[----:B------:R-:W-:Y:S02]  /*15e00*/  ULDC.64 UR6, c[0x0][0xa08] ;  /* 0x0002820000067ab9 */ /* 0x000fe40000000a00 */
[----:B------:R-:W-:-:S04]  /*15e10*/  ISETP.NE.U32.AND P0, PT, RZ, UR6, PT ;  /* 0x00000006ff007c0c */ /* 0x000fc8000bf05070 */
[----:B------:R-:W-:-:S13]  /*15e20*/  ISETP.NE.AND.EX P0, PT, RZ, UR7, PT, P0 ;  /* 0x00000007ff007c0c */ /* 0x000fda000bf05300 */
[----:B------:R-:W-:Y:S05]  /*15e30*/  @!P0 BRA `(.L_x_1195) ;  /* 0x00000000001c8947 */ /* 0x000fea0003800000 */
[----:B------:R-:W0:Y:S02]  /*15e40*/  LDC.64 R2, c[0x0][0xa08] ;  /* 0x00028200ff027b82 */ /* 0x000e240000000a00 */
[----:B0-----:R-:W-:-:S05]  /*15e50*/  IMAD.WIDE R2, R27, 0x4, R2 ;  /* 0x000000041b027825 */ /* 0x001fca00078e0202 */
[----:B------:R-:W2:Y:S04]  /*15e60*/  LDG.E R4, desc[UR50][R2.64] ;  /* 0x0000003202047981 */ /* 0x000ea8000c1e1900 */
[----:B------:R-:W3:Y:S01]  /*15e70*/  LDG.E R0, desc[UR50][R2.64+0x4] ;  /* 0x0000043202007981 */ /* 0x000ee2000c1e1900 */
[----:B--2---:R-:W-:Y:S02]  /*15e80*/  R2UR UR40, R4 ;  /* 0x00000000042872ca */ /* 0x004fe400000e0000 */
[----:B---3--:R-:W-:-:S13]  /*15e90*/  R2UR UR5, R0 ;  /* 0x00000000000572ca */ /* 0x008fda00000e0000 */
[----:B------:R-:W-:-:S12]  /*15ea0*/  UIADD3 UR40, -UR40, UR5, URZ ;  /* 0x0000000528287290 */ /* 0x000fd8000fffe13f */
.L_x_1195:
[----:B------:R-:W-:Y:S01]  /*15eb0*/  ULDC UR5, c[0x0][0x448] ;  /* 0x0001120000057ab9 */ /* 0x000fe20000000800 */
[----:B------:R-:W-:Y:S02]  /*15ec0*/  UIMAD UR38, UR4, 0xc0, URZ ;  /* 0x000000c0042678a4 */ /* 0x000fe4000f8e023f */
[----:B------:R-:W-:Y:S02]  /*15ed0*/  UISETP.NE.AND UP0, UPT, UR5, 0x1, UPT ;  /* 0x000000010500788c */ /* 0x000fe4000bf05270 */
[----:B------:R-:W-:Y:S01]  /*15ee0*/  UIADD3 UR8, UR38, 0xbf, URZ ;  /* 0x000000bf26087890 */ /* 0x000fe2000fffe03f */
[----:B------:R-:W-:Y:S01]  /*15ef0*/  ULDC.64 UR4, c[0x0][0x9e0] ;  /* 0x0002780000047ab9 */ /* 0x000fe20000000a00 */
[----:B------:R-:W-:Y:S02]  /*15f00*/  UP2UR UR46, UPR, URZ, 0x1 ;  /* 0x000000013f2e7883 */ /* 0x000fe40008000000 */
[----:B------:R-:W-:-:S05]  /*15f10*/  UIADD3 UR40, -UR36, UR40, URZ ;  /* 0x0000002824287290 */ /* 0x000fca000fffe13f */
[----:B------:R-:W-:Y:S01]  /*15f20*/  @UP0 ULDC UR6, c[0x0][0x44c] ;  /* 0x0001130000060ab9 */ /* 0x000fe20000000800 */
[----:B------:R-:W-:Y:S01]  /*15f30*/  @UP0 ULDC UR10, c[0x0][0x450] ;  /* 0x00011400000a0ab9 */ /* 0x000fe20000000800 */
[----:B------:R-:W-:Y:S02]  /*15f40*/  UIMAD.WIDE.U32 UR6, UR8, UR6, URZ ;  /* 0x00000006080672a5 */ /* 0x000fe4000f8e003f */
[----:B------:R-:W-:Y:S02]  /*15f50*/  UIADD3 UR9, UR40, 0x1, -UR37 ;  /* 0x0000000128097890 */ /* 0x000fe4000fffe825 */
[----:B------:R-:W-:Y:S02]  /*15f60*/  @UP0 USHF.R.U32.HI UR8, URZ, UR10, UR7 ;  /* 0x0000000a3f080299 */ /* 0x000fe40008011607 */
[----:B------:R-:W-:Y:S02]  /*15f70*/  UISETP.GE.AND UP0, UPT, UR5, 0x1, UPT ;  /* 0x000000010500788c */ /* 0x000fe4000bf06270 */
[----:B------:R-:W-:-:S04]  /*15f80*/  UIADD3 UR9, UR9, UR8, URZ ;  /* 0x0000000809097290 */ /* 0x000fc8000fffe03f */
[----:B------:R-:W-:Y:S01]  /*15f90*/  PLOP3.LUT P1, PT, PT, PT, UP0, 0x80, 0x0 ;  /* 0x000000000000781c */ /* 0x000fe20003f2f008 */
[----:B------:R-:W-:-:S12]  /*15fa0*/  UIADD3 UR4, UR9, UR4, URZ ;  /* 0x0000000409047290 */ /* 0x000fd8000fffe03f */
[----:B------:R-:W-:Y:S05]  /*15fb0*/  @!P1 BRA `(.L_x_1196) ;  /* 0x0000000000449947 */ /* 0x000fea0003800000 */
        /* <DEDUP_REMOVED lines=10> */
.L_x_1197:
[----:B------:R-:W-:-:S11]  /*16060*/  UISETP.NE.AND UP0, UPT, UR5, 0x1, UPT ;  /* 0x000000010500788c */ /* 0x000fd6000bf05270 */
[----:B------:R-:W-:Y:S02]  /*16070*/  @UP0 ULDC.64 UR10, c[0x0][0x9e8] ;  /* 0x00027a00000a0ab9 */ /* 0x000fe40000000a00 */
[----:B------:R-:W-:-:S04]  /*16080*/  UIMAD.WIDE.U32 UR6, UR8, UR10, URZ ;  /* 0x0000000a080672a5 */ /* 0x000fc8000f8e003f */
[----:B------:R-:W-:-:S12]  /*16090*/  @UP0 USHF.R.U32.HI UR8, URZ, UR11, UR7 ;  /* 0x0000000b3f080299 */ /* 0x000fd80008011607 */
.L_x_1198:
[----:B------:R-:W-:-:S04]  /*160a0*/  UIMAD UR8, UR8, UR5, UR5 ;  /* 0x00000005080872a4 */ /* 0x000fc8000f8e0205 */
[----:B------:R-:W-:-:S04]  /*160b0*/  UISETP.LT.AND UP0, UPT, UR4, UR8, UPT ;  /* 0x000000080400728c */ /* 0x000fc8000bf01270 */
[----:B------:R-:W-:-:S12]  /*160c0*/  USEL UR4, UR4, UR8, UP0 ;  /* 0x0000000804047287 */ /* 0x000fd80008000000 */
.L_x_1196:
[----:B------:R-:W-:Y:S02]  /*160d0*/  UISETP.NE.AND UP0, UPT, UR46, URZ, UPT ;  /* 0x0000003f2e00728c */ /* 0x000fe4000bf05270 */
[----:B------:R-:W-:Y:S02]  /*160e0*/  UIADD3 UR6, UR40, 0x9f, URZ ;  /* 0x0000009f28067890 */ /* 0x000fe4000fffe03f */
[----:B------:R-:W-:Y:S02]  /*160f0*/  UIADD3 UR8, UR4, 0x9f, URZ ;  /* 0x0000009f04087890 */ /* 0x000fe4000fffe03f */
[----:B------:R-:W-:Y:S02]  /*16100*/  UIMAD.WIDE UR6, UR6, 0x66666667, URZ ;  /* 0x66666667060678a5 */ /* 0x000fe4000f8e023f */
[----:B------:R-:W-:Y:S02]  /*16110*/  UIMAD.WIDE UR8, UR8, 0x66666667, URZ ;  /* 0x66666667080878a5 */ /* 0x000fe4000f8e023f */
[----:B------:R-:W-:Y:S01]  /*16120*/  USHF.R.U32.HI UR4, URZ, 0x1f, UR7 ;  /* 0x0000001f3f047899 */ /* 0x000fe20008011607 */
[----:B------:R-:W-:Y:S01]  /*16130*/  @UP0 ULDC UR10, c[0x0][0x44c] ;  /* 0x00011300000a0ab9 */ /* 0x000fe20000000800 */
[----:B------:R-:W-:-:S02]  /*16140*/  USHF.R.U32.HI UR6, URZ, 0x1f, UR9 ;  /* 0x0000001f3f067899 */ /* 0x000fc40008011609 */
[----:B------:R-:W-:Y:S01]  /*16150*/  UIMAD.WIDE.U32 UR10, UR38, UR10, URZ ;  /* 0x0000000a260a72a5 */ /* 0x000fe2000f8e003f */
[----:B------:R-:W-:Y:S01]  /*16160*/  @UP0 ULDC UR13, c[0x0][0x450] ;  /* 0x00011400000d0ab9 */ /* 0x000fe20000000800 */
[----:B------:R-:W-:Y:S02]  /*16170*/  UMOV UR12, UR38 ;  /* 0x00000026000c7c82 */ /* 0x000fe40008000000 */
[----:B------:R-:W-:Y:S02]  /*16180*/  @UP0 USHF.R.U32.HI UR12, URZ, UR13, UR11 ;  /* 0x0000000d3f0c0299 */ /* 0x000fe4000801160b */
[----:B------:R-:W-:Y:S02]  /*16190*/  ULEA.HI.SX32 UR4, UR7, UR4, 0x1a ;  /* 0x0000000407047291 */ /* 0x000fe4000f8fd23f */
[----:B------:R-:W-:Y:S02]  /*161a0*/  ULEA.HI.SX32 UR6, UR9, UR6, 0x1a ;  /* 0x0000000609067291 */ /* 0x000fe4000f8fd23f */
[----:B------:R-:W-:-:S02]  /*161b0*/  UIADD3 UR7, UR12, UR40, -UR37 ;  /* 0x000000280c077290 */ /* 0x000fc4000fffe825 */
[----:B------:R-:W-:Y:S01]  /*161c0*/  UISETP.LT.AND UP0, UPT, UR4, UR6, UPT ;  /* 0x000000060400728c */ /* 0x000fe2000bf01270 */
[----:B------:R-:W-:Y:S02]  /*161d0*/  ULDC UR8, c[0x0][0x9dc] ;  /* 0x0002770000087ab9 */ /* 0x000fe40000000800 */
[----:B------:R-:W-:Y:S02]  /*161e0*/  UIADD3 UR8, UR7, -UR8, URZ ;  /* 0x8000000807087290 */ /* 0x000fe4000fffe03f */
[----:B------:R-:W-:Y:S01]  /*161f0*/  USEL UR41, UR4, UR6, UP0 ;  /* 0x0000000604297287 */ /* 0x000fe20008000000 */
        /* <DEDUP_REMOVED lines=12> */
.L_x_1200:
[----:B------:R-:W-:-:S11]  /*162c0*/  UISETP.NE.AND UP0, UPT, UR5, 0x1, UPT ;  /* 0x000000010500788c */ /* 0x000fd6000bf05270 */
[----:B------:R-:W-:Y:S02]  /*162d0*/  @UP0 ULDC.64 UR10, c[0x0][0x9e8] ;  /* 0x00027a00000a0ab9 */ /* 0x000fe40000000a00 */
[----:B------:R-:W-:-:S04]  /*162e0*/  UIMAD.WIDE.U32 UR6, UR4, UR10, URZ ;  /* 0x0000000a040672a5 */ /* 0x000fc8000f8e003f */
[----:B------:R-:W-:-:S12]  /*162f0*/  @UP0 USHF.R.U32.HI UR4, URZ, UR11, UR7 ;  /* 0x0000000b3f040299 */ /* 0x000fd80008011607 */
.L_x_1201:
[----:B------:R-:W-:-:S04]  /*16300*/  UIMAD UR4, UR4, UR5, URZ ;  /* 0x00000005040472a4 */ /* 0x000fc8000f8e023f */
[----:B------:R-:W-:-:S04]  /*16310*/  UISETP.LT.AND UP0, UPT, UR8, UR4, UPT ;  /* 0x000000040800728c */ /* 0x000fc8000bf01270 */
[----:B------:R-:W-:-:S12]  /*16320*/  USEL UR8, UR8, UR4, !UP0 ;  /* 0x0000000408087287 */ /* 0x000fd8000c000000 */
.L_x_1199:
        /* <DEDUP_REMOVED lines=9> */
[----:B------:R-:W0:Y:S02]  /*163c0*/  S2R R0, SR_TID.X ;  /* 0x0000000000007919 */ /* 0x000e240000002100 */
        /* <DEDUP_REMOVED lines=16> */
.L_x_1203:
        /* <DEDUP_REMOVED lines=20> */
.L_x_1206:
[----:B------:R-:W-:Y:S05]  /*16610*/  BSYNC B6 ;  /* 0x0000000000067941 */ /* 0x000fea0003800000 */
.L_x_1205:
        /* <DEDUP_REMOVED lines=22> */
.L_x_1208:
[----:B------:R-:W-:Y:S05]  /*16780*/  BSYNC B6 ;  /* 0x0000000000067941 */ /* 0x000fea0003800000 */
.L_x_1207:
        /* <DEDUP_REMOVED lines=20> */
.L_x_1210:
[----:B------:R-:W-:Y:S05]  /*168d0*/  BSYNC B6 ;  /* 0x0000000000067941 */ /* 0x000fea0003800000 */
.L_x_1209:
        /* <DEDUP_REMOVED lines=19> */
.L_x_1212:
[----:B------:R-:W-:Y:S05]  /*16a10*/  BSYNC B6 ;  /* 0x0000000000067941 */ /* 0x000fea0003800000 */
.L_x_1211:
[----:B------:R-:W0:Y:S01]  /*16a20*/  LDC.64 R2, c[0x0][0x9f8] ;  /* 0x00027e00ff027b82 */ /* 0x000e220000000a00 */
[----:B------:R-:W-:-:S07]  /*16a30*/  IMAD.MOV.U32 R19, RZ, RZ, R27 ;  /* 0x000000ffff137224 */ /* 0x000fce00078e001b */
[----:B------:R-:W1:Y:S01]  /*16a40*/  LDC R18, c[0x0][0x430] ;  /* 0x00010c00ff127b82 */ /* 0x000e620000000800 */
[----:B0-----:R-:W-:-:S04]  /*16a50*/  ISETP.NE.U32.AND P0, PT, R2, RZ, PT ;  /* 0x000000ff0200720c */ /* 0x001fc80003f05070 */
[----:B------:R-:W-:-:S13]  /*16a60*/  ISETP.NE.AND.EX P0, PT, R3, RZ, PT, P0 ;  /* 0x000000ff0300720c */ /* 0x000fda0003f05300 */
[----:B------:R-:W0:Y:S02]  /*16a70*/  @P0 LDC.64 R2, c[0x0][0x9f8] ;  /* 0x00027e00ff020b82 */ /* 0x000e240000000a00 */
[----:B0-----:R-:W-:-:S05]  /*16a80*/  @P0 IMAD.WIDE R2, R27, 0x4, R2 ;  /* 0x000000041b020825 */ /* 0x001fca00078e0202 */
[----:B------:R-:W2:Y:S01]  /*16a90*/  @P0 LDG.E R19, desc[UR50][R2.64] ;  /* 0x0000003202130981 */ /* 0x000ea2000c1e1900 */
[----:B-1----:R-:W-:Y:S01]  /*16aa0*/  ISETP.NE.AND P2, PT, R18, 0x1, PT ;  /* 0x000000011200780c */ /* 0x002fe20003f45270 */
[----:B------:R-:W-:Y:S01]  /*16ab0*/  UMOV UR4, 0xffffffff ;  /* 0xffffffff00047882 */ /* 0x000fe20000000000 */
[----:B------:R-:W-:-:S11]  /*16ac0*/  LOP3.LUT R16, R16, 0xfffffff7, RZ, 0xc0, !PT ;  /* 0xfffffff710107812 */ /* 0x000fd600078ec0ff */
[----:B------:R-:W-:Y:S01]  /*16ad0*/  @P2 LOP3.LUT R16, R16, 0x8, RZ, 0xfc, !PT ;  /* 0x0000000810102812 */ /* 0x000fe200078efcff */
[----:B--2---:R0:W-:Y:S01]  /*16ae0*/  STL [R1+0x8], R19 ;  /* 0x0000081301007387 */ /* 0x0041e20000100800 */
[----:B------:R-:W-:Y:S05]  /*16af0*/  BRA.DIV UR4, `(.L_x_1213) ;  /* 0x0000004e04747947 */ /* 0x000fea000b800000 */
.L_x_1293:
[----:B------:R-:W1:Y:S01]  /*16b00*/  S2R R0, SR_TID.X ;  /* 0x0000000000007919 */ /* 0x000e620000002100 */
[----:B------:R-:W-:Y:S01]  /*16b10*/  UMOV UR4, 0xa0 ;  /* 0x000000a000047882 */ /* 0x000fe20000000000 */
[----:B------:R-:W2:Y:S01]  /*16b20*/  @P2 LDC R5, c[0x0][0x434] ;  /* 0x00010d00ff052b82 */ /* 0x000ea20000000800 */
[----:B------:R-:W-:Y:S01]  /*16b30*/  UIMAD UR4, UR41, UR4, -0xa0 ;  /* 0xffffff60290474a4 */ /* 0x000fe2000f8e0204 */
[----:B------:R-:W3:Y:S01]  /*16b40*/  S2R R10, SR_TID.X ;  /* 0x00000000000a7919 */ /* 0x000ee20000002100 */
[----:B------:R-:W-:-:S05]  /*16b50*/  SHF.R.S32.HI R12, RZ, 0x1f, R19 ;  /* 0x0000001fff0c7819 */ /* 0x000fca0000011413 */
[----:B------:R-:W4:Y:S01]  /*16b60*/  @P2 LDC R4, c[0x0][0x438] ;  /* 0x00010e00ff042b82 */ /* 0x000f220000000800 */
[----:B------:R0:W-:Y:S01]  /*16b70*/  STL [R1+0x14], R12 ;  /* 0x0000140c01007387 */ /* 0x0001e20000100800 */
[----:B-1----:R-:W-:Y:S01]  /*16b80*/  LOP3.LUT R0, R0, 0x7f, RZ, 0xc0, !PT ;  /* 0x0000007f00007812 */ /* 0x002fe200078ec0ff */
[----:B---3--:R-:W-:-:S03]  /*16b90*/  IMAD.SHL.U32 R11, R10, 0x20, RZ ;  /* 0x000000200a0b7824 */ /* 0x008fc600078e00ff */
[----:B------:R-:W-:Y:S01]  /*16ba0*/  SHF.R.U32.HI R13, RZ, 0x2, R0 ;  /* 0x00000002ff0d7819 */ /* 0x000fe20000011600 */
[----:B------:R-:W-:-:S03]  /*16bb0*/  IMAD.SHL.U32 R10, R10, 0x20, RZ ;  /* 0x000000200a0a7824 */ /* 0x000fc600078e00ff */
[C---:B------:R-:W-:Y:S02]  /*16bc0*/  LOP3.LUT R11, R13.reuse, 0x60, R11, 0xf8, !PT ;  /* 0x000000600d0b7812 */ /* 0x040fe400078ef80b */
[----:B------:R-:W-:Y:S02]  /*16bd0*/  LOP3.LUT R10, R13, 0x60, R10, 0xf8, !PT ;  /* 0x000000600d0a7812 */ /* 0x000fe400078ef80a */
[----:B------:R-:W-:-:S05]  /*16be0*/  LOP3.LUT R11, R11, 0x80, RZ, 0xfc, !PT ;  /* 0x000000800b0b7812 */ /* 0x000fca00078efcff */
[----:B------:R-:W-:-:S05]  /*16bf0*/  VIADD R8, R11, UR4 ;  /* 0x000000040b087c36 */ /* 0x000fca0008000000 */
[C---:B------:R-:W-:Y:S01]  /*16c00*/  ISETP.GE.AND P0, PT, R8.reuse, UR40, PT ;  /* 0x0000002808007c0c */ /* 0x040fe2000bf06270 */
[----:B------:R-:W-:-:S03]  /*16c10*/  VIADD R8, R8, UR36 ;  /* 0x0000002408087c36 */ /* 0x000fc60008000000 */
[----:B------:R-:W-:Y:S01]  /*16c20*/  ISETP.GT.U32.OR P0, PT, R11, 0x9f, P0 ;  /* 0x0000009f0b00780c */ /* 0x000fe20000704470 */
[----:B--2---:R-:W-:-:S04]  /*16c30*/  @P2 IMAD.HI.U32 R5, R8, R5, RZ ;  /* 0x0000000508052227 */ /* 0x004fc800078e00ff */
[----:B------:R-:W-:Y:S01]  /*16c40*/  IMAD.MOV.U32 R0, RZ, RZ, R8 ;  /* 0x000000ffff007224 */ /* 0x000fe200078e0008 */
[----:B----4-:R-:W-:-:S07]  /*16c50*/  @P2 SHF.R.U32.HI R0, RZ, R4, R5 ;  /* 0x00000004ff002219 */ /* 0x010fce0000011605 */
[----:B------:R-:W1:Y:S01]  /*16c60*/  @!P0 LDC.64 R2, c[0x0][0x428] ;  /* 0x00010a00ff028b82 */ /* 0x000e620000000a00 */
[--C-:B------:R-:W-:Y:S01]  /*16c70*/  @!P0 SHF.R.S32.HI R7, RZ, 0x1f, R0.reuse ;  /* 0x0000001fff078819 */ /* 0x100fe20000011400 */
[----:B------:R-:W-:-:S06]  /*16c80*/  @!P0 IMAD.MOV.U32 R6, RZ, RZ, R0 ;  /* 0x000000ffff068224 */ /* 0x000fcc00078e0000 */
[----:B------:R-:W2:Y:S01]  /*16c90*/  @!P0 LDC.64 R4, c[0x0][0x418] ;  /* 0x00010600ff048b82 */ /* 0x000ea20000000a00 */
[----:B-1----:R-:W-:-:S04]  /*16ca0*/  @!P0 IMAD R9, R12, R2, RZ ;  /* 0x000000020c098224 */ /* 0x002fc800078e02ff */
[C---:B------:R-:W-:Y:S02]  /*16cb0*/  @!P0 IMAD R9, R19.reuse, R3, R9 ;  /* 0x0000000313098224 */ /* 0x040fe400078e0209 */
[----:B------:R-:W-:-:S04]  /*16cc0*/  @!P0 IMAD.WIDE.U32 R2, R19, R2, R6 ;  /* 0x0000000213028225 */ /* 0x000fc800078e0006 */
[----:B------:R-:W-:Y:S01]  /*16cd0*/  @!P0 IMAD.IADD R9, R9, 0x1, R3 ;  /* 0x0000000109098824 */ /* 0x000fe200078e0203 */
[C---:B--2---:R-:W-:Y:S02]  /*16ce0*/  @!P0 LEA R6, P1, R2.reuse, R4, 0x2 ;  /* 0x0000000402068211 */ /* 0x044fe400078210ff */
[----:B------:R-:W1:Y:S02]  /*16cf0*/  @P2 LDC R4, c[0x0][0x438] ;  /* 0x00010e00ff042b82 */ /* 0x000e640000000800 */
[----:B------:R-:W-:Y:S01]  /*16d00*/  @!P0 LEA.HI.X R7, R2, R5, R9, 0x2, P1 ;  /* 0x0000000502078211 */ /* 0x000fe200008f1409 */
[----:B------:R-:W-:-:S05]  /*16d10*/  VIADD R5, R10, UR4 ;  /* 0x000000040a057c36 */ /* 0x000fca0008000000 */
[----:B------:R-:W2:Y:S01]  /*16d20*/  @P2 LDC R10, c[0x0][0x434] ;  /* 0x00010d00ff0a2b82 */ /* 0x000ea20000000800 */
[C---:B------:R-:W-:Y:S01]  /*16d30*/  ISETP.GE.AND P1, PT, R5.reuse, UR40, PT ;  /* 0x0000002805007c0c */ /* 0x040fe2000bf26270 */
[----:B------:R-:W-:-:S04]  /*16d40*/  VIADD R5, R5, UR36 ;  /* 0x0000002405057c36 */ /* 0x000fc80008000000 */
[----:B------:R-:W-:-:S08]  /*16d50*/  IMAD.MOV.U32 R9, RZ, RZ, R5 ;  /* 0x000000ffff097224 */ /* 0x000fd000078e0005 */
[----:B------:R-:W3:Y:S01]  /*16d60*/  @!P1 LDC.64 R2, c[0x0][0x428] ;  /* 0x00010a00ff029b82 */ /* 0x000ee20000000a00 */
[----:B--2---:R-:W-:-:S05]  /*16d70*/  @P2 IMAD.HI.U32 R10, R5, R10, RZ ;  /* 0x0000000a050a2227 */ /* 0x004fca00078e00ff */
[----:B-1----:R-:W-:Y:S01]  /*16d80*/  @P2 SHF.R.U32.HI R9, RZ, R4, R10 ;  /* 0x00000004ff092219 */ /* 0x002fe2000001160a */
[----:B------:R-:W-:-:S06]  /*16d90*/  IMAD.MOV.U32 R4, RZ, RZ, RZ ;  /* 0x000000ffff047224 */ /* 0x000fcc00078e00ff */
[----:B------:R1:W5:Y:S01]  /*16da0*/  @!P0 LDG.E R4, desc[UR50][R6.64] ;  /* 0x0000003206048981 */ /* 0x000362000c1e1900 */
[----:B---3--:R-:W-:-:S04]  /*16db0*/  @!P1 IMAD R10, R12, R2, RZ ;  /* 0x000000020c0a9224 */ /* 0x008fc800078e02ff */
[----:B------:R-:W-:Y:S01]  /*16dc0*/  @!P1 IMAD R10, R19, R3, R10 ;  /* 0x00000003130a9224 */ /* 0x000fe200078e020a */
[--C-:B-1----:R-:W-:Y:S01]  /*16dd0*/  @!P1 SHF.R.S32.HI R7, RZ, 0x1f, R9.reuse ;  /* 0x0000001fff079819 */ /* 0x102fe20000011409 */
[----:B------:R-:W-:-:S04]  /*16de0*/  @!P1 IMAD.MOV.U32 R6, RZ, RZ, R9 ;  /* 0x000000ffff069224 */ /* 0x000fc800078e0009 */
[----:B------:R-:W-:Y:S02]  /*16df0*/  @!P1 IMAD.WIDE.U32 R6, R19, R2, R6 ;  /* 0x0000000213069225 */ /* 0x000fe400078e0006 */
[----:B------:R-:W1:Y:S02]  /*16e00*/  @!P1 LDC.64 R2, c[0x0][0x418] ;  /* 0x00010600ff029b82 */ /* 0x000e640000000a00 */
[----:B------:R-:W-:Y:S01]  /*16e10*/  @!P1 IMAD.IADD R10, R7, 0x1, R10 ;  /* 0x00000001070a9824 */ /* 0x000fe200078e020a */
[----:B-1----:R-:W-:-:S04]  /*16e20*/  @!P1 LEA R2, P0, R6, R2, 0x2 ;  /* 0x0000000206029211 */ /* 0x002fc800078010ff */
[----:B------:R-:W-:Y:S01]  /*16e30*/  @!P1 LEA.HI.X R3, R6, R3, R10, 0x2, P0 ;  /* 0x0000000306039211 */ /* 0x000fe200000f140a */
[----:B------:R-:W-:-:S06]  /*16e40*/  IMAD.MOV.U32 R6, RZ, RZ, RZ ;  /* 0x000000ffff067224 */ /* 0x000fcc00078e00ff */
[----:B------:R1:W5:Y:S01]  /*16e50*/  @!P1 LDG.E R6, desc[UR50][R2.64] ;  /* 0x0000003202069981 */ /* 0x000362000c1e1900 */
[----:B------:R-:W-:Y:S01]  /*16e60*/  IMAD.MOV R0, RZ, RZ, -R0 ;  /* 0x000000ffff007224 */ /* 0x000fe200078e0a00 */
[----:B------:R-:W-:Y:S01]  /*16e70*/  ISETP.GT.U32.AND P0, PT, R11, 0x9f, PT ;  /* 0x0000009f0b00780c */ /* 0x000fe20003f04070 */
[----:B------:R-:W-:Y:S01]  /*16e80*/  IMAD.MOV R7, RZ, RZ, -R9 ;  /* 0x000000ffff077224 */ /* 0x000fe200078e0a09 */
[----:B------:R-:W-:Y:S01]  /*16e90*/  LOP3.LUT R16, R16, 0xfffffffd, RZ, 0xc0, !PT ;  /* 0xfffffffd10107812 */ /* 0x000fe200078ec0ff */
[C---:B------:R-:W-:Y:S02]  /*16ea0*/  IMAD R8, R18.reuse, R0, R8 ;  /* 0x0000000012087224 */ /* 0x040fe400078e0208 */
[----:B------:R-:W-:Y:S02]  /*16eb0*/  IMAD.U32 R0, RZ, RZ, UR43 ;  /* 0x0000002bff007e24 */ /* 0x000fe4000f8e00ff */
[----:B0-----:R-:W-:Y:S02]  /*16ec0*/  IMAD.U32 R12, RZ, RZ, UR41 ;  /* 0x00000029ff0c7e24 */ /* 0x001fe4000f8e00ff */
[----:B------:R-:W-:Y:S01]  /*16ed0*/  IMAD R7, R18, R7, R5 ;  /* 0x0000000712077224 */ /* 0x000fe200078e0205 */
[----:B------:R-:W-:Y:S01]  /*16ee0*/  ISETP.NE.AND P2, PT, R0, 0x3, PT ;  /* 0x000000030000780c */ /* 0x000fe20003f45270 */
[----:B------:R-:W-:Y:S01]  /*16ef0*/  VIADD R12, R12, 0xffffffff ;  /* 0xffffffff0c0c7836 */ /* 0x000fe20000000000 */
[----:B------:R-:W-:-:S02]  /*16f00*/  SHF.R.S32.HI R0, RZ, 0x1f, R26 ;  /* 0x0000001fff007819 */ /* 0x000fc4000001141a */
[----:B------:R-:W-:-:S03]  /*16f10*/  @P0 LOP3.LUT R16, R16, 0x2, RZ, 0xfc, !PT ;  /* 0x0000000210100812 */ /* 0x000fc600078efcff */
[----:B------:R1:W-:Y:S01]  /*16f20*/  STL [R1+0x10], R0 ;  /* 0x0000100001007387 */ /* 0x0003e20000100800 */
[----:B------:R-:W-:-:S05]  /*16f30*/  LOP3.LUT R16, R16, 0xfffffffb, RZ, 0xc0, !PT ;  /* 0xfffffffb10107812 */ /* 0x000fca00078ec0ff */
[----:B------:R-:W-:Y:S01]  /*16f40*/  @P2 LOP3.LUT R16, R16, 0x4, RZ, 0xfc, !PT ;  /* 0x0000000410102812 */ /* 0x000fe200078efcff */
[----:B------:R-:W-:Y:S06]  /*16f50*/  @!P2 BRA `(.L_x_1214) ;  /* 0x000000000004a947 */ /* 0x000fec0003800000 */
[----:B------:R-:W-:Y:S01]  /*16f60*/  BPT.TRAP 0x1 ;  /* 0x000000040000795c */ /* 0x000fe20000300000 */
.L_x_1214:
[----:B-1----:R-:W2:Y:S04]  /*16f70*/  LDL R0, [R1] ;  /* 0x0000000001007983 */ /* 0x002ea80000100800 */
[----:B------:R-:W3:Y:S01]  /*16f80*/  LDL R2, [R1+0xc] ;  /* 0x00000c0001027983 */ /* 0x000ee20000100800 */
[----:B------:R-:W-:Y:S01]  /*16f90*/  BSSY B0, `(.L_x_1215) ;  /* 0x0000007000007945 */ /* 0x000fe20003800000 */
[----:B------:R-:W-:Y:S01]  /*16fa0*/  SHF.R.S32.HI R29, RZ, 0x1f, R7 ;  /* 0x0000001fff1d7819 */ /* 0x000fe20000011407 */
[----:B--2---:R-:W-:Y:S01]  /*16fb0*/  IMAD R0, R0, 0x8, R17 ;  /* 0x0000000800007824 */ /* 0x004fe200078e0211 */
[----:B---3--:R-:W-:-:S04]  /*16fc0*/  SHF.L.U32 R2, R2, 0x1f, RZ ;  /* 0x0000001f02027819 */ /* 0x008fc800000006ff */
[----:B------:R-:W0:Y:S01]  /*16fd0*/  SYNCS.PHASECHK.TRANS64.TRYWAIT P0, [R0+URZ+0x13280], R2 ;  /* 0x01328002000075a7 */ /* 0x000e22000800017f */
[----:B------:R1:W-:Y:S02]  /*16fe0*/  STL [R1+0x28], R2 ;  /* 0x0000280201007387 */ /* 0x0003e40000100800 */
[----:B01----:R-:W-:Y:S05]  /*16ff0*/  @!P0 BRA `(.L_x_1216) ;  /* 0x0000004800608947 */ /* 0x003fea0003800000 */
.L_x_1294:
[----:B------:R-:W-:Y:S05]  /*17000*/  BSYNC B0 ;  /* 0x0000000000007941 */ /* 0x000fea0003800000 */
.L_x_1215:
[----:B------:R-:W2:Y:S01]  /*17010*/  LDL R10, [R1+0x10] ;  /* 0x00001000010a7983 */ /* 0x000ea20000100800 */
[----:B-----5:R-:W-:Y:S01]  /*17020*/  SHF.R.S32.HI R9, RZ, 0x1f, R6 ;  /* 0x0000001fff097819 */ /* 0x020fe20000011406 */
[----:B------:R-:W-:Y:S01]  /*17030*/  ULDC.64 UR4, c[0x0][0x328] ;  /* 0x0000ca0000047ab9 */ /* 0x000fe20000000a00 */
[----:B------:R-:W-:Y:S01]  /*17040*/  ULDC.64 UR6, c[0x0][0x338] ;  /* 0x0000ce0000067ab9 */ /* 0x000fe20000000a00 */
[----:B------:R-:W1:Y:S01]  /*17050*/  S2R R15, SR_TID.X ;  /* 0x00000000000f7919 */ /* 0x000e620000002100 */
[----:B------:R-:W-:Y:S01]  /*17060*/  IMAD R5, R29, UR4, RZ ;  /* 0x000000041d057c24 */ /* 0x000fe2000f8e02ff */
[----:B------:R-:W-:Y:S01]  /*17070*/  ULDC.64 UR8, c[0x0][0x330] ;  /* 0x0000cc0000087ab9 */ /* 0x000fe20000000a00 */
[C---:B0-----:R-:W-:Y:S01]  /*17080*/  IMAD.WIDE.U32 R2, R7.reuse, UR4, RZ ;  /* 0x0000000407027c25 */ /* 0x041fe2000f8e00ff */
[----:B------:R0:W-:Y:S01]  /*17090*/  STL [R1+0x4], R9 ;  /* 0x0000040901007387 */ /* 0x0001e20000100800 */
[----:B------:R-:W-:Y:S02]  /*170a0*/  ULDC.64 UR10, c[0x0][0x318] ;  /* 0x0000c600000a7ab9 */ /* 0x000fe40000000a00 */
[----:B------:R-:W-:Y:S01]  /*170b0*/  IMAD R5, R7, UR5, R5 ;  /* 0x0000000507057c24 */ /* 0x000fe2000f8e0205 */
[----:B------:R-:W3:Y:S03]  /*170c0*/  LDL R14, [R1+0x1c] ;  /* 0x00001c00010e7983 */ /* 0x000ee60000100800 */
[----:B------:R-:W-:Y:S01]  /*170d0*/  IMAD.IADD R3, R3, 0x1, R5 ;  /* 0x0000000103037824 */ /* 0x000fe200078e0205 */
[----:B------:R-:W3:Y:S01]  /*170e0*/  LDL R13, [R1] ;  /* 0x00000000010d7983 */ /* 0x000ee20000100800 */
[----:B------:R-:W-:-:S02]  /*170f0*/  IMAD R5, R9, UR6, RZ ;  /* 0x0000000609057c24 */ /* 0x000fc4000f8e02ff */
[----:B0-----:R-:W0:Y:S01]  /*17100*/  LDC R9, c[0x0][0x2f4] ;  /* 0x0000bd00ff097b82 */ /* 0x001e220000000800 */
[----:B------:R-:W-:-:S04]  /*17110*/  IMAD.WIDE.U32 R2, R6, UR6, R2 ;  /* 0x0000000606027c25 */ /* 0x000fc8000f8e0002 */
[----:B------:R-:W-:-:S04]  /*17120*/  IMAD R5, R6, UR7, R5 ;  /* 0x0000000706057c24 */ /* 0x000fc8000f8e0205 */
[----:B------:R-:W-:Y:S02]  /*17130*/  IMAD.IADD R3, R3, 0x1, R5 ;  /* 0x0000000103037824 */ /* 0x000fe400078e0205 */
[----:B------:R-:W-:-:S04]  /*17140*/  IMAD.WIDE.U32 R2, R26, UR8, R2 ;  /* 0x000000081a027c25 */ /* 0x000fc8000f8e0002 */
[----:B-1----:R-:W-:Y:S01]  /*17150*/  IMAD.SHL.U32 R18, R15, 0x10, RZ ;  /* 0x000000100f127824 */ /* 0x002fe200078e00ff */
[----:B------:R-:W-:Y:S02]  /*17160*/  IADD3 R2, P0, R2, UR10, RZ ;  /* 0x0000000a02027c10 */ /* 0x000fe4000ff1e0ff */
[----:B------:R-:W-:Y:S02]  /*17170*/  SHF.R.S32.HI R25, RZ, 0x1f, R8 ;  /* 0x0000001fff197819 */ /* 0x000fe40000011408 */
[----:B------:R-:W-:-:S04]  /*17180*/  LOP3.LUT R18, R18, 0x30, RZ, 0xc0, !PT ;  /* 0x0000003012127812 */ /* 0x000fc800078ec0ff */
[----:B0-----:R-:W-:Y:S02]  /*17190*/  ISETP.GE.AND P1, PT, R18, R9, PT ;  /* 0x000000091200720c */ /* 0x001fe40003f26270 */
[----:B------:R-:W-:Y:S02]  /*171a0*/  SHF.R.S32.HI R28, RZ, 0x1f, R4 ;  /* 0x0000001fff1c7819 */ /* 0x000fe40000011404 */
[----:B------:R-:W-:Y:S02]  /*171b0*/  LOP3.LUT R15, R15, 0x7f, RZ, 0xc0, !PT ;  /* 0x0000007f0f0f7812 */ /* 0x000fe400078ec0ff */
[----:B------:R-:W-:Y:S02]  /*171c0*/  LOP3.LUT R16, R16, 0xfffffffe, RZ, 0xc0, !PT ;  /* 0xfffffffe10107812 */ /* 0x000fe400078ec0ff */
[----:B------:R-:W-:-:S05]  /*171d0*/  SHF.R.U32.HI R15, RZ, 0x2, R15 ;  /* 0x00000002ff0f7819 */ /* 0x000fca000001160f */
[----:B------:R-:W-:Y:S01]  /*171e0*/  @P1 LOP3.LUT R16, R16, 0x1, RZ, 0xfc, !PT ;  /* 0x0000000110101812 */ /* 0x000fe200078efcff */
[----:B--2---:R-:W-:-:S04]  /*171f0*/  IMAD R5, R10, UR8, RZ ;  /* 0x000000080a057c24 */ /* 0x004fc8000f8e02ff */
[----:B------:R-:W-:-:S05]  /*17200*/  IMAD R5, R26, UR9, R5 ;  /* 0x000000091a057c24 */ /* 0x000fca000f8e0205 */
[----:B------:R-:W-:Y:S02]  /*17210*/  IADD3.X R3, R3, UR11, R5, P0, !PT ;  /* 0x0000000b03037c10 */ /* 0x000fe400087fe405 */
[----:B------:R-:W-:Y:S01]  /*17220*/  ISETP.GE.AND P0, PT, R18, R9, PT ;  /* 0x000000091200720c */ /* 0x000fe20003f06270 */
[----:B------:R-:W-:Y:S02]  /*17230*/  IMAD R9, R25, UR4, RZ ;  /* 0x0000000419097c24 */ /* 0x000fe4000f8e02ff */
[----:B------:R-:W-:-:S04]  /*17240*/  IMAD.WIDE.U32 R10, R8, UR4, RZ ;  /* 0x00000004080a7c25 */ /* 0x000fc8000f8e00ff */
[----:B------:R-:W-:-:S04]  /*17250*/  IMAD R9, R8, UR5, R9 ;  /* 0x0000000508097c24 */ /* 0x000fc8000f8e0209 */
[----:B------:R-:W-:Y:S02]  /*17260*/  IMAD.IADD R11, R11, 0x1, R9 ;  /* 0x000000010b0b7824 */ /* 0x000fe400078e0209 */
[----:B------:R-:W-:Y:S02]  /*17270*/  IMAD R9, R28, UR6, RZ ;  /* 0x000000061c097c24 */ /* 0x000fe4000f8e02ff */
[----:B------:R-:W-:-:S04]  /*17280*/  IMAD.WIDE.U32 R10, R4, UR6, R10 ;  /* 0x00000006040a7c25 */ /* 0x000fc8000f8e000a */
[----:B------:R-:W-:-:S04]  /*17290*/  IMAD R9, R4, UR7, R9 ;  /* 0x0000000704097c24 */ /* 0x000fc8000f8e0209 */
[----:B------:R-:W-:Y:S02]  /*172a0*/  IMAD.IADD R11, R11, 0x1, R9 ;  /* 0x000000010b0b7824 */ /* 0x000fe400078e0209 */
[----:B------:R-:W-:Y:S02]  /*172b0*/  IMAD.MOV.U32 R9, RZ, RZ, -0xa0 ;  /* 0xffffff60ff097424 */ /* 0x000fe400078e00ff */
[----:B------:R-:W-:-:S04]  /*172c0*/  IMAD.WIDE.U32 R10, R26, UR8, R10 ;  /* 0x000000081a0a7c25 */ /* 0x000fc8000f8e000a */
[----:B------:R-:W-:Y:S01]  /*172d0*/  IMAD R9, R12, R9, UR40 ;  /* 0x000000280c097e24 */ /* 0x000fe2000f8e0209 */
[----:B------:R-:W-:Y:S01]  /*172e0*/  IADD3 R23, P1, R10, UR10, RZ ;  /* 0x0000000a0a177c10 */ /* 0x000fe2000ff3e0ff */
[----:B------:R-:W-:Y:S02]  /*172f0*/  UMOV UR4, 0xffffffff ;  /* 0xffffffff00047882 */ /* 0x000fe40000000000 */
[----:B------:R-:W-:Y:S01]  /*17300*/  IMAD.IADD R9, R9, 0x1, -R15 ;  /* 0x0000000109097824 */ /* 0x000fe200078e0a0f */
[----:B------:R-:W-:Y:S01]  /*17310*/  IADD3.X R21, R5, UR11, R11, P1, !PT ;  /* 0x0000000b05157c10 */ /* 0x000fe20008ffe40b */
[----:B---3--:R-:W-:-:S03]  /*17320*/  IMAD R20, R13, 0x2800, R14 ;  /* 0x000028000d147824 */ /* 0x008fc600078e020e */
[----:B------:R-:W-:Y:S01]  /*17330*/  ISETP.GE.AND P5, PT, R9, 0x1, PT ;  /* 0x000000010900780c */ /* 0x000fe20003fa6270 */
[----:B------:R-:W-:-:S12]  /*17340*/  BRA.DIV UR4, `(.L_x_1217) ;  /* 0x0000004604a47947 */ /* 0x000fd8000b800000 */
[----:B------:R-:W0:Y:S01]  /*17350*/  S2R R10, SR_TID.X ;  /* 0x00000000000a7919 */ /* 0x000e220000002100 */
[C---:B------:R-:W-:Y:S02]  /*17360*/  ISETP.GE.AND P2, PT, R9.reuse, 0x81, PT ;  /* 0x000000810900780c */ /* 0x040fe40003f46270 */
[----:B------:R-:W-:Y:S01]  /*17370*/  LOP3.LUT R16, R16, 0xffffffef, RZ, 0xc0, !PT ;  /* 0xffffffef10107812 */ /* 0x000fe200078ec0ff */
[----:B------:R-:W-:Y:S01]  /*17380*/  SHFL.IDX PT, R5, R3, RZ, 0x1c1f ;  /* 0x001c1fff03057589 */ /* 0x000fe200000e0000 */
[C---:B------:R-:W-:Y:S02]  /*17390*/  ISETP.GE.AND P4, PT, R9.reuse, 0x21, PT ;  /* 0x000000210900780c */ /* 0x040fe40003f86270 */
[----:B------:R-:W-:Y:S01]  /*173a0*/  ISETP.GE.AND P3, PT, R9, 0x41, PT ;  /* 0x000000410900780c */ /* 0x000fe20003f66270 */
[----:B------:R-:W-:Y:S06]  /*173b0*/  SHFL.IDX PT, R12, R2, 0x1, 0x1c1f ;  /* 0x003c1f00020c7f89 */ /* 0x000fec00000e0000 */
[----:B------:R-:W-:Y:S01]  /*173c0*/  @P2 LOP3.LUT R16, R16, 0x10, RZ, 0xfc, !PT ;  /* 0x0000001010102812 */ /* 0x000fe200078efcff */
[----:B0-----:R-:W-:-:S02]  /*173d0*/  IMAD.SHL.U32 R14, R10, 0x10, RZ ;  /* 0x000000100a0e7824 */ /* 0x001fc400078e00ff */
[----:B------:R-:W0:Y:S03]  /*173e0*/  SHFL.IDX PT, R10, R2, RZ, 0x1c1f ;  /* 0x001c1fff020a7589 */ /* 0x000e2600000e0000 */
[----:B------:R-:W-:-:S04]  /*173f0*/  LOP3.LUT R14, R14, 0x30, RZ, 0xc0, !PT ;  /* 0x000000300e0e7812 */ /* 0x000fc800078ec0ff */
[----:B0-----:R-:W-:-:S05]  /*17400*/  IADD3 R10, P1, R14, R10, RZ ;  /* 0x0000000a0e0a7210 */ /* 0x001fca0007f3e0ff */
[----:B------:R-:W-:Y:S01]  /*17410*/  IMAD.X R11, RZ, RZ, R5, P1 ;  /* 0x000000ffff0b7224 */ /* 0x000fe200008e0605 */
[----:B------:R-:W-:Y:S01]  /*17420*/  ISETP.LT.OR P1, PT, R9, 0x1, P0 ;  /* 0x000000010900780c */ /* 0x000fe20000721670 */
[----:B------:R-:W-:-:S12]  /*17430*/  IMAD.IADD R5, R17, 0x1, R20 ;  /* 0x0000000111057824 */ /* 0x000fd800078e0214 */
[----:B------:R0:W-:Y:S01]  /*17440*/  LDGSTS.E.BYPASS.LTC128B.128 [R5+0x6000], desc[UR50][R10.64], !P1 ;  /* 0x060000000a057fae */ /* 0x0001e2000c901d72 */
[----:B------:R-:W-:-:S03]  /*17450*/  IADD3 R12, P1, R14, R12, RZ ;  /* 0x0000000c0e0c7210 */ /* 0x000fc60007f3e0ff */
[----:B0-----:R-:W0:Y:S02]  /*17460*/  SHFL.IDX PT, R10, R3, 0x1, 0x1c1f ;  /* 0x003c1f00030a7f89 */ /* 0x001e2400000e0000 */
[----:B0-----:R-:W-:Y:S01]  /*17470*/  IMAD.X R13, RZ, RZ, R10, P1 ;  /* 0x000000ffff0d7224 */ /* 0x001fe200008e060a */
[----:B------:R-:W-:Y:S01]  /*17480*/  ISETP.LT.OR P1, PT, R9, 0x21, P0 ;  /* 0x000000210900780c */ /* 0x000fe20000721670 */
[----:B------:R-:W-:Y:S04]  /*17490*/  SHFL.IDX PT, R10, R3, 0x2, 0x1c1f ;  /* 0x005c1f00030a7f89 */ /* 0x000fe800000e0000 */
[----:B------:R-:W-:Y:S08]  /*174a0*/  SHFL.IDX PT, R3, R3, 0x3, 0x1c1f ;  /* 0x007c1f0003037f89 */ /* 0x000ff000000e0000 */
[----:B------:R0:W-:Y:S04]  /*174b0*/  LDGSTS.E.BYPASS.LTC128B.128 [R5+0x6800], desc[UR50][R12.64], !P1 ;  /* 0x068000000c057fae */ /* 0x0001e8000c901d72 */
[----:B0-----:R-:W0:Y:S04]  /*174c0*/  SHFL.IDX PT, R12, R2, 0x2, 0x1c1f ;  /* 0x005c1f00020c7f89 */ /* 0x001e2800000e0000 */
[----:B------:R-:W1:Y:S01]  /*174d0*/  SHFL.IDX PT, R2, R2, 0x3, 0x1c1f ;  /* 0x007c1f0002027f89 */ /* 0x000e6200000e0000 */
[----:B0-----:R-:W-:-:S05]  /*174e0*/  IADD3 R12, P1, R14, R12, RZ ;  /* 0x0000000c0e0c7210 */ /* 0x001fca0007f3e0ff */
[----:B------:R-:W-:Y:S01]  /*174f0*/  IMAD.X R13, RZ, RZ, R10, P1 ;  /* 0x000000ffff0d7224 */ /* 0x000fe200008e060a */
[----:B------:R-:W-:-:S13]  /*17500*/  ISETP.LT.OR P1, PT, R9, 0x41, P0 ;  /* 0x000000410900780c */ /* 0x000fda0000721670 */
[----:B------:R-:W-:Y:S01]  /*17510*/  LDGSTS.E.BYPASS.LTC128B.128 [R5+0x7000], desc[UR50][R12.64], !P1 ;  /* 0x070000000c057fae */ /* 0x000fe2000c901d72 */
[----:B-1----:R-:W-:-:S05]  /*17520*/  IADD3 R2, P1, R14, R2, RZ ;  /* 0x000000020e027210 */ /* 0x002fca0007f3e0ff */
[----:B------:R-:W-:Y:S01]  /*17530*/  IMAD.X R3, RZ, RZ, R3, P1 ;  /* 0x000000ffff037224 */ /* 0x000fe200008e0603 */
[----:B------:R-:W-:-:S13]  /*17540*/  ISETP.LT.OR P1, PT, R9, 0x61, P0 ;  /* 0x000000610900780c */ /* 0x000fda0000721670 */
[----:B------:R0:W-:Y:S01]  /*17550*/  LDGSTS.E.BYPASS.LTC128B.128 [R5+0x7800], desc[UR50][R2.64], !P1 ;  /* 0x0780000002057fae */ /* 0x0001e2000c901d72 */
[----:B------:R-:W-:-:S03]  /*17560*/  ISETP.GE.AND P1, PT, R9, 0x61, PT ;  /* 0x000000610900780c */ /* 0x000fc60003f26270 */
[----:B0-----:R0:W1:Y:S04]  /*17570*/  SHFL.IDX PT, R3, R21, RZ, 0x1c1f ;  /* 0x001c1fff15037589 */ /* 0x00106800000e0000 */
[----:B------:R0:W2:Y:S06]  /*17580*/  SHFL.IDX PT, R2, R23, RZ, 0x1c1f ;  /* 0x001c1fff17027589 */ /* 0x0000ac00000e0000 */
.L_x_1306:
[----:B------:R-:W3:Y:S01]  /*17590*/  S2R R10, SR_TID.X ;  /* 0x00000000000a7919 */ /* 0x000ee20000002100 */
[----:B------:R-:W-:Y:S01]  /*175a0*/  ISETP.LT.OR P0, PT, R9, 0x81, P0 ;  /* 0x000000810900780c */ /* 0x000fe20000701670 */
[----:B---3--:R-:W-:-:S05]  /*175b0*/  IMAD.SHL.U32 R10, R10, 0x10, RZ ;  /* 0x000000100a0a7824 */ /* 0x008fca00078e00ff */
[----:B------:R-:W-:-:S04]  /*175c0*/  LOP3.LUT R10, R10, 0x30, RZ, 0xc0, !PT ;  /* 0x000000300a0a7812 */ /* 0x000fc800078ec0ff */
[----:B--2---:R-:W-:-:S05]  /*175d0*/  IADD3 R2, P2, R10, R2, RZ ;  /* 0x000000020a027210 */ /* 0x004fca0007f5e0ff */
[----:B-1----:R-:W-:-:S05]  /*175e0*/  IMAD.X R3, RZ, RZ, R3, P2 ;  /* 0x000000ffff037224 */ /* 0x002fca00010e0603 */
[----:B------:R-:W-:Y:S01]  /*175f0*/  @!PT LDS RZ, [RZ] ;  /* 0x00000000fffff984 */ /* 0x000fe20000000800 */
[----:B------:R-:W-:Y:S01]  /*17600*/  @!PT LDS RZ, [RZ] ;  /* 0x00000000fffff984 */ /* 0x000fe20000000800 */
[----:B------:R-:W-:Y:S01]  /*17610*/  @!PT LDS RZ, [RZ] ;  /* 0x00000000fffff984 */ /* 0x000fe20000000800 */
[----:B------:R1:W-:Y:S01]  /*17620*/  LDGSTS.E.BYPASS.LTC128B.128 [R5+0x8000], desc[UR50][R2.64], !P0 ;  /* 0x0800000002057fae */ /* 0x0003e2000c101d72 */
[----:B------:R-:W-:Y:S01]  /*17630*/  PLOP3.LUT P0, PT, PT, PT, PT, 0x80, 0x0 ;  /* 0x000000000000781c */ /* 0x000fe20003f0f070 */
[----:B------:R-:W-:-:S12]  /*17640*/  NOP ;  /* 0x0000000000007918 */ /* 0x000fd80000000000 */
.L_x_1218:
[----:B------:R-:W-:Y:S02]  /*17650*/  PLOP3.LUT P2, PT, P2, P0, PT, 0xa2, 0x0 ;  /* 0x000000000000781c */ /* 0x000fe40001741472 */
[----:B------:R-:W-:-:S08]  /*17660*/  @P0 R2UR P2, UR4, R0 ;  /* 0x00000000000402ca */ /* 0x000fd00000040000 */
[----:B------:R-:W-:-:S05]  /*17670*/  @P0 PLOP3.LUT P0, PT, P2, PT, PT, 0x80, 0x0 ;  /* 0x000000000000081c */ /* 0x000fca000170f070 */
[----:B------:R-:W-:Y:S01]  /*17680*/  @!P2 SYNCS.ARRIVE.TRANS64.RED.A0T1 RZ, [UR4+0x13270], RZ ;  /* 0x013270ffffffa9a7 */ /* 0x000fe20008200404 */
[----:B------:R-:W-:Y:S07]  /*17690*/  @!P2 ARRIVES.LDGSTSBAR.64.TRANSCNT [UR4+0x13270] ;  /* 0x01327000ff00a9b0 */ /* 0x000fee0008000a84 */
[----:B------:R-:W-:Y:S05]  /*176a0*/  @P0 BRA.U.ANY `(.L_x_1218) ;  /* 0xfffffffd00e80947 */ /* 0x000fea000393ffff */
[----:B------:R-:W-:Y:S01]  /*176b0*/  NOP ;  /* 0x0000000000007918 */ /* 0x000fe20000000000 */
[----:B-1----:R-:W-:-:S05]  /*176c0*/  IMAD.U32 R2, RZ, RZ, UR43 ;  /* 0x0000002bff027e24 */ /* 0x002fca000f8e00ff */
[----:B------:R-:W-:-:S13]  /*176d0*/  ISETP.NE.AND P6, PT, R2, 0x3, PT ;  /* 0x000000030200780c */ /* 0x000fda0003fc5270 */
[----:B------:R-:W-:Y:S05]  /*176e0*/  @!P6 BRA `(.L_x_1219) ;  /* 0x000000000004e947 */ /* 0x000fea0003800000 */
[----:B------:R-:W-:Y:S01]  /*176f0*/  BPT.TRAP 0x1 ;  /* 0x000000040000795c */ /* 0x000fe20000300000 */
.L_x_1219:
[----:B------:R1:W-:Y:S01]  /*17700*/  SYNCS.ARRIVE.TRANS64.A1T0 RZ, [R0+URZ+0x13270], RZ ;  /* 0x013270ff00ff79a7 */ /* 0x0003e2000810003f */
[----:B------:R-:W-:Y:S05]  /*17710*/  @!P6 BRA `(.L_x_1220) ;  /* 0x000000000004e947 */ /* 0x000fea0003800000 */
[----:B------:R-:W-:Y:S01]  /*17720*/  BPT.TRAP 0x1 ;  /* 0x000000040000795c */ /* 0x000fe20000300000 */
.L_x_1220:
[----:B------:R-:W2:Y:S01]  /*17730*/  LDL R2, [R1+0x28] ;  /* 0x0000280001027983 */ /* 0x000ea20000100800 */
[----:B------:R-:W-:Y:S01]  /*17740*/  BSSY B0, `(.L_x_1221) ;  /* 0x0000003000007945 */ /* 0x000fe20003800000 */
[----:B--2---:R-:W2:Y:S03]  /*17750*/  SYNCS.PHASECHK.TRANS64.TRYWAIT P0, [R0+URZ+0x13240], R2 ;  /* 0x01324002000075a7 */ /* 0x004ea6000800017f */
[----:B--2---:R-:W-:Y:S05]  /*17760*/  @!P0 BRA `(.L_x_1222) ;  /* 0x0000004800308947 */ /* 0x004fea0003800000 */
.L_x_1307:
[----:B------:R-:W-:Y:S05]  /*17770*/  BSYNC B0 ;  /* 0x0000000000007941 */ /* 0x000fea0003800000 */
.L_x_1221:
[----:B------:R-:W3:Y:S01]  /*17780*/  LDL.LU R11, [R1+0x4] ;  /* 0x00000400010b7983 */ /* 0x000ee20000300800 */
[----:B------:R-:W-:Y:S01]  /*17790*/  ULDC.64 UR4, c[0x0][0x300] ;  /* 0x0000c00000047ab9 */ /* 0x000fe20000000a00 */
[----:B------:R-:W-:Y:S02]  /*177a0*/  ULDC.64 UR6, c[0x0][0x310] ;  /* 0x0000c40000067ab9 */ /* 0x000fe40000000a00 */
[----:B------:R-:W4:Y:S01]  /*177b0*/  LDL R10, [R1+0x10] ;  /* 0x00001000010a7983 */ /* 0x000f220000100800 */
[----:B------:R-:W-:Y:S02]  /*177c0*/  IMAD R9, R29, UR4, RZ ;  /* 0x000000041d097c24 */ /* 0x000fe4000f8e02ff */
[----:B--2---:R-:W-:-:S04]  /*177d0*/  IMAD.WIDE.U32 R2, R7, UR4, RZ ;  /* 0x0000000407027c25 */ /* 0x004fc8000f8e00ff */
[----:B------:R-:W-:-:S04]  /*177e0*/  IMAD R9, R7, UR5, R9 ;  /* 0x0000000507097c24 */ /* 0x000fc8000f8e0209 */
[----:B------:R-:W-:Y:S02]  /*177f0*/  IMAD.IADD R3, R3, 0x1, R9 ;  /* 0x0000000103037824 */ /* 0x000fe400078e0209 */
[----:B------:R-:W-:Y:S02]  /*17800*/  IMAD R9, R25, UR4, RZ ;  /* 0x0000000419097c24 */ /* 0x000fe4000f8e02ff */
[----:B------:R-:W-:-:S04]  /*17810*/  IMAD.WIDE.U32 R2, R6, UR6, R2 ;  /* 0x0000000606027c25 */ /* 0x000fc8000f8e0002 */
[----:B------:R-:W-:Y:S02]  /*17820*/  IMAD R9, R8, UR5, R9 ;  /* 0x0000000508097c24 */ /* 0x000fe4000f8e0209 */
[----:B---3--:R-:W-:-:S04]  /*17830*/  IMAD R7, R11, UR6, RZ ;  /* 0x000000060b077c24 */ /* 0x008fc8000f8e02ff */
[----:B------:R-:W-:Y:S02]  /*17840*/  IMAD R7, R6, UR7, R7 ;  /* 0x0000000706077c24 */ /* 0x000fe4000f8e0207 */
[----:B------:R-:W-:Y:S02]  /*17850*/  IMAD.MOV.U32 R6, RZ, RZ, R2 ;  /* 0x000000ffff067224 */ /* 0x000fe400078e0002 */
[----:B------:R-:W-:Y:S02]  /*17860*/  IMAD.IADD R7, R3, 0x1, R7 ;  /* 0x0000000103077824 */ /* 0x000fe400078e0207 */
        /* <DEDUP_REMOVED lines=8> */
[----:B----4-:R-:W-:Y:S01]  /*178f0*/  IMAD R8, R10, UR4, RZ ;  /* 0x000000040a087c24 */ /* 0x010fe2000f8e02ff */
[----:B------:R-:W-:Y:S01]  /*17900*/  IADD3 R6, P0, R6, UR6, RZ ;  /* 0x0000000606067c10 */ /* 0x000fe2000ff1e0ff */
[----:B------:R-:W-:Y:S02]  /*17910*/  IMAD.IADD R3, R3, 0x1, R9 ;  /* 0x0000000103037824 */ /* 0x000fe400078e0209 */
        /* <DEDUP_REMOVED lines=9> */
[----:B------:R-:W-:Y:S04]  /*179b0*/  SHFL.IDX PT, R2, R4, RZ, 0x1c1f ;  /* 0x001c1fff04027589 */ /* 0x000fe800000e0000 */
        /* <DEDUP_REMOVED lines=23> */
[----:B--2---:R-:W-:-:S05]  /*17b30*/  @P3 IADD3 R3, P0, R8, R3, RZ ;  /* 0x0000000308033210 */ /* 0x004fca0007f1e0ff */
[----:B---3--:R-:W-:-:S05]  /*17b40*/  @P3 IMAD.X R2, RZ, RZ, R2, P0 ;  /* 0x000000ffff023224 */ /* 0x008fca00000e0602 */
[----:B------:R-:W-:-:S04]  /*17b50*/  @P3 LOP3.LUT R3, R3, R2, RZ, 0x3c, !PT ;  /* 0x0000000203033212 */ /* 0x000fc800078e3cff */
[----:B------:R-:W-:-:S04]  /*17b60*/  @P3 LOP3.LUT R2, R3, R2, RZ, 0x3c, !PT ;  /* 0x0000000203023212 */ /* 0x000fc800078e3cff */
[----:B------:R-:W-:-:S05]  /*17b70*/  @P3 LOP3.LUT R3, R3, R2, RZ, 0x3c, !PT ;  /* 0x0000000203033212 */ /* 0x000fca00078e3cff */
[----:B------:R4:W-:Y:S02]  /*17b80*/  @P3 LDGSTS.E.BYPASS.LTC128B.128 [R5+0xf000], desc[UR50][R2.64], !P2 ;  /* 0x0f00000002053fae */ /* 0x0009e4000d101d72 */
[----:B----4-:R-:W-:-:S05]  /*17b90*/  @P1 IADD3 R2, P0, R8, R6, RZ ;  /* 0x0000000608021210 */ /* 0x010fca0007f1e0ff */
[----:B-----5:R-:W-:-:S05]  /*17ba0*/  @P1 IMAD.X R3, RZ, RZ, R4, P0 ;  /* 0x000000ffff031224 */ /* 0x020fca00000e0604 */
[----:B------:R2:W-:Y:S04]  /*17bb0*/  @P1 LDGSTS.E.BYPASS.LTC128B.128 [R5+0xf800], desc[UR50][R2.64], !P2 ;  /* 0x0f80000002051fae */ /* 0x0005e8000d101d72 */
[----:B--2---:R2:W3:Y:S02]  /*17bc0*/  SHFL.IDX PT, R2, R9, RZ, 0x1c1f ;  /* 0x001c1fff09027589 */ /* 0x0044e400000e0000 */
.L_x_1319:
[----:B------:R-:W-:Y:S01]  /*17bd0*/  LOP3.LUT P0, RZ, R16, 0x10, RZ, 0xc0, !PT ;  /* 0x0000001010ff7812 */ /* 0x000fe2000780c0ff */
[----:B------:R-:W-:-:S12]  /*17be0*/  BSSY B0, `(.L_x_1224) ;  /* 0x000000d000007945 */ /* 0x000fd80003800000 */
[----:B------:R-:W-:Y:S05]  /*17bf0*/  @!P0 BRA `(.L_x_1225) ;  /* 0x00000000002c8947 */ /* 0x000fea0003800000 */
[----:B------:R-:W4:Y:S01]  /*17c00*/  S2R R3, SR_TID.X ;  /* 0x0000000000037919 */ /* 0x000f220000002100 */
[----:B------:R-:W5:Y:S01]  /*17c10*/  LDC R4, c[0x0][0x2f4] ;  /* 0x0000bd00ff047b82 */ /* 0x000f620000000800 */
[----:B----4-:R-:W-:-:S05]  /*17c20*/  IMAD.SHL.U32 R3, R3, 0x10, RZ ;  /* 0x0000001003037824 */ /* 0x010fca00078e00ff */
[----:B------:R-:W-:-:S04]  /*17c30*/  LOP3.LUT R3, R3, 0x30, RZ, 0xc0, !PT ;  /* 0x0000003003037812 */ /* 0x000fc800078ec0ff */
[C---:B-----5:R-:W-:Y:S02]  /*17c40*/  ISETP.GE.AND P1, PT, R3.reuse, R4, PT ;  /* 0x000000040300720c */ /* 0x060fe40003f26270 */
[----:B---3--:R-:W-:-:S05]  /*17c50*/  IADD3 R2, P0, R3, R2, RZ ;  /* 0x0000000203027210 */ /* 0x008fca0007f1e0ff */
[----:B------:R-:W-:-:S06]  /*17c60*/  IMAD.X R3, RZ, RZ, R7, P0 ;  /* 0x000000ffff037224 */ /* 0x000fcc00000e0607 */
[----:B------:R-:W-:Y:S01]  /*17c70*/  @!PT LDS RZ, [RZ] ;  /* 0x00000000fffff984 */ /* 0x000fe20000000800 */
[----:B------:R-:W-:Y:S01]  /*17c80*/  @!PT LDS RZ, [RZ] ;  /* 0x00000000fffff984 */ /* 0x000fe20000000800 */
[----:B------:R-:W-:Y:S01]  /*17c90*/  @!PT LDS RZ, [RZ] ;  /* 0x00000000fffff984 */ /* 0x000fe20000000800 */
[----:B------:R4:W-:Y:S02]  /*17ca0*/  LDGSTS.E.BYPASS.LTC128B.128 [R5+0x10000], desc[UR50][R2.64], !P1 ;  /* 0x1000000002057fae */ /* 0x0009e4000c901d72 */
.L_x_1225:
[----:B------:R-:W-:Y:S05]  /*17cb0*/  BSYNC B0 ;  /* 0x0000000000007941 */ /* 0x000fea0003800000 */
.L_x_1224:
[----:B------:R-:W-:Y:S01]  /*17cc0*/  NOP ;  /* 0x0000000000007918 */ /* 0x000fe20000000000 */
[----:B------:R-:W-:-:S13]  /*17cd0*/  PLOP3.LUT P0, PT, PT, PT, PT, 0x80, 0x0 ;  /* 0x000000000000781c */ /* 0x000fda0003f0f070 */
.L_x_1226:
[----:B------:R-:W-:Y:S02]  /*17ce0*/  PLOP3.LUT P1, PT, P1, P0, PT, 0xa2, 0x0 ;  /* 0x000000000000781c */ /* 0x000fe40000f21472 */
[----:B------:R-:W-:-:S08]  /*17cf0*/  @P0 R2UR P1, UR4, R0 ;  /* 0x00000000000402ca */ /* 0x000fd00000020000 */
[----:B------:R-:W-:-:S05]  /*17d00*/  @P0 PLOP3.LUT P0, PT, P1, PT, PT, 0x80, 0x0 ;  /* 0x000000000000081c */ /* 0x000fca0000f0f070 */
[----:B------:R-:W-:Y:S01]  /*17d10*/  @!P1 SYNCS.ARRIVE.TRANS64.RED.A0T1 RZ, [UR4+0x13230], RZ ;  /* 0x013230ffffff99a7 */ /* 0x000fe20008200404 */
[----:B------:R-:W-:Y:S07]  /*17d20*/  @!P1 ARRIVES.LDGSTSBAR.64.TRANSCNT [UR4+0x13230] ;  /* 0x01323000ff0099b0 */ /* 0x000fee0008000a84 */
[----:B------:R-:W-:Y:S05]  /*17d30*/  @P0 BRA.U.ANY `(.L_x_1226) ;  /* 0xfffffffd00e80947 */ /* 0x000fea000393ffff */
[----:B------:R-:W-:Y:S01]  /*17d40*/  NOP ;  /* 0x0000000000007918 */ /* 0x000fe20000000000 */
[----:B---34-:R-:W-:-:S05]  /*17d50*/  IMAD.U32 R2, RZ, RZ, UR43 ;  /* 0x0000002bff027e24 */ /* 0x018fca000f8e00ff */
[----:B------:R-:W-:-:S13]  /*17d60*/  ISETP.NE.AND P2, PT, R2, 0x3, PT ;  /* 0x000000030200780c */ /* 0x000fda0003f45270 */
[----:B------:R-:W-:Y:S05]  /*17d70*/  @!P2 BRA `(.L_x_1227) ;  /* 0x000000000004a947 */ /* 0x000fea0003800000 */
[----:B------:R-:W-:Y:S01]  /*17d80*/  BPT.TRAP 0x1 ;  /* 0x000000040000795c */ /* 0x000fe20000300000 */
.L_x_1227:
[----:B------:R3:W-:Y:S02]  /*17d90*/  SYNCS.ARRIVE.TRANS64.A1T0 RZ, [R0+URZ+0x13230], RZ ;  /* 0x013230ff00ff79a7 */ /* 0x0007e4000810003f */
[----:B------:R-:W-:Y:S05]  /*17da0*/  WARPSYNC.ALL ;  /* 0x0000000000007948 */ /* 0x000fea0003800000 */
[----:B-1-3--:R-:W-:Y:S01]  /*17db0*/  SHF.R.S32.HI R0, RZ, 0x1f, R22 ;  /* 0x0000001fff007819 */ /* 0x00afe20000011416 */
[----:B------:R-:W-:Y:S01]  /*17dc0*/  ULDC.64 UR4, c[0x0][0x298] ;  /* 0x0000a60000047ab9 */ /* 0x000fe20000000a00 */
[----:B------:R-:W-:Y:S01]  /*17dd0*/  BSSY B6, `(.L_x_1228) ;  /* 0x0000019000067945 */ /* 0x000fe20003800000 */
[----:B------:R-:W-:-:S04]  /*17de0*/  IMAD.WIDE.U32 R18, R22, UR4, RZ ;  /* 0x0000000416127c25 */ /* 0x000fc8000f8e00ff */
[----:B------:R-:W-:Y:S02]  /*17df0*/  IMAD R3, R0, UR4, RZ ;  /* 0x0000000400037c24 */ /* 0x000fe4000f8e02ff */
[----:B------:R-:W-:Y:S01]  /*17e00*/  VIADD R0, R17, 0xb000 ;  /* 0x0000b00011007836 */ /* 0x000fe20000000000 */
[----:B------:R-:W-:Y:S04]  /*17e10*/  BAR.SYNC.DEFER_BLOCKING 0x8, 0x200 ;  /* 0x0208000000007b1d */ /* 0x000fe80000010000 */
[----:B------:R-:W-:Y:S01]  /*17e20*/  LOP3.LUT P0, RZ, R0, 0x1bf, RZ, 0xc0, !PT ;  /* 0x000001bf00ff7812 */ /* 0x000fe2000780c0ff */
[----:B------:R-:W-:-:S04]  /*17e30*/  IMAD R0, R22, UR5, R3 ;  /* 0x0000000516007c24 */ /* 0x000fc8000f8e0203 */
[----:B------:R-:W-:-:S08]  /*17e40*/  IMAD.IADD R22, R19, 0x1, R0 ;  /* 0x0000000113167824 */ /* 0x000fd000078e0200 */
        /* <DEDUP_REMOVED lines=15> */
[----:B0-----:R-:W-:-:S07]  /*17f40*/  LEPC R20, `(.L_x_1229) ;  /* 0x000000001014794e */ /* 0x001fce0000000000 */
[----:B-12---:R-:W-:Y:S05]  /*17f50*/  CALL.ABS.NOINC R2 ;  /* 0x0000000002007343 */ /* 0x006fea0003c00000 */
.L_x_1229:
[----:B------:R-:W-:Y:S05]  /*17f60*/  BSYNC B6 ;  /* 0x0000000000067941 */ /* 0x000fea0003800000 */
.L_x_1228:
[----:B------:R-:W3:Y:S01]  /*17f70*/  LDL R20, [R1+0x10] ;  /* 0x0000100001147983 */ /* 0x000ee20000100800 */
[----:B------:R-:W-:Y:S01]  /*17f80*/  IMAD.MOV.U32 R2, RZ, RZ, R18 ;  /* 0x000000ffff027224 */ /* 0x000fe200078e0012 */
[----:B------:R-:W-:Y:S01]  /*17f90*/  ULDC.64 UR4, c[0x0][0x2d8] ;  /* 0x0000b60000047ab9 */ /* 0x000fe20000000a00 */
[----:B------:R-:W-:Y:S01]  /*17fa0*/  UISETP.NE.AND UP0, UPT, UR46, URZ, UPT ;  /* 0x0000003f2e00728c */ /* 0x000fe2000bf05270 */
[----:B------:R1:W5:Y:S01]  /*17fb0*/  LDL R18, [R1+0x2c] ;  /* 0x00002c0001127983 */ /* 0x0003620000100800 */
[----:B------:R-:W-:Y:S01]  /*17fc0*/  LOP3.LUT P6, RZ, R16, 0x20, RZ, 0xc0, !PT ;  /* 0x0000002010ff7812 */ /* 0x000fe200078cc0ff */
[----:B------:R-:W-:Y:S01]  /*17fd0*/  IMAD.MOV.U32 R3, RZ, RZ, R22 ;  /* 0x000000ffff037224 */ /* 0x000fe200078e0016 */
[----:B--2---:R-:W2:Y:S01]  /*17fe0*/  LDC R9, c[0x0][0x448] ;  /* 0x00011200ff097b82 */ /* 0x004ea20000000800 */
[----:B------:R-:W-:Y:S01]  /*17ff0*/  ULDC.64 UR6, c[0x0][0x2c8] ;  /* 0x0000b20000067ab9 */ /* 0x000fe20000000a00 */
[----:B------:R-:W-:Y:S01]  /*18000*/  PLOP3.LUT P0, PT, PT, PT, UP0, 0x80, 0x0 ;  /* 0x000000000000781c */ /* 0x000fe20003f0f008 */
[----:B------:R-:W-:Y:S01]  /*18010*/  IMAD.WIDE.U32 R2, R26, UR4, R2 ;  /* 0x000000041a027c25 */ /* 0x000fe2000f8e0002 */
[----:B------:R-:W-:Y:S01]  /*18020*/  SEL R4, R27, RZ, !P6 ;  /* 0x000000ff1b047207 */ /* 0x000fe20007000000 */
[----:B------:R-:W-:Y:S01]  /*18030*/  ULDC.64 UR8, c[0x0][0x280] ;  /* 0x0000a00000087ab9 */ /* 0x000fe20000000a00 */
[----:B------:R-:W-:Y:S01]  /*18040*/  PLOP3.LUT P1, PT, PT, PT, UP0, 0x80, 0x0 ;  /* 0x000000000000781c */ /* 0x000fe20003f2f008 */
[----:B------:R-:W-:Y:S01]  /*18050*/  @UP0 ULDC UR10, c[0x0][0x44c] ;  /* 0x00011300000a0ab9 */ /* 0x000fe20000000800 */
[----:B---3--:R-:W-:-:S02]  /*18060*/  IMAD R0, R20, UR4, RZ ;  /* 0x0000000414007c24 */ /* 0x008fc4000f8e02ff */
[----:B------:R-:W0:Y:S02]  /*18070*/  S2R R20, SR_TID.X ;  /* 0x0000000000147919 */ /* 0x000e240000002100 */
[----:B------:R-:W-:Y:S01]  /*18080*/  IMAD R5, R26, UR5, R0 ;  /* 0x000000051a057c24 */ /* 0x000fe2000f8e0200 */
[----:B------:R-:W-:Y:S01]  /*18090*/  SHF.R.S32.HI R0, RZ, 0x1f, R27 ;  /* 0x0000001fff007819 */ /* 0x000fe2000001141b */
[----:B------:R-:W-:Y:S02]  /*180a0*/  ULDC.64 UR4, c[0x0][0x2e0] ;  /* 0x0000b80000047ab9 */ /* 0x000fe40000000a00 */
[----:B------:R-:W-:Y:S01]  /*180b0*/  IMAD.IADD R3, R3, 0x1, R5 ;  /* 0x0000000103037824 */ /* 0x000fe200078e0205 */
[----:B------:R-:W-:Y:S01]  /*180c0*/  SEL R0, R0, RZ, !P6 ;  /* 0x000000ff00007207 */ /* 0x000fe20007000000 */
[----:B------:R-:W-:-:S04]  /*180d0*/  IMAD.WIDE.U32 R2, R4, UR4, R2 ;  /* 0x0000000404027c25 */ /* 0x000fc8000f8e0002 */
[----:B------:R-:W-:Y:S01]  /*180e0*/  IMAD R0, R0, UR4, RZ ;  /* 0x0000000400007c24 */ /* 0x000fe2000f8e02ff */
[----:B------:R-:W-:-:S03]  /*180f0*/  @UP0 ULDC UR4, c[0x0][0x44c] ;  /* 0x0001130000040ab9 */ /* 0x000fc60000000800 */
[----:B------:R-:W-:-:S04]  /*18100*/  IMAD R0, R4, UR5, R0 ;  /* 0x0000000504007c24 */ /* 0x000fc8000f8e0200 */
[----:B------:R-:W-:Y:S01]  /*18110*/  IMAD.IADD R3, R3, 0x1, R0 ;  /* 0x0000000103037824 */ /* 0x000fe200078e0200 */
[C---:B0-----:R-:W-:Y:S01]  /*18120*/  LOP3.LUT R21, R20.reuse, 0x7f, RZ, 0xc0, !PT ;  /* 0x0000007f14157812 */ /* 0x041fe200078ec0ff */
[----:B------:R-:W-:-:S03]  /*18130*/  IMAD.SHL.U32 R20, R20, 0x20, RZ ;  /* 0x0000002014147824 */ /* 0x000fc600078e00ff */
[----:B------:R-:W-:-:S04]  /*18140*/  SHF.R.U32.HI R21, RZ, 0x2, R21 ;  /* 0x00000002ff157819 */ /* 0x000fc80000011615 */
[----:B------:R-:W-:-:S05]  /*18150*/  LOP3.LUT R20, R21, 0x60, R20, 0xf8, !PT ;  /* 0x0000006015147812 */ /* 0x000fca00078ef814 */
[----:B------:R-:W-:-:S04]  /*18160*/  VIADD R6, R20, UR38 ;  /* 0x0000002614067c36 */ /* 0x000fc80008000000 */
[----:B------:R-:W-:Y:S01]  /*18170*/  @P0 IMAD.HI.U32 R0, R6, UR4, RZ ;  /* 0x0000000406000c27 */ /* 0x000fe2000f8e00ff */
[----:B------:R-:W-:-:S03]  /*18180*/  @UP0 ULDC UR4, c[0x0][0x450] ;  /* 0x0001140000040ab9 */ /* 0x000fc60000000800 */
[----:B------:R-:W-:Y:S01]  /*18190*/  IMAD.MOV.U32 R4, RZ, RZ, R6 ;  /* 0x000000ffff047224 */ /* 0x000fe200078e0006 */
[----:B------:R-:W-:Y:S01]  /*181a0*/  @P1 SHF.R.U32.HI R4, RZ, UR4, R0 ;  /* 0x00000004ff041c19 */ /* 0x000fe20008011600 */
[----:B------:R-:W-:-:S03]  /*181b0*/  ULDC.64 UR4, c[0x0][0x2d0] ;  /* 0x0000b40000047ab9 */ /* 0x000fc60000000a00 */
[----:B------:R-:W-:-:S05]  /*181c0*/  SHF.R.S32.HI R0, RZ, 0x1f, R4 ;  /* 0x0000001fff007819 */ /* 0x000fca0000011404 */
[----:B------:R-:W-:-:S04]  /*181d0*/  IMAD R0, R0, UR4, RZ ;  /* 0x0000000400007c24 */ /* 0x000fc8000f8e02ff */
[C---:B------:R-:W-:Y:S02]  /*181e0*/  IMAD R7, R4.reuse, UR5, R0 ;  /* 0x0000000504077c24 */ /* 0x040fe4000f8e0200 */
[----:B------:R-:W-:Y:S02]  /*181f0*/  IMAD.MOV R0, RZ, RZ, -R4 ;  /* 0x000000ffff007224 */ /* 0x000fe400078e0a04 */
[----:B------:R-:W-:-:S04]  /*18200*/  IMAD.WIDE.U32 R4, R4, UR4, R2 ;  /* 0x0000000404047c25 */ /* 0x000fc8000f8e0002 */
[----:B--2---:R-:W-:Y:S02]  /*18210*/  IMAD R0, R9, R0, R6 ;  /* 0x0000000009007224 */ /* 0x004fe400078e0206 */
[----:B------:R-:W-:-:S03]  /*18220*/  IMAD.IADD R5, R5, 0x1, R7 ;  /* 0x0000000105057824 */ /* 0x000fc600078e0207 */
[----:B------:R-:W-:Y:S01]  /*18230*/  SHF.R.S32.HI R7, RZ, 0x1f, R0 ;  /* 0x0000001fff077819 */ /* 0x000fe20000011400 */
[----:B------:R-:W-:-:S04]  /*18240*/  IMAD.WIDE.U32 R4, R0, UR6, R4 ;  /* 0x0000000600047c25 */ /* 0x000fc8000f8e0004 */
[----:B------:R-:W-:-:S04]  /*18250*/  IMAD R7, R7, UR6, RZ ;  /* 0x0000000607077c24 */ /* 0x000fc8000f8e02ff */
[----:B------:R-:W-:Y:S01]  /*18260*/  IMAD R7, R0, UR7, R7 ;  /* 0x0000000700077c24 */ /* 0x000fe2000f8e0207 */
[----:B------:R-:W-:-:S04]  /*18270*/  IADD3 R0, P0, R4, UR8, RZ ;  /* 0x0000000804007c10 */ /* 0x000fc8000ff1e0ff */
[----:B------:R-:W-:Y:S02]  /*18280*/  IADD3.X R4, R5, UR9, R7, P0, !PT ;  /* 0x0000000905047c10 */ /* 0x000fe400087fe407 */
[----:B------:R-:W-:Y:S02]  /*18290*/  PLOP3.LUT P0, PT, PT, PT, UP0, 0x80, 0x0 ;  /* 0x000000000000781c */ /* 0x000fe40003f0f008 */
[----:B------:R-:W-:Y:S01]  /*182a0*/  PLOP3.LUT P1, PT, PT, PT, UP0, 0x80, 0x0 ;  /* 0x000000000000781c */ /* 0x000fe20003f2f008 */
[----:B------:R-:W-:Y:S01]  /*182b0*/  VIADD R5, R6, 0x80 ;  /* 0x0000008006057836 */ /* 0x000fe20000000000 */
[----:B------:R-:W0:Y:S03]  /*182c0*/  S2R R20, SR_TID.X ;  /* 0x0000000000147919 */ /* 0x000e260000002100 */
[----:B------:R-:W-:-:S06]  /*182d0*/  IMAD.MOV.U32 R6, RZ, RZ, R5 ;  /* 0x000000ffff067224 */ /* 0x000fcc00078e0005 */
[----:B------:R-:W-:Y:S01]  /*182e0*/  @P0 IMAD.HI.U32 R7, R5, UR10, RZ ;  /* 0x0000000a05070c27 */ /* 0x000fe2000f8e00ff */
[----:B------:R-:W-:-:S04]  /*182f0*/  @UP0 ULDC UR10, c[0x0][0x450] ;  /* 0x00011400000a0ab9 */ /* 0x000fc80000000800 */
[----:B------:R-:W-:-:S05]  /*18300*/  @P1 SHF.R.U32.HI R6, RZ, UR10, R7 ;  /* 0x0000000aff061c19 */ /* 0x000fca0008011607 */
[----:B------:R-:W-:-:S04]  /*18310*/  IMAD.MOV R7, RZ, RZ, -R6 ;  /* 0x000000ffff077224 */ /* 0x000fc800078e0a06 */
[----:B------:R-:W-:Y:S01]  /*18320*/  IMAD R5, R9, R7, R5 ;  /* 0x0000000709057224 */ /* 0x000fe200078e0205 */
[----:B------:R-:W-:Y:S01]  /*18330*/  SHF.R.S32.HI R7, RZ, 0x1f, R6 ;  /* 0x0000001fff077819 */ /* 0x000fe20000011406 */
[----:B------:R-:W-:-:S04]  /*18340*/  IMAD.WIDE.U32 R2, R6, UR4, R2 ;  /* 0x0000000406027c25 */ /* 0x000fc8000f8e0002 */
[----:B------:R-:W-:Y:S01]  /*18350*/  IMAD R7, R7, UR4, RZ ;  /* 0x0000000407077c24 */ /* 0x000fe2000f8e02ff */
[----:B------:R-:W-:-:S03]  /*18360*/  ULDC UR4, c[0x0][0x2b8] ;  /* 0x0000ae0000047ab9 */ /* 0x000fc60000000800 */
[----:B------:R-:W-:Y:S01]  /*18370*/  IMAD R7, R6, UR5, R7 ;  /* 0x0000000506077c24 */ /* 0x000fe2000f8e0207 */
[----:B------:R-:W-:-:S03]  /*18380*/  SHF.R.S32.HI R6, RZ, 0x1f, R5 ;  /* 0x0000001fff067819 */ /* 0x000fc60000011405 */
        /* <DEDUP_REMOVED lines=12> */
[----:B-1----:R-:W-:Y:S06]  /*18450*/  BRA.DIV UR4, `(.L_x_1230) ;  /* 0x0000004204a07947 */ /* 0x002fec000b800000 */
[----:B------:R-:W0:Y:S01]  /*18460*/  SHFL.IDX PT, R3, R0, RZ, 0x1c1f ;  /* 0x001c1fff00037589 */ /* 0x000e2200000e0000 */
[----:B------:R-:W-:Y:S02]  /*18470*/  IMAD R7, R9, UR37, RZ ;  /* 0x0000002509077c24 */ /* 0x000fe4000f8e02ff */
[----:B------:R-:W-:Y:S01]  /*18480*/  VIADD R6, R20, UR38 ;  /* 0x0000002614067c36 */ /* 0x000fe20008000000 */
[----:B------:R-:W1:Y:S04]  /*18490*/  SHFL.IDX PT, R2, R4, RZ, 0x1c1f ;  /* 0x001c1fff04027589 */ /* 0x000e6800000e0000 */
[----:B------:R-:W-:-:S13]  /*184a0*/  ISETP.GE.AND P2, PT, R6, R7, PT ;  /* 0x000000070600720c */ /* 0x000fda0003f46270 */
[----:B0-----:R-:W-:-:S05]  /*184b0*/  @!P2 IADD3 R3, P1, R19, R3, RZ ;  /* 0x000000031303a210 */ /* 0x001fca0007f3e0ff */
[----:B-1----:R-:W-:-:S05]  /*184c0*/  @!P2 IMAD.X R2, RZ, RZ, R2, P1 ;  /* 0x000000ffff02a224 */ /* 0x002fca00008e0602 */
[----:B------:R-:W-:-:S04]  /*184d0*/  @!P2 LOP3.LUT R3, R3, R2, RZ, 0x3c, !PT ;  /* 0x000000020303a212 */ /* 0x000fc800078e3cff */
[----:B------:R-:W-:-:S04]  /*184e0*/  @!P2 LOP3.LUT R2, R3, R2, RZ, 0x3c, !PT ;  /* 0x000000020302a212 */ /* 0x000fc800078e3cff */
[----:B------:R-:W-:-:S05]  /*184f0*/  @!P2 LOP3.LUT R3, R3, R2, RZ, 0x3c, !PT ;  /* 0x000000020303a212 */ /* 0x000fca00078e3cff */
[----:B------:R-:W-:Y:S01]  /*18500*/  @!PT LDS RZ, [RZ] ;  /* 0x00000000fffff984 */ /* 0x000fe20000000800 */
[----:B-----5:R0:W-:Y:S02]  /*18510*/  @!P2 LDGSTS.E.BYPASS.LTC128B.128 [R18+0xb000], desc[UR50][R2.64], !P0 ;  /* 0x0b0000000212afae */ /* 0x0201e4000c101d72 */
        /* <DEDUP_REMOVED lines=24> */
[----:B------:R-:W-:-:S05]  /*186a0*/  @!P2 IADD3 R0, P1, R19, R0, RZ ;  /* 0x000000001300a210 */ /* 0x000fca0007f3e0ff */
[----:B--2---:R-:W-:-:S04]  /*186b0*/  @!P2 IMAD.X R2, RZ, RZ, R4, P1 ;  /* 0x000000ffff02a224 */ /* 0x004fc800008e0604 */
        /* <DEDUP_REMOVED lines=9> */
[----:B------:R-:W-:-:S04]  /*18750*/  @!P2 IMAD.X R0, RZ, RZ, R0, P1 ;  /* 0x000000ffff00a224 */ /* 0x000fc800008e0600 */
[----:B------:R-:W-:-:S05]  /*18760*/  @!P2 IMAD.MOV.U32 R3, RZ, RZ, R0 ;  /* 0x000000ffff03a224 */ /* 0x000fca00078e0000 */
[----:B------:R0:W-:Y:S04]  /*18770*/  @!P2 LDGSTS.E.BYPASS.LTC128B.128 [R18+0xd000], desc[UR50][R2.64], !P0 ;  /* 0x0d0000000212afae */ /* 0x0001e8000c101d72 */
[----:B0-----:R0:W1:Y:S02]  /*18780*/  SHFL.IDX PT, R2, R5, 0x1, 0x1c1f ;  /* 0x003c1f0005027f89 */ /* 0x00106400000e0000 */
.L_x_1332:
[----:B------:R-:W-:-:S05]  /*18790*/  VIADD R6, R6, 0xa0 ;  /* 0x000000a006067836 */ /* 0x000fca0000000000 */
[----:B------:R-:W-:-:S13]  /*187a0*/  ISETP.GE.AND P1, PT, R6, R7, PT ;  /* 0x000000070600720c */ /* 0x000fda0003f26270 */
[----:B-1----:R-:W-:-:S05]  /*187b0*/  @!P1 IADD3 R2, P2, R19, R2, RZ ;  /* 0x0000000213029210 */ /* 0x002fca0007f5e0ff */
[----:B------:R-:W-:-:S05]  /*187c0*/  @!P1 IMAD.X R3, RZ, RZ, R8, P2 ;  /* 0x000000ffff039224 */ /* 0x000fca00010e0608 */
[----:B------:R-:W-:Y:S01]  /*187d0*/  @!PT LDS RZ, [RZ] ;  /* 0x00000000fffff984 */ /* 0x000fe20000000800 */
[----:B------:R-:W-:Y:S01]  /*187e0*/  @!PT LDS RZ, [RZ] ;  /* 0x00000000fffff984 */ /* 0x000fe20000000800 */
[----:B------:R-:W-:Y:S01]  /*187f0*/  @!PT LDS RZ, [RZ] ;  /* 0x00000000fffff984 */ /* 0x000fe20000000800 */
[----:B------:R1:W-:Y:S01]  /*18800*/  @!P1 LDGSTS.E.BYPASS.LTC128B.128 [R18+0xd800], desc[UR50][R2.64], !P0 ;  /* 0x0d80000002129fae */ /* 0x0003e2000c101d72 */
[----:B------:R-:W-:Y:S01]  /*18810*/  PLOP3.LUT P0, PT, PT, PT, PT, 0x80, 0x0 ;  /* 0x000000000000781c */ /* 0x000fe20003f0f070 */
[----:B------:R-:W-:-:S12]  /*18820*/  NOP ;  /* 0x0000000000007918 */ /* 0x000fd80000000000 */
.L_x_1231:
        /* <DEDUP_REMOVED lines=18> */
.L_x_1333:
[----:B------:R-:W-:Y:S05]  /*18950*/  BSYNC B0 ;  /* 0x0000000000007941 */ /* 0x000fea0003800000 */
.L_x_1232:
[----:B------:R-:W-:-:S04]  /*18960*/  UIADD3 UR4, UR41, -0x2, URZ ;  /* 0xfffffffe29047890 */ /* 0x000fc8000fffe03f */
[----:B------:R-:W-:-:S06]  /*18970*/  UISETP.GE.AND UP0, UPT, UR4, UR42, UPT ;  /* 0x0000002a0400728c */ /* 0x000fcc000bf06270 */
[----:B------:R-:W-:-:S13]  /*18980*/  PLOP3.LUT P0, PT, PT, PT, UP0, 0x80, 0x0 ;  /* 0x000000000000781c */ /* 0x000fda0003f0f008 */
[----:B------:R-:W-:Y:S05]  /*18990*/  @!P0 BRA `(.L_x_1234) ;  /* 0x00000014003c8947 */ /* 0x000fea0003800000 */
[----:B-1----:R-:W-:Y:S01]  /*189a0*/  IMAD.U32 R0, RZ, RZ, UR4 ;  /* 0x00000004ff007e24 */ /* 0x002fe2000f8e00ff */
[----:B------:R1:W5:Y:S04]  /*189b0*/  LDL.LU R20, [R1] ;  /* 0x0000000001147983 */ /* 0x0003680000300800 */
[----:B------:R1:W5:Y:S04]  /*189c0*/  LDL.LU R21, [R1+0xc] ;  /* 0x00000c0001157983 */ /* 0x0003680000300800 */
[----:B------:R1:W-:Y:S02]  /*189d0*/  STL [R1+0x4], R0 ;  /* 0x0000040001007387 */ /* 0x0003e40000100800 */
.L_x_1254:
[----:B--2---:R-:W2:Y:S01]  /*189e0*/  LDL R12, [R1+0x14] ;  /* 0x00001400010c7983 */ /* 0x004ea20000100800 */
[----:B------:R-:W3:Y:S03]  /*189f0*/  LDC R2, c[0x0][0x430] ;  /* 0x00010c00ff027b82 */ /* 0x000ee60000000800 */
[----:B0-----:R-:W4:Y:S04]  /*18a00*/  LDL R10, [R1+0x8] ;  /* 0x00000800010a7983 */ /* 0x001f280000100800 */
[----:B------:R-:W2:Y:S01]  /*18a10*/  LDL.LU R11, [R1+0x4] ;  /* 0x00000400010b7983 */ /* 0x000ea20000300800 */
[----:B------:R-:W-:Y:S01]  /*18a20*/  IMAD.MOV.U32 R8, RZ, RZ, 0xa0 ;  /* 0x000000a0ff087424 */ /* 0x000fe200078e00ff */
[----:B------:R-:W-:Y:S05]  /*18a30*/  YIELD ;  /* 0x0000000000007946 */ /* 0x000fea0003800000 */
[----:B-1----:R-:W1:Y:S01]  /*18a40*/  S2R R0, SR_TID.X ;  /* 0x0000000000007919 */ /* 0x002e620000002100 */
[----:B------:R-:W-:Y:S01]  /*18a50*/  ULDC.64 UR6, c[0x0][0x428] ;  /* 0x00010a0000067ab9 */ /* 0x000fe20000000a00 */
[----:B------:R-:W-:Y:S01]  /*18a60*/  ULDC.64 UR8, c[0x0][0x418] ;  /* 0x0001060000087ab9 */ /* 0x000fe20000000a00 */
[----:B------:R-:W-:Y:S01]  /*18a70*/  ULDC UR4, c[0x0][0x430] ;  /* 0x00010c0000047ab9 */ /* 0x000fe20000000800 */
[----:B0-----:R-:W0:Y:S01]  /*18a80*/  S2R R5, SR_TID.X ;  /* 0x0000000000057919 */ /* 0x001e220000002100 */
[----:B------:R-:W0:Y:S01]  /*18a90*/  S2R R7, SR_TID.X ;  /* 0x0000000000077919 */ /* 0x000e220000002100 */
[----:B---3--:R-:W-:-:S13]  /*18aa0*/  ISETP.NE.AND P0, PT, R2, 0x1, PT ;  /* 0x000000010200780c */ /* 0x008fda0003f05270 */
[----:B------:R-:W3:Y:S08]  /*18ab0*/  @P0 LDC R6, c[0x0][0x434] ;  /* 0x00010d00ff060b82 */ /* 0x000ef00000000800 */
[----:B------:R-:W3:Y:S01]  /*18ac0*/  @P0 LDC R3, c[0x0][0x434] ;  /* 0x00010d00ff030b82 */ /* 0x000ee20000000800 */
[----:B-1----:R-:W-:-:S04]  /*18ad0*/  LOP3.LUT R0, R0, 0x7f, RZ, 0xc0, !PT ;  /* 0x0000007f00007812 */ /* 0x002fc800078ec0ff */
[----:B------:R-:W-:Y:S02]  /*18ae0*/  SHF.R.U32.HI R2, RZ, 0x2, R0 ;  /* 0x00000002ff027819 */ /* 0x000fe40000011600 */
[C---:B0-----:R-:W-:Y:S01]  /*18af0*/  LOP3.LUT R0, R5.reuse, 0x7f, RZ, 0xc0, !PT ;  /* 0x0000007f05007812 */ /* 0x041fe200078ec0ff */
[----:B------:R-:W-:Y:S01]  /*18b00*/  IMAD.SHL.U32 R5, R5, 0x20, RZ ;  /* 0x0000002005057824 */ /* 0x000fe200078e00ff */
[----:B------:R-:W0:Y:S01]  /*18b10*/  @P0 LDC R4, c[0x0][0x438] ;  /* 0x00010e00ff040b82 */ /* 0x000e220000000800 */
[----:B------:R-:W-:-:S03]  /*18b20*/  IMAD.SHL.U32 R7, R7, 0x20, RZ ;  /* 0x0000002007077824 */ /* 0x000fc600078e00ff */
[----:B------:R-:W-:Y:S02]  /*18b30*/  LOP3.LUT R5, R2, 0x60, R5, 0xf8, !PT ;  /* 0x0000006002057812 */ /* 0x000fe400078ef805 */
[----:B------:R-:W-:Y:S02]  /*18b40*/  SHF.R.U32.HI R2, RZ, 0x2, R0 ;  /* 0x00000002ff027819 */ /* 0x000fe40000011600 */
[----:B------:R-:W1:Y:S02]  /*18b50*/  @P0 LDC R0, c[0x0][0x438] ;  /* 0x00010e00ff000b82 */ /* 0x000e640000000800 */
[----:B------:R-:W-:-:S04]  /*18b60*/  LOP3.LUT R7, R2, 0x60, R7, 0xf8, !PT ;  /* 0x0000006002077812 */ /* 0x000fc800078ef807 */
[----:B------:R-:W-:-:S04]  /*18b70*/  LOP3.LUT R7, R7, 0x80, RZ, 0xfc, !PT ;  /* 0x0000008007077812 */ /* 0x000fc800078efcff */
[----:B------:R-:W-:Y:S01]  /*18b80*/  ISETP.GT.U32.AND P1, PT, R7, 0x9f, PT ;  /* 0x0000009f0700780c */ /* 0x000fe20003f24070 */
[----:B--2---:R-:W-:-:S04]  /*18b90*/  IMAD R8, R11, R8, UR36 ;  /* 0x000000240b087e24 */ /* 0x004fc8000f8e0208 */
[--C-:B------:R-:W-:Y:S02]  /*18ba0*/  IMAD.IADD R5, R5, 0x1, R8.reuse ;  /* 0x0000000105057824 */ /* 0x100fe400078e0208 */
[----:B------:R-:W-:Y:S02]  /*18bb0*/  IMAD.IADD R8, R7, 0x1, R8 ;  /* 0x0000000107087824 */ /* 0x000fe400078e0208 */
[----:B---3--:R-:W-:-:S04]  /*18bc0*/  @P0 IMAD.HI.U32 R6, R5, R6, RZ ;  /* 0x0000000605060227 */ /* 0x008fc800078e00ff */
[----:B------:R-:W-:-:S04]  /*18bd0*/  @P0 IMAD.HI.U32 R3, R8, R3, RZ ;  /* 0x0000000308030227 */ /* 0x000fc800078e00ff */
[----:B------:R-:W-:Y:S01]  /*18be0*/  IMAD.MOV.U32 R2, RZ, RZ, R5 ;  /* 0x000000ffff027224 */ /* 0x000fe200078e0005 */
[----:B0-----:R-:W-:Y:S01]  /*18bf0*/  @P0 SHF.R.U32.HI R2, RZ, R4, R6 ;  /* 0x00000004ff020219 */ /* 0x001fe20000011606 */
[----:B------:R-:W-:Y:S01]  /*18c00*/  IMAD.MOV.U32 R9, RZ, RZ, R8 ;  /* 0x000000ffff097224 */ /* 0x000fe200078e0008 */
[----:B-1----:R-:W-:Y:S01]  /*18c10*/  @P0 SHF.R.U32.HI R9, RZ, R0, R3 ;  /* 0x00000000ff090219 */ /* 0x002fe20000011603 */
[----:B------:R-:W-:Y:S01]  /*18c20*/  IMAD R0, R12, UR6, RZ ;  /* 0x000000060c007c24 */ /* 0x000fe2000f8e02ff */
[--C-:B------:R-:W-:Y:S01]  /*18c30*/  SHF.R.S32.HI R3, RZ, 0x1f, R2.reuse ;  /* 0x0000001fff037819 */ /* 0x100fe20000011402 */
[----:B------:R-:W-:Y:S02]  /*18c40*/  IMAD.MOV R4, RZ, RZ, -R2 ;  /* 0x000000ffff047224 */ /* 0x000fe400078e0a02 */
[C---:B----4-:R-:W-:Y:S02]  /*18c50*/  IMAD R0, R10.reuse, UR7, R0 ;  /* 0x000000070a007c24 */ /* 0x050fe4000f8e0200 */
[----:B------:R-:W-:-:S04]  /*18c60*/  IMAD.WIDE.U32 R2, R10, UR6, R2 ;  /* 0x000000060a027c25 */ /* 0x000fc8000f8e0002 */
[----:B------:R-:W-:Y:S01]  /*18c70*/  IMAD.IADD R3, R0, 0x1, R3 ;  /* 0x0000000100037824 */ /* 0x000fe200078e0203 */
[----:B------:R-:W-:Y:S01]  /*18c80*/  LEA R6, P0, R2, UR8, 0x2 ;  /* 0x0000000802067c11 */ /* 0x000fe2000f8010ff */
[----:B------:R-:W-:-:S03]  /*18c90*/  IMAD R5, R4, UR4, R5 ;  /* 0x0000000404057c24 */ /* 0x000fc6000f8e0205 */
[----:B------:R-:W-:-:S05]  /*18ca0*/  LEA.HI.X R7, R2, UR9, R3, 0x2, P0 ;  /* 0x0000000902077c11 */ /* 0x000fca00080f1403 */
[----:B------:R0:W2:Y:S01]  /*18cb0*/  LDG.E R4, desc[UR50][R6.64] ;  /* 0x0000003206047981 */ /* 0x0000a2000c1e1900 */
[--C-:B------:R-:W-:Y:S01]  /*18cc0*/  @!P1 SHF.R.S32.HI R3, RZ, 0x1f, R9.reuse ;  /* 0x0000001fff039819 */ /* 0x100fe20000011409 */
[----:B------:R-:W-:-:S04]  /*18cd0*/  @!P1 IMAD.MOV.U32 R2, RZ, RZ, R9 ;  /* 0x000000ffff029224 */ /* 0x000fc800078e0009 */
[----:B------:R-:W-:-:S04]  /*18ce0*/  @!P1 IMAD.WIDE.U32 R2, R10, UR6, R2 ;  /* 0x000000060a029c25 */ /* 0x000fc8000f8e0002 */
[----:B0-----:R-:W-:Y:S02]  /*18cf0*/  IMAD.MOV R7, RZ, RZ, -R9 ;  /* 0x000000ffff077224 */ /* 0x001fe400078e0a09 */
[----:B------:R-:W-:Y:S02]  /*18d00*/  @!P1 IMAD.IADD R0, R0, 0x1, R3 ;  /* 0x0000000100009824 */ /* 0x000fe400078e0203 */
[----:B------:R-:W-:Y:S01]  /*18d10*/  IMAD R7, R7, UR4, R8 ;  /* 0x0000000407077c24 */ /* 0x000fe2000f8e0208 */
[----:B------:R-:W-:Y:S01]  /*18d20*/  @!P1 LEA R8, P0, R2, UR8, 0x2 ;  /* 0x0000000802089c11 */ /* 0x000fe2000f8010ff */
[----:B------:R-:W-:-:S03]  /*18d30*/  IMAD.MOV.U32 R6, RZ, RZ, RZ ;  /* 0x000000ffff067224 */ /* 0x000fc600078e00ff */
[----:B------:R-:W-:Y:S01]  /*18d40*/  @!P1 LEA.HI.X R9, R2, UR9, R0, 0x2, P0 ;  /* 0x0000000902099c11 */ /* 0x000fe200080f1400 */
[----:B-----5:R-:W-:Y:S02]  /*18d50*/  VIADD R0, R20, 0x1 ;  /* 0x0000000114007836 */ /* 0x020fe40000000000 */
[----:B------:R-:W-:Y:S02]  /*18d60*/  IMAD.MOV.U32 R2, RZ, RZ, R11 ;  /* 0x000000ffff027224 */ /* 0x000fe400078e000b */
[----:B------:R0:W5:Y:S01]  /*18d70*/  @!P1 LDG.E R6, desc[UR50][R8.64] ;  /* 0x0000003208069981 */ /* 0x000162000c1e1900 */
[----:B------:R-:W-:Y:S01]  /*18d80*/  ISETP.NE.AND P0, PT, R0, 0x2, PT ;  /* 0x000000020000780c */ /* 0x000fe20003f05270 */
[----:B------:R-:W-:Y:S01]  /*18d90*/  VIADD R11, R11, 0xffffffff ;  /* 0xffffffff0b0b7836 */ /* 0x000fe20000000000 */
[----:B------:R-:W-:Y:S01]  /*18da0*/  ISETP.GT.AND P1, PT, R2, UR42, PT ;  /* 0x0000002a02007c0c */ /* 0x000fe2000bf24270 */
[----:B------:R-:W-:Y:S01]  /*18db0*/  IMAD.U32 R12, RZ, RZ, UR43 ;  /* 0x0000002bff0c7e24 */ /* 0x000fe2000f8e00ff */
[----:B------:R-:W-:-:S02]  /*18dc0*/  SEL R10, R0, RZ, P0 ;  /* 0x000000ff000a7207 */ /* 0x000fc40000000000 */
[----:B------:R-:W-:Y:S02]  /*18dd0*/  SEL R0, RZ, 0x1, P0 ;  /* 0x00000001ff007807 */ /* 0x000fe40000000000 */
[----:B------:R-:W-:Y:S01]  /*18de0*/  ISETP.NE.AND P2, PT, R12, 0x3, PT ;  /* 0x000000030c00780c */ /* 0x000fe20003f45270 */
[----:B------:R0:W-:Y:S01]  /*18df0*/  STL [R1], R10 ;  /* 0x0000000a01007387 */ /* 0x0001e20000100800 */
[----:B------:R-:W-:-:S03]  /*18e00*/  LOP3.LUT R2, R21, R0, RZ, 0x3c, !PT ;  /* 0x0000000015027212 */ /* 0x000fc600078e3cff */
[----:B------:R0:W-:Y:S04]  /*18e10*/  STL [R1+0x4], R11 ;  /* 0x0000040b01007387 */ /* 0x0001e80000100800 */
[----:B------:R0:W-:Y:S01]  /*18e20*/  STL [R1+0xc], R2 ;  /* 0x00000c0201007387 */ /* 0x0001e20000100800 */
[----:B--2---:R-:W-:-:S03]  /*18e30*/  SHF.R.S32.HI R28, RZ, 0x1f, R4 ;  /* 0x0000001fff1c7819 */ /* 0x004fc60000011404 */
[----:B0-----:R-:W-:Y:S05]  /*18e40*/  @!P2 BRA `(.L_x_1235) ;  /* 0x000000000004a947 */ /* 0x001fea0003800000 */
[----:B------:R-:W-:Y:S01]  /*18e50*/  BPT.TRAP 0x1 ;  /* 0x000000040000795c */ /* 0x000fe20000300000 */
.L_x_1235:
[----:B------:R-:W-:Y:S01]  /*18e60*/  IMAD R0, R10, 0x8, R17 ;  /* 0x000000080a007824 */ /* 0x000fe200078e0211 */
[----:B------:R-:W-:Y:S01]  /*18e70*/  SHF.L.U32 R29, R2, 0x1f, RZ ;  /* 0x0000001f021d7819 */ /* 0x000fe200000006ff */
[----:B------:R-:W-:Y:S01]  /*18e80*/  BSSY B0, `(.L_x_1236) ;  /* 0x0000004000007945 */ /* 0x000fe20003800000 */
[----:B------:R-:W-:Y:S02]  /*18e90*/  SHF.R.S32.HI R25, RZ, 0x1f, R5 ;  /* 0x0000001fff197819 */ /* 0x000fe40000011405 */
[----:B------:R-:W0:Y:S02]  /*18ea0*/  SYNCS.PHASECHK.TRANS64.TRYWAIT P0, [R0+URZ+0x13280], R29 ;  /* 0x0132801d000075a7 */ /* 0x000e24000800017f */
[----:B0-----:R-:W-:Y:S05]  /*18eb0*/  @!P0 BRA `(.L_x_1237) ;  /* 0x0000004000048947 */ /* 0x001fea0003800000 */
.L_x_1334:
[----:B------:R-:W-:Y:S05]  /*18ec0*/  BSYNC B0 ;  /* 0x0000000000007941 */ /* 0x000fea0003800000 */
.L_x_1236:
[----:B------:R-:W2:Y:S01]  /*18ed0*/  LDL R9, [R1+0x10] ;  /* 0x0000100001097983 */ /* 0x000ea20000100800 */
[----:B------:R-:W-:Y:S01]  /*18ee0*/  ULDC.64 UR4, c[0x0][0x328] ;  /* 0x0000ca0000047ab9 */ /* 0x000fe20000000a00 */
[----:B------:R-:W-:Y:S01]  /*18ef0*/  ULDC.64 UR6, c[0x0][0x338] ;  /* 0x0000ce0000067ab9 */ /* 0x000fe20000000a00 */
[----:B------:R-:W-:Y:S01]  /*18f00*/  ULDC.64 UR8, c[0x0][0x330] ;  /* 0x0000cc0000087ab9 */ /* 0x000fe20000000a00 */
[----:B------:R-:W3:Y:S01]  /*18f10*/  LDL R13, [R1] ;  /* 0x00000000010d7983 */ /* 0x000ee20000100800 */
[----:B------:R-:W-:-:S03]  /*18f20*/  IMAD R8, R25, UR4, RZ ;  /* 0x0000000419087c24 */ /* 0x000fc6000f8e02ff */
[----:B------:R-:W3:Y:S01]  /*18f30*/  LDL R14, [R1+0x1c] ;  /* 0x00001c00010e7983 */ /* 0x000ee20000100800 */
[C---:B------:R-:W-:Y:S01]  /*18f40*/  IMAD R8, R5.reuse, UR5, R8 ;  /* 0x0000000505087c24 */ /* 0x040fe2000f8e0208 */
[----:B------:R-:W-:Y:S01]  /*18f50*/  SHF.R.S32.HI R23, RZ, 0x1f, R7 ;  /* 0x0000001fff177819 */ /* 0x000fe20000011407 */
[----:B------:R-:W-:Y:S01]  /*18f60*/  IMAD.WIDE.U32 R2, R5, UR4, RZ ;  /* 0x0000000405027c25 */ /* 0x000fe2000f8e00ff */
[----:B------:R-:W1:Y:S01]  /*18f70*/  S2R R11, SR_TID.X ;  /* 0x00000000000b7919 */ /* 0x000e620000002100 */
[----:B------:R-:W-:Y:S01]  /*18f80*/  ULDC.64 UR10, c[0x0][0x318] ;  /* 0x0000c600000a7ab9 */ /* 0x000fe20000000a00 */
[----:B-----5:R-:W-:Y:S01]  /*18f90*/  SHF.R.S32.HI R22, RZ, 0x1f, R6 ;  /* 0x0000001fff167819 */ /* 0x020fe20000011406 */
[----:B------:R-:W-:Y:S01]  /*18fa0*/  IMAD.IADD R3, R3, 0x1, R8 ;  /* 0x0000000103037824 */ /* 0x000fe200078e0208 */
[----:B------:R-:W4:Y:S01]  /*18fb0*/  LDC R12, c[0x0][0x2f4] ;  /* 0x0000bd00ff0c7b82 */ /* 0x000f220000000800 */
[----:B------:R-:W-:Y:S02]  /*18fc0*/  IMAD R8, R28, UR6, RZ ;  /* 0x000000061c087c24 */ /* 0x000fe4000f8e02ff */
[----:B------:R-:W-:-:S04]  /*18fd0*/  IMAD.WIDE.U32 R2, R4, UR6, R2 ;  /* 0x0000000604027c25 */ /* 0x000fc8000f8e0002 */
[----:B------:R-:W-:-:S04]  /*18fe0*/  IMAD R8, R4, UR7, R8 ;  /* 0x0000000704087c24 */ /* 0x000fc8000f8e0208 */
[----:B------:R-:W-:Y:S02]  /*18ff0*/  IMAD.IADD R3, R3, 0x1, R8 ;  /* 0x0000000103037824 */ /* 0x000fe400078e0208 */
[----:B------:R-:W-:-:S04]  /*19000*/  IMAD.WIDE.U32 R2, R26, UR8, R2 ;  /* 0x000000081a027c25 */ /* 0x000fc8000f8e0002 */
[----:B------:R-:W-:-:S04]  /*19010*/  IMAD R8, R23, UR4, RZ ;  /* 0x0000000417087c24 */ /* 0x000fc8000f8e02ff */
        /* <DEDUP_REMOVED lines=8> */
[----:B------:R-:W-:-:S04]  /*190a0*/  IMAD.WIDE.U32 R2, R7, UR4, RZ ;  /* 0x0000000407027c25 */ /* 0x000fc8000f8e00ff */
[----:B------:R-:W-:Y:S02]  /*190b0*/  IMAD.IADD R3, R3, 0x1, R8 ;  /* 0x0000000103037824 */ /* 0x000fe400078e0208 */
[----:B------:R-:W-:Y:S02]  /*190c0*/  IMAD R8, R22, UR6, RZ ;  /* 0x0000000616087c24 */ /* 0x000fe4000f8e02ff */
[----:B------:R-:W-:-:S04]  /*190d0*/  IMAD.WIDE.U32 R2, R6, UR6, R2 ;  /* 0x0000000606027c25 */ /* 0x000fc8000f8e0002 */
[----:B------:R-:W-:-:S04]  /*190e0*/  IMAD R8, R6, UR7, R8 ;  /* 0x0000000706087c24 */ /* 0x000fc8000f8e0208 */
[----:B------:R-:W-:Y:S02]  /*190f0*/  IMAD.IADD R3, R3, 0x1, R8 ;  /* 0x0000000103037824 */ /* 0x000fe400078e0208 */
[----:B------:R-:W-:Y:S01]  /*19100*/  IMAD.WIDE.U32 R2, R26, UR8, R2 ;  /* 0x000000081a027c25 */ /* 0x000fe2000f8e0002 */
[----:B------:R-:W-:Y:S02]  /*19110*/  UMOV UR4, 0xffffffff ;  /* 0xffffffff00047882 */ /* 0x000fe40000000000 */
[----:B------:R-:W-:Y:S01]  /*19120*/  IADD3 R19, P0, R2, UR10, RZ ;  /* 0x0000000a02137c10 */ /* 0x000fe2000ff1e0ff */
[----:B---3--:R-:W-:-:S03]  /*19130*/  IMAD R8, R13, 0x2800, R14 ;  /* 0x000028000d087824 */ /* 0x008fc600078e020e */
        /* <DEDUP_REMOVED lines=28> */
.L_x_1346:
        /* <DEDUP_REMOVED lines=11> */
.L_x_1239:
        /* <DEDUP_REMOVED lines=11> */
.L_x_1240:
[----:B------:R2:W-:Y:S01]  /*19460*/  SYNCS.ARRIVE.TRANS64.A1T0 RZ, [R0+URZ+0x13270], RZ ;  /* 0x013270ff00ff79a7 */ /* 0x0005e2000810003f */
[----:B------:R-:W-:Y:S05]  /*19470*/  @!P3 BRA `(.L_x_1241) ;  /* 0x000000000004b947 */ /* 0x000fea0003800000 */
[----:B------:R-:W-:Y:S01]  /*19480*/  BPT.TRAP 0x1 ;  /* 0x000000040000795c */ /* 0x000fe20000300000 */
.L_x_1241:
[----:B------:R-:W3:Y:S01]  /*19490*/  SYNCS.PHASECHK.TRANS64.TRYWAIT P0, [R0+URZ+0x13240], R29 ;  /* 0x0132401d000075a7 */ /* 0x000ee2000800017f */
[----:B------:R-:W-:Y:S04]  /*194a0*/  BSSY B0, `(.L_x_1242) ;  /* 0x0000002000007945 */ /* 0x000fe80003800000 */
[----:B---3--:R-:W-:Y:S05]  /*194b0*/  @!P0 BRA `(.L_x_1243) ;  /* 0x0000004000348947 */ /* 0x008fea0003800000 */
.L_x_1347:
[----:B------:R-:W-:Y:S05]  /*194c0*/  BSYNC B0 ;  /* 0x0000000000007941 */ /* 0x000fea0003800000 */
.L_x_1242:
        /* <DEDUP_REMOVED lines=12> */
[----:B------:R-:W-:Y:S02]  /*19590*/  IMAD R9, R7, UR5, R9 ;  /* 0x0000000507097c24 */ /* 0x000fe4000f8e0209 */
        /* <DEDUP_REMOVED lines=46> */
.L_x_1359:
        /* <DEDUP_REMOVED lines=8> */
.L_x_1245:
        /* <DEDUP_REMOVED lines=11> */
.L_x_1246:
[----:B------:R2:W-:Y:S02]  /*199b0*/  SYNCS.ARRIVE.TRANS64.A1T0 RZ, [R0+URZ+0x13230], RZ ;  /* 0x013230ff00ff79a7 */ /* 0x0005e4000810003f */
[----:B--23--:R-:W-:-:S05]  /*199c0*/  IMAD.U32 R0, RZ, RZ, UR44 ;  /* 0x0000002cff007e24 */ /* 0x00cfca000f8e00ff */
[----:B------:R-:W-:-:S13]  /*199d0*/  ISETP.NE.AND P0, PT, R0, 0x3, PT ;  /* 0x000000030000780c */ /* 0x000fda0003f05270 */
[----:B------:R-:W-:Y:S05]  /*199e0*/  @!P0 BRA `(.L_x_1247) ;  /* 0x0000000000048947 */ /* 0x000fea0003800000 */
[----:B------:R-:W-:Y:S01]  /*199f0*/  BPT.TRAP 0x1 ;  /* 0x000000040000795c */ /* 0x000fe20000300000 */
.L_x_1247:
[----:B------:R-:W-:Y:S01]  /*19a00*/  LOP3.LUT R0, R21, 0x1, RZ, 0x3c, !PT ;  /* 0x0000000115007812 */ /* 0x000fe200078e3cff */
[----:B------:R-:W-:Y:S01]  /*19a10*/  IMAD R2, R20, 0x8, R17 ;  /* 0x0000000814027824 */ /* 0x000fe200078e0211 */
[----:B------:R-:W-:Y:S02]  /*19a20*/  BSSY B0, `(.L_x_1248) ;  /* 0x0000004000007945 */ /* 0x000fe40003800000 */
[----:B------:R-:W-:-:S04]  /*19a30*/  SHF.L.U32 R0, R0, 0x1f, RZ ;  /* 0x0000001f00007819 */ /* 0x000fc800000006ff */
[----:B------:R-:W0:Y:S02]  /*19a40*/  SYNCS.PHASECHK.TRANS64.TRYWAIT P2, [R2+URZ+0x13270], R0 ;  /* 0x01327000020075a7 */ /* 0x000e24000804017f */
[----:B0-----:R-:W-:Y:S05]  /*19a50*/  @!P2 BRA `(.L_x_1249) ;  /* 0x00000040003ca947 */ /* 0x001fea0003800000 */
.L_x_1360:
[----:B------:R-:W-:Y:S05]  /*19a60*/  BSYNC B0 ;  /* 0x0000000000007941 */ /* 0x000fea0003800000 */
.L_x_1248:
[----:B------:R-:W-:-:S05]  /*19a70*/  IMAD.U32 R3, RZ, RZ, UR43 ;  /* 0x0000002bff037e24 */ /* 0x000fca000f8e00ff */
[----:B------:R-:W-:-:S13]  /*19a80*/  ISETP.NE.AND P2, PT, R3, 0x3, PT ;  /* 0x000000030300780c */ /* 0x000fda0003f45270 */
[----:B------:R-:W-:Y:S05]  /*19a90*/  @!P2 BRA `(.L_x_1250) ;  /* 0x000000000004a947 */ /* 0x000fea0003800000 */
[----:B------:R-:W-:Y:S01]  /*19aa0*/  BPT.TRAP 0x1 ;  /* 0x000000040000795c */ /* 0x000fe20000300000 */
.L_x_1250:
[----:B0-----:R-:W-:Y:S01]  /*19ab0*/  SHF.L.U32 R0, R21, 0x1f, RZ ;  /* 0x0000001f15007819 */ /* 0x001fe200000006ff */
[----:B------:R-:W-:-:S03]  /*19ac0*/  IMAD R3, R20, 0x2800, RZ ;  /* 0x0000280014037824 */ /* 0x000fc600078e02ff */
[----:B------:R-:W0:Y:S02]  /*19ad0*/  SYNCS.PHASECHK.TRANS64.TRYWAIT P2, [R2+URZ+0x13260], R0 ;  /* 0x01326000020075a7 */ /* 0x000e24000804017f */
[----:B0-----:R-:W-:Y:S05]  /*19ae0*/  @!P2 BRA `(.L_x_1251) ;  /* 0x00000040002ca947 */ /* 0x001fea0003800000 */
.L_x_1361:
[----:B------:R-:W0:Y:S04]  /*19af0*/  LDL R4, [R1+0x24] ;  /* 0x0000240001047983 */ /* 0x000e280000100800 */
[----:B------:R-:W2:Y:S01]  /*19b00*/  LDL R10, [R1+0x20] ;  /* 0x00002000010a7983 */ /* 0x000ea20000100800 */
[----:B------:R-:W-:Y:S05]  /*19b10*/  WARPSYNC.ALL ;  /* 0x0000000000007948 */ /* 0x000fea0003800000 */
[----:B------:R-:W-:-:S05]  /*19b20*/  IMAD.U32 R12, RZ, RZ, UR43 ;  /* 0x0000002bff0c7e24 */ /* 0x000fca000f8e00ff */
[----:B------:R-:W-:Y:S02]  /*19b30*/  ISETP.NE.AND P2, PT, R12, 0x3, PT ;  /* 0x000000030c00780c */ /* 0x000fe40003f45270 */
[C---:B0-----:R-:W-:Y:S02]  /*19b40*/  LOP3.LUT R0, R3.reuse, R4, RZ, 0xfc, !PT ;  /* 0x0000000403007212 */ /* 0x041fe400078efcff */
[----:B--2---:R-:W-:-:S03]  /*19b50*/  LOP3.LUT R3, R3, R10, RZ, 0xfc, !PT ;  /* 0x0000000a03037212 */ /* 0x004fc600078efcff */
[C---:B------:R-:W-:Y:S02]  /*19b60*/  IMAD.IADD R0, R17.reuse, 0x1, R0 ;  /* 0x0000000111007824 */ /* 0x040fe400078e0200 */
[----:B------:R-:W-:-:S03]  /*19b70*/  IMAD.IADD R3, R17, 0x1, R3 ;  /* 0x0000000111037824 */ /* 0x000fc600078e0203 */
[----:B----4-:R-:W0:Y:S02]  /*19b80*/  LDSM.16.MT88.4 R4, [R0+0x6000] ;  /* 0x006000000004783b */ /* 0x010e240000004200 */
        /* <DEDUP_REMOVED lines=37> */
.L_x_1252:
[----:B--2---:R2:W-:Y:S01]  /*19de0*/  SYNCS.ARRIVE.TRANS64.A1T0 RZ, [R2+URZ+0x13250], RZ ;  /* 0x013250ff02ff79a7 */ /* 0x0045e2000810003f */
[----:B------:R-:W-:Y:S06]  /*19df0*/  BAR.SYNC.DEFER_BLOCKING 0x2, 0x80 ;  /* 0x0082000000007b1d */ /* 0x000fec0000010000 */
[----:B------:R-:W-:Y:S05]  /*19e00*/  @!P0 BRA `(.L_x_1253) ;  /* 0x0000000000048947 */ /* 0x000fea0003800000 */
[----:B------:R-:W-:Y:S01]  /*19e10*/  BPT.TRAP 0x1 ;  /* 0x000000040000795c */ /* 0x000fe20000300000 */
.L_x_1253:
[----:B------:R-:W3:Y:S01]  /*19e20*/  LDL R0, [R1+0x18] ;  /* 0x0000180001007983 */ /* 0x000ee20000100800 */
[----:B--2---:R-:W-:-:S03]  /*19e30*/  VIADD R2, R2, 0x13280 ;  /* 0x0001328002027836 */ /* 0x004fc60000000000 */
[----:B------:R2:W5:Y:S04]  /*19e40*/  LDL R20, [R1] ;  /* 0x0000000001147983 */ /* 0x0005680000100800 */
[----:B------:R2:W5:Y:S01]  /*19e50*/  LDL R21, [R1+0xc] ;  /* 0x00000c0001157983 */ /* 0x0005620000100800 */
[----:B---3--:R-:W-:-:S04]  /*19e60*/  PRMT R2, R0, 0x654, R2 ;  /* 0x0000065400027816 */ /* 0x008fc80000000002 */
[----:B------:R2:W-:Y:S01]  /*19e70*/  SYNCS.ARRIVE.TRANS64.RED.A1T0 RZ, [R2+URZ], RZ ;  /* 0x000000ff02ff79a7 */ /* 0x0005e2000810043f */
[----:B------:R-:W-:Y:S05]  /*19e80*/  @P1 BRA `(.L_x_1254) ;  /* 0xffffffe800d41947 */ /* 0x000fea000383ffff */
.L_x_1234:
[----:B-1----:R-:W2:Y:S01]  /*19e90*/  S2R R0, SR_TID.X ;  /* 0x0000000000007919 */ /* 0x002ea20000002100 */
[----:B------:R-:W-:Y:S01]  /*19ea0*/  BSSY B0, `(.L_x_1255) ;  /* 0x0000012000007945 */ /* 0x000fe20003800000 */
[----:B--2---:R-:W-:Y:S01]  /*19eb0*/  LOP3.LUT R2, R0, 0x7f, RZ, 0xc0, !PT ;  /* 0x0000007f00027812 */ /* 0x004fe200078ec0ff */
[----:B------:R-:W-:-:S03]  /*19ec0*/  IMAD.U32 R0, RZ, RZ, UR44 ;  /* 0x0000002cff007e24 */ /* 0x000fc6000f8e00ff */
[----:B------:R-:W-:Y:S02]  /*19ed0*/  ISETP.NE.AND P1, PT, R2, RZ, PT ;  /* 0x000000ff0200720c */ /* 0x000fe40003f25270 */
[----:B------:R-:W-:-:S11]  /*19ee0*/  ISETP.NE.AND P0, PT, R0, 0x3, PT ;  /* 0x000000030000780c */ /* 0x000fd60003f05270 */
        /* <DEDUP_REMOVED lines=12> */
[----:B0-----:R-:W-:-:S07]  /*19fb0*/  IADD3 R24, R0, UR45, R7 ;  /* 0x0000002d00187c10 */ /* 0x001fce000fffe007 */
.L_x_1256:
[----:B------:R-:W-:Y:S05]  /*19fc0*/  BSYNC B0 ;  /* 0x0000000000007941 */ /* 0x000fea0003800000 */
.L_x_1255:
[----:B------:R-:W-:Y:S05]  /*19fd0*/  @!P0 BRA `(.L_x_1257) ;  /* 0x0000000000048947 */ /* 0x000fea0003800000 */
[----:B------:R-:W-:Y:S01]  /*19fe0*/  BPT.TRAP 0x1 ;  /* 0x000000040000795c */ /* 0x000fe20000300000 */
.L_x_1257:
[----:B------:R-:W2:Y:S04]  /*19ff0*/  LDL R0, [R1+0xc] ;  /* 0x00000c0001007983 */ /* 0x000ea80000100800 */
[----:B------:R-:W0:Y:S01]  /*1a000*/  LDL R2, [R1] ;  /* 0x0000000001027983 */ /* 0x000e220000100800 */
[----:B------:R-:W-:Y:S01]  /*1a010*/  BSSY B0, `(.L_x_1258) ;  /* 0x0000006000007945 */ /* 0x000fe20003800000 */
[----:B--2---:R-:W-:-:S04]  /*1a020*/  LOP3.LUT R0, R0, 0x1, RZ, 0x3c, !PT ;  /* 0x0000000100007812 */ /* 0x004fc800078e3cff */
[----:B------:R-:W-:Y:S01]  /*1a030*/  SHF.L.U32 R0, R0, 0x1f, RZ ;  /* 0x0000001f00007819 */ /* 0x000fe200000006ff */
[----:B0-----:R-:W-:-:S04]  /*1a040*/  IMAD R3, R2, 0x8, R17 ;  /* 0x0000000802037824 */ /* 0x001fc800078e0211 */
[----:B------:R-:W0:Y:S02]  /*1a050*/  SYNCS.PHASECHK.TRANS64.TRYWAIT P1, [R3+URZ+0x13270], R0 ;  /* 0x01327000030075a7 */ /* 0x000e24000802017f */
[----:B0-----:R-:W-:Y:S05]  /*1a060*/  @!P1 BRA `(.L_x_1259) ;  /* 0x0000003800e09947 */ /* 0x001fea0003800000 */
.L_x_1362:
[----:B------:R-:W-:Y:S05]  /*1a070*/  BSYNC B0 ;  /* 0x0000000000007941 */ /* 0x000fea0003800000 */
.L_x_1258:
[----:B------:R-:W-:-:S05]  /*1a080*/  IMAD.U32 R2, RZ, RZ, UR43 ;  /* 0x0000002bff027e24 */ /* 0x000fca000f8e00ff */
[----:B------:R-:W-:-:S13]  /*1a090*/  ISETP.NE.AND P1, PT, R2, 0x3, PT ;  /* 0x000000030200780c */ /* 0x000fda0003f25270 */
[----:B------:R-:W-:Y:S05]  /*1a0a0*/  @!P1 BRA `(.L_x_1260) ;  /* 0x0000000000049947 */ /* 0x000fea0003800000 */
[----:B------:R-:W-:Y:S01]  /*1a0b0*/  BPT.TRAP 0x1 ;  /* 0x000000040000795c */ /* 0x000fe20000300000 */
.L_x_1260:
[----:B0-----:R-:W2:Y:S02]  /*1a0c0*/  LDL R0, [R1+0xc] ;  /* 0x00000c0001007983 */ /* 0x001ea40000100800 */
[----:B--2---:R-:W-:-:S04]  /*1a0d0*/  SHF.L.U32 R0, R0, 0x1f, RZ ;  /* 0x0000001f00007819 */ /* 0x004fc800000006ff */
[----:B------:R-:W0:Y:S02]  /*1a0e0*/  SYNCS.PHASECHK.TRANS64.TRYWAIT P1, [R3+URZ+0x13260], R0 ;  /* 0x01326000030075a7 */ /* 0x000e24000802017f */
[----:B0-----:R-:W-:Y:S05]  /*1a0f0*/  @!P1 BRA `(.L_x_1261) ;  /* 0x0000003800d09947 */ /* 0x001fea0003800000 */
.L_x_1363:
[----:B------:R-:W2:Y:S04]  /*1a100*/  LDL R12, [R1] ;  /* 0x00000000010c7983 */ /* 0x000ea80000100800 */
[----:B------:R-:W0:Y:S04]  /*1a110*/  LDL R4, [R1+0x24] ;  /* 0x0000240001047983 */ /* 0x000e280000100800 */
[----:B------:R-:W3:Y:S01]  /*1a120*/  LDL R10, [R1+0x20] ;  /* 0x00002000010a7983 */ /* 0x000ee20000100800 */
[----:B------:R-:W-:Y:S05]  /*1a130*/  WARPSYNC.ALL ;  /* 0x0000000000007948 */ /* 0x000fea0003800000 */
[----:B------:R-:W-:-:S05]  /*1a140*/  IMAD.U32 R13, RZ, RZ, UR43 ;  /* 0x0000002bff0d7e24 */ /* 0x000fca000f8e00ff */
[----:B------:R-:W-:Y:S01]  /*1a150*/  ISETP.NE.AND P1, PT, R13, 0x3, PT ;  /* 0x000000030d00780c */ /* 0x000fe20003f25270 */
[----:B--2---:R-:W-:-:S05]  /*1a160*/  IMAD R2, R12, 0x2800, RZ ;  /* 0x000028000c027824 */ /* 0x004fca00078e02ff */
[----:B0-----:R-:W-:-:S05]  /*1a170*/  LOP3.LUT R0, R2, R4, RZ, 0xfc, !PT ;  /* 0x0000000402007212 */ /* 0x001fca00078efcff */
[----:B------:R-:W-:-:S05]  /*1a180*/  IMAD.IADD R0, R17, 0x1, R0 ;  /* 0x0000000111007824 */ /* 0x000fca00078e0200 */
        /* <DEDUP_REMOVED lines=40> */
.L_x_1262:
[----:B-1----:R1:W-:Y:S01]  /*1a410*/  SYNCS.ARRIVE.TRANS64.A1T0 RZ, [R3+URZ+0x13250], RZ ;  /* 0x013250ff03ff79a7 */ /* 0x0023e2000810003f */
[----:B------:R-:W-:Y:S06]  /*1a420*/  BAR.SYNC.DEFER_BLOCKING 0x2, 0x80 ;  /* 0x0082000000007b1d */ /* 0x000fec0000010000 */
[----:B------:R-:W-:Y:S05]  /*1a430*/  @!P0 BRA `(.L_x_1263) ;  /* 0x0000000000048947 */ /* 0x000fea0003800000 */
[----:B------:R-:W-:Y:S01]  /*1a440*/  BPT.TRAP 0x1 ;  /* 0x000000040000795c */ /* 0x000fe20000300000 */
.L_x_1263:
[----:B------:R-:W2:Y:S04]  /*1a450*/  LDL R0, [R1+0x18] ;  /* 0x0000180001007983 */ /* 0x000ea80000100800 */
[----:B------:R-:W3:Y:S01]  /*1a460*/  LDL.LU R4, [R1+0xc] ;  /* 0x00000c0001047983 */ /* 0x000ee20000300800 */
[----:B-1----:R-:W-:-:S05]  /*1a470*/  VIADD R3, R3, 0x13280 ;  /* 0x0001328003037836 */ /* 0x002fca0000000000 */
[----:B--2---:R-:W-:Y:S01]  /*1a480*/  PRMT R3, R0, 0x654, R3 ;  /* 0x0000065400037816 */ /* 0x004fe20000000003 */
[----:B------:R-:W-:-:S03]  /*1a490*/  VIADD R0, R12, 0x1 ;  /* 0x000000010c007836 */ /* 0x000fc60000000000 */
[----:B------:R1:W-:Y:S02]  /*1a4a0*/  SYNCS.ARRIVE.TRANS64.RED.A1T0 RZ, [R3+URZ], RZ ;  /* 0x000000ff03ff79a7 */ /* 0x0003e4000810043f */
[----:B------:R-:W-:-:S04]  /*1a4b0*/  ISETP.NE.AND P0, PT, R0, 0x2, PT ;  /* 0x000000020000780c */ /* 0x000fc80003f05270 */
[----:B0-----:R-:W-:Y:S02]  /*1a4c0*/  SEL R2, RZ, 0x1, P0 ;  /* 0x00000001ff027807 */ /* 0x001fe40000000000 */
[----:B------:R-:W-:Y:S02]  /*1a4d0*/  SEL R0, R0, RZ, P0 ;  /* 0x000000ff00007207 */ /* 0x000fe40000000000 */
[----:B---3--:R-:W-:-:S03]  /*1a4e0*/  LOP3.LUT R4, R4, R2, RZ, 0x3c, !PT ;  /* 0x0000000204047212 */ /* 0x008fc600078e3cff */
[----:B------:R1:W-:Y:S04]  /*1a4f0*/  STL [R1], R0 ;  /* 0x0000000001007387 */ /* 0x0003e80000100800 */
[----:B------:R1:W-:Y:S02]  /*1a500*/  STL [R1+0xc], R4 ;  /* 0x00000c0401007387 */ /* 0x0003e40000100800 */
.L_x_1204:
[----:B------:R-:W-:Y:S05]  /*1a510*/  BSYNC B7 ;  /* 0x0000000000077941 */ /* 0x000fea0003800000 */
.L_x_1202:
[----:B------:R-:W-:-:S13]  /*1a520*/  LOP3.LUT P0, RZ, R16, 0x40, RZ, 0xc0, !PT ;  /* 0x0000004010ff7812 */ /* 0x000fda000780c0ff */
[----:B------:R-:W-:Y:S05]  /*1a530*/  @!P0 BRA `(.L_x_1264) ;  /* 0x0000000000288947 */ /* 0x000fea0003800000 */
[----:B------:R-:W1:Y:S08]  /*1a540*/  S2UR UR4, SR_CgaCtaId ;  /* 0x00000000000479c3 */ /* 0x000e700000008800 */
[----:B------:R-:W-:Y:S01]  /*1a550*/  BAR.SYNC.DEFER_BLOCKING 0x5, 0x200 ;  /* 0x0148000000007b1d */ /* 0x000fe20000010000 */
[----:B------:R-:W-:Y:S01]  /*1a560*/  MOV R17, 0x400 ;  /* 0x0000040000117802 */ /* 0x000fe20000000f00 */
[----:B-1----:R-:W-:-:S05]  /*1a570*/  IMAD.U32 R0, RZ, RZ, UR4 ;  /* 0x00000004ff007e24 */ /* 0x002fca000f8e00ff */
[----:B------:R-:W-:Y:S01]  /*1a580*/  LEA R17, R0, R17, 0x18 ;  /* 0x0000001100117211 */ /* 0x000fe200078ec0ff */
[----:B------:R-:W-:Y:S04]  /*1a590*/  STL [R1+0x18], R0 ;  /* 0x0000180001007387 */ /* 0x000fe80000100800 */
[----:B------:R-:W0:Y:S02]  /*1a5a0*/  LDS.128 R24, [R17+0x132d0] ;  /* 0x0132d00011187984 */ /* 0x000e240000000c00 */
[----:B0-----:R-:W-:Y:S01]  /*1a5b0*/  R2UR UR4, R25 ;  /* 0x00000000190472ca */ /* 0x001fe200000e0000 */
[----:B------:R-:W-:Y:S06]  /*1a5c0*/  BAR.ARV 0x4, 0x200 ;  /* 0x0108000000007b1d */ /* 0x000fec0000002000 */
[----:B------:R-:W-:Y:S08]  /*1a5d0*/  BRA `(.L_x_1265) ;  /* 0x0000000800c87947 */ /* 0x000ff00003800000 */
.L_x_1264:
[----:B-1----:R-:W0:Y:S01]  /*1a5e0*/  S2R R0, SR_TID.X ;  /* 0x0000000000007919 */ /* 0x002e220000002100 */
[----:B------:R-:W-:Y:S01]  /*1a5f0*/  ULDC UR4, c[0x0][0xc3c] ;  /* 0x00030f0000047ab9 */ /* 0x000fe20000000800 */
[----:B------:R-:W-:Y:S01]  /*1a600*/  IMAD.MOV.U32 R4, RZ, RZ, RZ ;  /* 0x000000ffff047224 */ /* 0x000fe200078e00ff */
[----:B0-----:R-:W-:-:S04]  /*1a610*/  LOP3.LUT R7, R0, 0x1f, RZ, 0xc0, !PT ;  /* 0x0000001f00077812 */ /* 0x001fc800078ec0ff */
[----:B------:R-:W-:Y:S01]  /*1a620*/  ISETP.NE.AND P0, PT, R7, 0x1f, PT ;  /* 0x0000001f0700780c */ /* 0x000fe20003f05270 */
[----:B------:R-:W-:-:S05]  /*1a630*/  IMAD.IADD R5, R27, 0x1, R7 ;  /* 0x000000011b057824 */ /* 0x000fca00078e0207 */
[----:B------:R-:W-:Y:S01]  /*1a640*/  ISETP.GE.OR P1, PT, R5, UR4, !P0 ;  /* 0x0000000405007c0c */ /* 0x000fe2000c726670 */
[----:B------:R-:W-:-:S12]  /*1a650*/  ULDC UR4, c[0x0][0xc3c] ;  /* 0x00030f0000047ab9 */ /* 0x000fd80000000800 */
[----:B------:R-:W0:Y:S02]  /*1a660*/  @!P1 LDC.64 R2, c[0x0][0xc80] ;  /* 0x00032000ff029b82 */ /* 0x000e240000000a00 */
[----:B0-----:R-:W-:-:S05]  /*1a670*/  @!P1 IMAD.WIDE R2, R5, 0x4, R2 ;  /* 0x0000000405029825 */ /* 0x001fca00078e0202 */
[----:B------:R-:W2:Y:S01]  /*1a680*/  @!P1 LDG.E R4, desc[UR50][R2.64] ;  /* 0x0000003202049981 */ /* 0x000ea2000c1e1900 */
[C---:B------:R-:W-:Y:S02]  /*1a690*/  ISETP.NE.AND P1, PT, R7.reuse, RZ, PT ;  /* 0x000000ff0700720c */ /* 0x040fe40003f25270 */
[C---:B------:R-:W-:Y:S02]  /*1a6a0*/  ISETP.GE.U32.AND P2, PT, R7.reuse, 0x2, PT ;  /* 0x000000020700780c */ /* 0x040fe40003f46070 */
[C---:B------:R-:W-:Y:S02]  /*1a6b0*/  ISETP.GE.U32.AND P3, PT, R7.reuse, 0x4, PT ;  /* 0x000000040700780c */ /* 0x040fe40003f66070 */
[C---:B------:R-:W-:Y:S02]  /*1a6c0*/  ISETP.GE.U32.AND P4, PT, R7.reuse, 0x8, PT ;  /* 0x000000080700780c */ /* 0x040fe40003f86070 */
[----:B------:R-:W-:Y:S02]  /*1a6d0*/  ISETP.GE.U32.AND P5, PT, R7, 0x10, PT ;  /* 0x000000100700780c */ /* 0x000fe40003fa6070 */
[----:B------:R-:W-:Y:S04]  /*1a6e0*/  SHFL.IDX PT, R7, R24, 0x1, 0x1f ;  /* 0x00201f0018077f89 */ /* 0x000fe800000e0000 */
        /* <DEDUP_REMOVED lines=9> */
[----:B------:R-:W-:Y:S04]  /*1a780*/  SHFL.IDX PT, R0, R24, RZ, 0x1f ;  /* 0x00001fff18007589 */ /* 0x000fe800000e0000 */
        /* <DEDUP_REMOVED lines=11> */
[----:B------:R-:W-:Y:S05]  /*1a840*/  @P6 BRA `(.L_x_1266) ;  /* 0x0000000000906947 */ /* 0x000fea0003800000 */
.L_x_1270:
[----:B------:R-:W-:-:S05]  /*1a850*/  VIADD R27, R27, 0x1f ;  /* 0x0000001f1b1b7836 */ /* 0x000fca0000000000 */
[----:B------:R-:W-:-:S13]  /*1a860*/  ISETP.GE.AND P6, PT, R27, UR4, PT ;  /* 0x000000041b007c0c */ /* 0x000fda000bfc6270 */
[----:B------:R-:W-:Y:S05]  /*1a870*/  @P6 BRA `(.L_x_1267) ;  /* 0x0000000400e06947 */ /* 0x000fea0003800000 */
[----:B------:R-:W0:Y:S01]  /*1a880*/  S2R R2, SR_TID.X ;  /* 0x0000000000027919 */ /* 0x000e220000002100 */
[----:B------:R-:W-:Y:S01]  /*1a890*/  BSSY B0, `(.L_x_1268) ;  /* 0x0000009000007945 */ /* 0x000fe20003800000 */
[----:B------:R-:W-:Y:S01]  /*1a8a0*/  IMAD.MOV.U32 R4, RZ, RZ, RZ ;  /* 0x000000ffff047224 */ /* 0x000fe200078e00ff */
[----:B0-----:R-:W-:-:S05]  /*1a8b0*/  LOP3.LUT R2, R2, 0x1f, RZ, 0xc0, !PT ;  /* 0x0000001f02027812 */ /* 0x001fca00078ec0ff */
[----:B------:R-:W-:-:S05]  /*1a8c0*/  IMAD.IADD R5, R27, 0x1, R2 ;  /* 0x000000011b057824 */ /* 0x000fca00078e0202 */
[----:B------:R-:W-:-:S13]  /*1a8d0*/  ISETP.GE.OR P6, PT, R5, UR4, !P0 ;  /* 0x0000000405007c0c */ /* 0x000fda000c7c6670 */
[----:B------:R-:W-:Y:S05]  /*1a8e0*/  @P6 BRA `(.L_x_1269) ;  /* 0x00000000000c6947 */ /* 0x000fea0003800000 */
[----:B------:R-:W0:Y:S02]  /*1a8f0*/  LDC.64 R2, c[0x0][0xc80] ;  /* 0x00032000ff027b82 */ /* 0x000e240000000a00 */
[----:B0-----:R-:W-:-:S05]  /*1a900*/  IMAD.WIDE R2, R5, 0x4, R2 ;  /* 0x0000000405027825 */ /* 0x001fca00078e0202 */
[----:B------:R0:W5:Y:S02]  /*1a910*/  LDG.E R4, desc[UR50][R2.64] ;  /* 0x0000003202047981 */ /* 0x000164000c1e1900 */
.L_x_1269:
[----:B------:R-:W-:Y:S05]  /*1a920*/  BSYNC B0 ;  /* 0x0000000000007941 */ /* 0x000fea0003800000 */
.L_x_1268:
        /* <DEDUP_REMOVED lines=21> */
[----:B------:R-:W-:-:S07]  /*1aa80*/  IMAD.MOV.U32 R8, RZ, RZ, R10 ;  /* 0x000000ffff087224 */ /* 0x000fce00078e000a */
.L_x_1266:
        /* <DEDUP_REMOVED lines=8> */
[----:B------:R0:W5:Y:S01]  /*1ab10*/  LDG.E R10, desc[UR50][R2.64] ;  /* 0x00000032020a7981 */ /* 0x000162000c1e1900 */
[----:B------:R-:W-:Y:S01]  /*1ab20*/  ISETP.NE.AND P0, PT, R8, RZ, PT ;  /* 0x000000ff0800720c */ /* 0x000fe20003f05270 */
[----:B------:R-:W-:Y:S02]  /*1ab30*/  IMAD.MOV.U32 R9, RZ, RZ, RZ ;  /* 0x000000ffff097224 */ /* 0x000fe400078e00ff */
[----:B------:R-:W1:Y:S02]  /*1ab40*/  SHFL.IDX PT, R4, R4, R7, 0x1f ;  /* 0x00001f0704047589 */ /* 0x000e6400000e0000 */
[----:B-1----:R-:W-:-:S08]  /*1ab50*/  R2UR UR7, R4 ;  /* 0x00000000040772ca */ /* 0x002fd000000e0000 */
[----:B0-----:R-:W-:Y:S07]  /*1ab60*/  @!P0 BRA `(.L_x_1271) ;  /* 0x0000000000088947 */ /* 0x001fee0003800000 */
[----:B------:R-:W-:-:S05]  /*1ab70*/  VIADD R7, R7, 0xffffffff ;  /* 0xffffffff07077836 */ /* 0x000fca0000000000 */
[----:B------:R0:W1:Y:S02]  /*1ab80*/  SHFL.IDX PT, R9, R6, R7, 0x1f ;  /* 0x00001f0706097589 */ /* 0x00006400000e0000 */
.L_x_1271:
[----:B-----5:R-:W-:Y:S02]  /*1ab90*/  IMAD R4, R10, UR7, RZ ;  /* 0x000000070a047c24 */ /* 0x020fe4000f8e02ff */
[----:B-1----:R-:W-:Y:S02]  /*1aba0*/  IMAD R24, R9, R5, R24 ;  /* 0x0000000509187224 */ /* 0x002fe400078e0218 */
[----:B------:R-:W-:Y:S01]  /*1abb0*/  IMAD.MOV.U32 R2, RZ, RZ, RZ ;  /* 0x000000ffff027224 */ /* 0x000fe200078e00ff */
[----:B0-----:R-:W-:-:S04]  /*1abc0*/  IABS R6, R4 ;  /* 0x0000000400067213 */ /* 0x001fc80000000000 */
[----:B------:R-:W0:Y:S08]  /*1abd0*/  I2F.RP R7, R6 ;  /* 0x0000000600077306 */ /* 0x000e300000209400 */
[----:B0-----:R-:W0:Y:S02]  /*1abe0*/  MUFU.RCP R7, R7 ;  /* 0x0000000700077308 */ /* 0x001e240000001000 */
[----:B0-----:R-:W-:-:S06]  /*1abf0*/  VIADD R8, R7, 0xffffffe ;  /* 0x0ffffffe07087836 */ /* 0x001fcc0000000000 */
[----:B------:R-:W0:Y:S02]  /*1ac00*/  F2I.FTZ.U32.TRUNC.NTZ R3, R8 ;  /* 0x0000000800037305 */ /* 0x000e24000021f000 */
[----:B0-----:R-:W-:-:S04]  /*1ac10*/  IMAD.MOV R11, RZ, RZ, -R3 ;  /* 0x000000ffff0b7224 */ /* 0x001fc800078e0a03 */
[----:B------:R-:W-:-:S04]  /*1ac20*/  IMAD R9, R11, R6, RZ ;  /* 0x000000060b097224 */ /* 0x000fc800078e02ff */
[----:B------:R-:W-:-:S04]  /*1ac30*/  IMAD.HI.U32 R2, R3, R9, R2 ;  /* 0x0000000903027227 */ /* 0x000fc800078e0002 */
[----:B------:R-:W-:Y:S01]  /*1ac40*/  IMAD.IADD R3, R0, 0x1, -R24 ;  /* 0x0000000100037824 */ /* 0x000fe200078e0a18 */
[----:B------:R-:W-:-:S04]  /*1ac50*/  IABS R0, R4 ;  /* 0x0000000400007213 */ /* 0x000fc80000000000 */
[----:B------:R-:W-:Y:S01]  /*1ac60*/  IABS R9, R3 ;  /* 0x0000000300097213 */ /* 0x000fe20000000000 */
[----:B------:R-:W-:-:S04]  /*1ac70*/  IMAD.MOV R0, RZ, RZ, -R0 ;  /* 0x000000ffff007224 */ /* 0x000fc800078e0a00 */
[----:B------:R-:W-:-:S04]  /*1ac80*/  IMAD.HI.U32 R7, R2, R9, RZ ;  /* 0x0000000902077227 */ /* 0x000fc800078e00ff */
[----:B------:R-:W-:Y:S01]  /*1ac90*/  IMAD R9, R7, R0, R9 ;  /* 0x0000000007097224 */ /* 0x000fe200078e0209 */
[----:B------:R-:W-:-:S04]  /*1aca0*/  LOP3.LUT R0, R3, R4, RZ, 0x3c, !PT ;  /* 0x0000000403007212 */ /* 0x000fc800078e3cff */
[----:B------:R-:W-:Y:S02]  /*1acb0*/  ISETP.GT.U32.AND P1, PT, R6, R9, PT ;  /* 0x000000090600720c */ /* 0x000fe40003f24070 */
[----:B------:R-:W-:-:S11]  /*1acc0*/  ISETP.GE.AND P2, PT, R0, RZ, PT ;  /* 0x000000ff0000720c */ /* 0x000fd60003f46270 */
[----:B------:R-:W-:Y:S02]  /*1acd0*/  @!P1 IMAD.IADD R9, R9, 0x1, -R6 ;  /* 0x0000000109099824 */ /* 0x000fe400078e0a06 */
[----:B------:R-:W-:Y:S01]  /*1ace0*/  @!P1 VIADD R7, R7, 0x1 ;  /* 0x0000000107079836 */ /* 0x000fe20000000000 */
[----:B------:R-:W-:Y:S02]  /*1acf0*/  ISETP.NE.AND P1, PT, R4, RZ, PT ;  /* 0x000000ff0400720c */ /* 0x000fe40003f25270 */
[----:B------:R-:W-:-:S13]  /*1ad00*/  ISETP.GE.U32.AND P0, PT, R9, R6, PT ;  /* 0x000000060900720c */ /* 0x000fda0003f06070 */
[----:B------:R-:W-:-:S04]  /*1ad10*/  @P0 VIADD R7, R7, 0x1 ;  /* 0x0000000107070836 */ /* 0x000fc80000000000 */
        /* <DEDUP_REMOVED lines=11> */
[----:B------:R-:W-:Y:S02]  /*1add0*/  IABS R2, UR9 ;  /* 0x0000000900027c13 */ /* 0x000fe40008000000 */
[----:B------:R-:W-:Y:S02]  /*1ade0*/  IABS R3, UR9 ;  /* 0x0000000900037c13 */ /* 0x000fe40008000000 */
[----:B------:R-:W0:Y:S01]  /*1adf0*/  I2F.RP R5, R2 ;  /* 0x0000000200057306 */ /* 0x000e220000209400 */
[----:B------:R-:W-:Y:S02]  /*1ae00*/  R2UR UR6, R2 ;  /* 0x00000000020672ca */ /* 0x000fe400000e0000 */
[----:B------:R-:W-:-:S05]  /*1ae10*/  IMAD.MOV R3, RZ, RZ, -R3 ;  /* 0x000000ffff037224 */ /* 0x000fca00078e0a03 */
[----:B0-----:R-:W0:Y:S02]  /*1ae20*/  MUFU.RCP R5, R5 ;  /* 0x0000000500057308 */ /* 0x001e240000001000 */
[----:B0-----:R-:W-:-:S06]  /*1ae30*/  VIADD R6, R5, 0xffffffe ;  /* 0x0ffffffe05067836 */ /* 0x001fcc0000000000 */
[----:B------:R-:W0:Y:S02]  /*1ae40*/  F2I.FTZ.U32.TRUNC.NTZ R6, R6 ;  /* 0x0000000600067305 */ /* 0x000e24000021f000 */
[----:B0-----:R-:W-:-:S13]  /*1ae50*/  R2UR UR5, R6 ;  /* 0x00000000060572ca */ /* 0x001fda00000e0000 */
[----:B------:R-:W-:-:S04]  /*1ae60*/  UIADD3 UR4, URZ, -UR5, URZ ;  /* 0x800000053f047290 */ /* 0x000fc8000fffe03f */
[----:B------:R-:W-:-:S03]  /*1ae70*/  UIMAD UR6, UR4, UR6, URZ ;  /* 0x00000006040672a4 */ /* 0x000fc6000f8e023f */
[----:B------:R-:W-:Y:S02]  /*1ae80*/  UMOV UR4, URZ ;  /* 0x0000003f00047c82 */ /* 0x000fe40008000000 */
[----:B------:R-:W-:-:S04]  /*1ae90*/  UIMAD.WIDE.U32 UR4, UR5, UR6, UR4 ;  /* 0x00000006050472a5 */ /* 0x000fc8000f8e0004 */
[----:B------:R-:W-:-:S06]  /*1aea0*/  UIMAD.WIDE.U32 UR4, UR5, UR8, URZ ;  /* 0x00000008050472a5 */ /* 0x000fcc000f8e003f */
[----:B------:R-:W-:Y:S01]  /*1aeb0*/  IMAD.U32 R4, RZ, RZ, UR5 ;  /* 0x00000005ff047e24 */ /* 0x000fe2000f8e00ff */
[----:B------:R-:W-:-:S03]  /*1aec0*/  R2UR UR4, R7 ;  /* 0x00000000070472ca */ /* 0x000fc600000e0000 */
[----:B------:R-:W-:-:S05]  /*1aed0*/  IMAD R3, R3, R4, UR8 ;  /* 0x0000000803037e24 */ /* 0x000fca000f8e0204 */
[----:B------:R-:W-:-:S05]  /*1aee0*/  ISETP.GT.U32.AND P0, PT, R2, R3, PT ;  /* 0x000000030200720c */ /* 0x000fca0003f04070 */
[----:B------:R-:W-:-:S08]  /*1aef0*/  ULOP3.LUT UR4, UR4, UR9, URZ, 0x3c, !UPT ;  /* 0x0000000904047292 */ /* 0x000fd0000f8e3c3f */
[----:B------:R-:W-:Y:S01]  /*1af00*/  VOTEU.ANY UP1, P0 ;  /* 0x00000000003f7886 */ /* 0x000fe20000020100 */
[----:B------:R-:W-:-:S04]  /*1af10*/  PLOP3.LUT P0, PT, PT, PT, UP1, 0x80, 0x0 ;  /* 0x000000000000781c */ /* 0x000fc80003f0f018 */
[----:B------:R-:W-:Y:S02]  /*1af20*/  @!UP1 UIADD3 UR5, UR5, 0x1, URZ ;  /* 0x0000000105059890 */ /* 0x000fe4000fffe03f */
[----:B------:R-:W-:-:S07]  /*1af30*/  UISETP.GE.AND UP1, UPT, UR4, URZ, UPT ;  /* 0x0000003f0400728c */ /* 0x000fce000bf26270 */
[----:B------:R-:W-:-:S05]  /*1af40*/  @!P0 IMAD.IADD R3, R3, 0x1, -R2 ;  /* 0x0000000103038824 */ /* 0x000fca00078e0a02 */
[----:B------:R-:W-:Y:S01]  /*1af50*/  ISETP.GE.U32.AND P0, PT, R3, R2, PT ;  /* 0x000000020300720c */ /* 0x000fe20003f06070 */
[----:B------:R-:W-:-:S12]  /*1af60*/  IMAD R3, RZ, RZ, -UR9 ;  /* 0x80000009ff037e24 */ /* 0x000fd8000f8e02ff */
        /* <DEDUP_REMOVED lines=9> */
.L_x_1267:
[----:B------:R-:W0:Y:S01]  /*1b000*/  LDC R27, c[0x0][0xc3c] ;  /* 0x00030f00ff1b7b82 */ /* 0x000e220000000800 */
[----:B------:R-:W-:Y:S01]  /*1b010*/  IMAD.MOV.U32 R24, RZ, RZ, R0 ;  /* 0x000000ffff187224 */ /* 0x000fe200078e0000 */
[----:B------:R-:W-:Y:S01]  /*1b020*/  UMOV UR4, URZ ;  /* 0x0000003f00047c82 */ /* 0x000fe20008000000 */
[----:B------:R-:W-:-:S07]  /*1b030*/  IMAD.MOV.U32 R26, RZ, RZ, RZ ;  /* 0x000000ffff1a7224 */ /* 0x000fce00078e00ff */
.L_x_1272:
[----:B------:R1:W2:Y:S01]  /*1b040*/  LDL R2, [R1+0x18] ;  /* 0x0000180001027983 */ /* 0x0002a20000100800 */
[----:B------:R-:W3:Y:S02]  /*1b050*/  S2R R0, SR_TID.X ;  /* 0x0000000000007919 */ /* 0x000ee40000002100 */
[----:B---3--:R-:W-:Y:S01]  /*1b060*/  LOP3.LUT R0, R0, 0x1f, RZ, 0xc0, !PT ;  /* 0x0000001f00007812 */ /* 0x008fe200078ec0ff */
[----:B------:R-:W-:Y:S03]  /*1b070*/  BAR.SYNC.DEFER_BLOCKING 0x4, 0x200 ;  /* 0x0108000000007b1d */ /* 0x000fe60000010000 */
[----:B------:R-:W-:Y:S01]  /*1b080*/  ISETP.NE.AND P0, PT, R0, RZ, PT ;  /* 0x000000ff0000720c */ /* 0x000fe20003f05270 */
[----:B------:R-:W-:-:S12]  /*1b090*/  IMAD.U32 R25, RZ, RZ, UR4 ;  /* 0x00000004ff197e24 */ /* 0x000fd8000f8e00ff */
[----:B------:R-:W-:Y:S01]  /*1b0a0*/  @!P0 MOV R0, 0x400 ;  /* 0x0000040000008802 */ /* 0x000fe20000000f00 */
[----:B--2---:R-:W2:Y:S03]  /*1b0b0*/  @!P0 S2R R2, SR_CgaCtaId ;  /* 0x0000000000028919 */ /* 0x004ea60000008800 */
[----:B--2---:R-:W-:Y:S01]  /*1b0c0*/  @!P0 LEA R17, R2, R0, 0x18 ;  /* 0x0000000002118211 */ /* 0x004fe200078ec0ff */
[----:B------:R1:W-:Y:S04]  /*1b0d0*/  @!P0 STL [R1+0x18], R2 ;  /* 0x0000180201008387 */ /* 0x0003e80000100800 */
[----:B0-----:R1:W-:Y:S01]  /*1b0e0*/  @!P0 STS.128 [R17+0x132d0], R24 ;  /* 0x0132d01811008388 */ /* 0x0013e20000000c00 */
[----:B------:R-:W-:Y:S06]  /*1b0f0*/  BAR.ARV 0x5, 0x200 ;  /* 0x0148000000007b1d */ /* 0x000fec0000002000 */
.L_x_1265:
[----:B------:R-:W-:Y:S02]  /*1b100*/  ULDC UR5, c[0x0][0xc3c] ;  /* 0x00030f0000057ab9 */ /* 0x000fe40000000800 */
[----:B------:R-:W-:-:S13]  /*1b110*/  ISETP.GE.AND P0, PT, R27, UR5, PT ;  /* 0x000000051b007c0c */ /* 0x000fda000bf06270 */
[----:B------:R-:W-:Y:S05]  /*1b120*/  @!P0 BRA `(.L_x_1273) ;  /* 0xffffffa800748947 */ /* 0x000fea000383ffff */
.L_x_1192:
[----:B------:R-:W2:Y:S01]  /*1b130*/  LDL.LU R0, [R1+0x30] ;  /* 0x0000300001007983 */ /* 0x000ea20000300800 */
[----:B------:R-:W-:Y:S01]  /*1b140*/  BSSY B0, `(.L_x_1274) ;  /* 0x000000b000007945 */ /* 0x000fe20003800000 */
[----:B------:R-:W0:Y:S01]  /*1b150*/  S2R R5, SR_CgaCtaId ;  /* 0x0000000000057919 */ /* 0x000e220000008800 */
[----:B--2---:R-:W-:-:S05]  /*1b160*/  VIADD R0, R0, 0x1 ;  /* 0x0000000100007836 */ /* 0x004fca0000000000 */
[----:B-1----:R-:W-:-:S04]  /*1b170*/  LEA.HI R2, R0, R0, RZ, 0x1 ;  /* 0x0000000000027211 */ /* 0x002fc800078f08ff */
[----:B------:R-:W-:Y:S02]  /*1b180*/  LOP3.LUT R3, R2, 0xfffffffe, RZ, 0xc0, !PT ;  /* 0xfffffffe02037812 */ /* 0x000fe400078ec0ff */
[----:B------:R-:W-:-:S03]  /*1b190*/  MOV R2, 0x400 ;  /* 0x0000040000027802 */ /* 0x000fc60000000f00 */
[----:B------:R-:W-:Y:S01]  /*1b1a0*/  IMAD.IADD R0, R0, 0x1, -R3 ;  /* 0x0000000100007824 */ /* 0x000fe200078e0a03 */
[----:B0-----:R-:W-:-:S04]  /*1b1b0*/  LEA R5, R5, R2, 0x18 ;  /* 0x0000000205057211 */ /* 0x001fc800078ec0ff */
[----:B------:R-:W-:-:S04]  /*1b1c0*/  SHF.L.U32 R0, R0, 0x1f, RZ ;  /* 0x0000001f00007819 */ /* 0x000fc800000006ff */
[----:B------:R-:W0:Y:S02]  /*1b1d0*/  SYNCS.PHASECHK.TRANS64.TRYWAIT P0, [R5+URZ+0x13220], R0 ;  /* 0x01322000050075a7 */ /* 0x000e24000800017f */
[----:B0-----:R-:W-:Y:S05]  /*1b1e0*/  @!P0 BRA `(.L_x_1275) ;  /* 0x0000002800a88947 */ /* 0x001fea0003800000 */
.L_x_1364:
[----:B------:R-:W-:Y:S05]  /*1b1f0*/  BSYNC B0 ;  /* 0x0000000000007941 */ /* 0x000fea0003800000 */
.L_x_1274:
[----:B------:R-:W-:-:S03]  /*1b200*/  UMOV UR4, 0xffffffff ;  /* 0xffffffff00047882 */ /* 0x000fc60000000000 */
[----:B------:R-:W-:Y:S05]  /*1b210*/  BRA.DIV UR4, `(.L_x_1276) ;  /* 0x0000002a04b07947 */ /* 0x000fea000b800000 */
[----:B0-----:R-:W0:Y:S02]  /*1b220*/  S2R R0, SR_TID.X ;  /* 0x0000000000007919 */ /* 0x001e240000002100 */
[----:B0-----:R-:W-:-:S04]  /*1b230*/  SHF.R.U32.HI R0, RZ, 0x5, R0 ;  /* 0x00000005ff007819 */ /* 0x001fc80000011600 */
[----:B------:R-:W-:-:S05]  /*1b240*/  LOP3.LUT R0, R0, 0x3, RZ, 0xc0, !PT ;  /* 0x0000000300007812 */ /* 0x000fca00078ec0ff */
[----:B------:R0:W1:Y:S02]  /*1b250*/  SHFL.IDX PT, R14, R0, RZ, 0x1f ;  /* 0x00001fff000e7589 */ /* 0x00006400000e0000 */
.L_x_1367:
[----:B-1----:R-:W-:Y:S01]  /*1b260*/  ISETP.NE.AND P0, PT, R14, RZ, PT ;  /* 0x000000ff0e00720c */ /* 0x002fe20003f05270 */
[----:B------:R-:W-:-:S12]  /*1b270*/  BSSY B0, `(.L_x_1277) ;  /* 0x000002f000007945 */ /* 0x000fd80003800000 */
[----:B------:R-:W-:Y:S05]  /*1b280*/  @P0 BRA `(.L_x_1278) ;  /* 0x0000000000b40947 */ /* 0x000fea0003800000 */
[----:B------:R-:W-:-:S03]  /*1b290*/  UMOV UR4, 0xffffffff ;  /* 0xffffffff00047882 */ /* 0x000fc60000000000 */
[----:B------:R-:W-:Y:S05]  /*1b2a0*/  BRA.DIV UR4, `(.L_x_1279) ;  /* 0x0000002a04c07947 */ /* 0x000fea000b800000 */
[----:B------:R-:W-:-:S13]  /*1b2b0*/  ELECT P6, URZ, PT ;  /* 0x00000000003f782f */ /* 0x000fda00038c0000 */
.L_x_1370:
[----:B------:R-:W-:Y:S05]  /*1b2c0*/  @!P6 BRA `(.L_x_1278) ;  /* 0x0000000000a4e947 */ /* 0x000fea0003800000 */
[----:B------:R-:W-:-:S06]  /*1b2d0*/  ULOP3.LUT UR4, UR39, 0x2, URZ, 0xfc, !UPT ;  /* 0x0000000227047892 */ /* 0x000fcc000f8efc3f */
[----:B0-----:R-:W-:-:S05]  /*1b2e0*/  IMAD.U32 R0, RZ, RZ, UR4 ;  /* 0x00000004ff007e24 */ /* 0x001fca000f8e00ff */
[----:B------:R-:W-:-:S13]  /*1b2f0*/  ISETP.NE.AND P0, PT, R0, 0x3, PT ;  /* 0x000000030000780c */ /* 0x000fda0003f05270 */
[----:B------:R-:W-:Y:S05]  /*1b300*/  @!P0 BRA `(.L_x_1280) ;  /* 0x0000000000048947 */ /* 0x000fea0003800000 */
[----:B------:R-:W-:Y:S01]  /*1b310*/  BPT.TRAP 0x1 ;  /* 0x000000040000795c */ /* 0x000fe20000300000 */
.L_x_1280:
[----:B------:R-:W2:Y:S04]  /*1b320*/  LDL R2, [R1+0xc] ;  /* 0x00000c0001027983 */ /* 0x000ea80000100800 */
[----:B------:R-:W3:Y:S01]  /*1b330*/  LDL.LU R0, [R1] ;  /* 0x0000000001007983 */ /* 0x000ee20000300800 */
[----:B--2---:R-:W-:Y:S01]  /*1b340*/  SHF.L.U32 R3, R2, 0x1f, RZ ;  /* 0x0000001f02037819 */ /* 0x004fe200000006ff */
[C---:B---3--:R-:W-:Y:S02]  /*1b350*/  IMAD R4, R0.reuse, 0x8, R5 ;  /* 0x0000000800047824 */ /* 0x048fe400078e0205 */
[----:B------:R-:W-:Y:S02]  /*1b360*/  VIADD R0, R0, 0x1 ;  /* 0x0000000100007836 */ /* 0x000fe40000000000 */
[----:B------:R-:W0:Y:S03]  /*1b370*/  SYNCS.PHASECHK.TRANS64.TRYWAIT P1, [R4+URZ+0x13240], R3 ;  /* 0x01324003040075a7 */ /* 0x000e26000802017f */
[----:B------:R-:W-:-:S04]  /*1b380*/  ISETP.NE.AND P2, PT, R0, 0x2, PT ;  /* 0x000000020000780c */ /* 0x000fc80003f45270 */
[----:B------:R-:W-:Y:S01]  /*1b390*/  SEL R2, RZ, 0x1, P2 ;  /* 0x00000001ff027807 */ /* 0x000fe20001000000 */
[----:B0-----:R-:W-:Y:S08]  /*1b3a0*/  @!P1 BRA `(.L_x_1281) ;  /* 0x0000002800a09947 */ /* 0x001ff00003800000 */
.L_x_1371:
[----:B------:R-:W2:Y:S01]  /*1b3b0*/  LDL.LU R6, [R1+0xc] ;  /* 0x00000c0001067983 */ /* 0x000ea20000300800 */
[----:B------:R-:W-:Y:S02]  /*1b3c0*/  SEL R0, R0, RZ, P2 ;  /* 0x000000ff00007207 */ /* 0x000fe40001000000 */
[----:B--2---:R-:W-:Y:S01]  /*1b3d0*/  LOP3.LUT R2, R6, R2, RZ, 0x3c, !PT ;  /* 0x0000000206027212 */ /* 0x004fe200078e3cff */
[----:B------:R-:W-:Y:S06]  /*1b3e0*/  @!P0 BRA `(.L_x_1282) ;  /* 0x0000000000048947 */ /* 0x000fec0003800000 */
[----:B------:R-:W-:Y:S01]  /*1b3f0*/  BPT.TRAP 0x1 ;  /* 0x000000040000795c */ /* 0x000fe20000300000 */
.L_x_1282:
[----:B------:R-:W-:Y:S01]  /*1b400*/  IMAD R5, R0, 0x8, R5 ;  /* 0x0000000800057824 */ /* 0x000fe200078e0205 */
[----:B------:R-:W-:-:S04]  /*1b410*/  SHF.L.U32 R0, R2, 0x1f, RZ ;  /* 0x0000001f02007819 */ /* 0x000fc800000006ff */
[----:B------:R-:W1:Y:S02]  /*1b420*/  SYNCS.PHASECHK.TRANS64.TRYWAIT P1, [R5+URZ+0x13240], R0 ;  /* 0x01324000050075a7 */ /* 0x000e64000802017f */
[----:B-1----:R-:W-:Y:S05]  /*1b430*/  @!P1 BRA `(.L_x_1283) ;  /* 0x0000002800909947 */ /* 0x002fea0003800000 */
.L_x_1372:
[----:B------:R-:W-:Y:S05]  /*1b440*/  @!P0 BRA `(.L_x_1284) ;  /* 0x0000000000048947 */ /* 0x000fea0003800000 */
[----:B------:R-:W-:Y:S01]  /*1b450*/  BPT.TRAP 0x1 ;  /* 0x000000040000795c */ /* 0x000fe20000300000 */
.L_x_1284:
[----:B------:R-:W2:Y:S02]  /*1b460*/  SYNCS.PHASECHK.TRANS64.TRYWAIT P1, [R4+URZ+0x13260], R3 ;  /* 0x01326003040075a7 */ /* 0x000ea4000802017f */
[----:B--2---:R-:W-:Y:S05]  /*1b470*/  @!P1 BRA `(.L_x_1285) ;  /* 0x0000002800949947 */ /* 0x004fea0003800000 */
.L_x_1373:
[----:B------:R-:W-:Y:S05]  /*1b480*/  @!P0 BRA `(.L_x_1286) ;  /* 0x0000000000048947 */ /* 0x000fea0003800000 */
[----:B------:R-:W-:Y:S01]  /*1b490*/  BPT.TRAP 0x1 ;  /* 0x000000040000795c */ /* 0x000fe20000300000 */
.L_x_1286:
[----:B------:R-:W3:Y:S02]  /*1b4a0*/  SYNCS.PHASECHK.TRANS64.TRYWAIT P1, [R5+URZ+0x13260], R0 ;  /* 0x01326000050075a7 */ /* 0x000ee4000802017f */
[----:B---3--:R-:W-:Y:S05]  /*1b4b0*/  @!P1 BRA `(.L_x_1287) ;  /* 0x0000002800989947 */ /* 0x008fea0003800000 */
.L_x_1374:
[----:B------:R-:W-:Y:S05]  /*1b4c0*/  @!P0 BRA `(.L_x_1288) ;  /* 0x0000000000048947 */ /* 0x000fea0003800000 */
[----:B------:R-:W-:Y:S01]  /*1b4d0*/  BPT.TRAP 0x1 ;  /* 0x000000040000795c */ /* 0x000fe20000300000 */
.L_x_1288:
[----:B------:R-:W4:Y:S02]  /*1b4e0*/  SYNCS.PHASECHK.TRANS64.TRYWAIT P1, [R4+URZ+0x13280], R3 ;  /* 0x01328003040075a7 */ /* 0x000f24000802017f */
[----:B----4-:R-:W-:Y:S05]  /*1b4f0*/  @!P1 BRA `(.L_x_1289) ;  /* 0x00000028009c9947 */ /* 0x010fea0003800000 */
.L_x_1375:
[----:B------:R-:W-:Y:S05]  /*1b500*/  @!P0 BRA `(.L_x_1290) ;  /* 0x0000000000048947 */ /* 0x000fea0003800000 */
[----:B------:R-:W-:Y:S01]  /*1b510*/  BPT.TRAP 0x1 ;  /* 0x000000040000795c */ /* 0x000fe20000300000 */
.L_x_1290:
[----:B------:R0:W0:Y:S02]  /*1b520*/  SYNCS.PHASECHK.TRANS64.TRYWAIT P0, [R5+URZ+0x13280], R0 ;  /* 0x01328000050075a7 */ /* 0x000024000800017f */
[----:B0-----:R-:W-:Y:S05]  /*1b530*/  @!P0 NANOSLEEP.SYNCS 0x989680 ;  /* 0x009896800000895d */ /* 0x001fea0003900000 */
[----:B------:R-:W0:Y:S02]  /*1b540*/  @!P0 SYNCS.PHASECHK.TRANS64 P0, [R5+URZ+0x13280], R0 ;  /* 0x01328000050085a7 */ /* 0x000e24000800007f */
[----:B0-----:R-:W-:Y:S05]  /*1b550*/  @!P0 BRA `(.L_x_1290) ;  /* 0xfffffffc00f08947 */ /* 0x001fea000383ffff */
.L_x_1278:
[----:B------:R-:W-:Y:S05]  /*1b560*/  BSYNC B0 ;  /* 0x0000000000007941 */ /* 0x000fea0003800000 */
.L_x_1277:
[----:B------:R-:W-:Y:S05]  /*1b570*/  EXIT ;  /* 0x000000000000794d */ /* 0x000fea0003800000 */
.L_x_1099:
[----:B0-----:R-:W-:-:S04]  /*1b580*/  IMAD.U32 R3, RZ, RZ, UR45 ;  /* 0x0000002dff037e24 */ /* 0x001fc8000f8e00ff */
[----:B------:R0:W1:Y:S03]  /*1b590*/  SYNCS.PHASECHK.TRANS64.TRYWAIT P1, [R3+URZ+0x13200], R8 ;  /* 0x01320008030075a7 */ /* 0x000066000802017f */
[----:B-1----:R-:W-:Y:S05]  /*1b5a0*/  @!P1 NANOSLEEP.SYNCS 0x989680 ;  /* 0x009896800000995d */ /* 0x002fea0003900000 */
[----:B------:R-:W1:Y:S02]  /*1b5b0*/  @!P1 SYNCS.PHASECHK.TRANS64 P1, [R3+URZ+0x13200], R8 ;  /* 0x01320008030095a7 */ /* 0x000e64000802007f */
[----:B-1----:R-:W-:Y:S05]  /*1b5c0*/  @!P1 BRA `(.L_x_1099) ;  /* 0xfffffffc00ec9947 */ /* 0x002fea000383ffff */
[----:B------:R-:W-:Y:S05]  /*1b5d0*/  BRA `(.L_x_1291) ;  /* 0xfffffe6400c47947 */ /* 0x000fea000383ffff */
.L_x_1103:
[----:B-1----:R1:W2:Y:S02]  /*1b5e0*/  SYNCS.PHASECHK.TRANS64.TRYWAIT P1, [R106+URZ+0x13230], R3 ;  /* 0x013230036a0075a7 */ /* 0x0022a4000802017f */
[----:B--2---:R-:W-:Y:S05]  /*1b5f0*/  @!P1 NANOSLEEP.SYNCS 0x989680 ;  /* 0x009896800000995d */ /* 0x004fea0003900000 */
[----:B------:R-:W2:Y:S02]  /*1b600*/  @!P1 SYNCS.PHASECHK.TRANS64 P1, [R106+URZ+0x13230], R3 ;  /* 0x013230036a0095a7 */ /* 0x000ea4000802007f */
[----:B--2---:R-:W-:Y:S05]  /*1b610*/  @!P1 BRA `(.L_x_1103) ;  /* 0xfffffffc00f09947 */ /* 0x004fea000383ffff */
[----:B------:R-:W-:Y:S05]  /*1b620*/  BRA `(.L_x_1102) ;  /* 0xfffffe6400e07947 */ /* 0x000fea000383ffff */
.L_x_1120:
[----:B-1----:R-:W-:-:S04]  /*1b630*/  IMAD.U32 R10, RZ, RZ, UR24 ;  /* 0x00000018ff0a7e24 */ /* 0x002fc8000f8e00ff */
[----:B------:R1:W2:Y:S03]  /*1b640*/  SYNCS.PHASECHK.TRANS64.TRYWAIT P1, [R10+URZ+0x13230], R9 ;  /* 0x013230090a0075a7 */ /* 0x0002a6000802017f */
[----:B--2---:R-:W-:Y:S05]  /*1b650*/  @!P1 NANOSLEEP.SYNCS 0x989680 ;  /* 0x009896800000995d */ /* 0x004fea0003900000 */
[----:B------:R-:W2:Y:S02]  /*1b660*/  @!P1 SYNCS.PHASECHK.TRANS64 P1, [R10+URZ+0x13230], R9 ;  /* 0x013230090a0095a7 */ /* 0x000ea4000802007f */
[----:B--2---:R-:W-:Y:S05]  /*1b670*/  @!P1 BRA `(.L_x_1120) ;  /* 0xfffffffc00ec9947 */ /* 0x004fea000383ffff */
[----:B------:R-:W-:Y:S05]  /*1b680*/  BRA `(.L_x_1119) ;  /* 0xfffffeac00d07947 */ /* 0x000fea000383ffff */
.L_x_1124:
[----:B-1----:R-:W-:-:S04]  /*1b690*/  IMAD.U32 R10, RZ, RZ, UR11 ;  /* 0x0000000bff0a7e24 */ /* 0x002fc8000f8e00ff */
[----:B------:R1:W2:Y:S03]  /*1b6a0*/  SYNCS.PHASECHK.TRANS64.TRYWAIT P1, [R10+URZ+0x13250], R9 ;  /* 0x013250090a0075a7 */ /* 0x0002a6000802017f */
[----:B--2---:R-:W-:Y:S05]  /*1b6b0*/  @!P1 NANOSLEEP.SYNCS 0x989680 ;  /* 0x009896800000995d */ /* 0x004fea0003900000 */
[----:B------:R-:W2:Y:S02]  /*1b6c0*/  @!P1 SYNCS.PHASECHK.TRANS64 P1, [R10+URZ+0x13250], R9 ;  /* 0x013250090a0095a7 */ /* 0x000ea4000802007f */
[----:B--2---:R-:W-:Y:S05]  /*1b6d0*/  @!P1 BRA `(.L_x_1124) ;  /* 0xfffffffc00ec9947 */ /* 0x004fea000383ffff */
[----:B------:R-:W-:Y:S05]  /*1b6e0*/  BRA `(.L_x_1123) ;  /* 0xfffffeb000dc7947 */ /* 0x000fea000383ffff */
.L_x_1143:
[----:B-1----:R-:W-:-:S04]  /*1b6f0*/  IMAD.U32 R10, RZ, RZ, UR6 ;  /* 0x00000006ff0a7e24 */ /* 0x002fc8000f8e00ff */
[----:B------:R1:W2:Y:S03]  /*1b700*/  SYNCS.PHASECHK.TRANS64.TRYWAIT P1, [R10+URZ+0x13230], R9 ;  /* 0x013230090a0075a7 */ /* 0x0002a6000802017f */
[----:B--2---:R-:W-:Y:S05]  /*1b710*/  @!P1 NANOSLEEP.SYNCS 0x989680 ;  /* 0x009896800000995d */ /* 0x004fea0003900000 */
[----:B------:R-:W2:Y:S02]  /*1b720*/  @!P1 SYNCS.PHASECHK.TRANS64 P1, [R10+URZ+0x13230], R9 ;  /* 0x013230090a0095a7 */ /* 0x000ea4000802007f */
[----:B--2---:R-:W-:Y:S05]  /*1b730*/  @!P1 BRA `(.L_x_1143) ;  /* 0xfffffffc00ec9947 */ /* 0x004fea000383ffff */
[----:B------:R-:W-:Y:S05]  /*1b740*/  BRA `(.L_x_1142) ;  /* 0xfffffef8008c7947 */ /* 0x000fea000383ffff */
.L_x_1147:
[----:B-1----:R-:W-:-:S04]  /*1b750*/  IMAD.U32 R10, RZ, RZ, UR11 ;  /* 0x0000000bff0a7e24 */ /* 0x002fc8000f8e00ff */
[----:B------:R1:W2:Y:S03]  /*1b760*/  SYNCS.PHASECHK.TRANS64.TRYWAIT P1, [R10+URZ+0x13250], R9 ;  /* 0x013250090a0075a7 */ /* 0x0002a6000802017f */
[----:B--2---:R-:W-:Y:S05]  /*1b770*/  @!P1 NANOSLEEP.SYNCS 0x989680 ;  /* 0x009896800000995d */ /* 0x004fea0003900000 */
[----:B------:R-:W2:Y:S02]  /*1b780*/  @!P1 SYNCS.PHASECHK.TRANS64 P1, [R10+URZ+0x13250], R9 ;  /* 0x013250090a0095a7 */ /* 0x000ea4000802007f */
[----:B--2---:R-:W-:Y:S05]  /*1b790*/  @!P1 BRA `(.L_x_1147) ;  /* 0xfffffffc00ec9947 */ /* 0x004fea000383ffff */
[----:B------:R-:W-:Y:S05]  /*1b7a0*/  BRA `(.L_x_1146) ;  /* 0xfffffefc00987947 */ /* 0x000fea000383ffff */
.L_x_1155:
[----:B-1----:R-:W-:-:S04]  /*1b7b0*/  IMAD.U32 R10, RZ, RZ, UR6 ;  /* 0x00000006ff0a7e24 */ /* 0x002fc8000f8e00ff */
[----:B------:R1:W2:Y:S03]  /*1b7c0*/  SYNCS.PHASECHK.TRANS64.TRYWAIT P1, [R10+URZ+0x13230], R9 ;  /* 0x013230090a0075a7 */ /* 0x0002a6000802017f */
[----:B--2---:R-:W-:Y:S05]  /*1b7d0*/  @!P1 NANOSLEEP.SYNCS 0x989680 ;  /* 0x009896800000995d */ /* 0x004fea0003900000 */
[----:B------:R-:W2:Y:S02]  /*1b7e0*/  @!P1 SYNCS.PHASECHK.TRANS64 P1, [R10+URZ+0x13230], R9 ;  /* 0x013230090a0095a7 */ /* 0x000ea4000802007f */
[----:B--2---:R-:W-:Y:S05]  /*1b7f0*/  @!P1 BRA `(.L_x_1155) ;  /* 0xfffffffc00ec9947 */ /* 0x004fea000383ffff */
[----:B------:R-:W-:Y:S05]  /*1b800*/  BRA `(.L_x_1154) ;  /* 0xffffff2400907947 */ /* 0x000fea000383ffff */
.L_x_1159:
[----:B-1----:R-:W-:-:S04]  /*1b810*/  IMAD.U32 R10, RZ, RZ, UR11 ;  /* 0x0000000bff0a7e24 */ /* 0x002fc8000f8e00ff */
[----:B------:R1:W2:Y:S03]  /*1b820*/  SYNCS.PHASECHK.TRANS64.TRYWAIT P1, [R10+URZ+0x13250], R9 ;  /* 0x013250090a0075a7 */ /* 0x0002a6000802017f */
[----:B--2---:R-:W-:Y:S05]  /*1b830*/  @!P1 NANOSLEEP.SYNCS 0x989680 ;  /* 0x009896800000995d */ /* 0x004fea0003900000 */
[----:B------:R-:W2:Y:S02]  /*1b840*/  @!P1 SYNCS.PHASECHK.TRANS64 P1, [R10+URZ+0x13250], R9 ;  /* 0x013250090a0095a7 */ /* 0x000ea4000802007f */
[----:B--2---:R-:W-:Y:S05]  /*1b850*/  @!P1 BRA `(.L_x_1159) ;  /* 0xfffffffc00ec9947 */ /* 0x004fea000383ffff */
[----:B------:R-:W-:Y:S05]  /*1b860*/  BRA `(.L_x_1158) ;  /* 0xffffff28009c7947 */ /* 0x000fea000383ffff */
.L_x_1174:
[----:B-1----:R-:W-:-:S04]  /*1b870*/  IMAD.U32 R5, RZ, RZ, UR14 ;  /* 0x0000000eff057e24 */ /* 0x002fc8000f8e00ff */
[----:B------:R1:W2:Y:S03]  /*1b880*/  SYNCS.PHASECHK.TRANS64.TRYWAIT P1, [R5+URZ+0x13250], R0 ;  /* 0x01325000050075a7 */ /* 0x0002a6000802017f */
[----:B--2---:R-:W-:Y:S05]  /*1b890*/  @!P1 NANOSLEEP.SYNCS 0x989680 ;  /* 0x009896800000995d */ /* 0x004fea0003900000 */
[----:B------:R-:W2:Y:S02]  /*1b8a0*/  @!P1 SYNCS.PHASECHK.TRANS64 P1, [R5+URZ+0x13250], R0 ;  /* 0x01325000050095a7 */ /* 0x000ea4000802007f */
[----:B--2---:R-:W-:Y:S05]  /*1b8b0*/  @!P1 BRA `(.L_x_1174) ;  /* 0xfffffffc00ec9947 */ /* 0x004fea000383ffff */
[----:B------:R-:W-:Y:S05]  /*1b8c0*/  BRA `(.L_x_1173) ;  /* 0xffffff6c00847947 */ /* 0x000fea000383ffff */
.L_x_1213:
[----:B------:R-:W1:Y:S01]  /*1b8d0*/  S2R R20, SR_TID.X ;  /* 0x0000000000147919 */ /* 0x000e620000002100 */
[----:B------:R-:W-:Y:S02]  /*1b8e0*/  IMAD.MOV.U32 R12, RZ, RZ, RZ ;  /* 0x000000ffff0c7224 */ /* 0x000fe400078e00ff */
[----:B------:R-:W-:Y:S02]  /*1b8f0*/  IMAD.MOV.U32 R11, RZ, RZ, 0x1f ;  /* 0x0000001fff0b7424 */ /* 0x000fe400078e00ff */
[----:B------:R-:W-:Y:S01]  /*1b900*/  IMAD.MOV.U32 R15, RZ, RZ, -0x1 ;  /* 0xffffffffff0f7424 */ /* 0x000fe200078e00ff */
[----:B-1----:R-:W-:-:S04]  /*1b910*/  SHF.R.U32.HI R20, RZ, 0x5, R20 ;  /* 0x00000005ff147819 */ /* 0x002fc80000011614 */
[----:B------:R-:W-:-:S05]  /*1b920*/  LOP3.LUT R20, R20, 0x3, RZ, 0xc0, !PT ;  /* 0x0000000314147812 */ /* 0x000fca00078ec0ff */
[----:B------:R-:W-:-:S07]  /*1b930*/  IMAD.MOV.U32 R13, RZ, RZ, R20 ;  /* 0x000000ffff0d7224 */ /* 0x000fce00078e0014 */
[----:B0-----:R-:W-:Y:S05]  /*1b940*/  WARPSYNC.COLLECTIVE R15, `(.L_x_1292) ;  /* 0x000000000f087348 */ /* 0x001fea0003c00000 */
[----:B------:R1:W2:Y:S02]  /*1b950*/  SHFL.IDX P6, R14, R13, R12, R11 ;  /* 0x0000000c0d0e7389 */ /* 0x0002a400000c000b */
[----:B012---:R-:W-:Y:S01]  /*1b960*/  ENDCOLLECTIVE ;  /* 0x000000000000791b */ /* 0x007fe20003800000 */
.L_x_1292:
[----:B------:R-:W-:Y:S05]  /*1b970*/  BRA `(.L_x_1293) ;  /* 0xffffffb000607947 */ /* 0x000fea000383ffff */
.L_x_1216:
[----:B0-----:R-:W2:Y:S02]  /*1b980*/  LDL R2, [R1+0x28] ;  /* 0x0000280001027983 */ /* 0x001ea40000100800 */
[----:B--2---:R0:W1:Y:S02]  /*1b990*/  SYNCS.PHASECHK.TRANS64.TRYWAIT P0, [R0+URZ+0x13280], R2 ;  /* 0x01328002000075a7 */ /* 0x004064000800017f */
[----:B-1----:R-:W-:Y:S05]  /*1b9a0*/  @!P0 NANOSLEEP.SYNCS 0x989680 ;  /* 0x009896800000895d */ /* 0x002fea0003900000 */
[----:B------:R-:W1:Y:S02]  /*1b9b0*/  @!P0 SYNCS.PHASECHK.TRANS64 P0, [R0+URZ+0x13280], R2 ;  /* 0x01328002000085a7 */ /* 0x000e64000800007f */
[----:B-1----:R-:W-:Y:S05]  /*1b9c0*/  @!P0 BRA `(.L_x_1216) ;  /* 0xfffffffc00ec8947 */ /* 0x002fea000383ffff */
[----:B------:R-:W-:Y:S05]  /*1b9d0*/  BRA `(.L_x_1294) ;  /* 0xffffffb400887947 */ /* 0x000fea000383ffff */
.L_x_1217:
[----:B------:R-:W-:Y:S01]  /*1b9e0*/  BSSY B0, `(.L_x_1295) ;  /* 0x0000008000007945 */ /* 0x000fe20003800000 */
[----:B------:R-:W-:Y:S02]  /*1b9f0*/  IMAD.MOV.U32 R13, RZ, RZ, R3 ;  /* 0x000000ffff0d7224 */ /* 0x000fe400078e0003 */
[----:B------:R-:W-:Y:S02]  /*1ba00*/  IMAD.MOV.U32 R12, RZ, RZ, RZ ;  /* 0x000000ffff0c7224 */ /* 0x000fe400078e00ff */
[----:B------:R-:W-:Y:S02]  /*1ba10*/  IMAD.MOV.U32 R11, RZ, RZ, 0x1c1f ;  /* 0x00001c1fff0b7424 */ /* 0x000fe400078e00ff */
[----:B------:R-:W-:-:S07]  /*1ba20*/  IMAD.MOV.U32 R15, RZ, RZ, -0x1 ;  /* 0xffffffffff0f7424 */ /* 0x000fce00078e00ff */
[----:B------:R-:W-:Y:S05]  /*1ba30*/  WARPSYNC.COLLECTIVE R15, `(.L_x_1296) ;  /* 0x000000000f087348 */ /* 0x000fea0003c00000 */
[----:B------:R0:W1:Y:S02]  /*1ba40*/  SHFL.IDX P6, R14, R13, R12, R11 ;  /* 0x0000000c0d0e7389 */ /* 0x00006400000c000b */
[----:B01----:R-:W-:Y:S01]  /*1ba50*/  ENDCOLLECTIVE ;  /* 0x000000000000791b */ /* 0x003fe20003800000 */
.L_x_1296:
[----:B------:R-:W-:Y:S05]  /*1ba60*/  BSYNC B0 ;  /* 0x0000000000007941 */ /* 0x000fea0003800000 */
.L_x_1295:
[----:B------:R-:W-:Y:S01]  /*1ba70*/  IMAD.MOV.U32 R13, RZ, RZ, R2 ;  /* 0x000000ffff0d7224 */ /* 0x000fe200078e0002 */
[C---:B------:R-:W-:Y:S01]  /*1ba80*/  ISETP.GE.AND P2, PT, R9.reuse, 0x81, PT ;  /* 0x000000810900780c */ /* 0x040fe20003f46270 */
[----:B------:R-:W-:Y:S01]  /*1ba90*/  IMAD.MOV.U32 R12, RZ, RZ, RZ ;  /* 0x000000ffff0c7224 */ /* 0x000fe200078e00ff */
[----:B------:R-:W-:Y:S01]  /*1baa0*/  LOP3.LUT R16, R16, 0xffffffef, RZ, 0xc0, !PT ;  /* 0xffffffef10107812 */ /* 0x000fe200078ec0ff */
[----:B------:R-:W-:Y:S01]  /*1bab0*/  IMAD.MOV.U32 R11, RZ, RZ, 0x1c1f ;  /* 0x00001c1fff0b7424 */ /* 0x000fe200078e00ff */
[C---:B------:R-:W-:Y:S01]  /*1bac0*/  ISETP.GE.AND P4, PT, R9.reuse, 0x21, PT ;  /* 0x000000210900780c */ /* 0x040fe20003f86270 */
[----:B------:R-:W-:Y:S01]  /*1bad0*/  IMAD.MOV.U32 R15, RZ, RZ, -0x1 ;  /* 0xffffffffff0f7424 */ /* 0x000fe200078e00ff */
[----:B------:R-:W-:Y:S01]  /*1bae0*/  ISETP.GE.AND P3, PT, R9, 0x41, PT ;  /* 0x000000410900780c */ /* 0x000fe20003f66270 */
[----:B------:R-:W-:-:S12]  /*1baf0*/  IMAD.MOV.U32 R5, RZ, RZ, R14 ;  /* 0x000000ffff057224 */ /* 0x000fd800078e000e */
[----:B------:R-:W-:Y:S05]  /*1bb00*/  WARPSYNC.COLLECTIVE R15, `(.L_x_1297) ;  /* 0x000000000f087348 */ /* 0x000fea0003c00000 */
[----:B------:R0:W1:Y:S02]  /*1bb10*/  SHFL.IDX P6, R14, R13, R12, R11 ;  /* 0x0000000c0d0e7389 */ /* 0x00006400000c000b */
[----:B01----:R-:W-:Y:S01]  /*1bb20*/  ENDCOLLECTIVE ;  /* 0x000000000000791b */ /* 0x003fe20003800000 */
.L_x_1297:
[----:B------:R-:W-:Y:S01]  /*1bb30*/  @P2 LOP3.LUT R16, R16, 0x10, RZ, 0xfc, !PT ;  /* 0x0000001010102812 */ /* 0x000fe200078efcff */
[----:B------:R-:W-:Y:S02]  /*1bb40*/  IMAD.MOV.U32 R13, RZ, RZ, R3 ;  /* 0x000000ffff0d7224 */ /* 0x000fe400078e0003 */
[----:B------:R-:W-:Y:S02]  /*1bb50*/  IMAD.MOV.U32 R12, RZ, RZ, 0x1 ;  /* 0x00000001ff0c7424 */ /* 0x000fe400078e00ff */
[----:B------:R-:W-:-:S07]  /*1bb60*/  IMAD.MOV.U32 R10, RZ, RZ, R14 ;  /* 0x000000ffff0a7224 */ /* 0x000fce00078e000e */
[----:B------:R-:W-:Y:S05]  /*1bb70*/  WARPSYNC.COLLECTIVE R15, `(.L_x_1298) ;  /* 0x000000000f087348 */ /* 0x000fea0003c00000 */
[----:B------:R0:W1:Y:S02]  /*1bb80*/  SHFL.IDX P6, R14, R13, R12, R11 ;  /* 0x0000000c0d0e7389 */ /* 0x00006400000c000b */
[----:B01----:R-:W-:Y:S01]  /*1bb90*/  ENDCOLLECTIVE ;  /* 0x000000000000791b */ /* 0x003fe20003800000 */
.L_x_1298:
[----:B------:R-:W-:-:S05]  /*1bba0*/  IADD3 R18, P1, R18, R10, RZ ;  /* 0x0000000a12127210 */ /* 0x000fca0007f3e0ff */
[----:B------:R-:W-:Y:S01]  /*1bbb0*/  IMAD.X R19, RZ, RZ, R5, P1 ;  /* 0x000000ffff137224 */ /* 0x000fe200008e0605 */
[----:B------:R-:W-:Y:S01]  /*1bbc0*/  ISETP.LT.OR P1, PT, R9, 0x1, P0 ;  /* 0x000000010900780c */ /* 0x000fe20000721670 */
[----:B------:R-:W-:Y:S02]  /*1bbd0*/  IMAD.IADD R5, R17, 0x1, R20 ;  /* 0x0000000111057824 */ /* 0x000fe400078e0214 */
[----:B------:R-:W0:Y:S01]  /*1bbe0*/  S2R R20, SR_TID.X ;  /* 0x0000000000147919 */ /* 0x000e220000002100 */
[----:B------:R-:W-:-:S09]  /*1bbf0*/  IMAD.MOV.U32 R13, RZ, RZ, R2 ;  /* 0x000000ffff0d7224 */ /* 0x000fd200078e0002 */
        /* <DEDUP_REMOVED lines=8> */
.L_x_1299:
[----:B------:R-:W-:Y:S02]  /*1bc80*/  IMAD.MOV.U32 R13, RZ, RZ, R3 ;  /* 0x000000ffff0d7224 */ /* 0x000fe400078e0003 */
[----:B------:R-:W-:-:S05]  /*1bc90*/  IMAD.SHL.U32 R20, R20, 0x10, RZ ;  /* 0x0000001014147824 */ /* 0x000fca00078e00ff */
[----:B------:R-:W-:Y:S01]  /*1bca0*/  LOP3.LUT R20, R20, 0x30, RZ, 0xc0, !PT ;  /* 0x0000003014147812 */ /* 0x000fe200078ec0ff */
[----:B------:R-:W-:-:S05]  /*1bcb0*/  IMAD.MOV.U32 R12, RZ, RZ, R14 ;  /* 0x000000ffff0c7224 */ /* 0x000fca00078e000e */
[----:B------:R-:W-:Y:S01]  /*1bcc0*/  IADD3 R18, P1, R20, R12, RZ ;  /* 0x0000000c14127210 */ /* 0x000fe20007f3e0ff */
[----:B------:R-:W-:-:S04]  /*1bcd0*/  IMAD.MOV.U32 R12, RZ, RZ, 0x2 ;  /* 0x00000002ff0c7424 */ /* 0x000fc800078e00ff */
[----:B------:R-:W-:-:S08]  /*1bce0*/  IMAD.X R19, RZ, RZ, R10, P1 ;  /* 0x000000ffff137224 */ /* 0x000fd000008e060a */
[----:B------:R-:W-:Y:S05]  /*1bcf0*/  WARPSYNC.COLLECTIVE R15, `(.L_x_1300) ;  /* 0x000000000f087348 */ /* 0x000fea0003c00000 */
[----:B------:R0:W1:Y:S02]  /*1bd00*/  SHFL.IDX P6, R14, R13, R12, R11 ;  /* 0x0000000c0d0e7389 */ /* 0x00006400000c000b */
[----:B01----:R-:W-:Y:S01]  /*1bd10*/  ENDCOLLECTIVE ;  /* 0x000000000000791b */ /* 0x003fe20003800000 */
.L_x_1300:
        /* <DEDUP_REMOVED lines=10> */
.L_x_1301:
[----:B------:R-:W-:Y:S02]  /*1bdc0*/  IMAD.MOV.U32 R13, RZ, RZ, R3 ;  /* 0x000000ffff0d7224 */ /* 0x000fe400078e0003 */
[----:B------:R-:W-:-:S05]  /*1bdd0*/  IMAD.MOV.U32 R12, RZ, RZ, R14 ;  /* 0x000000ffff0c7224 */ /* 0x000fca00078e000e */
[----:B------:R-:W-:Y:S01]  /*1bde0*/  IADD3 R18, P1, R20, R12, RZ ;  /* 0x0000000c14127210 */ /* 0x000fe20007f3e0ff */
[----:B------:R-:W-:-:S04]  /*1bdf0*/  IMAD.MOV.U32 R12, RZ, RZ, 0x3 ;  /* 0x00000003ff0c7424 */ /* 0x000fc800078e00ff */
[----:B------:R-:W-:-:S08]  /*1be00*/  IMAD.X R19, RZ, RZ, R10, P1 ;  /* 0x000000ffff137224 */ /* 0x000fd000008e060a */
[----:B------:R-:W-:Y:S05]  /*1be10*/  WARPSYNC.COLLECTIVE R15, `(.L_x_1302) ;  /* 0x000000000f087348 */ /* 0x000fea0003c00000 */
[----:B------:R0:W1:Y:S02]  /*1be20*/  SHFL.IDX P6, R14, R13, R12, R11 ;  /* 0x0000000c0d0e7389 */ /* 0x00006400000c000b */
[----:B01----:R-:W-:Y:S01]  /*1be30*/  ENDCOLLECTIVE ;  /* 0x000000000000791b */ /* 0x003fe20003800000 */
.L_x_1302:
        /* <DEDUP_REMOVED lines=10> */
.L_x_1303:
[----:B------:R-:W-:Y:S02]  /*1bee0*/  IMAD.MOV.U32 R13, RZ, RZ, R21 ;  /* 0x000000ffff0d7224 */ /* 0x000fe400078e0015 */
[----:B------:R-:W-:Y:S02]  /*1bef0*/  IMAD.MOV.U32 R12, RZ, RZ, RZ ;  /* 0x000000ffff0c7224 */ /* 0x000fe400078e00ff */
[----:B------:R-:W-:-:S07]  /*1bf00*/  IMAD.MOV.U32 R2, RZ, RZ, R14 ;  /* 0x000000ffff027224 */ /* 0x000fce00078e000e */
[----:B------:R-:W-:Y:S05]  /*1bf10*/  WARPSYNC.COLLECTIVE R15, `(.L_x_1304) ;  /* 0x000000000f087348 */ /* 0x000fea0003c00000 */
[----:B------:R0:W1:Y:S02]  /*1bf20*/  SHFL.IDX P6, R14, R13, R12, R11 ;  /* 0x0000000c0d0e7389 */ /* 0x00006400000c000b */
[----:B01----:R-:W-:Y:S01]  /*1bf30*/  ENDCOLLECTIVE ;  /* 0x000000000000791b */ /* 0x003fe20003800000 */
.L_x_1304:
        /* <DEDUP_REMOVED lines=9> */
[----:B0-----:R-:W-:-:S12]  /*1bfd0*/  IMAD.MOV.U32 R3, RZ, RZ, R14 ;  /* 0x000000ffff037224 */ /* 0x001fd800078e000e */
[----:B------:R-:W-:Y:S05]  /*1bfe0*/  WARPSYNC.COLLECTIVE R15, `(.L_x_1305) ;  /* 0x000000000f087348 */ /* 0x000fea0003c00000 */
[----:B------:R0:W1:Y:S02]  /*1bff0*/  SHFL.IDX P6, R14, R13, R12, R11 ;  /* 0x0000000c0d0e7389 */ /* 0x00006400000c000b */
[----:B01----:R-:W-:Y:S01]  /*1c000*/  ENDCOLLECTIVE ;  /* 0x000000000000791b */ /* 0x003fe20003800000 */
.L_x_1305:
[----:B------:R-:W-:Y:S01]  /*1c010*/  IMAD.MOV.U32 R2, RZ, RZ, R14 ;  /* 0x000000ffff027224 */ /* 0x000fe200078e000e */
[----:B------:R-:W-:Y:S06]  /*1c020*/  BRA `(.L_x_1306) ;  /* 0xffffffb400587947 */ /* 0x000fec000383ffff */
.L_x_1222:
[----:B--2---:R-:W2:Y:S02]  /*1c030*/  LDL R2, [R1+0x28] ;  /* 0x0000280001027983 */ /* 0x004ea40000100800 */
[----:B--2---:R2:W3:Y:S02]  /*1c040*/  SYNCS.PHASECHK.TRANS64.TRYWAIT P0, [R0+URZ+0x13240], R2 ;  /* 0x01324002000075a7 */ /* 0x0044e4000800017f */
[----:B---3--:R-:W-:Y:S05]  /*1c050*/  @!P0 NANOSLEEP.SYNCS 0x989680 ;  /* 0x009896800000895d */ /* 0x008fea0003900000 */
[----:B------:R-:W3:Y:S02]  /*1c060*/  @!P0 SYNCS.PHASECHK.TRANS64 P0, [R0+URZ+0x13240], R2 ;  /* 0x01324002000085a7 */ /* 0x000ee4000800007f */
[----:B---3--:R-:W-:Y:S05]  /*1c070*/  @!P0 BRA `(.L_x_1222) ;  /* 0xfffffffc00ec8947 */ /* 0x008fea000383ffff */
[----:B------:R-:W-:Y:S05]  /*1c080*/  BRA `(.L_x_1307) ;  /* 0xffffffb400b87947 */ /* 0x000fea000383ffff */
.L_x_1223:
        /* <DEDUP_REMOVED lines=8> */
.L_x_1309:
[----:B------:R-:W-:Y:S05]  /*1c110*/  BSYNC B0 ;  /* 0x0000000000007941 */ /* 0x000fea0003800000 */
.L_x_1308:
        /* <DEDUP_REMOVED lines=10> */
.L_x_1310:
        /* <DEDUP_REMOVED lines=8> */
.L_x_1311:
        /* <DEDUP_REMOVED lines=15> */
.L_x_1312:
[----:B------:R-:W-:Y:S02]  /*1c330*/  IMAD.MOV.U32 R13, RZ, RZ, R4 ;  /* 0x000000ffff0d7224 */ /* 0x000fe400078e0004 */
[----:B------:R-:W-:Y:S02]  /*1c340*/  IMAD.MOV.U32 R12, RZ, RZ, 0x2 ;  /* 0x00000002ff0c7424 */ /* 0x000fe400078e00ff */
[----:B------:R-:W-:-:S07]  /*1c350*/  IMAD.MOV.U32 R3, RZ, RZ, R14 ;  /* 0x000000ffff037224 */ /* 0x000fce00078e000e */
[----:B------:R-:W-:Y:S05]  /*1c360*/  WARPSYNC.COLLECTIVE R15, `(.L_x_1313) ;  /* 0x000000000f087348 */ /* 0x000fea0003c00000 */
[----:B------:R0:W1:Y:S02]  /*1c370*/  SHFL.IDX P6, R14, R13, R12, R11 ;  /* 0x0000000c0d0e7389 */ /* 0x00006400000c000b */
[----:B01----:R-:W-:Y:S01]  /*1c380*/  ENDCOLLECTIVE ;  /* 0x000000000000791b */ /* 0x003fe20003800000 */
.L_x_1313:
        /* <DEDUP_REMOVED lines=14> */
.L_x_1314:
[----:B------:R-:W-:Y:S02]  /*1c470*/  IMAD.MOV.U32 R13, RZ, RZ, R4 ;  /* 0x000000ffff0d7224 */ /* 0x000fe400078e0004 */
[----:B------:R-:W-:Y:S02]  /*1c480*/  IMAD.MOV.U32 R12, RZ, RZ, 0x3 ;  /* 0x00000003ff0c7424 */ /* 0x000fe400078e00ff */
[----:B------:R-:W-:-:S07]  /*1c490*/  IMAD.MOV.U32 R3, RZ, RZ, R14 ;  /* 0x000000ffff037224 */ /* 0x000fce00078e000e */
[----:B------:R-:W-:Y:S05]  /*1c4a0*/  WARPSYNC.COLLECTIVE R15, `(.L_x_1315) ;  /* 0x000000000f087348 */ /* 0x000fea0003c00000 */
[----:B------:R0:W1:Y:S02]  /*1c4b0*/  SHFL.IDX P6, R14, R13, R12, R11 ;  /* 0x0000000c0d0e7389 */ /* 0x00006400000c000b */
[----:B01----:R-:W-:Y:S01]  /*1c4c0*/  ENDCOLLECTIVE ;  /* 0x000000000000791b */ /* 0x003fe20003800000 */
.L_x_1315:
        /* <DEDUP_REMOVED lines=10> */
.L_x_1316:
        /* <DEDUP_REMOVED lines=10> */
.L_x_1317:
        /* <DEDUP_REMOVED lines=11> */
.L_x_1318:
[----:B------:R-:W-:Y:S01]  /*1c6c0*/  IMAD.MOV.U32 R2, RZ, RZ, R14 ;  /* 0x000000ffff027224 */ /* 0x000fe200078e000e */
[----:B------:R-:W-:Y:S06]  /*1c6d0*/  BRA `(.L_x_1319) ;  /* 0xffffffb4003c7947 */ /* 0x000fec000383ffff */
.L_x_1230:
[----:B------:R-:W-:Y:S02]  /*1c6e0*/  IMAD.MOV.U32 R13, RZ, RZ, R4 ;  /* 0x000000ffff0d7224 */ /* 0x000fe400078e0004 */
[----:B------:R-:W-:Y:S02]  /*1c6f0*/  IMAD.MOV.U32 R12, RZ, RZ, RZ ;  /* 0x000000ffff0c7224 */ /* 0x000fe400078e00ff */
[----:B------:R-:W-:Y:S02]  /*1c700*/  IMAD.MOV.U32 R11, RZ, RZ, 0x1c1f ;  /* 0x00001c1fff0b7424 */ /* 0x000fe400078e00ff */
[----:B------:R-:W-:Y:S02]  /*1c710*/  IMAD.MOV.U32 R15, RZ, RZ, -0x1 ;  /* 0xffffffffff0f7424 */ /* 0x000fe400078e00ff */
[----:B------:R-:W-:Y:S02]  /*1c720*/  IMAD R7, R9, UR37, RZ ;  /* 0x0000002509077c24 */ /* 0x000fe4000f8e02ff */
[----:B------:R-:W-:-:S07]  /*1c730*/  VIADD R6, R20, UR38 ;  /* 0x0000002614067c36 */ /* 0x000fce0008000000 */
[----:B-----5:R-:W-:Y:S05]  /*1c740*/  WARPSYNC.COLLECTIVE R15, `(.L_x_1320) ;  /* 0x000000000f087348 */ /* 0x020fea0003c00000 */
[----:B------:R0:W1:Y:S02]  /*1c750*/  SHFL.IDX P6, R14, R13, R12, R11 ;  /* 0x0000000c0d0e7389 */ /* 0x00006400000c000b */
[----:B01---5:R-:W-:Y:S01]  /*1c760*/  ENDCOLLECTIVE ;  /* 0x000000000000791b */ /* 0x023fe20003800000 */
.L_x_1320:
[C---:B------:R-:W-:Y:S01]  /*1c770*/  VIADD R10, R6.reuse, 0x20 ;  /* 0x00000020060a7836 */ /* 0x040fe20000000000 */
[----:B------:R-:W-:Y:S01]  /*1c780*/  ISETP.GE.AND P2, PT, R6, R7, PT ;  /* 0x000000070600720c */ /* 0x000fe20003f46270 */
[----:B------:R-:W-:Y:S02]  /*1c790*/  IMAD.MOV.U32 R13, RZ, RZ, R0 ;  /* 0x000000ffff0d7224 */ /* 0x000fe400078e0000 */
[----:B------:R-:W-:-:S10]  /*1c7a0*/  IMAD.MOV.U32 R2, RZ, RZ, R14 ;  /* 0x000000ffff027224 */ /* 0x000fd400078e000e */
[----:B------:R-:W-:Y:S05]  /*1c7b0*/  WARPSYNC.COLLECTIVE R15, `(.L_x_1321) ;  /* 0x000000000f087348 */ /* 0x000fea0003c00000 */
[----:B------:R0:W1:Y:S02]  /*1c7c0*/  SHFL.IDX P6, R14, R13, R12, R11 ;  /* 0x0000000c0d0e7389 */ /* 0x00006400000c000b */
[----:B01----:R-:W-:Y:S01]  /*1c7d0*/  ENDCOLLECTIVE ;  /* 0x000000000000791b */ /* 0x003fe20003800000 */
.L_x_1321:
[----:B------:R-:W-:Y:S02]  /*1c7e0*/  IMAD.MOV.U32 R13, RZ, RZ, R4 ;  /* 0x000000ffff0d7224 */ /* 0x000fe400078e0004 */
[----:B------:R-:W-:Y:S02]  /*1c7f0*/  IMAD.MOV.U32 R12, RZ, RZ, 0x1 ;  /* 0x00000001ff0c7424 */ /* 0x000fe400078e00ff */
[----:B------:R-:W-:-:S07]  /*1c800*/  IMAD.MOV.U32 R3, RZ, RZ, R14 ;  /* 0x000000ffff037224 */ /* 0x000fce00078e000e */
[----:B------:R-:W-:Y:S05]  /*1c810*/  WARPSYNC.COLLECTIVE R15, `(.L_x_1322) ;  /* 0x000000000f087348 */ /* 0x000fea0003c00000 */
[----:B------:R0:W1:Y:S02]  /*1c820*/  SHFL.IDX P6, R14, R13, R12, R11 ;  /* 0x0000000c0d0e7389 */ /* 0x00006400000c000b */
[----:B01----:R-:W-:Y:S01]  /*1c830*/  ENDCOLLECTIVE ;  /* 0x000000000000791b */ /* 0x003fe20003800000 */
.L_x_1322:
        /* <DEDUP_REMOVED lines=15> */
.L_x_1323:
[----:B------:R-:W-:Y:S02]  /*1c930*/  IMAD.MOV.U32 R13, RZ, RZ, R4 ;  /* 0x000000ffff0d7224 */ /* 0x000fe400078e0004 */
[----:B------:R-:W-:Y:S02]  /*1c940*/  IMAD.MOV.U32 R12, RZ, RZ, 0x2 ;  /* 0x00000002ff0c7424 */ /* 0x000fe400078e00ff */
[----:B------:R-:W-:-:S07]  /*1c950*/  IMAD.MOV.U32 R3, RZ, RZ, R14 ;  /* 0x000000ffff037224 */ /* 0x000fce00078e000e */
[----:B------:R-:W-:Y:S05]  /*1c960*/  WARPSYNC.COLLECTIVE R15, `(.L_x_1324) ;  /* 0x000000000f087348 */ /* 0x000fea0003c00000 */
[----:B------:R0:W1:Y:S02]  /*1c970*/  SHFL.IDX P6, R14, R13, R12, R11 ;  /* 0x0000000c0d0e7389 */ /* 0x00006400000c000b */
[----:B01----:R-:W-:Y:S01]  /*1c980*/  ENDCOLLECTIVE ;  /* 0x000000000000791b */ /* 0x003fe20003800000 */
.L_x_1324:
        /* <DEDUP_REMOVED lines=16> */
.L_x_1325:
[----:B------:R-:W-:Y:S02]  /*1ca90*/  IMAD.MOV.U32 R13, RZ, RZ, R4 ;  /* 0x000000ffff0d7224 */ /* 0x000fe400078e0004 */
[----:B------:R-:W-:Y:S02]  /*1caa0*/  IMAD.MOV.U32 R12, RZ, RZ, 0x3 ;  /* 0x00000003ff0c7424 */ /* 0x000fe400078e00ff */
[----:B------:R-:W-:-:S07]  /*1cab0*/  IMAD.MOV.U32 R3, RZ, RZ, R14 ;  /* 0x000000ffff037224 */ /* 0x000fce00078e000e */
[----:B------:R-:W-:Y:S05]  /*1cac0*/  WARPSYNC.COLLECTIVE R15, `(.L_x_1326) ;  /* 0x000000000f087348 */ /* 0x000fea0003c00000 */
[----:B------:R0:W1:Y:S02]  /*1cad0*/  SHFL.IDX P6, R14, R13, R12, R11 ;  /* 0x0000000c0d0e7389 */ /* 0x00006400000c000b */
[----:B01----:R-:W-:Y:S01]  /*1cae0*/  ENDCOLLECTIVE ;  /* 0x000000000000791b */ /* 0x003fe20003800000 */
.L_x_1326:
        /* <DEDUP_REMOVED lines=10> */
.L_x_1327:
[----:B------:R-:W-:Y:S01]  /*1cb90*/  @!PT LDS RZ, [RZ] ;  /* 0x00000000fffff984 */ /* 0x000fe20000000800 */
[----:B------:R-:W-:Y:S01]  /*1cba0*/  @!PT LDS RZ, [RZ] ;  /* 0x00000000fffff984 */ /* 0x000fe20000000800 */
[----:B------:R-:W-:Y:S01]  /*1cbb0*/  @!PT LDS RZ, [RZ] ;  /* 0x00000000fffff984 */ /* 0x000fe20000000800 */
[----:B------:R0:W-:Y:S01]  /*1cbc0*/  @!P2 LDGSTS.E.BYPASS.LTC128B.128 [R18+0xc000], desc[UR50][R2.64], !P0 ;  /* 0x0c0000000212afae */ /* 0x0001e2000c101d72 */
[----:B------:R-:W-:Y:S02]  /*1cbd0*/  IMAD.MOV.U32 R13, RZ, RZ, R8 ;  /* 0x000000ffff0d7224 */ /* 0x000fe400078e0008 */
[----:B0-----:R-:W-:Y:S02]  /*1cbe0*/  VIADD R2, R6, 0x60 ;  /* 0x0000006006027836 */ /* 0x001fe40000000000 */
[----:B------:R-:W-:-:S03]  /*1cbf0*/  IMAD.MOV.U32 R12, RZ, RZ, RZ ;  /* 0x000000ffff0c7224 */ /* 0x000fc600078e00ff */
[----:B------:R-:W-:Y:S01]  /*1cc00*/  ISETP.GE.AND P2, PT, R2, R7, PT ;  /* 0x000000070200720c */ /* 0x000fe20003f46270 */
[----:B------:R-:W-:-:S12]  /*1cc10*/  IMAD.MOV.U32 R0, RZ, RZ, R14 ;  /* 0x000000ffff007224 */ /* 0x000fd800078e000e */
[----:B------:R-:W-:Y:S05]  /*1cc20*/  WARPSYNC.COLLECTIVE R15, `(.L_x_1328) ;  /* 0x000000000f087348 */ /* 0x000fea0003c00000 */
[----:B------:R0:W1:Y:S02]  /*1cc30*/  SHFL.IDX P6, R14, R13, R12, R11 ;  /* 0x0000000c0d0e7389 */ /* 0x00006400000c000b */
[----:B01----:R-:W-:Y:S01]  /*1cc40*/  ENDCOLLECTIVE ;  /* 0x000000000000791b */ /* 0x003fe20003800000 */
.L_x_1328:
[----:B------:R-:W-:-:S05]  /*1cc50*/  @!P2 IADD3 R0, P1, R19, R0, RZ ;  /* 0x000000001300a210 */ /* 0x000fca0007f3e0ff */
[----:B------:R-:W-:Y:S02]  /*1cc60*/  @!P2 IMAD.X R2, RZ, RZ, R4, P1 ;  /* 0x000000ffff02a224 */ /* 0x000fe400008e0604 */
[----:B------:R-:W-:Y:S02]  /*1cc70*/  IMAD.MOV.U32 R13, RZ, RZ, R5 ;  /* 0x000000ffff0d7224 */ /* 0x000fe400078e0005 */
[----:B------:R-:W-:Y:S02]  /*1cc80*/  @!P2 IMAD.MOV.U32 R3, RZ, RZ, R2 ;  /* 0x000000ffff03a224 */ /* 0x000fe400078e0002 */
[----:B------:R-:W-:Y:S02]  /*1cc90*/  @!P2 IMAD.MOV.U32 R2, RZ, RZ, R0 ;  /* 0x000000ffff02a224 */ /* 0x000fe400078e0000 */
[----:B------:R-:W-:-:S03]  /*1cca0*/  IMAD.MOV.U32 R0, RZ, RZ, R14 ;  /* 0x000000ffff007224 */ /* 0x000fc600078e000e */
[----:B------:R-:W-:Y:S01]  /*1ccb0*/  @!PT LDS RZ, [RZ] ;  /* 0x00000000fffff984 */ /* 0x000fe20000000800 */
[----:B------:R-:W-:Y:S01]  /*1ccc0*/  @!PT LDS RZ, [RZ] ;  /* 0x00000000fffff984 */ /* 0x000fe20000000800 */
[----:B------:R-:W-:Y:S01]  /*1ccd0*/  @!PT LDS RZ, [RZ] ;  /* 0x00000000fffff984 */ /* 0x000fe20000000800 */
[----:B------:R0:W-:Y:S04]  /*1cce0*/  @!P2 LDGSTS.E.BYPASS.LTC128B.128 [R18+0xc800], desc[UR50][R2.64], !P0 ;  /* 0x0c8000000212afae */ /* 0x0001e8000c101d72 */
[----:B0-----:R-:W-:Y:S05]  /*1ccf0*/  WARPSYNC.COLLECTIVE R15, `(.L_x_1329) ;  /* 0x000000000f087348 */ /* 0x001fea0003c00000 */
[----:B------:R1:W2:Y:S02]  /*1cd00*/  SHFL.IDX P6, R14, R13, R12, R11 ;  /* 0x0000000c0d0e7389 */ /* 0x0002a400000c000b */
[----:B012---:R-:W-:Y:S01]  /*1cd10*/  ENDCOLLECTIVE ;  /* 0x000000000000791b */ /* 0x007fe20003800000 */
.L_x_1329:
[----:B------:R-:W-:-:S05]  /*1cd20*/  VIADD R3, R6, 0x80 ;  /* 0x0000008006037836 */ /* 0x000fca0000000000 */
[----:B------:R-:W-:Y:S01]  /*1cd30*/  ISETP.GE.AND P2, PT, R3, R7, PT ;  /* 0x000000070300720c */ /* 0x000fe20003f46270 */
[----:B------:R-:W-:Y:S02]  /*1cd40*/  IMAD.MOV.U32 R13, RZ, RZ, R8 ;  /* 0x000000ffff0d7224 */ /* 0x000fe400078e0008 */
[----:B------:R-:W-:Y:S02]  /*1cd50*/  IMAD.MOV.U32 R12, RZ, RZ, 0x1 ;  /* 0x00000001ff0c7424 */ /* 0x000fe400078e00ff */
[----:B------:R-:W-:-:S08]  /*1cd60*/  IMAD.MOV.U32 R2, RZ, RZ, R14 ;  /* 0x000000ffff027224 */ /* 0x000fd000078e000e */
[----:B------:R-:W-:Y:S05]  /*1cd70*/  WARPSYNC.COLLECTIVE R15, `(.L_x_1330) ;  /* 0x000000000f087348 */ /* 0x000fea0003c00000 */
[----:B------:R0:W1:Y:S02]  /*1cd80*/  SHFL.IDX P6, R14, R13, R12, R11 ;  /* 0x0000000c0d0e7389 */ /* 0x00006400000c000b */
[----:B01----:R-:W-:Y:S01]  /*1cd90*/  ENDCOLLECTIVE ;  /* 0x000000000000791b */ /* 0x003fe20003800000 */
.L_x_1330:
        /* <DEDUP_REMOVED lines=12> */
.L_x_1331:
[----:B------:R-:W-:Y:S01]  /*1ce60*/  IMAD.MOV.U32 R2, RZ, RZ, R14 ;  /* 0x000000ffff027224 */ /* 0x000fe200078e000e */
[----:B------:R-:W-:Y:S06]  /*1ce70*/  BRA `(.L_x_1332) ;  /* 0xffffffb800447947 */ /* 0x000fec000383ffff */
.L_x_1233:
[----:B-1----:R1:W2:Y:S02]  /*1ce80*/  SYNCS.PHASECHK.TRANS64.TRYWAIT P0, [R17+URZ+0x13220], R0 ;  /* 0x01322000110075a7 */ /* 0x0022a4000800017f */
[----:B--2---:R-:W-:Y:S05]  /*1ce90*/  @!P0 NANOSLEEP.SYNCS 0x989680 ;  /* 0x009896800000895d */ /* 0x004fea0003900000 */
[----:B------:R-:W2:Y:S02]  /*1cea0*/  @!P0 SYNCS.PHASECHK.TRANS64 P0, [R17+URZ+0x13220], R0 ;  /* 0x01322000110085a7 */ /* 0x000ea4000800007f */
[----:B--2---:R-:W-:Y:S05]  /*1ceb0*/  @!P0 BRA `(.L_x_1233) ;  /* 0xfffffffc00f08947 */ /* 0x004fea000383ffff */
[----:B------:R-:W-:Y:S05]  /*1cec0*/  BRA `(.L_x_1333) ;  /* 0xffffffb800a07947 */ /* 0x000fea000383ffff */
.L_x_1237:
[----:B0-----:R0:W1:Y:S02]  /*1ced0*/  SYNCS.PHASECHK.TRANS64.TRYWAIT P0, [R0+URZ+0x13280], R29 ;  /* 0x0132801d000075a7 */ /* 0x001064000800017f */
[----:B-1----:R-:W-:Y:S05]  /*1cee0*/  @!P0 NANOSLEEP.SYNCS 0x989680 ;  /* 0x009896800000895d */ /* 0x002fea0003900000 */
[----:B------:R-:W1:Y:S02]  /*1cef0*/  @!P0 SYNCS.PHASECHK.TRANS64 P0, [R0+URZ+0x13280], R29 ;  /* 0x0132801d000085a7 */ /* 0x000e64000800007f */
[----:B-1----:R-:W-:Y:S05]  /*1cf00*/  @!P0 BRA `(.L_x_1237) ;  /* 0xfffffffc00f08947 */ /* 0x002fea000383ffff */
[----:B------:R-:W-:Y:S05]  /*1cf10*/  BRA `(.L_x_1334) ;  /* 0xffffffbc00e87947 */ /* 0x000fea000383ffff */
.L_x_1238:
        /* <DEDUP_REMOVED lines=8> */
.L_x_1336:
[----:B------:R-:W-:Y:S05]  /*1cfa0*/  BSYNC B0 ;  /* 0x0000000000007941 */ /* 0x000fea0003800000 */
.L_x_1335:
        /* <DEDUP_REMOVED lines=10> */
.L_x_1337:
        /* <DEDUP_REMOVED lines=11> */
.L_x_1338:
        /* <DEDUP_REMOVED lines=10> */
.L_x_1339:
        /* <DEDUP_REMOVED lines=11> */
.L_x_1340:
        /* <DEDUP_REMOVED lines=10> */
.L_x_1341:
        /* <DEDUP_REMOVED lines=11> */
.L_x_1342:
        /* <DEDUP_REMOVED lines=10> */
.L_x_1343:
[----:B------:R-:W-:Y:S02]  /*1d440*/  IMAD.MOV.U32 R13, RZ, RZ, R18 ;  /* 0x000000ffff0d7224 */ /* 0x000fe400078e0012 */
[----:B------:R-:W-:Y:S02]  /*1d450*/  IMAD.MOV.U32 R12, RZ, RZ, RZ ;  /* 0x000000ffff0c7224 */ /* 0x000fe400078e00ff */
[----:B------:R-:W-:Y:S02]  /*1d460*/  IMAD.SHL.U32 R3, R3, 0x10, RZ ;  /* 0x0000001003037824 */ /* 0x000fe400078e00ff */
[----:B------:R-:W-:-:S07]  /*1d470*/  IMAD.MOV.U32 R2, RZ, RZ, R14 ;  /* 0x000000ffff027224 */ /* 0x000fce00078e000e */
[----:B------:R-:W-:Y:S05]  /*1d480*/  WARPSYNC.COLLECTIVE R15, `(.L_x_1344) ;  /* 0x000000000f087348 */ /* 0x000fea0003c00000 */
[----:B------:R0:W1:Y:S02]  /*1d490*/  SHFL.IDX P6, R14, R13, R12, R11 ;  /* 0x0000000c0d0e7389 */ /* 0x00006400000c000b */
[----:B01----:R-:W-:Y:S01]  /*1d4a0*/  ENDCOLLECTIVE ;  /* 0x000000000000791b */ /* 0x003fe20003800000 */
.L_x_1344:
        /* <DEDUP_REMOVED lines=12> */
.L_x_1345:
[----:B------:R-:W-:Y:S01]  /*1d570*/  IMAD.MOV.U32 R2, RZ, RZ, R14 ;  /* 0x000000ffff027224 */ /* 0x000fe200078e000e */
[----:B------:R-:W-:Y:S06]  /*1d580*/  BRA `(.L_x_1346) ;  /* 0xffffffbc005c7947 */ /* 0x000fec000383ffff */
.L_x_1243:
[----:B---3--:R3:W4:Y:S02]  /*1d590*/  SYNCS.PHASECHK.TRANS64.TRYWAIT P0, [R0+URZ+0x13240], R29 ;  /* 0x0132401d000075a7 */ /* 0x008724000800017f */
[----:B----4-:R-:W-:Y:S05]  /*1d5a0*/  @!P0 NANOSLEEP.SYNCS 0x989680 ;  /* 0x009896800000895d */ /* 0x010fea0003900000 */
[----:B------:R-:W4:Y:S02]  /*1d5b0*/  @!P0 SYNCS.PHASECHK.TRANS64 P0, [R0+URZ+0x13240], R29 ;  /* 0x0132401d000085a7 */ /* 0x000f24000800007f */
[----:B----4-:R-:W-:Y:S05]  /*1d5c0*/  @!P0 BRA `(.L_x_1243) ;  /* 0xfffffffc00f08947 */ /* 0x010fea000383ffff */
[----:B------:R-:W-:Y:S05]  /*1d5d0*/  BRA `(.L_x_1347) ;  /* 0xffffffbc00b87947 */ /* 0x000fea000383ffff */
.L_x_1244:
        /* <DEDUP_REMOVED lines=8> */
.L_x_1349:
[----:B------:R-:W-:Y:S05]  /*1d660*/  BSYNC B0 ;  /* 0x0000000000007941 */ /* 0x000fea0003800000 */
.L_x_1348:
        /* <DEDUP_REMOVED lines=8> */
.L_x_1350:
[----:B------:R-:W-:Y:S02]  /*1d6f0*/  IMAD.MOV.U32 R13, RZ, RZ, R6 ;  /* 0x000000ffff0d7224 */ /* 0x000fe400078e0006 */
[----:B------:R-:W-:Y:S02]  /*1d700*/  IMAD.MOV.U32 R12, RZ, RZ, 0x1 ;  /* 0x00000001ff0c7424 */ /* 0x000fe400078e00ff */
[----:B------:R-:W-:-:S07]  /*1d710*/  IMAD.MOV.U32 R2, RZ, RZ, R14 ;  /* 0x000000ffff027224 */ /* 0x000fce00078e000e */
[----:B------:R-:W-:Y:S05]  /*1d720*/  WARPSYNC.COLLECTIVE R15, `(.L_x_1351) ;  /* 0x000000000f087348 */ /* 0x000fea0003c00000 */
[----:B------:R0:W1:Y:S02]  /*1d730*/  SHFL.IDX P6, R14, R13, R12, R11 ;  /* 0x0000000c0d0e7389 */ /* 0x00006400000c000b */
[----:B01----:R-:W-:Y:S01]  /*1d740*/  ENDCOLLECTIVE ;  /* 0x000000000000791b */ /* 0x003fe20003800000 */
.L_x_1351:
        /* <DEDUP_REMOVED lines=11> */
.L_x_1352:
[----:B------:R-:W-:Y:S02]  /*1d800*/  IMAD.MOV.U32 R13, RZ, RZ, R6 ;  /* 0x000000ffff0d7224 */ /* 0x000fe400078e0006 */
[----:B------:R-:W-:Y:S02]  /*1d810*/  IMAD.MOV.U32 R12, RZ, RZ, 0x2 ;  /* 0x00000002ff0c7424 */ /* 0x000fe400078e00ff */
[----:B------:R-:W-:-:S07]  /*1d820*/  IMAD.MOV.U32 R2, RZ, RZ, R14 ;  /* 0x000000ffff027224 */ /* 0x000fce00078e000e */
[----:B------:R-:W-:Y:S05]  /*1d830*/  WARPSYNC.COLLECTIVE R15, `(.L_x_1353) ;  /* 0x000000000f087348 */ /* 0x000fea0003c00000 */
[----:B------:R0:W1:Y:S02]  /*1d840*/  SHFL.IDX P6, R14, R13, R12, R11 ;  /* 0x0000000c0d0e7389 */ /* 0x00006400000c000b */
[----:B01----:R-:W-:Y:S01]  /*1d850*/  ENDCOLLECTIVE ;  /* 0x000000000000791b */ /* 0x003fe20003800000 */
.L_x_1353:
        /* <DEDUP_REMOVED lines=11> */
.L_x_1354:
[----:B------:R-:W-:Y:S02]  /*1d910*/  IMAD.MOV.U32 R13, RZ, RZ, R6 ;  /* 0x000000ffff0d7224 */ /* 0x000fe400078e0006 */
[----:B------:R-:W-:Y:S02]  /*1d920*/  IMAD.MOV.U32 R12, RZ, RZ, 0x3 ;  /* 0x00000003ff0c7424 */ /* 0x000fe400078e00ff */
[----:B------:R-:W-:-:S07]  /*1d930*/  IMAD.MOV.U32 R2, RZ, RZ, R14 ;  /* 0x000000ffff027224 */ /* 0x000fce00078e000e */
[----:B------:R-:W-:Y:S05]  /*1d940*/  WARPSYNC.COLLECTIVE R15, `(.L_x_1355) ;  /* 0x000000000f087348 */ /* 0x000fea0003c00000 */
[----:B------:R0:W1:Y:S02]  /*1d950*/  SHFL.IDX P6, R14, R13, R12, R11 ;  /* 0x0000000c0d0e7389 */ /* 0x00006400000c000b */
[----:B01----:R-:W-:Y:S01]  /*1d960*/  ENDCOLLECTIVE ;  /* 0x000000000000791b */ /* 0x003fe20003800000 */
.L_x_1355:
        /* <DEDUP_REMOVED lines=11> */
.L_x_1356:
[----:B------:R-:W-:Y:S02]  /*1da20*/  IMAD.MOV.U32 R13, RZ, RZ, R5 ;  /* 0x000000ffff0d7224 */ /* 0x000fe400078e0005 */
[----:B------:R-:W-:Y:S02]  /*1da30*/  IMAD.MOV.U32 R12, RZ, RZ, RZ ;  /* 0x000000ffff0c7224 */ /* 0x000fe400078e00ff */
[----:B------:R-:W-:-:S07]  /*1da40*/  IMAD.MOV.U32 R2, RZ, RZ, R14 ;  /* 0x000000ffff027224 */ /* 0x000fce00078e000e */
[----:B------:R-:W-:Y:S05]  /*1da50*/  WARPSYNC.COLLECTIVE R15, `(.L_x_1357) ;  /* 0x000000000f087348 */ /* 0x000fea0003c00000 */
[----:B------:R0:W1:Y:S02]  /*1da60*/  SHFL.IDX P6, R14, R13, R12, R11 ;  /* 0x0000000c0d0e7389 */ /* 0x00006400000c000b */
[----:B01----:R-:W-:Y:S01]  /*1da70*/  ENDCOLLECTIVE ;  /* 0x000000000000791b */ /* 0x003fe20003800000 */
.L_x_1357:
        /* <DEDUP_REMOVED lines=11> */
.L_x_1358:
[----:B------:R-:W-:Y:S01]  /*1db30*/  IMAD.MOV.U32 R2, RZ, RZ, R14 ;  /* 0x000000ffff027224 */ /* 0x000fe200078e000e */
[----:B------:R-:W-:Y:S06]  /*1db40*/  BRA `(.L_x_1359) ;  /* 0xffffffbc004c7947 */ /* 0x000fec000383ffff */
.L_x_1249:
[----:B0-----:R0:W2:Y:S02]  /*1db50*/  SYNCS.PHASECHK.TRANS64.TRYWAIT P2, [R2+URZ+0x13270], R0 ;  /* 0x01327000020075a7 */ /* 0x0010a4000804017f */
[----:B--2---:R-:W-:Y:S05]  /*1db60*/  @!P2 NANOSLEEP.SYNCS 0x989680 ;  /* 0x009896800000a95d */ /* 0x004fea0003900000 */
[----:B------:R-:W2:Y:S02]  /*1db70*/  @!P2 SYNCS.PHASECHK.TRANS64 P2, [R2+URZ+0x13270], R0 ;  /* 0x013270000200a5a7 */ /* 0x000ea4000804007f */
[----:B--2---:R-:W-:Y:S05]  /*1db80*/  @!P2 BRA `(.L_x_1249) ;  /* 0xfffffffc00f0a947 */ /* 0x004fea000383ffff */
[----:B------:R-:W-:Y:S05]  /*1db90*/  BRA `(.L_x_1360) ;  /* 0xffffffbc00b07947 */ /* 0x000fea000383ffff */
.L_x_1251:
[----:B0-----:R0:W2:Y:S02]  /*1dba0*/  SYNCS.PHASECHK.TRANS64.TRYWAIT P2, [R2+URZ+0x13260], R0 ;  /* 0x01326000020075a7 */ /* 0x0010a4000804017f */
[----:B--2---:R-:W-:Y:S05]  /*1dbb0*/  @!P2 NANOSLEEP.SYNCS 0x989680 ;  /* 0x009896800000a95d */ /* 0x004fea0003900000 */
[----:B------:R-:W2:Y:S02]  /*1dbc0*/  @!P2 SYNCS.PHASECHK.TRANS64 P2, [R2+URZ+0x13260], R0 ;  /* 0x013260000200a5a7 */ /* 0x000ea4000804007f */
[----:B--2---:R-:W-:Y:S05]  /*1dbd0*/  @!P2 BRA `(.L_x_1251) ;  /* 0xfffffffc00f0a947 */ /* 0x004fea000383ffff */
[----:B------:R-:W-:Y:S05]  /*1dbe0*/  BRA `(.L_x_1361) ;  /* 0xffffffbc00c07947 */ /* 0x000fea000383ffff */
.L_x_1259:
[----:B0-----:R0:W1:Y:S02]  /*1dbf0*/  SYNCS.PHASECHK.TRANS64.TRYWAIT P1, [R3+URZ+0x13270], R0 ;  /* 0x01327000030075a7 */ /* 0x001064000802017f */
[----:B-1----:R-:W-:Y:S05]  /*1dc00*/  @!P1 NANOSLEEP.SYNCS 0x989680 ;  /* 0x009896800000995d */ /* 0x002fea0003900000 */
[----:B------:R-:W1:Y:S02]  /*1dc10*/  @!P1 SYNCS.PHASECHK.TRANS64 P1, [R3+URZ+0x13270], R0 ;  /* 0x01327000030095a7 */ /* 0x000e64000802007f */
[----:B-1----:R-:W-:Y:S05]  /*1dc20*/  @!P1 BRA `(.L_x_1259) ;  /* 0xfffffffc00f09947 */ /* 0x002fea000383ffff */
[----:B------:R-:W-:Y:S05]  /*1dc30*/  BRA `(.L_x_1362) ;  /* 0xffffffc4000c7947 */ /* 0x000fea000383ffff */
.L_x_1261:
[----:B0-----:R0:W1:Y:S02]  /*1dc40*/  SYNCS.PHASECHK.TRANS64.TRYWAIT P1, [R3+URZ+0x13260], R0 ;  /* 0x01326000030075a7 */ /* 0x001064000802017f */
[----:B-1----:R-:W-:Y:S05]  /*1dc50*/  @!P1 NANOSLEEP.SYNCS 0x989680 ;  /* 0x009896800000995d */ /* 0x002fea0003900000 */
[----:B------:R-:W1:Y:S02]  /*1dc60*/  @!P1 SYNCS.PHASECHK.TRANS64 P1, [R3+URZ+0x13260], R0 ;  /* 0x01326000030095a7 */ /* 0x000e64000802007f */
[----:B-1----:R-:W-:Y:S05]  /*1dc70*/  @!P1 BRA `(.L_x_1261) ;  /* 0xfffffffc00f09947 */ /* 0x002fea000383ffff */
[----:B------:R-:W-:Y:S05]  /*1dc80*/  BRA `(.L_x_1363) ;  /* 0xffffffc4001c7947 */ /* 0x000fea000383ffff */
.L_x_1275:
[----:B0-----:R0:W1:Y:S02]  /*1dc90*/  SYNCS.PHASECHK.TRANS64.TRYWAIT P0, [R5+URZ+0x13220], R0 ;  /* 0x01322000050075a7 */ /* 0x001064000800017f */
[----:B-1----:R-:W-:Y:S05]  /*1dca0*/  @!P0 NANOSLEEP.SYNCS 0x989680 ;  /* 0x009896800000895d */ /* 0x002fea0003900000 */
[----:B------:R-:W1:Y:S02]  /*1dcb0*/  @!P0 SYNCS.PHASECHK.TRANS64 P0, [R5+URZ+0x13220], R0 ;  /* 0x01322000050085a7 */ /* 0x000e64000800007f */
[----:B-1----:R-:W-:Y:S05]  /*1dcc0*/  @!P0 BRA `(.L_x_1275) ;  /* 0xfffffffc00f08947 */ /* 0x002fea000383ffff */
[----:B------:R-:W-:Y:S05]  /*1dcd0*/  BRA `(.L_x_1364) ;  /* 0xffffffd400447947 */ /* 0x000fea000383ffff */
.L_x_1276:
[----:B------:R-:W1:Y:S01]  /*1dce0*/  S2R R2, SR_TID.X ;  /* 0x0000000000027919 */ /* 0x000e620000002100 */
[----:B------:R-:W-:Y:S01]  /*1dcf0*/  BSSY B0, `(.L_x_1365) ;  /* 0x000000a000007945 */ /* 0x000fe20003800000 */
[----:B------:R-:W-:Y:S02]  /*1dd00*/  IMAD.MOV.U32 R12, RZ, RZ, RZ ;  /* 0x000000ffff0c7224 */ /* 0x000fe400078e00ff */
        /* <DEDUP_REMOVED lines=8> */
.L_x_1366:
[----:B------:R-:W-:Y:S05]  /*1dd90*/  BSYNC B0 ;  /* 0x0000000000007941 */ /* 0x000fea0003800000 */
.L_x_1365:
[----:B------:R-:W-:Y:S05]  /*1dda0*/  BRA `(.L_x_1367) ;  /* 0xffffffd4002c7947 */ /* 0x000fea000383ffff */
.L_x_1279:
[----:B------:R-:W-:Y:S01]  /*1ddb0*/  BSSY B1, `(.L_x_1368) ;  /* 0x0000006000017945 */ /* 0x000fe20003800000 */
[----:B------:R-:W-:-:S07]  /*1ddc0*/  IMAD.MOV.U32 R15, RZ, RZ, -0x1 ;  /* 0xffffffffff0f7424 */ /* 0x000fce00078e00ff */
[----:B0----5:R-:W-:Y:S05]  /*1ddd0*/  WARPSYNC.COLLECTIVE R15, `(.L_x_1369) ;  /* 0x000000000f0c7348 */ /* 0x021fea0003c00000 */
[----:B------:R-:W-:Y:S02]  /*1dde0*/  ELECT P6, UR62, PT ;  /* 0x00000000003e782f */ /* 0x000fe400038c0000 */
[----:B------:R-:W-:Y:S01]  /*1ddf0*/  MOV R14, UR62 ;  /* 0x0000003e000e7c02 */ /* 0x000fe20008000f00 */
[----:B0----5:R-:W-:Y:S10]  /*1de00*/  ENDCOLLECTIVE ;  /* 0x000000000000791b */ /* 0x021ff40003800000 */
.L_x_1369:
[----:B------:R-:W-:Y:S05]  /*1de10*/  BSYNC B1 ;  /* 0x0000000000017941 */ /* 0x000fea0003800000 */
.L_x_1368:
[----:B------:R-:W-:Y:S05]  /*1de20*/  BRA `(.L_x_1370) ;  /* 0xffffffd400247947 */ /* 0x000fea000383ffff */
.L_x_1281:
[----:B0-----:R0:W1:Y:S02]  /*1de30*/  SYNCS.PHASECHK.TRANS64.TRYWAIT P1, [R4+URZ+0x13240], R3 ;  /* 0x01324003040075a7 */ /* 0x001064000802017f */
[----:B-1----:R-:W-:Y:S05]  /*1de40*/  @!P1 NANOSLEEP.SYNCS 0x989680 ;  /* 0x009896800000995d */ /* 0x002fea0003900000 */
[----:B------:R-:W1:Y:S02]  /*1de50*/  @!P1 SYNCS.PHASECHK.TRANS64 P1, [R4+URZ+0x13240], R3 ;  /* 0x01324003040095a7 */ /* 0x000e64000802007f */
[----:B-1----:R-:W-:Y:S05]  /*1de60*/  @!P1 BRA `(.L_x_1281) ;  /* 0xfffffffc00f09947 */ /* 0x002fea000383ffff */
[----:B------:R-:W-:Y:S05]  /*1de70*/  BRA `(.L_x_1371) ;  /* 0xffffffd4004c7947 */ /* 0x000fea000383ffff */
.L_x_1283:
[----:B-1----:R1:W2:Y:S02]  /*1de80*/  SYNCS.PHASECHK.TRANS64.TRYWAIT P1, [R5+URZ+0x13240], R0 ;  /* 0x01324000050075a7 */ /* 0x0022a4000802017f */
[----:B--2---:R-:W-:Y:S05]  /*1de90*/  @!P1 NANOSLEEP.SYNCS 0x989680 ;  /* 0x009896800000995d */ /* 0x004fea0003900000 */
[----:B------:R-:W2:Y:S02]  /*1dea0*/  @!P1 SYNCS.PHASECHK.TRANS64 P1, [R5+URZ+0x13240], R0 ;  /* 0x01324000050095a7 */ /* 0x000ea4000802007f */
[----:B--2---:R-:W-:Y:S05]  /*1deb0*/  @!P1 BRA `(.L_x_1283) ;  /* 0xfffffffc00f09947 */ /* 0x004fea000383ffff */
[----:B------:R-:W-:Y:S05]  /*1dec0*/  BRA `(.L_x_1372) ;  /* 0xffffffd4005c7947 */ /* 0x000fea000383ffff */
.L_x_1285:
[----:B--2---:R2:W3:Y:S02]  /*1ded0*/  SYNCS.PHASECHK.TRANS64.TRYWAIT P1, [R4+URZ+0x13260], R3 ;  /* 0x01326003040075a7 */ /* 0x0044e4000802017f */
[----:B---3--:R-:W-:Y:S05]  /*1dee0*/  @!P1 NANOSLEEP.SYNCS 0x989680 ;  /* 0x009896800000995d */ /* 0x008fea0003900000 */
[----:B------:R-:W3:Y:S02]  /*1def0*/  @!P1 SYNCS.PHASECHK.TRANS64 P1, [R4+URZ+0x13260], R3 ;  /* 0x01326003040095a7 */ /* 0x000ee4000802007f */
[----:B---3--:R-:W-:Y:S05]  /*1df00*/  @!P1 BRA `(.L_x_1285) ;  /* 0xfffffffc00f09947 */ /* 0x008fea000383ffff */
[----:B------:R-:W-:Y:S05]  /*1df10*/  BRA `(.L_x_1373) ;  /* 0xffffffd400587947 */ /* 0x000fea000383ffff */
.L_x_1287:
[----:B---3--:R3:W4:Y:S02]  /*1df20*/  SYNCS.PHASECHK.TRANS64.TRYWAIT P1, [R5+URZ+0x13260], R0 ;  /* 0x01326000050075a7 */ /* 0x008724000802017f */
[----:B----4-:R-:W-:Y:S05]  /*1df30*/  @!P1 NANOSLEEP.SYNCS 0x989680 ;  /* 0x009896800000995d */ /* 0x010fea0003900000 */
[----:B------:R-:W4:Y:S02]  /*1df40*/  @!P1 SYNCS.PHASECHK.TRANS64 P1, [R5+URZ+0x13260], R0 ;  /* 0x01326000050095a7 */ /* 0x000f24000802007f */
[----:B----4-:R-:W-:Y:S05]  /*1df50*/  @!P1 BRA `(.L_x_1287) ;  /* 0xfffffffc00f09947 */ /* 0x010fea000383ffff */
[----:B------:R-:W-:Y:S05]  /*1df60*/  BRA `(.L_x_1374) ;  /* 0xffffffd400547947 */ /* 0x000fea000383ffff */
.L_x_1289:
[----:B----4-:R4:W0:Y:S02]  /*1df70*/  SYNCS.PHASECHK.TRANS64.TRYWAIT P1, [R4+URZ+0x13280], R3 ;  /* 0x01328003040075a7 */ /* 0x010824000802017f */
[----:B0-----:R-:W-:Y:S05]  /*1df80*/  @!P1 NANOSLEEP.SYNCS 0x989680 ;  /* 0x009896800000995d */ /* 0x001fea0003900000 */
[----:B------:R-:W0:Y:S02]  /*1df90*/  @!P1 SYNCS.PHASECHK.TRANS64 P1, [R4+URZ+0x13280], R3 ;  /* 0x01328003040095a7 */ /* 0x000e24000802007f */
[----:B0-----:R-:W-:Y:S05]  /*1dfa0*/  @!P1 BRA `(.L_x_1289) ;  /* 0xfffffffc00f09947 */ /* 0x001fea000383ffff */
[----:B------:R-:W-:Y:S05]  /*1dfb0*/  BRA `(.L_x_1375) ;  /* 0xffffffd400507947 */ /* 0x000fea000383ffff */
.L_x_1376:
        /* <DEDUP_REMOVED lines=12> */
.L_x_2751:


//--------------------- .text._ZN7cutlass13device_kernelIN5flash11enable_sm90INS1_16FlashAttnFwdSm90INS1_25CollectiveMainloopFwdSm90ILi2EN4cute5tupleIJNS5_1CILi1EEES8_S8_EEENS6_IJNS7_ILi192EEENS7_ILi160EEENS7_ILi64EEEEEELi64ENS_12float_e4m3_tEfNS_4arch4Sm90ELb0ELb1ELb1ELb1ELb1ELb1ELb0ELb1ELb1ELb1ELb0ELb0EEENS1_21CollectiveEpilogueFwdINS6_IJSA_SC_SB_EEES9_NS_10bfloat16_tESG_Li384ELb1ELb1ELb0ELb1EEENS1_36VarlenDynamicPersistentTileSchedulerILi192ELi160ELi384ELi128ELb0ELb1ELb1ELb1ELb0ELb1EEEEEEEEEvNT_6ParamsE --------------------------
	.section	.text._ZN7cutlass13device_kernelIN5flash11enable_sm90INS1_16FlashAttnFwdSm90INS1_25CollectiveMainloopFwdSm90ILi2EN4cute5tupleIJNS5_1CILi1EEES8_S8_EEENS6_IJNS7_ILi192EEENS7_ILi160EEENS7_ILi64EEEEEELi64ENS_12float_e4m3_tEfNS_4arch4Sm90ELb0ELb1ELb1ELb1ELb1ELb1ELb0ELb1ELb1ELb1ELb0ELb0EEENS1_21CollectiveEpilogueFwdINS6_IJSA_SC_SB_EEES9_NS_10bfloat16_tESG_Li384ELb1ELb1ELb0ELb1EEENS1_36VarlenDynamicPersistentTileSchedulerILi192ELi160ELi384ELi128ELb0ELb1ELb1ELb1ELb0ELb1EEEEEEEEEvNT_6ParamsE,"ax",@progbits
	.align	128
.text._ZN7cutlass13device_kernelIN5flash11enable_sm90INS1_16FlashAttnFwdSm90INS1_25CollectiveMainloopFwdSm90ILi2EN4cute5tupleIJNS5_1CILi1EEES8_S8_EEENS6_IJNS7_ILi192EEENS7_ILi160EEENS7_ILi64EEEEEELi64ENS_12float_e4m3_tEfNS_4arch4Sm90ELb0ELb1ELb1ELb1ELb1ELb1ELb0ELb1ELb1ELb1ELb0ELb0EEENS1_21CollectiveEpilogueFwdINS6_IJSA_SC_SB_EEES9_NS_10bfloat16_tESG_Li384ELb1ELb1ELb0ELb1EEENS1_36VarlenDynamicPersistentTileSchedulerILi192ELi160ELi384ELi128ELb0ELb1ELb1ELb1ELb0ELb1EEEEEEEEEvNT_6ParamsE:
        .type           _ZN7cutlass13device_kernelIN5flash11enable_sm90INS1_16FlashAttnFwdSm90INS1_25CollectiveMainloopFwdSm90ILi2EN4cute5tupleIJNS5_1CILi1EEES8_S8_EEENS6_IJNS7_ILi192EEENS7_ILi160EEENS7_ILi64EEEEEELi64ENS_12float_e4m3_tEfNS_4arch4Sm90ELb0ELb1ELb1ELb1ELb1ELb1ELb0ELb1ELb1ELb1ELb0ELb0EEENS1_21CollectiveEpilogueFwdINS6_IJSA_SC_SB_EEES9_NS_10bfloat16_tESG_Li384ELb1ELb1ELb0ELb1EEENS1_36VarlenDynamicPersistentTileSchedulerILi192ELi160ELi384ELi128ELb0ELb1ELb1ELb1ELb0ELb1EEEEEEEEEvNT_6ParamsE,@function
        .size           _ZN7cutlass13device_kernelIN5flash11enable_sm90INS1_16FlashAttnFwdSm90INS1_25CollectiveMainloopFwdSm90ILi2EN4cute5tupleIJNS5_1CILi1EEES8_S8_EEENS6_IJNS7_ILi192EEENS7_ILi160EEENS7_ILi64EEEEEELi64ENS_12float_e4m3_tEfNS_4arch4Sm90ELb0ELb1ELb1ELb1ELb1ELb1ELb0ELb1ELb1ELb1ELb0ELb0EEENS1_21CollectiveEpilogueFwdINS6_IJSA_SC_SB_EEES9_NS_10bfloat16_tESG_Li384ELb1ELb1ELb0ELb1EEENS1_36VarlenDynamicPersistentTileSchedulerILi192ELi160ELi384ELi128ELb0ELb1ELb1ELb1ELb0ELb1EEEEEEEEEvNT_6ParamsE,(.L_x_2752 - _ZN7cutlass13device_kernelIN5flash11enable_sm90INS1_16FlashAttnFwdSm90INS1_25CollectiveMainloopFwdSm90ILi2EN4cute5tupleIJNS5_1CILi1EEES8_S8_EEENS6_IJNS7_ILi192EEENS7_ILi160EEENS7_ILi64EEEEEELi64ENS_12float_e4m3_tEfNS_4arch4Sm90ELb0ELb1ELb1ELb1ELb1ELb1ELb0ELb1ELb1ELb1ELb0ELb0EEENS1_21CollectiveEpilogueFwdINS6_IJSA_SC_SB_EEES9_NS_10bfloat16_tESG_Li384ELb1ELb1ELb0ELb1EEENS1_36VarlenDynamicPersistentTileSchedulerILi192ELi160ELi384ELi128ELb0ELb1ELb1ELb1ELb0ELb1EEEEEEEEEvNT_6ParamsE)
        .other          _ZN7cutlass13device_kernelIN5flash11enable_sm90INS1_16FlashAttnFwdSm90INS1_25CollectiveMainloopFwdSm90ILi2EN4cute5tupleIJNS5_1CILi1EEES8_S8_EEENS6_IJNS7_ILi192EEENS7_ILi160EEENS7_ILi64EEEEEELi64ENS_12float_e4m3_tEfNS_4arch4Sm90ELb0ELb1ELb1ELb1ELb1ELb1ELb0ELb1ELb1ELb1ELb0ELb0EEENS1_21CollectiveEpilogueFwdINS6_IJSA_SC_SB_EEES9_NS_10bfloat16_tESG_Li384ELb1ELb1ELb0ELb1EEENS1_36VarlenDynamicPersistentTileSchedulerILi192ELi160ELi384ELi128ELb0ELb1ELb1ELb1ELb0ELb1EEEEEEEEEvNT_6ParamsE,@"STO_CUDA_ENTRY STV_DEFAULT"
_ZN7cutlass13device_kernelIN5flash11enable_sm90INS1_16FlashAttnFwdSm90INS1_25CollectiveMainloopFwdSm90ILi2EN4cute5tupleIJNS5_1CILi1EEES8_S8_EEENS6_IJNS7_ILi192EEENS7_ILi160EEENS7_ILi64EEEEEELi64ENS_12float_e4m3_tEfNS_4arch4Sm90ELb0ELb1ELb1ELb1ELb1ELb1ELb0ELb1ELb1ELb1ELb0ELb0EEENS1_21CollectiveEpilogueFwdINS6_IJSA_SC_SB_EEES9_NS_10bfloat16_tESG_Li384ELb1ELb1ELb0ELb1EEENS1_36VarlenDynamicPersistentTileSchedulerILi192ELi160ELi384ELi128ELb0ELb1ELb1ELb1ELb0ELb1EEEEEEEEEvNT_6ParamsE:
        /* <DEDUP_REMOVED lines=17> */
.L_x_1378:
[----:B------:R-:W-:Y:S05]  /*0110*/  BSYNC B0 ;  /* 0x0000000000007941 */ /* 0x000fea0003800000 */
.L_x_1377:
[----:B------:R-:W-:Y:S01]  /*0120*/  VOTEU.ANY UP0, P0 ;  /* 0x00000000003f7886 */ /* 0x000fe20000000100 */
[----:B------:R-:W0:Y:S01]  /*0130*/  SHFL.IDX PT, R2, R0, RZ, 0x1f ;  /* 0x00001fff00027589 */ /* 0x000e2200000e0000 */
[----:B------:R-:W-:Y:S01]  /*0140*/  UMOV UR4, 0x80 ;  /* 0x0000008000047882 */ /* 0x000fe20000000000 */
[----:B------:R-:W-:Y:S01]  /*0150*/  UMOV UR7, 0x180 ;  /* 0x0000018000077882 */ /* 0x000fe20000000000 */
[----:B------:R-:W-:Y:S01]  /*0160*/  VOTEU.ANY UP1, P0 ;  /* 0x00000000003f7886 */ /* 0x000fe20000020100 */
[----:B------:R-:W1:Y:S01]  /*0170*/  @UP0 S2UR UR8, SR_CgaCtaId ;  /* 0x00000000000809c3 */ /* 0x000e620000008800 */
[----:B------:R-:W-:Y:S01]  /*0180*/  @UP0 UMOV UR6, 0x400 ;  /* 0x0000040000060882 */ /* 0x000fe20000000000 */
[----:B------:R-:W-:-:S04]  /*0190*/  @UP0 UIADD3 UR4, -UR4, 0x100000, URZ ;  /* 0x0010000004040890 */ /* 0x000fc8000fffe13f */
[----:B------:R-:W-:Y:S02]  /*01a0*/  @UP0 USHF.L.U32 UR5, UR4, 0xb, URZ ;  /* 0x0000000b04050899 */ /* 0x000fe4000800063f */
[----:B------:R-:W-:Y:S01]  /*01b0*/  @UP0 USHF.L.U32 UR4, UR4, 0x1, URZ ;  /* 0x0000000104040899 */ /* 0x000fe2000800063f */
[----:B0-----:R-:W-:Y:S02]  /*01c0*/  ISETP.NE.AND P1, PT, R2, RZ, PT ;  /* 0x000000ff0200720c */ /* 0x001fe40003f25270 */
[----:B------:R-:W-:Y:S01]  /*01d0*/  SHF.R.U32.HI R2, RZ, 0x7, R3 ;  /* 0x00000007ff027819 */ /* 0x000fe20000011603 */
[----:B-1----:R-:W-:Y:S02]  /*01e0*/  @UP0 ULEA UR8, UR8, UR6, 0x18 ;  /* 0x0000000608080291 */ /* 0x002fe4000f8ec03f */
[----:B------:R-:W-:-:S04]  /*01f0*/  @UP0 UIADD3 UR6, -UR7, 0x100000, URZ ;  /* 0x0010000007060890 */ /* 0x000fc8000fffe13f */
[----:B------:R-:W-:Y:S02]  /*0200*/  @UP0 USHF.L.U32 UR7, UR6, 0xb, URZ ;  /* 0x0000000b06070899 */ /* 0x000fe4000800063f */
[----:B------:R-:W-:Y:S01]  /*0210*/  @UP0 USHF.L.U32 UR6, UR6, 0x1, URZ ;  /* 0x0000000106060899 */ /* 0x000fe2000800063f */
[----:B------:R-:W-:Y:S01]  /*0220*/  VOTEU.ANY UP0, P0 ;  /* 0x00000000003f7886 */ /* 0x000fe20000000100 */
[----:B------:R-:W0:Y:S04]  /*0230*/  SHFL.IDX PT, R2, R2, RZ, 0x1f ;  /* 0x00001fff02027589 */ /* 0x000e2800000e0000 */
[----:B------:R-:W1:Y:S02]  /*0240*/  FENCE.VIEW.ASYNC.S ;  /* 0x00000000000073c6 */ /* 0x000e640000000000 */
[----:B-1----:R1:W2:Y:S04]  /*0250*/  @UP0 SYNCS.EXCH.64 URZ, [UR8+0x13200], UR4 ;  /* 0x01320004083f05b2 */ /* 0x0022a80008000100 */
[----:B------:R1:W3:Y:S01]  /*0260*/  @UP1 SYNCS.EXCH.64 URZ, [UR8+0x13220], UR6 ;  /* 0x01322006083f15b2 */ /* 0x0002e20008000100 */
[----:B------:R-:W-:Y:S05]  /*0270*/  @P1 BRA `(.L_x_1379) ;  /* 0x0000000000481947 */ /* 0x000fea0003800000 */
[----:B-1----:R-:W1:Y:S01]  /*0280*/  S2UR UR5, SR_CgaCtaId ;  /* 0x00000000000579c3 */ /* 0x002e620000008800 */
[----:B------:R-:W-:Y:S01]  /*0290*/  UMOV UR4, 0x400 ;  /* 0x0000040000047882 */ /* 0x000fe20000000000 */
[----:B------:R-:W-:Y:S01]  /*02a0*/  UMOV UR6, 0x80 ;  /* 0x0000008000067882 */ /* 0x000fe20000000000 */
[----:B------:R-:W-:Y:S01]  /*02b0*/  UMOV UR7, 0x180 ;  /* 0x0000018000077882 */ /* 0x000fe20000000000 */
[----:B------:R-:W-:Y:S01]  /*02c0*/  ELECT P0, URZ, PT ;  /* 0x00000000003f782f */ /* 0x000fe20003800000 */
[----:B-1----:R-:W-:Y:S02]  /*02d0*/  ULEA UR8, UR5, UR4, 0x18 ;  /* 0x0000000405087291 */ /* 0x002fe4000f8ec03f */
[----:B------:R-:W-:-:S04]  /*02e0*/  UIADD3 UR4, -UR6, 0x100000, URZ ;  /* 0x0010000006047890 */ /* 0x000fc8000fffe13f */
[----:B------:R-:W-:Y:S02]  /*02f0*/  USHF.L.U32 UR5, UR4, 0xb, URZ ;  /* 0x0000000b04057899 */ /* 0x000fe4000800063f */
[----:B------:R-:W-:Y:S02]  /*0300*/  USHF.L.U32 UR4, UR4, 0x1, URZ ;  /* 0x0000000104047899 */ /* 0x000fe4000800063f */
[----:B------:R-:W-:-:S04]  /*0310*/  UIADD3 UR6, -UR7, 0x100000, URZ ;  /* 0x0010000007067890 */ /* 0x000fc8000fffe13f */
[----:B------:R-:W-:Y:S02]  /*0320*/  USHF.L.U32 UR7, UR6, 0xb, URZ ;  /* 0x0000000b06077899 */ /* 0x000fe4000800063f */
[----:B------:R-:W-:Y:S01]  /*0330*/  USHF.L.U32 UR6, UR6, 0x1, URZ ;  /* 0x0000000106067899 */ /* 0x000fe2000800063f */
[----:B------:R-:W1:Y:S03]  /*0340*/  FENCE.VIEW.ASYNC.S ;  /* 0x00000000000073c6 */ /* 0x000e660000000000 */
[----:B-1----:R4:W1:Y:S08]  /*0350*/  SYNCS.EXCH.64 URZ, [UR8+0x13230], UR4 ;  /* 0x01323004083f75b2 */ /* 0x0028700008000100 */
[----:B------:R4:W0:Y:S01]  /*0360*/  SYNCS.EXCH.64 URZ, [UR8+0x13240], UR6 ;  /* 0x01324006083f75b2 */ /* 0x0008220008000100 */
[----:B------:R4:W0:Y:S01]  /*0370*/  SYNCS.EXCH.64 URZ, [UR8+0x13238], UR4 ;  /* 0x01323804083f75b2 */ /* 0x0008220008000100 */
[----:B------:R4:W0:Y:S02]  /*0380*/  SYNCS.EXCH.64 URZ, [UR8+0x13248], UR6 ;  /* 0x01324806083f75b2 */ /* 0x0008240008000100 */
[----:B----4-:R-:W-:Y:S01]  /*0390*/  NOP ;  /* 0x0000000000007918 */ /* 0x010fe20000000000 */
.L_x_1379:
[----:B------:R-:W4:Y:S01]  /*03a0*/  SHFL.IDX PT, R3, R0, RZ, 0x1f ;  /* 0x00001fff00037589 */ /* 0x000f2200000e0000 */
[----:B------:R-:W-:Y:S01]  /*03b0*/  NOP ;  /* 0x0000000000007918 */ /* 0x000fe20000000000 */
[----:B----4-:R-:W-:-:S13]  /*03c0*/  ISETP.NE.AND P0, PT, R3, RZ, PT ;  /* 0x000000ff0300720c */ /* 0x010fda0003f05270 */
        /* <DEDUP_REMOVED lines=19> */
.L_x_1380:
[----:B------:R-:W4:Y:S01]  /*0500*/  SHFL.IDX PT, R3, R0, RZ, 0x1f ;  /* 0x00001fff00037589 */ /* 0x000f2200000e0000 */
[----:B------:R-:W-:Y:S01]  /*0510*/  NOP ;  /* 0x0000000000007918 */ /* 0x000fe20000000000 */
[----:B----4-:R-:W-:-:S13]  /*0520*/  ISETP.NE.AND P0, PT, R3, RZ, PT ;  /* 0x000000ff0300720c */ /* 0x010fda0003f05270 */
[----:B------:R-:W-:Y:S05]  /*0530*/  @P0 BRA `(.L_x_1381) ;  /* 0x0000000000380947 */ /* 0x000fea0003800000 */
[----:B-1----:R-:W1:Y:S01]  /*0540*/  S2UR UR5, SR_CgaCtaId ;  /* 0x00000000000579c3 */ /* 0x002e620000008800 */
[----:B------:R-:W-:Y:S01]  /*0550*/  UMOV UR4, 0x400 ;  /* 0x0000040000047882 */ /* 0x000fe20000000000 */
[----:B------:R-:W-:Y:S01]  /*0560*/  UMOV UR7, 0x80 ;  /* 0x0000008000077882 */ /* 0x000fe20000000000 */
[----:B------:R-:W-:Y:S01]  /*0570*/  ELECT P0, URZ, PT ;  /* 0x00000000003f782f */ /* 0x000fe20003800000 */
[----:B-1----:R-:W-:Y:S02]  /*0580*/  ULEA UR6, UR5, UR4, 0x18 ;  /* 0x0000000405067291 */ /* 0x002fe4000f8ec03f */
[----:B------:R-:W-:-:S04]  /*0590*/  UIADD3 UR4, -UR7, 0x100000, URZ ;  /* 0x0010000007047890 */ /* 0x000fc8000fffe13f */
[----:B------:R-:W-:Y:S02]  /*05a0*/  USHF.L.U32 UR5, UR4, 0xb, URZ ;  /* 0x0000000b04057899 */ /* 0x000fe4000800063f */
[----:B------:R-:W-:Y:S01]  /*05b0*/  USHF.L.U32 UR4, UR4, 0x1, URZ ;  /* 0x0000000104047899 */ /* 0x000fe2000800063f */
[----:B------:R-:W1:Y:S11]  /*05c0*/  FENCE.VIEW.ASYNC.S ;  /* 0x00000000000073c6 */ /* 0x000e760000000000 */
[----:B-1----:R4:W1:Y:S01]  /*05d0*/  SYNCS.EXCH.64 URZ, [UR6+0x13270], UR4 ;  /* 0x01327004063f75b2 */ /* 0x0028620008000100 */
[----:B------:R4:W0:Y:S01]  /*05e0*/  SYNCS.EXCH.64 URZ, [UR6+0x13280], UR4 ;  /* 0x01328004063f75b2 */ /* 0x0008220008000100 */
[----:B------:R4:W0:Y:S01]  /*05f0*/  SYNCS.EXCH.64 URZ, [UR6+0x13278], UR4 ;  /* 0x01327804063f75b2 */ /* 0x0008220008000100 */
[----:B------:R4:W0:Y:S02]  /*0600*/  SYNCS.EXCH.64 URZ, [UR6+0x13288], UR4 ;  /* 0x01328804063f75b2 */ /* 0x0008240008000100 */
[----:B----4-:R-:W-:Y:S01]  /*0610*/  NOP ;  /* 0x0000000000007918 */ /* 0x010fe20000000000 */
.L_x_1381:
        /* <DEDUP_REMOVED lines=22> */
.L_x_1382:
[----:B------:R-:W4:Y:S01]  /*0780*/  SHFL.IDX PT, R4, R0, RZ, 0x1f ;  /* 0x00001fff00047589 */ /* 0x000f2200000e0000 */
[----:B------:R-:W-:Y:S01]  /*0790*/  NOP ;  /* 0x0000000000007918 */ /* 0x000fe20000000000 */
[----:B------:R-:W0:Y:S01]  /*07a0*/  S2R R3, SR_CgaCtaId ;  /* 0x0000000000037919 */ /* 0x000e220000008800 */
[----:B----4-:R-:W-:-:S13]  /*07b0*/  ISETP.NE.AND P0, PT, R4, RZ, PT ;  /* 0x000000ff0400720c */ /* 0x010fda0003f05270 */
[----:B0-----:R-:W-:Y:S05]  /*07c0*/  @P0 BRA `(.L_x_1383) ;  /* 0x0000000000480947 */ /* 0x001fea0003800000 */
[----:B-1----:R-:W0:Y:S01]  /*07d0*/  S2UR UR5, SR_CgaCtaId ;  /* 0x00000000000579c3 */ /* 0x002e220000008800 */
        /* <DEDUP_REMOVED lines=13> */
[----:B------:R0:W1:Y:S01]  /*08b0*/  SYNCS.EXCH.64 URZ, [UR8+0x132c0], UR6 ;  /* 0x0132c006083f75b2 */ /* 0x0000620008000100 */
[----:B------:R0:W0:Y:S01]  /*08c0*/  SYNCS.EXCH.64 URZ, [UR8+0x132b8], UR4 ;  /* 0x0132b804083f75b2 */ /* 0x0000220008000100 */
[----:B------:R0:W0:Y:S01]  /*08d0*/  SYNCS.EXCH.64 URZ, [UR8+0x132c8], UR6 ;  /* 0x0132c806083f75b2 */ /* 0x0000220008000100 */
[----:B------:R-:W-:Y:S01]  /*08e0*/  NOP ;  /* 0x0000000000007918 */ /* 0x000fe20000000000 */
.L_x_1383:
[----:B------:R-:W-:Y:S01]  /*08f0*/  ISETP.NE.AND P0, PT, R2, RZ, PT ;  /* 0x000000ff0200720c */ /* 0x000fe20003f05270 */
[----:B------:R-:W-:Y:S01]  /*0900*/  IMAD.MOV.U32 R2, RZ, RZ, 0x1 ;  /* 0x00000001ff027424 */ /* 0x000fe200078e00ff */
[----:B------:R-:W-:Y:S01]  /*0910*/  NOP ;  /* 0x0000000000007918 */ /* 0x000fe20000000000 */
[----:B------:R-:W-:Y:S01]  /*0920*/  ULDC.64 UR44, c[0x0][0x208] ;  /* 0x00008200002c7ab9 */ /* 0x000fe20000000a00 */
[----:B------:R-:W-:Y:S02]  /*0930*/  BSSY B8, `(.L_x_1384) ;  /* 0x00023bf000087945 */ /* 0x000fe40003800000 */
[----:B------:R-:W-:-:S05]  /*0940*/  SEL R2, R2, 0x2, !P0 ;  /* 0x0000000202027807 */ /* 0x000fca0004000000 */
[----:B------:R0:W-:Y:S02]  /*0950*/  STL [R1+0x44], R2 ;  /* 0x0000440201007387 */ /* 0x0001e40000100800 */
[----:B01234-:R-:W-:Y:S06]  /*0960*/  BAR.SYNC.DEFER_BLOCKING 0x0 ;  /* 0x0000000000007b1d */ /* 0x01ffec0000010000 */
[----:B------:R-:W-:Y:S05]  /*0970*/  @!P0 BRA `(.L_x_1385) ;  /* 0x000001bc00ec8947 */ /* 0x000fea0003800000 */
.L_x_1386:
        /* <DEDUP_REMOVED lines=16> */
[----:B------:R-:W2:Y:S01]  /*0a80*/  LDL.LU R20, [R1+0x44] ;  /* 0x0000440001147983 */ /* 0x000ea20000300800 */
[----:B------:R-:W0:Y:S02]  /*0a90*/  S2R R0, SR_TID.X ;  /* 0x0000000000007919 */ /* 0x000e240000002100 */
[----:B0-----:R-:W-:-:S05]  /*0aa0*/  VIADD R0, R0, 0xffffff80 ;  /* 0xffffff8000007836 */ /* 0x001fca0000000000 */
[----:B------:R-:W-:-:S04]  /*0ab0*/  SHF.R.S32.HI R3, RZ, 0x1f, R0 ;  /* 0x0000001fff037819 */ /* 0x000fc80000011400 */
[CC--:B------:R-:W-:Y:S02]  /*0ac0*/  LEA.HI R2, R3.reuse, R0.reuse, RZ, 0x7 ;  /* 0x0000000003027211 */ /* 0x0c0fe400078f38ff */
[-C--:B------:R-:W-:Y:S02]  /*0ad0*/  LEA.HI R4, R0, R0.reuse, RZ, 0x1 ;  /* 0x0000000000047211 */ /* 0x080fe400078f08ff */
[----:B------:R-:W-:Y:S02]  /*0ae0*/  LOP3.LUT R9, R2, 0xffffff80, RZ, 0xc0, !PT ;  /* 0xffffff8002097812 */ /* 0x000fe400078ec0ff */
[----:B------:R-:W-:Y:S02]  /*0af0*/  LEA.HI R6, R3, R0, RZ, 0x2 ;  /* 0x0000000003067211 */ /* 0x000fe400078f10ff */
[----:B------:R-:W-:Y:S01]  /*0b00*/  LOP3.LUT R5, R4, 0xfffffffe, RZ, 0xc0, !PT ;  /* 0xfffffffe04057812 */ /* 0x000fe200078ec0ff */
[----:B------:R-:W-:Y:S01]  /*0b10*/  IMAD.IADD R9, R0, 0x1, -R9 ;  /* 0x0000000100097824 */ /* 0x000fe200078e0a09 */
[----:B------:R-:W-:-:S02]  /*0b20*/  LOP3.LUT R11, R6, 0xfffffffc, RZ, 0xc0, !PT ;  /* 0xfffffffc060b7812 */ /* 0x000fc400078ec0ff */
[----:B------:R-:W-:Y:S01]  /*0b30*/  LEA.HI R7, R3, R0, RZ, 0x4 ;  /* 0x0000000003077211 */ /* 0x000fe200078f20ff */
[C---:B------:R-:W-:Y:S01]  /*0b40*/  IMAD.IADD R5, R0.reuse, 0x1, -R5 ;  /* 0x0000000100057824 */ /* 0x040fe200078e0a05 */
[----:B------:R-:W-:Y:S01]  /*0b50*/  SHF.R.S32.HI R8, RZ, 0x1f, R9 ;  /* 0x0000001fff087819 */ /* 0x000fe20000011409 */
[----:B------:R-:W-:Y:S01]  /*0b60*/  IMAD.IADD R16, R0, 0x1, -R11 ;  /* 0x0000000100107824 */ /* 0x000fe200078e0a0b */
[--C-:B------:R-:W-:Y:S02]  /*0b70*/  SHF.R.S32.HI R0, RZ, 0x2, R6.reuse ;  /* 0x00000002ff007819 */ /* 0x100fe40000011406 */
[----:B------:R-:W-:Y:S02]  /*0b80*/  SHF.R.S32.HI R3, RZ, 0x1f, R6 ;  /* 0x0000001fff037819 */ /* 0x000fe40000011406 */
[----:B------:R-:W-:Y:S02]  /*0b90*/  LEA.HI R10, R8, R9, RZ, 0x2 ;  /* 0x00000009080a7211 */ /* 0x000fe400078f10ff */
[----:B------:R-:W-:-:S02]  /*0ba0*/  LEA.HI R3, R3, R0, RZ, 0x2 ;  /* 0x0000000003037211 */ /* 0x000fc400078f10ff */
[----:B------:R-:W-:Y:S02]  /*0bb0*/  SHF.R.S32.HI R18, RZ, 0x1, R4 ;  /* 0x00000001ff127819 */ /* 0x000fe40000011404 */
[--C-:B------:R-:W-:Y:S02]  /*0bc0*/  SHF.R.S32.HI R12, RZ, 0x2, R10.reuse ;  /* 0x00000002ff0c7819 */ /* 0x100fe4000001140a */
[----:B------:R-:W-:Y:S02]  /*0bd0*/  SHF.R.S32.HI R17, RZ, 0x1f, R10 ;  /* 0x0000001fff117819 */ /* 0x000fe4000001140a */
[----:B------:R-:W-:Y:S02]  /*0be0*/  LOP3.LUT R3, R3, 0xfffffffc, RZ, 0xc0, !PT ;  /* 0xfffffffc03037812 */ /* 0x000fe400078ec0ff */
[----:B------:R-:W-:Y:S02]  /*0bf0*/  SHF.R.S32.HI R2, RZ, 0x7, R2 ;  /* 0x00000007ff027819 */ /* 0x000fe40000011402 */
[----:B------:R-:W-:-:S02]  /*0c00*/  LEA.HI R4, R4, R18, RZ, 0x1 ;  /* 0x0000001204047211 */ /* 0x000fc400078f08ff */
[----:B------:R-:W-:Y:S01]  /*0c10*/  LEA.HI R17, R17, R12, RZ, 0x3 ;  /* 0x0000000c11117211 */ /* 0x000fe200078f18ff */
[----:B------:R-:W-:Y:S01]  /*0c20*/  IMAD.IADD R3, R0, 0x1, -R3 ;  /* 0x0000000100037824 */ /* 0x000fe200078e0a03 */
[----:B------:R-:W-:Y:S01]  /*0c30*/  LOP3.LUT R4, R4, 0x3fffffe, RZ, 0xc0, !PT ;  /* 0x03fffffe04047812 */ /* 0x000fe200078ec0ff */
[----:B------:R-:W-:Y:S01]  /*0c40*/  IMAD.HI R6, R2, 0x55555556, RZ ;  /* 0x5555555602067827 */ /* 0x000fe200078e02ff */
[----:B------:R-:W-:Y:S02]  /*0c50*/  LOP3.LUT R17, R17, 0xfffffff8, RZ, 0xc0, !PT ;  /* 0xfffffff811117812 */ /* 0x000fe400078ec0ff */
[----:B------:R-:W-:Y:S01]  /*0c60*/  LEA.HI R8, R8, R9, RZ, 0x5 ;  /* 0x0000000908087211 */ /* 0x000fe200078f28ff */
[----:B------:R-:W-:Y:S01]  /*0c70*/  IMAD.SHL.U32 R3, R3, 0x80, RZ ;  /* 0x0000008003037824 */ /* 0x000fe200078e00ff */
[----:B------:R-:W-:Y:S01]  /*0c80*/  SHF.R.S32.HI R7, RZ, 0x4, R7 ;  /* 0x00000004ff077819 */ /* 0x000fe20000011407 */
[----:B------:R-:W-:Y:S01]  /*0c90*/  IMAD.IADD R4, R18, 0x1, -R4 ;  /* 0x0000000112047824 */ /* 0x000fe200078e0a04 */
[----:B------:R-:W-:Y:S01]  /*0ca0*/  LEA.HI R11, R6, R6, RZ, 0x1 ;  /* 0x00000006060b7211 */ /* 0x000fe200078f08ff */
[----:B------:R-:W-:Y:S01]  /*0cb0*/  IMAD.IADD R17, R12, 0x1, -R17 ;  /* 0x000000010c117824 */ /* 0x000fe200078e0a11 */
[----:B------:R-:W-:-:S02]  /*0cc0*/  LEA.HI R0, R16, R16, RZ, 0x1 ;  /* 0x0000001010007211 */ /* 0x000fc400078f08ff */
[----:B------:R-:W-:Y:S01]  /*0cd0*/  SHF.R.S32.HI R8, RZ, 0x5, R8 ;  /* 0x00000005ff087819 */ /* 0x000fe20000011408 */
[----:B------:R-:W-:Y:S01]  /*0ce0*/  IMAD.SHL.U32 R18, R5, 0x10, RZ ;  /* 0x0000001005127824 */ /* 0x000fe200078e00ff */
[----:B------:R-:W-:Y:S01]  /*0cf0*/  LOP3.LUT R6, R3, 0x180, RZ, 0xc0, !PT ;  /* 0x0000018003067812 */ /* 0x000fe200078ec0ff */
[----:B------:R-:W-:Y:S01]  /*0d00*/  IMAD R4, R7, 0x8, R4 ;  /* 0x0000000807047824 */ /* 0x000fe200078e0204 */
[----:B------:R-:W-:Y:S01]  /*0d10*/  LOP3.LUT R7, R0, 0x1ffffffe, RZ, 0xc0, !PT ;  /* 0x1ffffffe00077812 */ /* 0x000fe200078ec0ff */
[----:B------:R-:W-:Y:S01]  /*0d20*/  IMAD R11, R11, -0x3, R2 ;  /* 0xfffffffd0b0b7824 */ /* 0x000fe200078e0202 */
[----:B------:R-:W-:Y:S01]  /*0d30*/  LOP3.LUT R10, R10, 0x7ffffffc, RZ, 0xc0, !PT ;  /* 0x7ffffffc0a0a7812 */ /* 0x000fe200078ec0ff */
[----:B------:R-:W-:Y:S01]  /*0d40*/  IMAD R8, R8, 0x10, R17 ;  /* 0x0000001008087824 */ /* 0x000fe200078e0211 */
[----:B------:R-:W-:Y:S02]  /*0d50*/  LOP3.LUT R0, R6, 0x10, R18, 0xf8, !PT ;  /* 0x0000001006007812 */ /* 0x000fe400078ef812 */
[----:B------:R-:W-:Y:S01]  /*0d60*/  SHF.R.U32.HI R3, RZ, 0x3, R6 ;  /* 0x00000003ff037819 */ /* 0x000fe20000011606 */
[----:B------:R-:W-:Y:S01]  /*0d70*/  IMAD.IADD R7, R16, 0x1, -R7 ;  /* 0x0000000110077824 */ /* 0x000fe200078e0a07 */
[----:B------:R-:W-:Y:S01]  /*0d80*/  LOP3.LUT R2, R6, 0x30, R18, 0xf8, !PT ;  /* 0x0000003006027812 */ /* 0x000fe200078ef812 */
[----:B------:R-:W-:Y:S01]  /*0d90*/  IMAD R8, R11, 0x40, R8 ;  /* 0x000000400b087824 */ /* 0x000fe200078e0208 */
[-C--:B------:R-:W-:Y:S01]  /*0da0*/  LOP3.LUT R0, R0, R3.reuse, RZ, 0x3c, !PT ;  /* 0x0000000300007212 */ /* 0x080fe200078e3cff */
[----:B------:R-:W-:Y:S01]  /*0db0*/  IMAD.IADD R5, R9, 0x1, -R10 ;  /* 0x0000000109057824 */ /* 0x000fe200078e0a0a */
[----:B------:R-:W-:Y:S01]  /*0dc0*/  LOP3.LUT R3, R2, R3, RZ, 0x3c, !PT ;  /* 0x0000000302037212 */ /* 0x000fe200078e3cff */
[----:B------:R-:W-:Y:S01]  /*0dd0*/  IMAD R2, R7, 0x8, R8 ;  /* 0x0000000807027824 */ /* 0x000fe200078e0208 */
[----:B------:R-:W-:Y:S04]  /*0de0*/  STL [R1+0x48], R6 ;  /* 0x0000480601007387 */ /* 0x000fe80000100800 */
[----:B------:R0:W-:Y:S04]  /*0df0*/  STL [R1+0x3c], R5 ;  /* 0x00003c0501007387 */ /* 0x0001e80000100800 */
[----:B------:R-:W-:Y:S04]  /*0e00*/  STL [R1+0x4], R13 ;  /* 0x0000040d01007387 */ /* 0x000fe80000100800 */
[----:B------:R2:W-:Y:S01]  /*0e10*/  STL [R1+0x40], R2 ;  /* 0x0000400201007387 */ /* 0x0005e20000100800 */
[----:B0-----:R-:W-:-:S03]  /*0e20*/  VIADD R5, R18, 0x20 ;  /* 0x0000002012057836 */ /* 0x001fc60000000000 */
[----:B------:R-:W-:Y:S04]  /*0e30*/  STL [R1+0x8], R14 ;  /* 0x0000080e01007387 */ /* 0x000fe80000100800 */
[----:B------:R-:W-:Y:S04]  /*0e40*/  STL [R1+0xc], R15 ;  /* 0x00000c0f01007387 */ /* 0x000fe80000100800 */
[----:B------:R-:W-:Y:S01]  /*0e50*/  STL [R1+0x58], RZ ;  /* 0x000058ff01007387 */ /* 0x000fe20000100800 */
[----:B------:R-:W-:Y:S01]  /*0e60*/  CS2R R156, SRZ ;  /* 0x00000000009c7805 */ /* 0x000fe2000001ff00 */
[----:B------:R-:W-:Y:S01]  /*0e70*/  IMAD.MOV.U32 R23, RZ, RZ, RZ ;  /* 0x000000ffff177224 */ /* 0x000fe200078e00ff */
[----:B------:R-:W-:-:S02]  /*0e80*/  SHF.R.S32.HI R19, RZ, 0x1f, R18 ;  /* 0x0000001fff137819 */ /* 0x000fc40000011412 */
[----:B--2---:R-:W-:-:S05]  /*0e90*/  LOP3.LUT R2, R20, 0x1, RZ, 0xfc, !PT ;  /* 0x0000000114027812 */ /* 0x004fca00078efcff */
[----:B------:R0:W-:Y:S04]  /*0ea0*/  STL [R1+0x18], R2 ;  /* 0x0000180201007387 */ /* 0x0001e80000100800 */
[----:B------:R-:W-:Y:S01]  /*0eb0*/  STL [R1+0x24], RZ ;  /* 0x000024ff01007387 */ /* 0x000fe20000100800 */
[----:B0-----:R-:W-:-:S03]  /*0ec0*/  IMAD.SHL.U32 R2, R4, 0x40, RZ ;  /* 0x0000004004027824 */ /* 0x001fc600078e00ff */
[----:B------:R0:W-:Y:S01]  /*0ed0*/  STL [R1+0x20], R5 ;  /* 0x0000200501007387 */ /* 0x0001e20000100800 */
[----:B------:R-:W-:Y:S01]  /*0ee0*/  IMAD.IADD R4, R2, 0x1, R0 ;  /* 0x0000000102047824 */ /* 0x000fe200078e0200 */
[----:B------:R-:W-:Y:S02]  /*0ef0*/  IADD3 R0, R22, R2, R3 ;  /* 0x0000000216007210 */ /* 0x000fe40007ffe003 */
[----:B------:R1:W-:Y:S01]  /*0f00*/  STL [R1+0x4c], R2 ;  /* 0x00004c0201007387 */ /* 0x0003e20000100800 */
[----:B0-----:R-:W-:-:S05]  /*0f10*/  SHF.R.S32.HI R5, RZ, 0x1f, R5 ;  /* 0x0000001fff057819 */ /* 0x001fca0000011405 */
[----:B------:R1:W-:Y:S04]  /*0f20*/  STL [R1+0x34], R5 ;  /* 0x0000340501007387 */ /* 0x0003e80000100800 */
[----:B------:R1:W-:Y:S04]  /*0f30*/  STL [R1+0x5c], R0 ;  /* 0x00005c0001007387 */ /* 0x0003e80000100800 */
[----:B------:R1:W-:Y:S02]  /*0f40*/  STL [R1+0x38], R4 ;  /* 0x0000380401007387 */ /* 0x0003e40000100800 */
.L_x_1569:
[----:B0-2--5:R-:W2:Y:S01]  /*0f50*/  LDL R26, [R1+0xc] ;  /* 0x00000c00011a7983 */ /* 0x025ea20000100800 */
[----:B------:R-:W-:Y:S01]  /*0f60*/  ULDC.64 UR4, c[0x0][0xa28] ;  /* 0x00028a0000047ab9 */ /* 0x000fe20000000a00 */
[----:B-1-3--:R-:W2:Y:S01]  /*0f70*/  LDC.64 R4, c[0x0][0xa08] ;  /* 0x00028200ff047b82 */ /* 0x00aea20000000a00 */
[----:B------:R-:W-:Y:S01]  /*0f80*/  ISETP.NE.U32.AND P0, PT, RZ, UR4, PT ;  /* 0x00000004ff007c0c */ /* 0x000fe2000bf05070 */
[----:B------:R-:W3:Y:S01]  /*0f90*/  LDL R30, [R1+0x8] ;  /* 0x00000800011e7983 */ /* 0x000ee20000100800 */
[----:B------:R-:W-:Y:S01]  /*0fa0*/  IMAD.MOV.U32 R11, RZ, RZ, RZ ;  /* 0x000000ffff0b7224 */ /* 0x000fe200078e00ff */
[----:B------:R-:W-:Y:S01]  /*0fb0*/  ULDC.64 UR6, c[0x0][0xa20] ;  /* 0x0002880000067ab9 */ /* 0x000fe20000000a00 */
[----:B------:R-:W-:Y:S01]  /*0fc0*/  ISETP.NE.AND.EX P0, PT, RZ, UR5, PT, P0 ;  /* 0x00000005ff007c0c */ /* 0x000fe2000bf05300 */
[----:B------:R-:W-:Y:S01]  /*0fd0*/  ULDC.64 UR4, c[0x0][0xa18] ;  /* 0x0002860000047ab9 */ /* 0x000fe20000000a00 */
[----:B------:R-:W-:Y:S01]  /*0fe0*/  IMAD.MOV.U32 R49, RZ, RZ, RZ ;  /* 0x000000ffff317224 */ /* 0x000fe200078e00ff */
[----:B------:R-:W-:-:S04]  /*0ff0*/  ISETP.NE.U32.AND P1, PT, RZ, UR4, PT ;  /* 0x00000004ff007c0c */ /* 0x000fc8000bf25070 */
[----:B------:R-:W-:Y:S01]  /*1000*/  ISETP.NE.AND.EX P1, PT, RZ, UR5, PT, P1 ;  /* 0x00000005ff007c0c */ /* 0x000fe2000bf25310 */
[----:B------:R-:W-:Y:S02]  /*1010*/  ULDC.64 UR4, c[0x0][0xa08] ;  /* 0x0002820000047ab9 */ /* 0x000fe40000000a00 */
[----:B------:R-:W-:-:S03]  /*1020*/  ISETP.NE.U32.AND P3, PT, RZ, UR4, PT ;  /* 0x00000004ff007c0c */ /* 0x000fc6000bf65070 */
[----:B------:R-:W0:Y:S08]  /*1030*/  @P0 LDC.64 R2, c[0x0][0xa28] ;  /* 0x00028a00ff020b82 */ /* 0x000e300000000a00 */
[----:B------:R-:W1:Y:S01]  /*1040*/  @P1 LDC.64 R6, c[0x0][0xa18] ;  /* 0x00028600ff061b82 */ /* 0x000e620000000a00 */
[----:B------:R-:W-:Y:S01]  /*1050*/  ULDC UR4, c[0x0][0x288] ;  /* 0x0000a20000047ab9 */ /* 0x000fe20000000800 */
[----:B------:R-:W-:Y:S01]  /*1060*/  ISETP.NE.AND.EX P3, PT, RZ, UR5, PT, P3 ;  /* 0x00000005ff007c0c */ /* 0x000fe2000bf65330 */
[----:B------:R-:W-:Y:S01]  /*1070*/  IMAD.U32 R0, RZ, RZ, UR4 ;  /* 0x00000004ff007e24 */ /* 0x000fe2000f8e00ff */
[----:B------:R-:W-:Y:S01]  /*1080*/  ULDC.64 UR4, c[0x0][0x418] ;  /* 0x0001060000047ab9 */ /* 0x000fe20000000a00 */
[----:B--2---:R-:W-:-:S04]  /*1090*/  IMAD.WIDE R8, R26, 0x4, R4 ;  /* 0x000000041a087825 */ /* 0x004fc800078e0204 */
[----:B-1----:R-:W-:-:S06]  /*10a0*/  @P1 IMAD.WIDE R4, R26, 0x4, R6 ;  /* 0x000000041a041825 */ /* 0x002fcc00078e0206 */
[----:B------:R1:W5:Y:S01]  /*10b0*/  @P3 LDG.E R49, desc[UR44][R8.64] ;  /* 0x0000002c08313981 */ /* 0x000362000c1e1900 */
[----:B0-----:R-:W-:-:S03]  /*10c0*/  @P0 IMAD.WIDE R2, R26, 0x4, R2 ;  /* 0x000000041a020825 */ /* 0x001fc600078e0202 */
[----:B------:R-:W2:Y:S04]  /*10d0*/  @P1 LDG.E R0, desc[UR44][R4.64] ;  /* 0x0000002c04001981 */ /* 0x000ea8000c1e1900 */
[----:B------:R1:W5:Y:S01]  /*10e0*/  @P0 LDG.E R11, desc[UR44][R2.64] ;  /* 0x0000002c020b0981 */ /* 0x000362000c1e1900 */
[----:B------:R-:W-:-:S03]  /*10f0*/  UISETP.NE.U32.AND UP0, UPT, UR4, URZ, UPT ;  /* 0x0000003f0400728c */ /* 0x000fc6000bf05070 */
[----:B------:R-:W-:Y:S01]  /*1100*/  ULDC UR4, c[0x0][0x424] ;  /* 0x0001090000047ab9 */ /* 0x000fe20000000800 */
[----:B------:R-:W-:Y:S01]  /*1110*/  UISETP.NE.AND.EX UP0, UPT, UR5, URZ, UPT, UP0 ;  /* 0x0000003f0500728c */ /* 0x000fe2000bf05300 */
[----:B------:R-:W-:Y:S02]  /*1120*/  ISETP.NE.U32.AND P2, PT, RZ, UR6, PT ;  /* 0x00000006ff007c0c */ /* 0x000fe4000bf45070 */
[----:B------:R-:W-:Y:S01]  /*1130*/  ULDC UR5, c[0x0][0x2f0] ;  /* 0x0000bc0000057ab9 */ /* 0x000fe20000000800 */
[----:B------:R-:W-:Y:S01]  /*1140*/  USEL UR4, UR4, 0x1, UP0 ;  /* 0x0000000104047887 */ /* 0x000fe20008000000 */
[----:B------:R-:W-:-:S03]  /*1150*/  ISETP.NE.AND.EX P2, PT, RZ, UR7, PT, P2 ;  /* 0x00000007ff007c0c */ /* 0x000fc6000bf45320 */
[----:B------:R-:W-:-:S03]  /*1160*/  UIMAD UR4, UR4, UR5, URZ ;  /* 0x00000005040472a4 */ /* 0x000fc6000f8e023f */
[----:B------:R-:W-:Y:S01]  /*1170*/  ULDC UR5, c[0x0][0x348] ;  /* 0x0000d20000057ab9 */ /* 0x000fe20000000800 */
[----:B--2---:R1:W-:Y:S04]  /*1180*/  STL [R1+0x10], R0 ;  /* 0x0000100001007387 */ /* 0x0043e80000100800 */
[----:B---3--:R1:W-:Y:S04]  /*1190*/  STL [R1+0x50], R30 ;  /* 0x0000501e01007387 */ /* 0x0083e80000100800 */
[----:B------:R1:W-:Y:S01]  /*11a0*/  STL [R1+0x54], R26 ;  /* 0x0000541a01007387 */ /* 0x0003e20000100800 */
[----:B------:R-:W-:Y:S01]  /*11b0*/  IMAD.MOV.U32 R10, RZ, RZ, R0 ;  /* 0x000000ffff0a7224 */ /* 0x000fe200078e0000 */
[----:B------:R-:W-:Y:S06]  /*11c0*/  @P1 BRA `(.L_x_1388) ;  /* 0x0000000000281947 */ /* 0x000fec0003800000 */
[----:B------:R-:W-:Y:S02]  /*11d0*/  ULDC.64 UR6, c[0x0][0xa00] ;  /* 0x0002800000067ab9 */ /* 0x000fe40000000a00 */
[----:B------:R-:W-:-:S04]  /*11e0*/  ISETP.NE.U32.AND P0, PT, RZ, UR6, PT ;  /* 0x00000006ff007c0c */ /* 0x000fc8000bf05070 */
[----:B------:R-:W-:-:S13]  /*11f0*/  ISETP.NE.AND.EX P0, PT, RZ, UR7, PT, P0 ;  /* 0x00000007ff007c0c */ /* 0x000fda000bf05300 */
[----:B------:R-:W-:Y:S05]  /*1200*/  @!P0 BRA `(.L_x_1388) ;  /* 0x0000000000188947 */ /* 0x000fea0003800000 */
[----:B-1----:R-:W0:Y:S02]  /*1210*/  LDC.64 R2, c[0x0][0xa00] ;  /* 0x00028000ff027b82 */ /* 0x002e240000000a00 */
[----:B0-----:R-:W-:-:S05]  /*1220*/  IMAD.WIDE R2, R26, 0x4, R2 ;  /* 0x000000041a027825 */ /* 0x001fca00078e0202 */
[----:B------:R-:W2:Y:S04]  /*1230*/  LDG.E R0, desc[UR44][R2.64] ;  /* 0x0000002c02007981 */ /* 0x000ea8000c1e1900 */
[----:B------:R-:W2:Y:S02]  /*1240*/  LDG.E R5, desc[UR44][R2.64+0x4] ;  /* 0x0000042c02057981 */ /* 0x000ea4000c1e1900 */
[----:B--2---:R-:W-:-:S05]  /*1250*/  IMAD.IADD R10, R5, 0x1, -R0 ;  /* 0x00000001050a7824 */ /* 0x004fca00078e0a00 */
[----:B------:R0:W-:Y:S02]  /*1260*/  STL [R1+0x10], R10 ;  /* 0x0000100a01007387 */ /* 0x0001e40000100800 */
.L_x_1388:
[----:B------:R-:W-:Y:S02]  /*1270*/  IMAD.U32 R46, RZ, RZ, UR5 ;  /* 0x00000005ff2e7e24 */ /* 0x000fe4000f8e00ff */
[----:B------:R-:W-:Y:S01]  /*1280*/  IMAD.U32 R24, RZ, RZ, UR4 ;  /* 0x00000004ff187e24 */ /* 0x000fe2000f8e00ff */
[----:B------:R-:W-:Y:S06]  /*1290*/  @!P2 BRA `(.L_x_1389) ;  /* 0x000000000010a947 */ /* 0x000fec0003800000 */
[----:B------:R-:W2:Y:S02]  /*12a0*/  LDC.64 R24, c[0x0][0xa20] ;  /* 0x00028800ff187b82 */ /* 0x000ea40000000a00 */
[----:B--2---:R-:W-:-:S06]  /*12b0*/  IMAD.WIDE R24, R26, 0x4, R24 ;  /* 0x000000041a187825 */ /* 0x004fcc00078e0218 */
[----:B------:R2:W5:Y:S01]  /*12c0*/  LDG.E R24, desc[UR44][R24.64] ;  /* 0x0000002c18187981 */ /* 0x000562000c1e1900 */
[----:B------:R-:W-:Y:S05]  /*12d0*/  BRA `(.L_x_1390) ;  /* 0x0000000000107947 */ /* 0x000fea0003800000 */
.L_x_1389:
[----:B------:R-:W-:Y:S05]  /*12e0*/  @!P3 BRA `(.L_x_1390) ;  /* 0x00000000000cb947 */ /* 0x000fea0003800000 */
[----:B-1----:R-:W2:Y:S04]  /*12f0*/  LDG.E R3, desc[UR44][R8.64] ;  /* 0x0000002c08037981 */ /* 0x002ea8000c1e1900 */
[----:B------:R-:W2:Y:S02]  /*1300*/  LDG.E R24, desc[UR44][R8.64+0x4] ;  /* 0x0000042c08187981 */ /* 0x000ea4000c1e1900 */
[----:B--2---:R-:W-:-:S07]  /*1310*/  IMAD.IADD R24, R24, 0x1, -R3 ;  /* 0x0000000118187824 */ /* 0x004fce00078e0a03 */
.L_x_1390:
[----:B------:R-:W-:Y:S01]  /*1320*/  ULDC.64 UR4, c[0x0][0xa10] ;  /* 0x0002840000047ab9 */ /* 0x000fe20000000a00 */
[----:B-1----:R-:W3:Y:S01]  /*1330*/  LDL R8, [R1+0x4] ;  /* 0x0000040001087983 */ /* 0x002ee20000100800 */
[----:B------:R-:W-:Y:S01]  /*1340*/  ISETP.NE.U32.AND P0, PT, RZ, UR4, PT ;  /* 0x00000004ff007c0c */ /* 0x000fe2000bf05070 */
[----:B------:R-:W1:Y:S03]  /*1350*/  LDC R6, c[0x0][0x448] ;  /* 0x00011200ff067b82 */ /* 0x000e660000000800 */
[----:B------:R-:W-:Y:S01]  /*1360*/  ISETP.NE.AND.EX P0, PT, RZ, UR5, PT, P0 ;  /* 0x00000005ff007c0c */ /* 0x000fe2000bf05300 */
[----:B------:R-:W-:Y:S02]  /*1370*/  ULDC.64 UR4, c[0x0][0xa30] ;  /* 0x00028c0000047ab9 */ /* 0x000fe40000000a00 */
[----:B------:R-:W-:Y:S01]  /*1380*/  ISETP.NE.U32.AND P1, PT, RZ, UR4, PT ;  /* 0x00000004ff007c0c */ /* 0x000fe2000bf25070 */
[----:B-----5:R-:W-:Y:S01]  /*1390*/  IMAD.MOV.U32 R45, RZ, RZ, R24 ;  /* 0x000000ffff2d7224 */ /* 0x020fe200078e0018 */
[----:B------:R-:W4:Y:S02]  /*13a0*/  LDC.64 R12, c[0x0][0x9e0] ;  /* 0x00027800ff0c7b82 */ /* 0x000f240000000a00 */
[----:B------:R-:W-:-:S06]  /*13b0*/  ISETP.NE.AND.EX P1, PT, RZ, UR5, PT, P1 ;  /* 0x00000005ff007c0c */ /* 0x000fcc000bf25310 */
[----:B------:R-:W0:Y:S08]  /*13c0*/  @P0 LDC.64 R2, c[0x0][0xa10] ;  /* 0x00028400ff020b82 */ /* 0x000e300000000a00 */
[----:B------:R-:W2:Y:S01]  /*13d0*/  @P1 LDC.64 R4, c[0x0][0xa30] ;  /* 0x00028c00ff041b82 */ /* 0x000ea20000000a00 */
[----:B0-----:R-:W-:-:S05]  /*13e0*/  @P0 IMAD.WIDE R2, R26, 0x4, R2 ;  /* 0x000000041a020825 */ /* 0x001fca00078e0202 */
[----:B------:R-:W3:Y:S04]  /*13f0*/  @P0 LDG.E R0, desc[UR44][R2.64] ;  /* 0x0000002c02000981 */ /* 0x000ee8000c1e1900 */
[----:B------:R0:W3:Y:S01]  /*1400*/  @P0 LDG.E R7, desc[UR44][R2.64+0x4] ;  /* 0x0000042c02070981 */ /* 0x0000e2000c1e1900 */
[----:B--2---:R-:W-:-:S05]  /*1410*/  @P1 IMAD.WIDE R4, R26, 0x4, R4 ;  /* 0x000000041a041825 */ /* 0x004fca00078e0204 */
[----:B------:R2:W5:Y:S01]  /*1420*/  @P1 LDG.E R45, desc[UR44][R4.64] ;  /* 0x0000002c042d1981 */ /* 0x000562000c1e1900 */
[----:B-1----:R-:W-:Y:S01]  /*1430*/  ISETP.NE.AND P1, PT, R6, 0x1, PT ;  /* 0x000000010600780c */ /* 0x002fe20003f25270 */
[----:B------:R-:W-:Y:S01]  /*1440*/  IMAD.IADD R11, R24, 0x1, -R11 ;  /* 0x00000001180b7824 */ /* 0x000fe200078e0a0b */
[----:B----4-:R-:W-:-:S11]  /*1450*/  ISETP.GE.AND P2, PT, R13, 0x1, PT ;  /* 0x000000010d00780c */ /* 0x010fd60003f46270 */
[----:B------:R-:W1:Y:S08]  /*1460*/  @P1 LDC R9, c[0x0][0x44c] ;  /* 0x00011300ff091b82 */ /* 0x000e700000000800 */
[----:B------:R-:W4:Y:S01]  /*1470*/  @P1 LDC R6, c[0x0][0x450] ;  /* 0x00011400ff061b82 */ /* 0x000f220000000800 */
[----:B---3--:R-:W-:-:S04]  /*1480*/  IMAD R14, R8, 0xc0, RZ ;  /* 0x000000c0080e7824 */ /* 0x008fc800078e02ff */
[----:B0-----:R-:W-:Y:S01]  /*1490*/  VIADD R2, R14, 0xbf ;  /* 0x000000bf0e027836 */ /* 0x001fe20000000000 */
[----:B------:R2:W-:Y:S03]  /*14a0*/  STL [R1+0x2c], R14 ;  /* 0x00002c0e01007387 */ /* 0x0005e60000100800 */
[----:B-1----:R-:W-:-:S05]  /*14b0*/  @P1 IMAD.HI.U32 R3, R2, R9, RZ ;  /* 0x0000000902031227 */ /* 0x002fca00078e00ff */
[----:B----4-:R-:W-:Y:S01]  /*14c0*/  @P1 SHF.R.U32.HI R2, RZ, R6, R3 ;  /* 0x00000006ff021219 */ /* 0x010fe20000011603 */
[----:B------:R-:W-:-:S04]  /*14d0*/  @P0 IMAD.IADD R46, R7, 0x1, -R0 ;  /* 0x00000001072e0824 */ /* 0x000fc800078e0a00 */
[----:B------:R-:W-:-:S04]  /*14e0*/  IMAD.IADD R8, R11, 0x1, R46 ;  /* 0x000000010b087824 */ /* 0x000fc800078e022e */
[C---:B------:R-:W-:Y:S01]  /*14f0*/  VIADD R0, R8.reuse, 0x9f ;  /* 0x0000009f08007836 */ /* 0x040fe20000000000 */
[----:B------:R2:W-:Y:S01]  /*1500*/  STL [R1+0x14], R8 ;  /* 0x0000140801007387 */ /* 0x0005e20000100800 */
[----:B------:R-:W-:Y:S02]  /*1510*/  IADD3 R3, R8, 0x1, -R10 ;  /* 0x0000000108037810 */ /* 0x000fe40007ffe80a */
[----:B------:R-:W-:-:S04]  /*1520*/  IMAD.HI R0, R0, 0x66666667, RZ ;  /* 0x6666666700007827 */ /* 0x000fc800078e02ff */
[----:B------:R-:W-:Y:S01]  /*1530*/  IMAD.IADD R3, R3, 0x1, R2 ;  /* 0x0000000103037824 */ /* 0x000fe200078e0202 */
[----:B------:R-:W-:-:S04]  /*1540*/  SHF.R.U32.HI R105, RZ, 0x1f, R0 ;  /* 0x0000001fff697819 */ /* 0x000fc80000011600 */
[----:B------:R-:W-:Y:S01]  /*1550*/  LEA.HI.SX32 R105, R0, R105, 0x1a ;  /* 0x0000006900697211 */ /* 0x000fe200078fd2ff */
[----:B------:R-:W-:Y:S01]  /*1560*/  IMAD.IADD R0, R3, 0x1, R12 ;  /* 0x0000000103007824 */ /* 0x000fe200078e020c */
[----:B--2---:R-:W-:Y:S06]  /*1570*/  @!P2 BRA `(.L_x_1391) ;  /* 0x000000000048a947 */ /* 0x004fec0003800000 */
[C---:B------:R-:W-:Y:S01]  /*1580*/  ISETP.GT.AND P0, PT, R3.reuse, RZ, PT ;  /* 0x000000ff0300720c */ /* 0x040fe20003f04270 */
[----:B------:R-:W-:Y:S01]  /*1590*/  BSSY B0, `(.L_x_1392) ;  /* 0x000000e000007945 */ /* 0x000fe20003800000 */
[----:B------:R-:W-:-:S11]  /*15a0*/  VIADD R2, R3, 0xffffffff ;  /* 0xffffffff03027836 */ /* 0x000fd60000000000 */
        /* <DEDUP_REMOVED lines=8> */
.L_x_1393:
[----:B------:R-:W-:-:S13]  /*1630*/  ISETP.NE.AND P0, PT, R13, 0x1, PT ;  /* 0x000000010d00780c */ /* 0x000fda0003f05270 */
[----:B------:R-:W0:Y:S02]  /*1640*/  @P0 LDC.64 R4, c[0x0][0x9e8] ;  /* 0x00027a00ff040b82 */ /* 0x000e240000000a00 */
[----:B0-----:R-:W-:-:S05]  /*1650*/  @P0 IMAD.HI.U32 R4, R2, R4, RZ ;  /* 0x0000000402040227 */ /* 0x001fca00078e00ff */
[----:B------:R-:W-:-:S07]  /*1660*/  @P0 SHF.R.U32.HI R2, RZ, R5, R4 ;  /* 0x00000005ff020219 */ /* 0x000fce0000011604 */
.L_x_1394:
[----:B------:R-:W-:Y:S05]  /*1670*/  BSYNC B0 ;  /* 0x0000000000007941 */ /* 0x000fea0003800000 */
.L_x_1392:
[----:B------:R-:W-:-:S05]  /*1680*/  IMAD R3, R2, R13, R13 ;  /* 0x0000000d02037224 */ /* 0x000fca00078e020d */
[----:B------:R-:W-:-:S07]  /*1690*/  VIMNMX R0, R0, R3, PT ;  /* 0x0000000300007248 */ /* 0x000fce0003fe0100 */
.L_x_1391:
[----:B------:R-:W0:Y:S01]  /*16a0*/  @P1 LDC R2, c[0x0][0x44c] ;  /* 0x00011300ff021b82 */ /* 0x000e220000000800 */
[----:B------:R-:W-:Y:S01]  /*16b0*/  IMAD.MOV.U32 R3, RZ, RZ, R14 ;  /* 0x000000ffff037224 */ /* 0x000fe200078e000e */
[----:B------:R-:W-:Y:S01]  /*16c0*/  ULDC UR4, c[0x0][0x9dc] ;  /* 0x0002770000047ab9 */ /* 0x000fe20000000800 */
[----:B------:R-:W-:-:S05]  /*16d0*/  IMAD.IADD R104, R8, 0x1, -R10 ;  /* 0x0000000108687824 */ /* 0x000fca00078e0a0a */
[----:B------:R-:W1:Y:S01]  /*16e0*/  @P1 LDC R5, c[0x0][0x450] ;  /* 0x00011400ff051b82 */ /* 0x000e620000000800 */
[----:B0-----:R-:W-:-:S05]  /*16f0*/  @P1 IMAD.HI.U32 R2, R14, R2, RZ ;  /* 0x000000020e021227 */ /* 0x001fca00078e00ff */
[----:B-1----:R-:W-:-:S05]  /*1700*/  @P1 SHF.R.U32.HI R3, RZ, R5, R2 ;  /* 0x00000005ff031219 */ /* 0x002fca0000011602 */
[----:B------:R-:W-:-:S04]  /*1710*/  IMAD.IADD R2, R104, 0x1, R3 ;  /* 0x0000000168027824 */ /* 0x000fc800078e0203 */
[----:B------:R-:W-:Y:S01]  /*1720*/  VIADD R3, R2, -UR4 ;  /* 0x8000000402037c36 */ /* 0x000fe20008000000 */
[----:B------:R-:W-:Y:S06]  /*1730*/  @!P2 BRA `(.L_x_1395) ;  /* 0x000000000044a947 */ /* 0x000fec0003800000 */
[----:B------:R-:W-:Y:S01]  /*1740*/  ISETP.GT.AND P0, PT, R2, -0x1, PT ;  /* 0xffffffff0200780c */ /* 0x000fe20003f04270 */
[----:B------:R-:W-:-:S12]  /*1750*/  BSSY B0, `(.L_x_1396) ;  /* 0x000000d000007945 */ /* 0x000fd80003800000 */
        /* <DEDUP_REMOVED lines=8> */
.L_x_1397:
[----:B------:R-:W-:-:S13]  /*17e0*/  ISETP.NE.AND P0, PT, R13, 0x1, PT ;  /* 0x000000010d00780c */ /* 0x000fda0003f05270 */
[----:B------:R-:W0:Y:S02]  /*17f0*/  @P0 LDC.64 R4, c[0x0][0x9e8] ;  /* 0x00027a00ff040b82 */ /* 0x000e240000000a00 */
[----:B0-----:R-:W-:-:S05]  /*1800*/  @P0 IMAD.HI.U32 R4, R2, R4, RZ ;  /* 0x0000000402040227 */ /* 0x001fca00078e00ff */
[----:B------:R-:W-:-:S07]  /*1810*/  @P0 SHF.R.U32.HI R2, RZ, R5, R4 ;  /* 0x00000005ff020219 */ /* 0x000fce0000011604 */
.L_x_1398:
[----:B------:R-:W-:Y:S05]  /*1820*/  BSYNC B0 ;  /* 0x0000000000007941 */ /* 0x000fea0003800000 */
.L_x_1396:
[----:B------:R-:W-:-:S05]  /*1830*/  IMAD R2, R2, R13, RZ ;  /* 0x0000000d02027224 */ /* 0x000fca00078e02ff */
[----:B------:R-:W-:-:S07]  /*1840*/  VIMNMX R3, R3, R2, !PT ;  /* 0x0000000203037248 */ /* 0x000fce0007fe0100 */
.L_x_1395:
[----:B------:R-:W-:Y:S01]  /*1850*/  VIADD R0, R0, 0x9f ;  /* 0x0000009f00007836 */ /* 0x000fe20000000000 */
[----:B------:R-:W-:Y:S01]  /*1860*/  PLOP3.LUT P3, PT, PT, PT, PT, 0x80, 0x0 ;  /* 0x000000000000781c */ /* 0x000fe20003f6f070 */
[----:B------:R-:W-:-:S04]  /*1870*/  IMAD.HI R2, R3, 0x66666667, RZ ;  /* 0x6666666703027827 */ /* 0x000fc800078e02ff */
[----:B------:R-:W-:Y:S01]  /*1880*/  IMAD.HI R0, R0, 0x66666667, RZ ;  /* 0x6666666700007827 */ /* 0x000fe200078e02ff */
[----:B------:R-:W-:-:S04]  /*1890*/  SHF.R.U32.HI R5, RZ, 0x1f, R2 ;  /* 0x0000001fff057819 */ /* 0x000fc80000011602 */
[----:B------:R-:W-:Y:S02]  /*18a0*/  SHF.R.U32.HI R3, RZ, 0x1f, R0 ;  /* 0x0000001fff037819 */ /* 0x000fe40000011600 */
[----:B------:R-:W-:Y:S02]  /*18b0*/  LEA.HI.SX32 R5, R2, R5, 0x1a ;  /* 0x0000000502057211 */ /* 0x000fe400078fd2ff */
[----:B------:R-:W-:Y:S02]  /*18c0*/  LEA.HI.SX32 R0, R0, R3, 0x1a ;  /* 0x0000000300007211 */ /* 0x000fe400078fd2ff */
[----:B------:R-:W-:Y:S02]  /*18d0*/  VIMNMX R5, RZ, R5, !PT ;  /* 0x00000005ff057248 */ /* 0x000fe40007fe0100 */
[----:B------:R-:W-:-:S03]  /*18e0*/  VIMNMX R0, R105, R0, PT ;  /* 0x0000000069007248 */ /* 0x000fc60003fe0100 */
[--C-:B------:R-:W-:Y:S02]  /*18f0*/  IMAD R5, R5, 0xa0, -R11.reuse ;  /* 0x000000a005057824 */ /* 0x100fe400078e0a0b */
[----:B------:R-:W-:-:S03]  /*1900*/  IMAD R3, R0, 0xa0, -R11 ;  /* 0x000000a000037824 */ /* 0x000fc600078e0a0b */
[----:B------:R-:W-:Y:S02]  /*1910*/  VIMNMX R5, RZ, R5, !PT ;  /* 0x00000005ff057248 */ /* 0x000fe40007fe0100 */
[----:B------:R-:W-:-:S03]  /*1920*/  VIMNMX R0, R3, R46, PT ;  /* 0x0000002e03007248 */ /* 0x000fc60003fe0100 */
[----:B------:R-:W-:Y:S01]  /*1930*/  IMAD.WIDE.U32 R2, R5, -0x33333333, RZ ;  /* 0xcccccccd05027825 */ /* 0x000fe200078e00ff */
[----:B------:R-:W-:-:S04]  /*1940*/  ISETP.GT.AND P0, PT, R0, R5, PT ;  /* 0x000000050000720c */ /* 0x000fc80003f04270 */
[----:B------:R-:W-:-:S05]  /*1950*/  SHF.R.U32.HI R44, RZ, 0x7, R3 ;  /* 0x00000007ff2c7819 */ /* 0x000fca0000011603 */
[----:B------:R-:W-:-:S04]  /*1960*/  IMAD.MOV.U32 R47, RZ, RZ, R44 ;  /* 0x000000ffff2f7224 */ /* 0x000fc800078e002c */
        /* <DEDUP_REMOVED lines=25> */
[----:B-1---5:R-:W-:Y:S05]  /*1b00*/  CALL.ABS.NOINC R2 ;  /* 0x0000000002007343 */ /* 0x022fea0003c00000 */
.L_x_1401:
[----:B------:R-:W-:Y:S05]  /*1b10*/  BSYNC B6 ;  /* 0x0000000000067941 */ /* 0x000fea0003800000 */
.L_x_1400:
        /* <DEDUP_REMOVED lines=20> */
.L_x_1403:
[----:B------:R-:W-:Y:S05]  /*1c60*/  BSYNC B6 ;  /* 0x0000000000067941 */ /* 0x000fea0003800000 */
.L_x_1402:
[----:B------:R-:W-:Y:S01]  /*1c70*/  ULDC.64 UR4, c[0x0][0x9f8] ;  /* 0x00027e0000047ab9 */ /* 0x000fe20000000a00 */
[----:B------:R-:W2:Y:S01]  /*1c80*/  LDL R29, [R1+0x20] ;  /* 0x00002000011d7983 */ /* 0x000ea20000100800 */
[----:B------:R-:W-:-:S03]  /*1c90*/  ISETP.NE.U32.AND P0, PT, RZ, UR4, PT ;  /* 0x00000004ff007c0c */ /* 0x000fc6000bf05070 */
[----:B------:R-:W3:Y:S01]  /*1ca0*/  LDL R28, [R1+0x48] ;  /* 0x00004800011c7983 */ /* 0x000ee20000100800 */
[----:B------:R-:W-:Y:S01]  /*1cb0*/  ISETP.NE.AND.EX P0, PT, RZ, UR5, PT, P0 ;  /* 0x00000005ff007c0c */ /* 0x000fe2000bf05300 */
[----:B------:R-:W-:Y:S01]  /*1cc0*/  IMAD.MOV.U32 R48, RZ, RZ, R26 ;  /* 0x000000ffff307224 */ /* 0x000fe200078e001a */
[----:B------:R-:W0:Y:S01]  /*1cd0*/  LDC.64 R36, c[0x0][0x3f8] ;  /* 0x0000fe00ff247b82 */ /* 0x000e220000000a00 */
[----:B------:R-:W4:Y:S01]  /*1ce0*/  LDL R25, [R1+0x4c] ;  /* 0x00004c0001197983 */ /* 0x000f220000100800 */
[----:B------:R-:W-:Y:S01]  /*1cf0*/  ULDC UR4, c[0x0][0x2f4] ;  /* 0x0000bd0000047ab9 */ /* 0x000fe20000000800 */
[----:B------:R-:W1:Y:S05]  /*1d00*/  S2R R31, SR_TID.X ;  /* 0x00000000001f7919 */ /* 0x000e6a0000002100 */
[----:B------:R-:W0:Y:S08]  /*1d10*/  LDC R53, c[0x0][0x3f4] ;  /* 0x0000fd00ff357b82 */ /* 0x000e300000000800 */
[----:B------:R-:W1:Y:S08]  /*1d20*/  @P0 LDC.64 R2, c[0x0][0x9f8] ;  /* 0x00027e00ff020b82 */ /* 0x000e700000000a00 */
[----:B------:R-:W0:Y:S01]  /*1d30*/  LDC.64 R20, c[0x0][0x408] ;  /* 0x00010200ff147b82 */ /* 0x000e220000000a00 */
[----:B-1----:R-:W-:-:S05]  /*1d40*/  @P0 IMAD.WIDE R2, R26, 0x4, R2 ;  /* 0x000000041a020825 */ /* 0x002fca00078e0202 */
[----:B------:R1:W4:Y:S01]  /*1d50*/  @P0 LDG.E R48, desc[UR44][R2.64] ;  /* 0x0000002c02300981 */ /* 0x000322000c1e1900 */
[C---:B------:R-:W-:Y:S01]  /*1d60*/  VIADD R0, R31.reuse, 0xffffff80 ;  /* 0xffffff801f007836 */ /* 0x040fe20000000000 */
[C---:B0-----:R-:W-:Y:S01]  /*1d70*/  ISETP.GE.AND P1, PT, R18.reuse, R53, PT ;  /* 0x000000351200720c */ /* 0x041fe20003f26270 */
[C---:B------:R-:W-:Y:S01]  /*1d80*/  VIADD R27, R31.reuse, 0xffffff80 ;  /* 0xffffff801f1b7836 */ /* 0x040fe20000000000 */
[----:B------:R-:W-:Y:S01]  /*1d90*/  ISETP.GE.AND P3, PT, R18, UR4, PT ;  /* 0x0000000412007c0c */ /* 0x000fe2000bf66270 */
[----:B------:R-:W-:Y:S01]  /*1da0*/  VIADD R26, R31, 0xffffff80 ;  /* 0xffffff801f1a7836 */ /* 0x000fe20000000000 */
[----:B------:R-:W-:Y:S01]  /*1db0*/  LEA.HI R4, R0, R0, RZ, 0x1 ;  /* 0x0000000000047211 */ /* 0x000fe200078f08ff */
[----:B------:R-:W-:Y:S01]  /*1dc0*/  IMAD.IADD R49, R49, 0x1, R24 ;  /* 0x0000000131317824 */ /* 0x000fe200078e0218 */
[----:B------:R-:W-:Y:S02]  /*1dd0*/  SHF.R.S32.HI R7, RZ, 0x1f, R0 ;  /* 0x0000001fff077819 */ /* 0x000fe40000011400 */
[----:B------:R-:W-:-:S02]  /*1de0*/  LEA.HI R26, R26, R27, RZ, 0x1 ;  /* 0x0000001b1a1a7211 */ /* 0x000fc400078f08ff */
[----:B------:R-:W-:Y:S02]  /*1df0*/  LOP3.LUT R9, R4, 0xfffffffe, RZ, 0xc0, !PT ;  /* 0xfffffffe04097812 */ /* 0x000fe400078ec0ff */
[----:B------:R-:W-:Y:S02]  /*1e00*/  SHF.R.S32.HI R26, RZ, 0x1, R26 ;  /* 0x00000001ff1a7819 */ /* 0x000fe4000001141a */
[----:B------:R-:W-:Y:S01]  /*1e10*/  LEA.HI R7, R7, R0, RZ, 0x2 ;  /* 0x0000000007077211 */ /* 0x000fe200078f10ff */
[----:B------:R-:W-:Y:S01]  /*1e20*/  IMAD.IADD R55, R0, 0x1, -R9 ;  /* 0x0000000100377824 */ /* 0x000fe200078e0a09 */
[----:B------:R-:W-:Y:S01]  /*1e30*/  SHF.R.S32.HI R5, RZ, 0x1f, R26 ;  /* 0x0000001fff057819 */ /* 0x000fe2000001141a */
[CC--:B-1----:R-:W-:Y:S01]  /*1e40*/  IMAD.WIDE.U32 R2, R26.reuse, R36.reuse, R18 ;  /* 0x000000241a027225 */ /* 0x0c2fe200078e0012 */
[--C-:B------:R-:W-:Y:S02]  /*1e50*/  SHF.R.S32.HI R4, RZ, 0x2, R7.reuse ;  /* 0x00000002ff047819 */ /* 0x100fe40000011407 */
[----:B------:R-:W-:Y:S01]  /*1e60*/  SHF.R.S32.HI R7, RZ, 0x1f, R7 ;  /* 0x0000001fff077819 */ /* 0x000fe20000011407 */
[----:B------:R-:W-:Y:S01]  /*1e70*/  IMAD.SHL.U32 R42, R55, 0x8, RZ ;  /* 0x00000008372a7824 */ /* 0x000fe200078e00ff */
[----:B------:R-:W-:Y:S01]  /*1e80*/  SEL R9, R53, RZ, P1 ;  /* 0x000000ff35097207 */ /* 0x000fe20000800000 */
[----:B------:R-:W-:Y:S01]  /*1e90*/  IMAD R0, R5, R36, RZ ;  /* 0x0000002405007224 */ /* 0x000fe200078e02ff */
[----:B------:R-:W-:Y:S01]  /*1ea0*/  LEA.HI R7, R7, R4, RZ, 0x2 ;  /* 0x0000000407077211 */ /* 0x000fe200078f10ff */
[----:B------:R-:W-:Y:S01]  /*1eb0*/  IMAD.MOV.U32 R40, RZ, RZ, R2 ;  /* 0x000000ffff287224 */ /* 0x000fe200078e0002 */
[----:B------:R-:W-:Y:S01]  /*1ec0*/  SHF.R.S32.HI R43, RZ, 0x1f, R42 ;  /* 0x0000001fff2b7819 */ /* 0x000fe2000001142a */
[----:B------:R-:W-:Y:S01]  /*1ed0*/  IMAD R11, R26, R37, R0 ;  /* 0x000000251a0b7224 */ /* 0x000fe200078e0200 */
[----:B------:R-:W-:Y:S01]  /*1ee0*/  LOP3.LUT R7, R7, 0xfffffffc, RZ, 0xc0, !PT ;  /* 0xfffffffc07077812 */ /* 0x000fe200078ec0ff */
[----:B------:R-:W-:Y:S01]  /*1ef0*/  IMAD R0, R5, R20, RZ ;  /* 0x0000001405007224 */ /* 0x000fe200078e02ff */
[----:B------:R-:W-:Y:S01]  /*1f00*/  LOP3.LUT R16, R16, 0xfffffffd, RZ, 0xc0, !PT ;  /* 0xfffffffd10107812 */ /* 0x000fe200078ec0ff */
[----:B------:R-:W-:Y:S01]  /*1f10*/  IMAD.IADD R41, R11, 0x1, R3 ;  /* 0x000000010b297824 */ /* 0x000fe200078e0203 */
[----:B------:R-:W-:Y:S01]  /*1f20*/  SHF.R.U32.HI R52, RZ, 0x7, R31 ;  /* 0x00000007ff347819 */ /* 0x000fe2000001161f */
[----:B------:R-:W-:Y:S01]  /*1f30*/  IMAD.WIDE.U32 R2, R26, R36, R42 ;  /* 0x000000241a027225 */ /* 0x000fe200078e002a */
[----:B------:R-:W-:-:S02]  /*1f40*/  @P3 LOP3.LUT R16, R16, 0x2, RZ, 0xfc, !PT ;  /* 0x0000000210103812 */ /* 0x000fc400078efcff */
[----:B------:R-:W-:Y:S01]  /*1f50*/  SHF.R.S32.HI R74, RZ, 0x1f, R30 ;  /* 0x0000001fff4a7819 */ /* 0x000fe2000001141e */
[----:B------:R-:W-:Y:S01]  /*1f60*/  IMAD.IADD R3, R3, 0x1, R11 ;  /* 0x0000000103037824 */ /* 0x000fe200078e020b */
[----:B-----5:R-:W-:Y:S01]  /*1f70*/  SHF.R.S32.HI R11, RZ, 0x1f, R45 ;  /* 0x0000001fff0b7819 */ /* 0x020fe2000001142d */
[----:B------:R-:W-:Y:S01]  /*1f80*/  IMAD.IADD R9, R18, 0x1, R9 ;  /* 0x0000000112097824 */ /* 0x000fe200078e0209 */
[----:B------:R-:W-:Y:S01]  /*1f90*/  LOP3.LUT R16, R16, 0xfffffffe, RZ, 0xc0, !PT ;  /* 0xfffffffe10107812 */ /* 0x000fe200078ec0ff */
[----:B------:R-:W-:Y:S02]  /*1fa0*/  IMAD R13, R26, R21, R0 ;  /* 0x000000151a0d7224 */ /* 0x000fe400078e0200 */
[----:B------:R-:W-:Y:S01]  /*1fb0*/  IMAD.IADD R7, R4, 0x1, -R7 ;  /* 0x0000000104077824 */ /* 0x000fe200078e0a07 */
[----:B------:R-:W-:Y:S01]  /*1fc0*/  SHF.R.S32.HI R50, RZ, 0x1f, R9 ;  /* 0x0000001fff327819 */ /* 0x000fe20000011409 */
[----:B------:R-:W-:Y:S02]  /*1fd0*/  IMAD R0, R11, R36, RZ ;  /* 0x000000240b007224 */ /* 0x000fe400078e02ff */
[----:B------:R-:W-:Y:S01]  /*1fe0*/  IMAD.WIDE.U32 R4, R26, R20, R42 ;  /* 0x000000141a047225 */ /* 0x000fe200078e002a */
[----:B------:R-:W-:-:S02]  /*1ff0*/  LOP3.LUT P0, RZ, R7, 0x2, RZ, 0xc0, !PT ;  /* 0x0000000207ff7812 */ /* 0x000fc4000780c0ff */
[----:B------:R-:W-:Y:S01]  /*2000*/  LEA.HI R50, R50, R9, RZ, 0x4 ;  /* 0x0000000932327211 */ /* 0x000fe200078f20ff */
[----:B------:R-:W-:Y:S02]  /*2010*/  IMAD R61, R45, R37, R0 ;  /* 0x000000252d3d7224 */ /* 0x000fe400078e0200 */
[-C--:B------:R-:W-:Y:S01]  /*2020*/  IMAD R0, R11, R20.reuse, RZ ;  /* 0x000000140b007224 */ /* 0x080fe200078e02ff */
[----:B------:R-:W-:Y:S01]  /*2030*/  LOP3.LUT R59, R50, 0xfffffff0, RZ, 0xc0, !PT ;  /* 0xfffffff0323b7812 */ /* 0x000fe200078ec0ff */
[----:B------:R-:W-:-:S04]  /*2040*/  IMAD.WIDE.U32 R6, R26, R20, R18 ;  /* 0x000000141a067225 */ /* 0x000fc800078e0012 */
[----:B------:R-:W-:Y:S02]  /*2050*/  IMAD R63, R45, R21, R0 ;  /* 0x000000152d3f7224 */ /* 0x000fe400078e0200 */
[----:B------:R-:W-:Y:S02]  /*2060*/  IMAD.IADD R7, R13, 0x1, R7 ;  /* 0x000000010d077824 */ /* 0x000fe400078e0207 */
[----:B------:R-:W-:Y:S02]  /*2070*/  IMAD.IADD R5, R5, 0x1, R13 ;  /* 0x0000000105057824 */ /* 0x000fe400078e020d */
[----:B------:R-:W-:-:S04]  /*2080*/  IMAD.WIDE.U32 R38, R45, R36, R2 ;  /* 0x000000242d267225 */ /* 0x000fc800078e0002 */
[----:B------:R-:W-:Y:S02]  /*2090*/  IMAD R9, R37, 0xa0, RZ ;  /* 0x000000a025097824 */ /* 0x000fe400078e02ff */
[----:B------:R-:W-:-:S04]  /*20a0*/  IMAD.WIDE.U32 R40, R45, R36, R40 ;  /* 0x000000242d287225 */ /* 0x000fc800078e0028 */
[----:B------:R-:W-:Y:S02]  /*20b0*/  IMAD R3, R21, 0xa0, RZ ;  /* 0x000000a015037824 */ /* 0x000fe400078e02ff */
[----:B------:R-:W-:-:S04]  /*20c0*/  IMAD.WIDE.U32 R34, R45, R20, R6 ;  /* 0x000000142d227225 */ /* 0x000fc800078e0006 */
[----:B------:R-:W-:-:S04]  /*20d0*/  IMAD.WIDE.U32 R32, R45, R20, R4 ;  /* 0x000000142d207225 */ /* 0x000fc800078e0004 */
[----:B------:R-:W-:-:S04]  /*20e0*/  IMAD.WIDE.U32 R36, R36, 0xa0, RZ ;  /* 0x000000a024247825 */ /* 0x000fc800078e00ff */
[----:B------:R-:W-:-:S04]  /*20f0*/  IMAD.WIDE.U32 R20, R20, 0xa0, RZ ;  /* 0x000000a014147825 */ /* 0x000fc800078e00ff */
[----:B------:R-:W-:Y:S02]  /*2100*/  IMAD.IADD R58, R61, 0x1, R41 ;  /* 0x000000013d3a7824 */ /* 0x000fe400078e0229 */
[----:B------:R-:W-:Y:S02]  /*2110*/  IMAD.IADD R60, R63, 0x1, R35 ;  /* 0x000000013f3c7824 */ /* 0x000fe400078e0223 */
[----:B------:R-:W-:Y:S02]  /*2120*/  VIADD R52, R52, 0x8 ;  /* 0x0000000834347836 */ /* 0x000fe40000000000 */
[----:B------:R-:W-:Y:S02]  /*2130*/  IMAD.SHL.U32 R53, R53, 0x2, RZ ;  /* 0x0000000235357824 */ /* 0x000fe400078e00ff */
[----:B------:R-:W-:Y:S02]  /*2140*/  IMAD.IADD R54, R37, 0x1, R9 ;  /* 0x0000000125367824 */ /* 0x000fe400078e0209 */
[----:B------:R-:W-:-:S02]  /*2150*/  IMAD.IADD R56, R21, 0x1, R3 ;  /* 0x0000000115387824 */ /* 0x000fc400078e0203 */
[----:B------:R-:W-:Y:S02]  /*2160*/  IMAD R55, R55, 0xc0, R26 ;  /* 0x000000c037377824 */ /* 0x000fe400078e021a */
[----:B------:R-:W-:Y:S02]  /*2170*/  IMAD.IADD R61, R39, 0x1, R61 ;  /* 0x00000001273d7824 */ /* 0x000fe400078e023d */
[----:B------:R-:W-:Y:S01]  /*2180*/  IMAD.IADD R63, R33, 0x1, R63 ;  /* 0x00000001213f7824 */ /* 0x000fe200078e023f */
[----:B--2---:R-:W-:Y:S02]  /*2190*/  ISETP.GE.AND P2, PT, R29, UR4, PT ;  /* 0x000000041d007c0c */ /* 0x004fe4000bf46270 */
[----:B---3--:R-:W-:Y:S02]  /*21a0*/  SHF.R.U32.HI R51, RZ, 0x3, R28 ;  /* 0x00000003ff337819 */ /* 0x008fe4000001161c */
[----:B------:R-:W-:-:S04]  /*21b0*/  LOP3.LUT R0, R28, 0x30, R50, 0xf8, !PT ;  /* 0x000000301c007812 */ /* 0x000fc800078ef832 */
[----:B------:R-:W-:-:S05]  /*21c0*/  LOP3.LUT R0, R0, R51, RZ, 0x3c, !PT ;  /* 0x0000003300007212 */ /* 0x000fca00078e3cff */
[----:B------:R-:W-:Y:S01]  /*21d0*/  @P2 LOP3.LUT R16, R16, 0x1, RZ, 0xfc, !PT ;  /* 0x0000000110102812 */ /* 0x000fe200078efcff */
[----:B----4-:R-:W-:Y:S01]  /*21e0*/  IMAD.IADD R62, R25, 0x1, R0 ;  /* 0x00000001193e7824 */ /* 0x010fe200078e0200 */
[----:B------:R-:W-:-:S07]  /*21f0*/  SHF.R.S32.HI R57, RZ, 0x1f, R48 ;  /* 0x0000001fff397819 */ /* 0x000fce0000011430 */
.L_x_1436:
[----:B------:R-:W2:Y:S01]  /*2200*/  LDL R6, [R1+0x38] ;  /* 0x0000380001067983 */ /* 0x000ea20000100800 */
[----:B0-----:R-:W0:Y:S01]  /*2210*/  LDC R67, c[0x0][0x430] ;  /* 0x00010c00ff437b82 */ /* 0x001e220000000800 */
[----:B------:R-:W-:Y:S02]  /*2220*/  VIADD R47, R47, 0xffffffff ;  /* 0xffffffff2f2f7836 */ /* 0x000fe40000000000 */
[----:B------:R-:W-:Y:S02]  /*2230*/  IMAD.MOV.U32 R66, RZ, RZ, RZ ;  /* 0x000000ffff427224 */ /* 0x000fe400078e00ff */
[----:B-1----:R-:W-:-:S03]  /*2240*/  IMAD R2, R47, 0xa0, R55 ;  /* 0x000000a02f027824 */ /* 0x002fc600078e0237 */
[----:B------:R-:W1:Y:S01]  /*2250*/  LDC R31, c[0x0][0x3f4] ;  /* 0x0000fd00ff1f7b82 */ /* 0x000e620000000800 */
[----:B----4-:R-:W-:Y:S01]  /*2260*/  IMAD.IADD R9, R49, 0x1, R2 ;  /* 0x0000000131097824 */ /* 0x010fe200078e0202 */
[----:B------:R-:W-:-:S03]  /*2270*/  ISETP.GE.AND P2, PT, R2, R46, PT ;  /* 0x0000002e0200720c */ /* 0x000fc60003f46270 */
[----:B------:R-:W-:Y:S01]  /*2280*/  IMAD.MOV.U32 R7, RZ, RZ, R9 ;  /* 0x000000ffff077224 */ /* 0x000fe200078e0009 */
[----:B------:R-:W-:Y:S02]  /*2290*/  ISETP.GT.OR P2, PT, R55, 0x9f, P2 ;  /* 0x0000009f3700780c */ /* 0x000fe40001744670 */
[----:B0-----:R-:W-:-:S11]  /*22a0*/  ISETP.NE.AND P3, PT, R67, 0x1, PT ;  /* 0x000000014300780c */ /* 0x001fd60003f65270 */
[----:B---3--:R-:W0:Y:S08]  /*22b0*/  @!P2 LDC.64 R4, c[0x0][0x428] ;  /* 0x00010a00ff04ab82 */ /* 0x008e300000000a00 */
[----:B------:R-:W3:Y:S08]  /*22c0*/  @!P2 LDC.64 R10, c[0x0][0x418] ;  /* 0x00010600ff0aab82 */ /* 0x000ef00000000a00 */
[----:B------:R-:W4:Y:S08]  /*22d0*/  @P3 LDC R0, c[0x0][0x434] ;  /* 0x00010d00ff003b82 */ /* 0x000f300000000800 */
[----:B------:R-:W1:Y:S01]  /*22e0*/  @P3 LDC R3, c[0x0][0x438] ;  /* 0x00010e00ff033b82 */ /* 0x000e620000000800 */
[----:B----4-:R-:W-:-:S05]  /*22f0*/  @P3 IMAD.HI.U32 R0, R9, R0, RZ ;  /* 0x0000000009003227 */ /* 0x010fca00078e00ff */
[----:B-1----:R-:W-:Y:S01]  /*2300*/  @P3 SHF.R.U32.HI R7, RZ, R3, R0 ;  /* 0x00000003ff073219 */ /* 0x002fe20000011600 */
[----:B0-----:R-:W-:-:S03]  /*2310*/  @!P2 IMAD R0, R57, R4, RZ ;  /* 0x000000043900a224 */ /* 0x001fc600078e02ff */
[--C-:B------:R-:W-:Y:S01]  /*2320*/  @!P2 SHF.R.S32.HI R3, RZ, 0x1f, R7.reuse ;  /* 0x0000001fff03a819 */ /* 0x100fe20000011407 */
[----:B------:R-:W-:Y:S02]  /*2330*/  @!P2 IMAD.MOV.U32 R2, RZ, RZ, R7 ;  /* 0x000000ffff02a224 */ /* 0x000fe400078e0007 */
        /* <DEDUP_REMOVED lines=13> */
[C---:B------:R-:W-:Y:S02]  /*2410*/  VIADD R65, R3.reuse, 0x20 ;  /* 0x0000002003417836 */ /* 0x040fe40000000000 */
[----:B------:R-:W-:Y:S02]  /*2420*/  @P0 VIADD R65, R3, 0xffffffe0 ;  /* 0xffffffe003410836 */ /* 0x000fe40000000000 */
[C---:B------:R-:W-:Y:S02]  /*2430*/  IMAD.IADD R68, R22.reuse, 0x1, R3 ;  /* 0x0000000116447824 */ /* 0x040fe400078e0203 */
        /* <DEDUP_REMOVED lines=24> */
[----:B------:R-:W-:-:S04]  /*25c0*/  IMAD.WIDE.U32 R6, R36, R47, RZ ;  /* 0x0000002f24067225 */ /* 0x000fc800078e00ff */
[----:B------:R-:W-:-:S04]  /*25d0*/  IMAD.WIDE.U32 R4, R20, R47, RZ ;  /* 0x0000002f14047225 */ /* 0x000fc800078e00ff */
[----:B------:R-:W-:Y:S02]  /*25e0*/  IMAD.IADD R10, R7, 0x1, R9 ;  /* 0x00000001070a7824 */ /* 0x000fe400078e0209 */
[----:B------:R-:W-:Y:S02]  /*25f0*/  IMAD.IADD R12, R5, 0x1, R11 ;  /* 0x00000001050c7824 */ /* 0x000fe400078e020b */
[----:B--2---:R-:W-:-:S04]  /*2600*/  IMAD.WIDE.U32 R2, R8, UR4, R2 ;  /* 0x0000000408027c25 */ /* 0x004fc8000f8e0002 */
[----:B------:R-:W-:Y:S01]  /*2610*/  IMAD R13, R8, UR5, R0 ;  /* 0x00000005080d7c24 */ /* 0x000fe2000f8e0200 */
[----:B------:R-:W-:Y:S02]  /*2620*/  ULDC.64 UR4, c[0x0][0x2e8] ;  /* 0x0000ba0000047ab9 */ /* 0x000fe40000000a00 */
[----:B------:R-:W-:-:S04]  /*2630*/  IADD3 R2, P4, R2, UR4, RZ ;  /* 0x0000000402027c10 */ /* 0x000fc8000ff9e0ff */
[----:B------:R-:W-:Y:S01]  /*2640*/  IADD3.X R13, R3, UR5, R13, P4, !PT ;  /* 0x00000005030d7c10 */ /* 0x000fe2000a7fe40d */
[----:B------:R-:W-:Y:S08]  /*2650*/  @!P3 BRA `(.L_x_1406) ;  /* 0x000000100074b947 */ /* 0x000ff00003800000 */
[----:B------:R-:W0:Y:S01]  /*2660*/  S2R R8, SR_TID.X ;  /* 0x0000000000087919 */ /* 0x000e220000002100 */
[----:B------:R-:W-:Y:S01]  /*2670*/  IMAD R71, R47, -0xa0, R46 ;  /* 0xffffff602f477824 */ /* 0x000fe200078e022e */
[----:B------:R-:W-:Y:S01]  /*2680*/  BSSY B1, `(.L_x_1407) ;  /* 0x000001b000017945 */ /* 0x000fe20003800000 */
[----:B------:R-:W-:Y:S01]  /*2690*/  VIADD R0, R42, 0x10 ;  /* 0x000000102a007836 */ /* 0x000fe20000000000 */
[----:B------:R-:W-:Y:S02]  /*26a0*/  CS2R R26, SRZ ;  /* 0x00000000001a7805 */ /* 0x000fe4000001ff00 */
[----:B------:R-:W-:Y:S02]  /*26b0*/  CS2R R24, SRZ ;  /* 0x0000000000187805 */ /* 0x000fe4000001ff00 */
[----:B------:R-:W-:Y:S02]  /*26c0*/  VIMNMX R71, R71, 0xa0, PT ;  /* 0x000000a047477848 */ /* 0x000fe40003fe0100 */
[----:B------:R-:W-:Y:S01]  /*26d0*/  CS2R R28, SRZ ;  /* 0x00000000001c7805 */ /* 0x000fe2000001ff00 */
[----:B0-----:R-:W-:-:S02]  /*26e0*/  VIADD R14, R8, 0xffffff80 ;  /* 0xffffff80080e7836 */ /* 0x001fc40000000000 */
[----:B------:R-:W-:-:S05]  /*26f0*/  VIADD R8, R8, 0xffffff80 ;  /* 0xffffff8008087836 */ /* 0x000fca0000000000 */
[----:B------:R-:W-:-:S04]  /*2700*/  LEA.HI R8, R8, R14, RZ, 0x1 ;  /* 0x0000000e08087211 */ /* 0x000fc800078f08ff */
[----:B------:R-:W-:-:S04]  /*2710*/  SHF.R.S32.HI R8, RZ, 0x1, R8 ;  /* 0x00000001ff087819 */ /* 0x000fc80000011408 */
[----:B------:R-:W-:Y:S02]  /*2720*/  ISETP.GE.AND P3, PT, R8, R71, PT ;  /* 0x000000470800720c */ /* 0x000fe40003f66270 */
[----:B------:R-:W-:-:S11]  /*2730*/  CS2R R8, SRZ ;  /* 0x0000000000087805 */ /* 0x000fd6000001ff00 */
[----:B------:R-:W-:Y:S05]  /*2740*/  @P3 BRA `(.L_x_1408) ;  /* 0x0000000000383947 */ /* 0x000fea0003800000 */
        /* <DEDUP_REMOVED lines=11> */
[----:B------:R-:W-:-:S13]  /*2800*/  ISETP.GE.AND P4, PT, R0, R31, PT ;  /* 0x0000001f0000720c */ /* 0x000fda0003f86270 */
[----:B------:R0:W5:Y:S04]  /*2810*/  @!P4 LDG.E.64 R8, desc[UR44][R6.64+0x10] ;  /* 0x0000102c0608c981 */ /* 0x000168000c1e1b00 */
[----:B------:R0:W5:Y:S02]  /*2820*/  @!P4 LDG.E.64 R24, desc[UR44][R4.64+0x10] ;  /* 0x0000102c0418c981 */ /* 0x000164000c1e1b00 */
.L_x_1408:
[----:B------:R-:W-:Y:S05]  /*2830*/  BSYNC B1 ;  /* 0x0000000000017941 */ /* 0x000fea0003800000 */
.L_x_1407:
[----:B------:R-:W2:Y:S01]  /*2840*/  LDL R3, [R1+0x18] ;  /* 0x0000180001037983 */ /* 0x000ea20000100800 */
[----:B-----5:R-:W-:Y:S02]  /*2850*/  IMAD.MOV.U32 R30, RZ, RZ, R8 ;  /* 0x000000ffff1e7224 */ /* 0x020fe400078e0008 */
[----:B------:R-:W-:Y:S02]  /*2860*/  IMAD.MOV.U32 R82, RZ, RZ, R26 ;  /* 0x000000ffff527224 */ /* 0x000fe400078e001a */
[----:B------:R-:W-:Y:S02]  /*2870*/  IMAD.MOV.U32 R72, RZ, RZ, R24 ;  /* 0x000000ffff487224 */ /* 0x000fe400078e0018 */
[----:B------:R-:W-:Y:S01]  /*2880*/  IMAD.MOV.U32 R80, RZ, RZ, R28 ;  /* 0x000000ffff507224 */ /* 0x000fe200078e001c */
[----:B--2---:R-:W-:-:S13]  /*2890*/  ISETP.NE.AND P4, PT, R3, 0x3, PT ;  /* 0x000000030300780c */ /* 0x004fda0003f85270 */
[----:B------:R-:W-:Y:S05]  /*28a0*/  @!P4 BRA `(.L_x_1409) ;  /* 0x000000000004c947 */ /* 0x000fea0003800000 */
[----:B------:R-:W-:Y:S01]  /*28b0*/  BPT.TRAP 0x1 ;  /* 0x000000040000795c */ /* 0x000fe20000300000 */
.L_x_1409:
[----:B------:R-:W2:Y:S01]  /*28c0*/  LDL R3, [R1+0x24] ;  /* 0x0000240001037983 */ /* 0x000ea20000100800 */
[----:B------:R-:W-:Y:S01]  /*28d0*/  IMAD R64, R157, 0x8, R22 ;  /* 0x000000089d407824 */ /* 0x000fe200078e0216 */
[----:B------:R-:W-:Y:S01]  /*28e0*/  BSSY B1, `(.L_x_1410) ;  /* 0x0000004000017945 */ /* 0x000fe20003800000 */
[----:B--2---:R-:W-:-:S04]  /*28f0*/  SHF.L.U32 R73, R3, 0x1f, RZ ;  /* 0x0000001f03497819 */ /* 0x004fc800000006ff */
[----:B------:R-:W1:Y:S02]  /*2900*/  SYNCS.PHASECHK.TRANS64.TRYWAIT P5, [R64+URZ+0x13290], R73 ;  /* 0x01329049400075a7 */ /* 0x000e6400080a017f */
[----:B-1----:R-:W-:Y:S05]  /*2910*/  @!P5 BRA `(.L_x_1411) ;  /* 0x0000021c0008d947 */ /* 0x002fea0003800000 */
.L_x_1720:
[----:B------:R-:W-:Y:S05]  /*2920*/  BSYNC B1 ;  /* 0x0000000000017941 */ /* 0x000fea0003800000 */
.L_x_1410:
[----:B------:R-:W-:-:S03]  /*2930*/  UMOV UR4, 0xffffffff ;  /* 0xffffffff00047882 */ /* 0x000fc60000000000 */
[----:B------:R-:W-:Y:S05]  /*2940*/  BRA.DIV UR4, `(.L_x_1412) ;  /* 0x0000021e04107947 */ /* 0x000fea000b800000 */
[----:B------:R2:W3:Y:S04]  /*2950*/  SHFL.IDX PT, R3, R13, RZ, 0x1e1f ;  /* 0x001e1fff0d037589 */ /* 0x0004e800000e0000 */
[----:B------:R2:W4:Y:S02]  /*2960*/  SHFL.IDX PT, R14, R2, RZ, 0x1e1f ;  /* 0x001e1fff020e7589 */ /* 0x00052400000e0000 */
.L_x_1724:
[----:B------:R-:W-:Y:S05]  /*2970*/  @P3 BRA `(.L_x_1413) ;  /* 0x0000002000f03947 */ /* 0x000fea0003800000 */
[----:B------:R-:W-:Y:S01]  /*2980*/  LOP3.LUT P5, RZ, R16, 0x2, RZ, 0xc0, !PT ;  /* 0x0000000210ff7812 */ /* 0x000fe200078ac0ff */
[----:B------:R-:W-:-:S12]  /*2990*/  BSSY B1, `(.L_x_1414) ;  /* 0x0000070000017945 */ /* 0x000fd80003800000 */
[----:B------:R-:W-:Y:S05]  /*29a0*/  @P5 BRA `(.L_x_1415) ;  /* 0x0000000400b85947 */ /* 0x000fea0003800000 */
[----:B0-----:R0:W0:Y:S01]  /*29b0*/  LDS.128 R4, [R68+0xe000] ;  /* 0x00e0000044047984 */ /* 0x0010220000000c00 */
[----:B----4-:R-:W-:Y:S01]  /*29c0*/  IADD3 R10, P3, R18, R14, RZ ;  /* 0x0000000e120a7210 */ /* 0x010fe20007f7e0ff */
[----:B------:R-:W-:Y:S04]  /*29d0*/  BSSY B2, `(.L_x_1416) ;  /* 0x000006a000027945 */ /* 0x000fe80003800000 */
[----:B---3--:R-:W-:Y:S01]  /*29e0*/  IMAD.X R11, R3, 0x1, R19, P3 ;  /* 0x00000001030b7824 */ /* 0x008fe200018e0613 */
[----:B------:R-:W-:-:S13]  /*29f0*/  ISETP.GE.AND P3, PT, R42, R31, PT ;  /* 0x0000001f2a00720c */ /* 0x000fda0003f66270 */
[----:B------:R-:W-:Y:S05]  /*2a00*/  @P3 BRA `(.L_x_1417) ;  /* 0x0000000400983947 */ /* 0x000fea0003800000 */
[----:B------:R-:W-:Y:S02]  /*2a10*/  SHF.R.U32.HI R12, RZ, 0x8, R29 ;  /* 0x00000008ff0c7819 */ /* 0x000fe4000001161d */
[--C-:B--2---:R-:W-:Y:S02]  /*2a20*/  SHF.R.U32.HI R2, RZ, 0x8, R27.reuse ;  /* 0x00000008ff027819 */ /* 0x104fe4000001161b */
[----:B------:R-:W-:Y:S01]  /*2a30*/  SHF.R.U32.HI R28, RZ, 0x10, R27 ;  /* 0x00000010ff1c7819 */ /* 0x000fe2000001161b */
[----:B------:R-:W-:Y:S01]  /*2a40*/  IMAD.SHL.U32 R12, R12, 0x100, RZ ;  /* 0x000001000c0c7824 */ /* 0x000fe200078e00ff */
[----:B------:R-:W-:Y:S01]  /*2a50*/  SHF.R.U32.HI R26, RZ, 0x10, R29 ;  /* 0x00000010ff1a7819 */ /* 0x000fe2000001161d */
[----:B------:R-:W-:Y:S01]  /*2a60*/  IMAD.SHL.U32 R2, R2, 0x100, RZ ;  /* 0x0000010002027824 */ /* 0x000fe200078e00ff */
[----:B------:R-:W-:Y:S02]  /*2a70*/  LOP3.LUT R15, R29, 0xff0000ff, RZ, 0xc0, !PT ;  /* 0xff0000ff1d0f7812 */ /* 0x000fe400078ec0ff */
[----:B------:R-:W-:Y:S01]  /*2a80*/  LOP3.LUT R13, R27, 0xff0000ff, RZ, 0xc0, !PT ;  /* 0xff0000ff1b0d7812 */ /* 0x000fe200078ec0ff */
[----:B------:R-:W-:Y:S01]  /*2a90*/  IMAD.U32 R26, R26, 0x10000, RZ ;  /* 0x000100001a1a7824 */ /* 0x000fe200078e00ff */
[----:B------:R-:W-:Y:S01]  /*2aa0*/  LOP3.LUT R27, R15, 0xff00, R12, 0xf8, !PT ;  /* 0x0000ff000f1b7812 */ /* 0x000fe200078ef80c */
[----:B------:R-:W-:Y:S01]  /*2ab0*/  IMAD.U32 R12, R28, 0x10000, RZ ;  /* 0x000100001c0c7824 */ /* 0x000fe200078e00ff */
[----:B------:R-:W-:-:S02]  /*2ac0*/  LOP3.LUT R13, R13, 0xff00, R2, 0xf8, !PT ;  /* 0x0000ff000d0d7812 */ /* 0x000fc400078ef802 */
[-C--:B0-----:R-:W-:Y:S02]  /*2ad0*/  F2FP.F16.E4M3.UNPACK_B R2, R5.reuse ;  /* 0x00000005ff02723e */ /* 0x081fe400020006ff */
        /* <DEDUP_REMOVED lines=9> */
[-C--:B------:R-:W-:Y:S01]  /*2b70*/  FMUL.FTZ R79, R12, R75.reuse ;  /* 0x0000004b0c4f7220 */ /* 0x080fe20000410000 */
[--C-:B------:R-:W-:Y:S02]  /*2b80*/  HADD2.F32 R27, -RZ, R26.reuse.H0_H0 ;  /* 0x2000001aff1b7230 */ /* 0x100fe40000004100 */
[--C-:B------:R-:W-:Y:S02]  /*2b90*/  HADD2.F32 R15, -RZ, R5.reuse.H1_H1 ;  /* 0x30000005ff0f7230 */ /* 0x100fe40000004100 */
[----:B------:R-:W-:Y:S02]  /*2ba0*/  HADD2.F32 R13, -RZ, R5.H0_H0 ;  /* 0x20000005ff0d7230 */ /* 0x000fe40000004100 */
[C---:B------:R-:W-:Y:S01]  /*2bb0*/  FMUL.FTZ R5, R2.reuse, R75 ;  /* 0x0000004b02057220 */ /* 0x040fe20000410000 */
[----:B------:R-:W-:Y:S02]  /*2bc0*/  HADD2.F32 R26, -RZ, R26.H1_H1 ;  /* 0x3000001aff1a7230 */ /* 0x000fe40000004100 */
[-C--:B------:R-:W-:Y:S01]  /*2bd0*/  FMUL.FTZ R76, R15, R28.reuse ;  /* 0x0000001c0f4c7220 */ /* 0x080fe20000410000 */
[-C--:B------:R-:W-:Y:S01]  /*2be0*/  FFMA.FTZ R2, R2, R27.reuse, -R79 ;  /* 0x0000001b02027223 */ /* 0x080fe2000001084f */
[----:B------:R-:W-:Y:S01]  /*2bf0*/  FFMA.FTZ R5, R12, R27, R5 ;  /* 0x0000001b0c057223 */ /* 0x000fe20000010005 */
[----:B------:R-:W-:Y:S01]  /*2c00*/  FMUL.FTZ R78, R13, R28 ;  /* 0x0000001c0d4e7220 */ /* 0x000fe20000410000 */
[----:B------:R-:W-:-:S02]  /*2c10*/  F2FP.F16.E4M3.UNPACK_B R12, R4.H1 ;  /* 0x00000004ff0c723e */ /* 0x000fc400030006ff */
[----:B------:R-:W-:Y:S01]  /*2c20*/  F2FP.F16.E4M3.UNPACK_B R28, R80 ;  /* 0x00000050ff1c723e */ /* 0x000fe200020006ff */
[----:B------:R-:W-:Y:S01]  /*2c30*/  FFMA.FTZ R80, R13, R26, -R76 ;  /* 0x0000001a0d507223 */ /* 0x000fe2000001084c */
[----:B------:R-:W-:Y:S01]  /*2c40*/  F2FP.F16.E4M3.UNPACK_B R4, R4 ;  /* 0x00000004ff04723e */ /* 0x000fe200020006ff */
[----:B------:R-:W-:Y:S01]  /*2c50*/  FFMA.FTZ R81, R15, R26, R78 ;  /* 0x0000001a0f517223 */ /* 0x000fe2000001004e */
[----:B------:R-:W-:Y:S01]  /*2c60*/  F2FP.F16.E4M3.UNPACK_B R26, R82 ;  /* 0x00000052ff1a723e */ /* 0x000fe200020006ff */
[--C-:B------:R-:W-:Y:S02]  /*2c70*/  HADD2.F32 R13, -RZ, R12.reuse.H0_H0 ;  /* 0x2000000cff0d7230 */ /* 0x100fe40000004100 */
[----:B------:R-:W-:Y:S01]  /*2c80*/  HADD2.F32 R15, -RZ, R12.H1_H1 ;  /* 0x3000000cff0f7230 */ /* 0x000fe20000004100 */
[----:B------:R-:W-:Y:S01]  /*2c90*/  F2FP.SATFINITE.E4M3.F32.PACK_AB_MERGE_C R84, R81, R80, RZ ;  /* 0x000000505154723e */ /* 0x000fe200048070ff */
[----:B------:R-:W-:Y:S02]  /*2ca0*/  HADD2.F32 R76, -RZ, R28.H1_H1 ;  /* 0x3000001cff4c7230 */ /* 0x000fe40000004100 */
[----:B------:R-:W-:Y:S01]  /*2cb0*/  HADD2.F32 R12, -RZ, R4.H0_H0 ;  /* 0x20000004ff0c7230 */ /* 0x000fe20000004100 */
[----:B------:R-:W-:Y:S01]  /*2cc0*/  F2FP.SATFINITE.E4M3.F32.PACK_AB_MERGE_C R5, R5, R2, R84 ;  /* 0x000000020505723e */ /* 0x000fe20004807054 */
[----:B------:R-:W-:-:S02]  /*2cd0*/  HADD2.F32 R75, -RZ, R28.H0_H0 ;  /* 0x2000001cff4b7230 */ /* 0x000fc40000004100 */
[----:B------:R-:W-:Y:S02]  /*2ce0*/  HADD2.F32 R4, -RZ, R4.H1_H1 ;  /* 0x30000004ff047230 */ /* 0x000fe40000004100 */
[--C-:B------:R-:W-:Y:S02]  /*2cf0*/  HADD2.F32 R28, -RZ, R26.reuse.H1_H1 ;  /* 0x3000001aff1c7230 */ /* 0x100fe40000004100 */
[----:B------:R-:W-:Y:S02]  /*2d00*/  HADD2.F32 R27, -RZ, R26.H0_H0 ;  /* 0x2000001aff1b7230 */ /* 0x000fe40000004100 */
[-C--:B------:R-:W-:Y:S01]  /*2d10*/  FMUL.FTZ R26, R15, R76.reuse ;  /* 0x0000004c0f1a7220 */ /* 0x080fe20000410000 */
[C---:B------:R-:W-:Y:S01]  /*2d20*/  FMUL.FTZ R76, R13.reuse, R76 ;  /* 0x0000004c0d4c7220 */ /* 0x040fe20000410000 */
[-C--:B------:R-:W-:Y:S01]  /*2d30*/  FMUL.FTZ R79, R4, R75.reuse ;  /* 0x0000004b044f7220 */ /* 0x080fe20000410000 */
[C---:B------:R-:W-:Y:S01]  /*2d40*/  FMUL.FTZ R75, R12.reuse, R75 ;  /* 0x0000004b0c4b7220 */ /* 0x040fe20000410000 */
[-C--:B------:R-:W-:Y:S01]  /*2d50*/  FFMA.FTZ R26, R13, R28.reuse, -R26 ;  /* 0x0000001c0d1a7223 */ /* 0x080fe2000001081a */
[----:B------:R-:W-:Y:S01]  /*2d60*/  FFMA.FTZ R15, R15, R28, R76 ;  /* 0x0000001c0f0f7223 */ /* 0x000fe2000001004c */
[-C--:B------:R-:W-:Y:S01]  /*2d70*/  FFMA.FTZ R79, R12, R27.reuse, -R79 ;  /* 0x0000001b0c4f7223 */ /* 0x080fe2000001084f */
[----:B------:R-:W-:Y:S01]  /*2d80*/  FFMA.FTZ R78, R4, R27, R75 ;  /* 0x0000001b044e7223 */ /* 0x000fe2000001004b */
[----:B------:R-:W-:-:S02]  /*2d90*/  F2FP.F16.E4M3.UNPACK_B R12, R7.H1 ;  /* 0x00000007ff0c723e */ /* 0x000fc400030006ff */
[----:B------:R-:W-:Y:S02]  /*2da0*/  F2FP.F16.E4M3.UNPACK_B R27, R77.H1 ;  /* 0x0000004dff1b723e */ /* 0x000fe400030006ff */
[----:B------:R-:W-:Y:S01]  /*2db0*/  F2FP.SATFINITE.E4M3.F32.PACK_AB_MERGE_C R82, R15, R26, RZ ;  /* 0x0000001a0f52723e */ /* 0x000fe200048070ff */
[--C-:B------:R-:W-:Y:S01]  /*2dc0*/  HADD2.F32 R15, -RZ, R12.reuse.H1_H1 ;  /* 0x3000000cff0f7230 */ /* 0x100fe20000004100 */
[----:B------:R-:W-:Y:S01]  /*2dd0*/  F2FP.F16.E4M3.UNPACK_B R26, R29.H1 ;  /* 0x0000001dff1a723e */ /* 0x000fe200030006ff */
[----:B------:R-:W-:Y:S01]  /*2de0*/  HADD2.F32 R76, -RZ, R27.H1_H1 ;  /* 0x3000001bff4c7230 */ /* 0x000fe20000004100 */
[----:B------:R-:W-:Y:S01]  /*2df0*/  F2FP.F16.E4M3.UNPACK_B R4, R6.H1 ;  /* 0x00000006ff04723e */ /* 0x000fe200030006ff */
[----:B------:R-:W-:Y:S01]  /*2e00*/  HADD2.F32 R13, -RZ, R12.H0_H0 ;  /* 0x2000000cff0d7230 */ /* 0x000fe20000004100 */
[----:B------:R-:W-:Y:S01]  /*2e10*/  F2FP.F16.E4M3.UNPACK_B R77, R77 ;  /* 0x0000004dff4d723e */ /* 0x000fe200020006ff */
[----:B------:R-:W-:Y:S01]  /*2e20*/  HADD2.F32 R28, -RZ, R26.H1_H1 ;  /* 0x3000001aff1c7230 */ /* 0x000fe20000004100 */
[----:B------:R-:W-:Y:S01]  /*2e30*/  F2FP.F16.E4M3.UNPACK_B R29, R29 ;  /* 0x0000001dff1d723e */ /* 0x000fe200020006ff */
[----:B------:R-:W-:Y:S01]  /*2e40*/  FMUL.FTZ R80, R15, R76 ;  /* 0x0000004c0f507220 */ /* 0x000fe20000410000 */
[----:B------:R-:W-:-:S02]  /*2e50*/  HADD2.F32 R12, -RZ, R4.H1_H1 ;  /* 0x30000004ff0c7230 */ /* 0x000fc40000004100 */
[C---:B------:R-:W-:Y:S01]  /*2e60*/  FMUL.FTZ R76, R13.reuse, R76 ;  /* 0x0000004c0d4c7220 */ /* 0x040fe20000410000 */
[----:B------:R-:W-:Y:S02]  /*2e70*/  HADD2.F32 R75, -RZ, R77.H1_H1 ;  /* 0x3000004dff4b7230 */ /* 0x000fe40000004100 */
[----:B------:R-:W-:Y:S01]  /*2e80*/  FFMA.FTZ R80, R13, R28, -R80 ;  /* 0x0000001c0d507223 */ /* 0x000fe20000010850 */
[----:B------:R-:W-:Y:S01]  /*2e90*/  HADD2.F32 R4, -RZ, R4.H0_H0 ;  /* 0x20000004ff047230 */ /* 0x000fe20000004100 */
[----:B------:R-:W-:Y:S01]  /*2ea0*/  F2FP.F16.E4M3.UNPACK_B R6, R6 ;  /* 0x00000006ff06723e */ /* 0x000fe200020006ff */
[----:B------:R-:W-:Y:S02]  /*2eb0*/  HADD2.F32 R13, -RZ, R29.H1_H1 ;  /* 0x3000001dff0d7230 */ /* 0x000fe40000004100 */
[----:B------:R-:W-:Y:S01]  /*2ec0*/  FMUL.FTZ R81, R12, R75 ;  /* 0x0000004b0c517220 */ /* 0x000fe20000410000 */
[----:B------:R-:W-:Y:S01]  /*2ed0*/  F2FP.F16.E4M3.UNPACK_B R7, R7 ;  /* 0x00000007ff07723e */ /* 0x000fe200020006ff */
[C---:B------:R-:W-:Y:S01]  /*2ee0*/  FMUL.FTZ R75, R4.reuse, R75 ;  /* 0x0000004b044b7220 */ /* 0x040fe20000410000 */
[----:B------:R-:W-:Y:S01]  /*2ef0*/  FFMA.FTZ R83, R15, R28, R76 ;  /* 0x0000001c0f537223 */ /* 0x000fe2000001004c */
[----:B------:R-:W-:Y:S01]  /*2f00*/  FFMA.FTZ R81, R4, R13, -R81 ;  /* 0x0000000d04517223 */ /* 0x000fe20000010851 */
[----:B------:R-:W-:-:S02]  /*2f10*/  HADD2.F32 R4, -RZ, R6.H0_H0 ;  /* 0x20000006ff047230 */ /* 0x000fc40000004100 */
[----:B------:R-:W-:Y:S01]  /*2f20*/  FFMA.FTZ R28, R12, R13, R75 ;  /* 0x0000000d0c1c7223 */ /* 0x000fe2000001004b */
[----:B------:R-:W-:Y:S01]  /*2f30*/  HADD2.F32 R12, -RZ, R7.H0_H0 ;  /* 0x20000007ff0c7230 */ /* 0x000fe20000004100 */
[----:B------:R-:W-:Y:S01]  /*2f40*/  F2FP.SATFINITE.E4M3.F32.PACK_AB_MERGE_C R80, R83, R80, RZ ;  /* 0x000000505350723e */ /* 0x000fe200048070ff */
[----:B------:R-:W-:Y:S02]  /*2f50*/  HADD2.F32 R6, -RZ, R6.H1_H1 ;  /* 0x30000006ff067230 */ /* 0x000fe40000004100 */
[----:B------:R-:W-:Y:S01]  /*2f60*/  HADD2.F32 R77, -RZ, R77.H0_H0 ;  /* 0x2000004dff4d7230 */ /* 0x000fe20000004100 */
[----:B------:R-:W-:Y:S01]  /*2f70*/  F2FP.SATFINITE.E4M3.F32.PACK_AB_MERGE_C R28, R28, R81, RZ ;  /* 0x000000511c1c723e */ /* 0x000fe200048070ff */
[----:B------:R-:W-:Y:S02]  /*2f80*/  HADD2.F32 R7, -RZ, R7.H1_H1 ;  /* 0x30000007ff077230 */ /* 0x000fe40000004100 */
[----:B------:R-:W-:Y:S02]  /*2f90*/  HADD2.F32 R27, -RZ, R27.H0_H0 ;  /* 0x2000001bff1b7230 */ /* 0x000fe40000004100 */
[----:B------:R-:W-:Y:S01]  /*2fa0*/  FMUL.FTZ R13, R6, R77 ;  /* 0x0000004d060d7220 */ /* 0x000fe20000410000 */
[----:B------:R-:W-:-:S02]  /*2fb0*/  HADD2.F32 R26, -RZ, R26.H0_H0 ;  /* 0x2000001aff1a7230 */ /* 0x000fc40000004100 */
[----:B------:R-:W-:Y:S01]  /*2fc0*/  FMUL.FTZ R77, R4, R77 ;  /* 0x0000004d044d7220 */ /* 0x000fe20000410000 */
[----:B------:R-:W-:Y:S02]  /*2fd0*/  HADD2.F32 R29, -RZ, R29.H0_H0 ;  /* 0x2000001dff1d7230 */ /* 0x000fe40000004100 */
[-C--:B------:R-:W-:Y:S01]  /*2fe0*/  FMUL.FTZ R15, R7, R27.reuse ;  /* 0x0000001b070f7220 */ /* 0x080fe20000410000 */
[----:B------:R-:W-:-:S03]  /*2ff0*/  FMUL.FTZ R76, R12, R27 ;  /* 0x0000001b0c4c7220 */ /* 0x000fc60000410000 */
[-C--:B------:R-:W-:Y:S01]  /*3000*/  FFMA.FTZ R15, R12, R26.reuse, -R15 ;  /* 0x0000001a0c0f7223 */ /* 0x080fe2000001080f */
[----:B------:R-:W-:Y:S01]  /*3010*/  FFMA.FTZ R76, R7, R26, R76 ;  /* 0x0000001a074c7223 */ /* 0x000fe2000001004c */
[-C--:B------:R-:W-:Y:S01]  /*3020*/  FFMA.FTZ R13, R4, R29.reuse, -R13 ;  /* 0x0000001d040d7223 */ /* 0x080fe2000001080d */
[----:B------:R-:W-:Y:S01]  /*3030*/  FFMA.FTZ R6, R6, R29, R77 ;  /* 0x0000001d06067223 */ /* 0x000fe2000001004d */
[----:B------:R-:W-:Y:S02]  /*3040*/  F2FP.SATFINITE.E4M3.F32.PACK_AB_MERGE_C R4, R78, R79, R82 ;  /* 0x0000004f4e04723e */ /* 0x000fe40004807052 */
[----:B------:R-:W-:Y:S02]  /*3050*/  F2FP.SATFINITE.E4M3.F32.PACK_AB_MERGE_C R7, R76, R15, R80 ;  /* 0x0000000f4c07723e */ /* 0x000fe40004807050 */
[----:B------:R-:W-:-:S07]  /*3060*/  F2FP.SATFINITE.E4M3.F32.PACK_AB_MERGE_C R6, R6, R13, R28 ;  /* 0x0000000d0606723e */ /* 0x000fce000480701c */
.L_x_1417:
[----:B------:R-:W-:Y:S05]  /*3070*/  BSYNC B2 ;  /* 0x0000000000027941 */ /* 0x000fea0003800000 */
.L_x_1416:
[----:B0-----:R0:W-:Y:S02]  /*3080*/  ST.E.128 desc[UR44][R10.64], R4 ;  /* 0x000000040a007985 */ /* 0x0011e4000c101d2c */
.L_x_1415:
[----:B------:R-:W-:Y:S05]  /*3090*/  BSYNC B1 ;  /* 0x0000000000017941 */ /* 0x000fea0003800000 */
.L_x_1414:
[----:B------:R-:W-:-:S13]  /*30a0*/  LOP3.LUT P3, RZ, R16, 0x1, RZ, 0xc0, !PT ;  /* 0x0000000110ff7812 */ /* 0x000fda000786c0ff */
[----:B------:R-:W-:Y:S05]  /*30b0*/  @P3 BRA `(.L_x_1413) ;  /* 0x0000001c00203947 */ /* 0x000fea0003800000 */
[----:B0-----:R-:W5:Y:S04]  /*30c0*/  LDL R7, [R1+0x38] ;  /* 0x0000380001077983 */ /* 0x001f680000100800 */
[----:B------:R-:W4:Y:S04]  /*30d0*/  LDL R4, [R1+0x20] ;  /* 0x0000200001047983 */ /* 0x000f280000100800 */
[----:B------:R-:W3:Y:S01]  /*30e0*/  LDL R6, [R1+0x34] ;  /* 0x0000340001067983 */ /* 0x000ee20000100800 */
[----:B------:R-:W-:Y:S01]  /*30f0*/  IMAD.MOV.U32 R5, RZ, RZ, 0x20 ;  /* 0x00000020ff057424 */ /* 0x000fe200078e00ff */
[----:B------:R-:W-:Y:S01]  /*3100*/  BSSY B1, `(.L_x_1418) ;  /* 0x0000070000017945 */ /* 0x000fe20003800000 */
[----:B--2---:R-:W-:-:S03]  /*3110*/  IMAD R2, R157, 0x2800, RZ ;  /* 0x000028009d027824 */ /* 0x004fc600078e02ff */
[----:B------:R-:W-:-:S04]  /*3120*/  SEL R5, R5, 0xffffffe0, !P0 ;  /* 0xffffffe005057807 */ /* 0x000fc80004000000 */
[----:B-----5:R-:W-:Y:S02]  /*3130*/  IADD3 R5, R5, R7, R2 ;  /* 0x0000000705057210 */ /* 0x020fe40007ffe002 */
[----:B----4-:R-:W-:-:S03]  /*3140*/  IADD3 R14, P3, R4, R14, RZ ;  /* 0x0000000e040e7210 */ /* 0x010fc60007f7e0ff */
[----:B------:R-:W-:Y:S02]  /*3150*/  IMAD.IADD R4, R22, 0x1, R5 ;  /* 0x0000000116047824 */ /* 0x000fe400078e0205 */
[----:B---3--:R-:W-:Y:S01]  /*3160*/  IMAD.X R15, R3, 0x1, R6, P3 ;  /* 0x00000001030f7824 */ /* 0x008fe200018e0606 */
[----:B------:R-:W-:-:S03]  /*3170*/  ISETP.GE.AND P3, PT, R0, R31, PT ;  /* 0x0000001f0000720c */ /* 0x000fc60003f66270 */
[----:B------:R-:W0:Y:S10]  /*3180*/  LDS.128 R4, [R4+0xe000] ;  /* 0x00e0000004047984 */ /* 0x000e340000000c00 */
[----:B------:R-:W-:Y:S05]  /*3190*/  @P3 BRA `(.L_x_1419) ;  /* 0x0000000400983947 */ /* 0x000fea0003800000 */
[--C-:B------:R-:W-:Y:S02]  /*31a0*/  SHF.R.U32.HI R3, RZ, 0x8, R9.reuse ;  /* 0x00000008ff037819 */ /* 0x100fe40000011609 */
[----:B------:R-:W-:Y:S02]  /*31b0*/  LOP3.LUT R0, R9, 0xff0000ff, RZ, 0xc0, !PT ;  /* 0xff0000ff09007812 */ /* 0x000fe400078ec0ff */
[----:B------:R-:W-:Y:S01]  /*31c0*/  SHF.R.U32.HI R10, RZ, 0x10, R9 ;  /* 0x00000010ff0a7819 */ /* 0x000fe20000011609 */
[----:B------:R-:W-:Y:S01]  /*31d0*/  IMAD.SHL.U32 R3, R3, 0x100, RZ ;  /* 0x0000010003037824 */ /* 0x000fe200078e00ff */
[--C-:B------:R-:W-:Y:S02]  /*31e0*/  SHF.R.U32.HI R9, RZ, 0x8, R25.reuse ;  /* 0x00000008ff097819 */ /* 0x100fe40000011619 */
[----:B------:R-:W-:Y:S02]  /*31f0*/  LOP3.LUT R2, R25, 0xff0000ff, RZ, 0xc0, !PT ;  /* 0xff0000ff19027812 */ /* 0x000fe400078ec0ff */
[----:B------:R-:W-:Y:S01]  /*3200*/  SHF.R.U32.HI R11, RZ, 0x10, R25 ;  /* 0x00000010ff0b7819 */ /* 0x000fe20000011619 */
[----:B------:R-:W-:Y:S01]  /*3210*/  IMAD.SHL.U32 R9, R9, 0x100, RZ ;  /* 0x0000010009097824 */ /* 0x000fe200078e00ff */
[----:B------:R-:W-:-:S02]  /*3220*/  LOP3.LUT R3, R0, 0xff00, R3, 0xf8, !PT ;  /* 0x0000ff0000037812 */ /* 0x000fc400078ef803 */
[-C--:B0-----:R-:W-:Y:S01]  /*3230*/  F2FP.F16.E4M3.UNPACK_B R0, R5.reuse ;  /* 0x00000005ff00723e */ /* 0x081fe200020006ff */
[----:B------:R-:W-:Y:S01]  /*3240*/  IMAD.U32 R11, R11, 0x10000, RZ ;  /* 0x000100000b0b7824 */ /* 0x000fe200078e00ff */
[----:B------:R-:W-:Y:S01]  /*3250*/  LOP3.LUT R8, R2, 0xff00, R9, 0xf8, !PT ;  /* 0x0000ff0002087812 */ /* 0x000fe200078ef809 */
[----:B------:R-:W-:Y:S01]  /*3260*/  IMAD.U32 R2, R10, 0x10000, RZ ;  /* 0x000100000a027824 */ /* 0x000fe200078e00ff */
[----:B------:R-:W-:Y:S02]  /*3270*/  F2FP.F16.E4M3.UNPACK_B R9, R72.H1 ;  /* 0x00000048ff09723e */ /* 0x000fe400030006ff */
[----:B------:R-:W-:Y:S02]  /*3280*/  LOP3.LUT R13, R8, 0xff0000, R11, 0xf8, !PT ;  /* 0x00ff0000080d7812 */ /* 0x000fe400078ef80b */
[----:B------:R-:W-:Y:S01]  /*3290*/  LOP3.LUT R10, R3, 0xff0000, R2, 0xf8, !PT ;  /* 0x00ff0000030a7812 */ /* 0x000fe200078ef802 */
[--C-:B------:R-:W-:Y:S01]  /*32a0*/  HADD2.F32 R11, -RZ, R9.reuse.H0_H0 ;  /* 0x20000009ff0b7230 */ /* 0x100fe20000004100 */
[----:B------:R-:W-:Y:S01]  /*32b0*/  F2FP.F16.E4M3.UNPACK_B R8, R30.H1 ;  /* 0x0000001eff08723e */ /* 0x000fe200030006ff */
[--C-:B------:R-:W-:Y:S01]  /*32c0*/  HADD2.F32 R2, -RZ, R0.reuse.H1_H1 ;  /* 0x30000000ff027230 */ /* 0x100fe20000004100 */
[----:B------:R-:W-:Y:S01]  /*32d0*/  F2FP.F16.E4M3.UNPACK_B R5, R5.H1 ;  /* 0x00000005ff05723e */ /* 0x000fe200030006ff */
[----:B------:R-:W-:Y:S01]  /*32e0*/  HADD2.F32 R0, -RZ, R0.H0_H0 ;  /* 0x20000000ff007230 */ /* 0x000fe20000004100 */
[----:B------:R-:W-:Y:S01]  /*32f0*/  F2FP.F16.E4M3.UNPACK_B R72, R72 ;  /* 0x00000048ff48723e */ /* 0x000fe200020006ff */
[----:B------:R-:W-:-:S02]  /*3300*/  HADD2.F32 R12, -RZ, R9.H1_H1 ;  /* 0x30000009ff0c7230 */ /* 0x000fc40000004100 */
[-C--:B------:R-:W-:Y:S01]  /*3310*/  FMUL.FTZ R25, R2, R11.reuse ;  /* 0x0000000b02197220 */ /* 0x080fe20000410000 */
[--C-:B------:R-:W-:Y:S02]  /*3320*/  HADD2.F32 R9, -RZ, R8.reuse.H0_H0 ;  /* 0x20000008ff097230 */ /* 0x100fe40000004100 */
[----:B------:R-:W-:Y:S01]  /*3330*/  FMUL.FTZ R11, R0, R11 ;  /* 0x0000000b000b7220 */ /* 0x000fe20000410000 */
[--C-:B------:R-:W-:Y:S01]  /*3340*/  HADD2.F32 R3, -RZ, R5.reuse.H1_H1 ;  /* 0x30000005ff037230 */ /* 0x100fe20000004100 */
[----:B------:R-:W-:Y:S01]  /*3350*/  F2FP.F16.E4M3.UNPACK_B R30, R30 ;  /* 0x0000001eff1e723e */ /* 0x000fe200020006ff */
[----:B------:R-:W-:Y:S02]  /*3360*/  HADD2.F32 R5, -RZ, R5.H0_H0 ;  /* 0x20000005ff057230 */ /* 0x000fe40000004100 */
[----:B------:R-:W-:Y:S01]  /*3370*/  FFMA.FTZ R27, R2, R9, R11 ;  /* 0x00000009021b7223 */ /* 0x000fe2000001000b */
[----:B------:R-:W-:Y:S02]  /*3380*/  HADD2.F32 R8, -RZ, R8.H1_H1 ;  /* 0x30000008ff087230 */ /* 0x000fe40000004100 */
[----:B------:R-:W-:Y:S01]  /*3390*/  FMUL.FTZ R24, R3, R12 ;  /* 0x0000000c03187220 */ /* 0x000fe20000410000 */
[----:B------:R-:W-:Y:S01]  /*33a0*/  F2FP.F16.E4M3.UNPACK_B R2, R4.H1 ;  /* 0x00000004ff02723e */ /* 0x000fe200030006ff */
[C---:B------:R-:W-:Y:S01]  /*33b0*/  FMUL.FTZ R12, R5.reuse, R12 ;  /* 0x0000000c050c7220 */ /* 0x040fe20000410000 */
[----:B------:R-:W-:Y:S01]  /*33c0*/  F2FP.F16.E4M3.UNPACK_B R4, R4 ;  /* 0x00000004ff04723e */ /* 0x000fe200020006ff */
[----:B------:R-:W-:Y:S01]  /*33d0*/  FFMA.FTZ R28, R5, R8, -R24 ;  /* 0x00000008051c7223 */ /* 0x000fe20000010818 */
[----:B------:R-:W-:-:S02]  /*33e0*/  HADD2.F32 R11, -RZ, R72.H0_H0 ;  /* 0x20000048ff0b7230 */ /* 0x000fc40000004100 */
[----:B------:R-:W-:Y:S01]  /*33f0*/  FFMA.FTZ R29, R3, R8, R12 ;  /* 0x00000008031d7223 */ /* 0x000fe2000001000c */
[--C-:B------:R-:W-:Y:S02]  /*3400*/  HADD2.F32 R3, -RZ, R2.reuse.H0_H0 ;  /* 0x20000002ff037230 */ /* 0x100fe40000004100 */
[----:B------:R-:W-:Y:S01]  /*3410*/  FFMA.FTZ R0, R0, R9, -R25 ;  /* 0x0000000900007223 */ /* 0x000fe20000010819 */
[----:B------:R-:W-:Y:S02]  /*3420*/  HADD2.F32 R5, -RZ, R2.H1_H1 ;  /* 0x30000002ff057230 */ /* 0x000fe40000004100 */
[----:B------:R-:W-:Y:S02]  /*3430*/  HADD2.F32 R2, -RZ, R4.H0_H0 ;  /* 0x20000004ff027230 */ /* 0x000fe40000004100 */
[----:B------:R-:W-:Y:S01]  /*3440*/  HADD2.F32 R12, -RZ, R72.H1_H1 ;  /* 0x30000048ff0c7230 */ /* 0x000fe20000004100 */
[----:B------:R-:W-:Y:S01]  /*3450*/  F2FP.SATFINITE.E4M3.F32.PACK_AB_MERGE_C R72, R29, R28, RZ ;  /* 0x0000001c1d48723e */ /* 0x000fe200048070ff */
[----:B------:R-:W-:-:S02]  /*3460*/  HADD2.F32 R4, -RZ, R4.H1_H1 ;  /* 0x30000004ff047230 */ /* 0x000fc40000004100 */
[--C-:B------:R-:W-:Y:S02]  /*3470*/  HADD2.F32 R8, -RZ, R30.reuse.H1_H1 ;  /* 0x3000001eff087230 */ /* 0x100fe40000004100 */
[-C--:B------:R-:W-:Y:S01]  /*3480*/  FMUL.FTZ R24, R5, R12.reuse ;  /* 0x0000000c05187220 */ /* 0x080fe20000410000 */
[----:B------:R-:W-:Y:S02]  /*3490*/  HADD2.F32 R9, -RZ, R30.H0_H0 ;  /* 0x2000001eff097230 */ /* 0x000fe40000004100 */
[-C--:B------:R-:W-:Y:S01]  /*34a0*/  FMUL.FTZ R25, R4, R11.reuse ;  /* 0x0000000b04197220 */ /* 0x080fe20000410000 */
[C---:B------:R-:W-:Y:S01]  /*34b0*/  FMUL.FTZ R12, R3.reuse, R12 ;  /* 0x0000000c030c7220 */ /* 0x040fe20000410000 */
[----:B------:R-:W-:Y:S01]  /*34c0*/  FMUL.FTZ R11, R2, R11 ;  /* 0x0000000b020b7220 */ /* 0x000fe20000410000 */
[-C--:B------:R-:W-:Y:S01]  /*34d0*/  FFMA.FTZ R24, R3, R8.reuse, -R24 ;  /* 0x0000000803187223 */ /* 0x080fe20000010818 */
[----:B------:R-:W-:Y:S01]  /*34e0*/  F2FP.F16.E4M3.UNPACK_B R3, R7.H1 ;  /* 0x00000007ff03723e */ /* 0x000fe200030006ff */
[----:B------:R-:W-:Y:S01]  /*34f0*/  FFMA.FTZ R5, R5, R8, R12 ;  /* 0x0000000805057223 */ /* 0x000fe2000001000c */
[----:B------:R-:W-:Y:S01]  /*3500*/  FFMA.FTZ R26, R4, R9, R11 ;  /* 0x00000009041a7223 */ /* 0x000fe2000001000b */
[----:B------:R-:W-:Y:S01]  /*3510*/  F2FP.F16.E4M3.UNPACK_B R11, R13.H1 ;  /* 0x0000000dff0b723e */ /* 0x000fe200030006ff */
[----:B------:R-:W-:Y:S01]  /*3520*/  FFMA.FTZ R25, R2, R9, -R25 ;  /* 0x0000000902197223 */ /* 0x000fe20000010819 */
[----:B------:R-:W-:Y:S01]  /*3530*/  F2FP.F16.E4M3.UNPACK_B R8, R10.H1 ;  /* 0x0000000aff08723e */ /* 0x000fe200030006ff */
[--C-:B------:R-:W-:Y:S01]  /*3540*/  HADD2.F32 R4, -RZ, R3.reuse.H0_H0 ;  /* 0x20000003ff047230 */ /* 0x100fe20000004100 */
[----:B------:R-:W-:Y:S01]  /*3550*/  F2FP.SATFINITE.E4M3.F32.PACK_AB_MERGE_C R30, R5, R24, RZ ;  /* 0x00000018051e723e */ /* 0x000fe200048070ff */
        /* <DEDUP_REMOVED lines=22> */
[--C-:B------:R-:W-:Y:S02]  /*36c0*/  HADD2.F32 R2, -RZ, R6.reuse.H0_H0 ;  /* 0x20000006ff027230 */ /* 0x100fe40000004100 */
[----:B------:R-:W-:Y:S01]  /*36d0*/  HADD2.F32 R7, -RZ, R7.H1_H1 ;  /* 0x30000007ff077230 */ /* 0x000fe20000004100 */
[----:B------:R-:W-:Y:S01]  /*36e0*/  F2FP.SATFINITE.E4M3.F32.PACK_AB_MERGE_C R12, R12, R29, RZ ;  /* 0x0000001d0c0c723e */ /* 0x000fe200048070ff */
[----:B------:R-:W-:Y:S01]  /*36f0*/  HADD2.F32 R4, -RZ, R11.H0_H0 ;  /* 0x2000000bff047230 */ /* 0x000fe20000004100 */
[----:B------:R-:W-:Y:S01]  /*3700*/  F2FP.SATFINITE.E4M3.F32.PACK_AB_MERGE_C R24, R31, R24, RZ ;  /* 0x000000181f18723e */ /* 0x000fe200048070ff */
[----:B------:R-:W-:-:S02]  /*3710*/  HADD2.F32 R6, -RZ, R6.H1_H1 ;  /* 0x30000006ff067230 */ /* 0x000fc40000004100 */
[----:B------:R-:W-:Y:S02]  /*3720*/  HADD2.F32 R5, -RZ, R10.H0_H0 ;  /* 0x2000000aff057230 */ /* 0x000fe40000004100 */
[-C--:B------:R-:W-:Y:S01]  /*3730*/  FMUL.FTZ R10, R7, R4.reuse ;  /* 0x00000004070a7220 */ /* 0x080fe20000410000 */
[----:B------:R-:W-:Y:S02]  /*3740*/  HADD2.F32 R8, -RZ, R8.H0_H0 ;  /* 0x20000008ff087230 */ /* 0x000fe40000004100 */
[-C--:B------:R-:W-:Y:S01]  /*3750*/  FMUL.FTZ R9, R6, R13.reuse ;  /* 0x0000000d06097220 */ /* 0x080fe20000410000 */
[C---:B------:R-:W-:Y:S01]  /*3760*/  FMUL.FTZ R4, R3.reuse, R4 ;  /* 0x0000000403047220 */ /* 0x040fe20000410000 */
[C---:B------:R-:W-:Y:S01]  /*3770*/  FMUL.FTZ R13, R2.reuse, R13 ;  /* 0x0000000d020d7220 */ /* 0x040fe20000410000 */
[-C--:B------:R-:W-:Y:S02]  /*3780*/  FFMA.FTZ R10, R3, R8.reuse, -R10 ;  /* 0x00000008030a7223 */ /* 0x080fe4000001080a */
[----:B------:R-:W-:Y:S01]  /*3790*/  FFMA.FTZ R7, R7, R8, R4 ;  /* 0x0000000807077223 */ /* 0x000fe20000010004 */
[-C--:B------:R-:W-:Y:S01]  /*37a0*/  FFMA.FTZ R9, R2, R5.reuse, -R9 ;  /* 0x0000000502097223 */ /* 0x080fe20000010809 */
[----:B------:R-:W-:Y:S01]  /*37b0*/  FFMA.FTZ R6, R6, R5, R13 ;  /* 0x0000000506067223 */ /* 0x000fe2000001000d */
[----:B------:R-:W-:-:S02]  /*37c0*/  F2FP.SATFINITE.E4M3.F32.PACK_AB_MERGE_C R5, R27, R0, R72 ;  /* 0x000000001b05723e */ /* 0x000fc40004807048 */
[----:B------:R-:W-:Y:S02]  /*37d0*/  F2FP.SATFINITE.E4M3.F32.PACK_AB_MERGE_C R4, R26, R25, R30 ;  /* 0x000000191a04723e */ /* 0x000fe4000480701e */
[----:B------:R-:W-:Y:S02]  /*37e0*/  F2FP.SATFINITE.E4M3.F32.PACK_AB_MERGE_C R6, R6, R9, R12 ;  /* 0x000000090606723e */ /* 0x000fe4000480700c */
[----:B------:R-:W-:-:S07]  /*37f0*/  F2FP.SATFINITE.E4M3.F32.PACK_AB_MERGE_C R7, R7, R10, R24 ;  /* 0x0000000a0707723e */ /* 0x000fce0004807018 */
.L_x_1419:
[----:B------:R-:W-:Y:S05]  /*3800*/  BSYNC B1 ;  /* 0x0000000000017941 */ /* 0x000fea0003800000 */
.L_x_1418:
[----:B0-----:R0:W-:Y:S01]  /*3810*/  ST.E.128 desc[UR44][R14.64], R4 ;  /* 0x000000040e007985 */ /* 0x0011e2000c101d2c */
[----:B------:R-:W-:Y:S05]  /*3820*/  BRA `(.L_x_1413) ;  /* 0x0000001400447947 */ /* 0x000fea0003800000 */
.L_x_1406:
[----:B------:R-:W0:Y:S01]  /*3830*/  S2R R0, SR_TID.X ;  /* 0x0000000000007919 */ /* 0x000e220000002100 */
[----:B------:R-:W-:-:S05]  /*3840*/  IMAD R71, R47, -0xa0, R46 ;  /* 0xffffff602f477824 */ /* 0x000fca00078e022e */
[----:B------:R-:W-:Y:S01]  /*3850*/  VIMNMX R71, R71, 0xa0, PT ;  /* 0x000000a047477848 */ /* 0x000fe20003fe0100 */
[C---:B0-----:R-:W-:Y:S02]  /*3860*/  VIADD R8, R0.reuse, 0xffffff80 ;  /* 0xffffff8000087836 */ /* 0x041fe40000000000 */
[----:B------:R-:W-:Y:S02]  /*3870*/  VIADD R3, R0, 0xffffff80 ;  /* 0xffffff8000037836 */ /* 0x000fe40000000000 */
[----:B------:R-:W2:Y:S03]  /*3880*/  LDL R0, [R1+0x18] ;  /* 0x0000180001007983 */ /* 0x000ea60000100800 */
        /* <DEDUP_REMOVED lines=10> */
[----:B------:R-:W-:-:S04]  /*3930*/  CS2R R6, SRZ ;  /* 0x0000000000067805 */ /* 0x000fc8000001ff00 */
[----:B------:R-:W3:Y:S01]  /*3940*/  @!P4 LDG.E.128 R24, desc[UR44][R8.64] ;  /* 0x0000002c0818c981 */ /* 0x000ee2000c1e1d00 */
[----:B0-----:R-:W-:Y:S02]  /*3950*/  @!P4 IADD3 R10, P5, P6, R34, R10, R4 ;  /* 0x0000000a220ac210 */ /* 0x001fe40007ebe004 */
[----:B------:R-:W-:Y:S02]  /*3960*/  CS2R R4, SRZ ;  /* 0x0000000000047805 */ /* 0x000fe4000001ff00 */
[----:B------:R-:W-:-:S05]  /*3970*/  @!P4 IADD3.X R11, R60, R11, R12, P5, P6 ;  /* 0x0000000b3c0bc210 */ /* 0x000fca0002fec40c */
[----:B------:R-:W4:Y:S01]  /*3980*/  @!P4 LDG.E.128 R4, desc[UR44][R10.64] ;  /* 0x0000002c0a04c981 */ /* 0x000f22000c1e1d00 */
[----:B------:R-:W-:Y:S02]  /*3990*/  ISETP.GE.AND P5, PT, R18, R31, PT ;  /* 0x0000001f1200720c */ /* 0x000fe40003fa6270 */
[----:B--2---:R-:W-:Y:S01]  /*39a0*/  ISETP.NE.AND P4, PT, R0, 0x3, PT ;  /* 0x000000030000780c */ /* 0x004fe20003f85270 */
[----:B---3--:R-:W-:Y:S02]  /*39b0*/  IMAD.MOV.U32 R72, RZ, RZ, R26 ;  /* 0x000000ffff487224 */ /* 0x008fe400078e001a */
[----:B------:R-:W-:Y:S02]  /*39c0*/  IMAD.MOV.U32 R76, RZ, RZ, R24 ;  /* 0x000000ffff4c7224 */ /* 0x000fe400078e0018 */
[----:B----4-:R-:W-:Y:S02]  /*39d0*/  IMAD.MOV.U32 R75, RZ, RZ, R6 ;  /* 0x000000ffff4b7224 */ /* 0x010fe400078e0006 */
[----:B------:R-:W-:-:S06]  /*39e0*/  IMAD.MOV.U32 R77, RZ, RZ, R4 ;  /* 0x000000ffff4d7224 */ /* 0x000fcc00078e0004 */
[----:B------:R-:W-:Y:S05]  /*39f0*/  @!P4 BRA `(.L_x_1420) ;  /* 0x000000000004c947 */ /* 0x000fea0003800000 */
[----:B------:R-:W-:Y:S01]  /*3a00*/  BPT.TRAP 0x1 ;  /* 0x000000040000795c */ /* 0x000fe20000300000 */
.L_x_1420:
[----:B------:R-:W2:Y:S01]  /*3a10*/  LDL R0, [R1+0x24] ;  /* 0x0000240001007983 */ /* 0x000ea20000100800 */
[----:B------:R-:W-:Y:S01]  /*3a20*/  IMAD R64, R157, 0x8, R22 ;  /* 0x000000089d407824 */ /* 0x000fe200078e0216 */
[----:B------:R-:W-:Y:S01]  /*3a30*/  BSSY B1, `(.L_x_1421) ;  /* 0x0000004000017945 */ /* 0x000fe20003800000 */
[----:B--2---:R-:W-:-:S04]  /*3a40*/  SHF.L.U32 R73, R0, 0x1f, RZ ;  /* 0x0000001f00497819 */ /* 0x004fc800000006ff */
[----:B------:R-:W0:Y:S02]  /*3a50*/  SYNCS.PHASECHK.TRANS64.TRYWAIT P6, [R64+URZ+0x13290], R73 ;  /* 0x01329049400075a7 */ /* 0x000e2400080c017f */
[----:B0-----:R-:W-:Y:S05]  /*3a60*/  @!P6 BRA `(.L_x_1422) ;  /* 0x0000020c000ce947 */ /* 0x001fea0003800000 */
.L_x_1725:
[----:B------:R-:W-:Y:S05]  /*3a70*/  BSYNC B1 ;  /* 0x0000000000017941 */ /* 0x000fea0003800000 */
.L_x_1421:
[----:B------:R-:W-:-:S03]  /*3a80*/  UMOV UR4, 0xffffffff ;  /* 0xffffffff00047882 */ /* 0x000fc60000000000 */
[----:B------:R-:W-:Y:S05]  /*3a90*/  BRA.DIV UR4, `(.L_x_1423) ;  /* 0x0000020e04147947 */ /* 0x000fea000b800000 */
[----:B------:R1:W2:Y:S04]  /*3aa0*/  SHFL.IDX PT, R0, R13, RZ, 0x1e1f ;  /* 0x001e1fff0d007589 */ /* 0x0002a800000e0000 */
[----:B------:R1:W3:Y:S02]  /*3ab0*/  SHFL.IDX PT, R14, R2, RZ, 0x1e1f ;  /* 0x001e1fff020e7589 */ /* 0x0002e400000e0000 */
.L_x_1729:
[----:B------:R-:W4:Y:S02]  /*3ac0*/  LDC R12, c[0x0][0x2f4] ;  /* 0x0000bd00ff0c7b82 */ /* 0x000f240000000800 */
[----:B----4-:R-:W-:-:S13]  /*3ad0*/  ISETP.GE.OR P3, PT, R18, R12, P3 ;  /* 0x0000000c1200720c */ /* 0x010fda0001f66670 */
[----:B------:R-:W-:Y:S05]  /*3ae0*/  @P3 BRA `(.L_x_1413) ;  /* 0x0000001000943947 */ /* 0x000fea0003800000 */
[----:B------:R-:W4:Y:S04]  /*3af0*/  LDL R11, [R1+0x48] ;  /* 0x00004800010b7983 */ /* 0x000f280000100800 */
[----:B------:R-:W5:Y:S01]  /*3b00*/  LDL R10, [R1+0x4c] ;  /* 0x00004c00010a7983 */ /* 0x000f620000100800 */
[----:B------:R-:W-:Y:S01]  /*3b10*/  IMAD.IADD R8, R12, 0x1, -R53 ;  /* 0x000000010c087824 */ /* 0x000fe200078e0a35 */
[----:B-1-3--:R-:W-:Y:S01]  /*3b20*/  IADD3 R2, P3, R59, R14, RZ ;  /* 0x0000000e3b027210 */ /* 0x00afe20007f7e0ff */
[----:B------:R-:W-:Y:S03]  /*3b30*/  BSSY B1, `(.L_x_1424) ;  /* 0x00000e0000017945 */ /* 0x000fe60003800000 */
[----:B------:R-:W-:-:S02]  /*3b40*/  SEL R8, R53, R8, !P1 ;  /* 0x0000000835087207 */ /* 0x000fc40004800000 */
[----:B--2---:R-:W-:Y:S02]  /*3b50*/  LEA.HI.X.SX32 R3, R59, R0, 0x1, P3 ;  /* 0x000000003b037211 */ /* 0x004fe400018f0eff */
[----:B------:R-:W-:-:S04]  /*3b60*/  SHF.R.S32.HI R9, RZ, 0x1f, R8 ;  /* 0x0000001fff097819 */ /* 0x000fc80000011408 */
[----:B------:R-:W-:-:S04]  /*3b70*/  LEA.HI R9, R9, R8, RZ, 0x5 ;  /* 0x0000000809097211 */ /* 0x000fc800078f28ff */
[----:B------:R-:W-:-:S04]  /*3b80*/  SHF.R.S32.HI R9, RZ, 0x5, R9 ;  /* 0x00000005ff097819 */ /* 0x000fc80000011409 */
[----:B------:R-:W-:-:S05]  /*3b90*/  LEA.HI.SX32 R9, R50, R9, 0x1c ;  /* 0x0000000932097211 */ /* 0x000fca00078fe2ff */
[----:B------:R-:W-:Y:S02]  /*3ba0*/  IMAD.SHL.U32 R13, R9, 0x10, RZ ;  /* 0x00000010090d7824 */ /* 0x000fe400078e00ff */
[----:B------:R-:W-:-:S04]  /*3bb0*/  IMAD R9, R157, 0x2800, R62 ;  /* 0x000028009d097824 */ /* 0x000fc800078e023e */
[----:B------:R-:W-:Y:S01]  /*3bc0*/  IMAD.IADD R9, R22, 0x1, R9 ;  /* 0x0000000116097824 */ /* 0x000fe200078e0209 */
[----:B----4-:R-:W-:-:S04]  /*3bd0*/  LOP3.LUT R8, R11, 0x30, R13, 0xf8, !PT ;  /* 0x000000300b087812 */ /* 0x010fc800078ef80d */
[----:B------:R-:W-:-:S05]  /*3be0*/  LOP3.LUT R8, R8, R51, RZ, 0x3c, !PT ;  /* 0x0000003308087212 */ /* 0x000fca00078e3cff */
[----:B-----5:R-:W-:-:S04]  /*3bf0*/  IMAD.IADD R8, R10, 0x1, R8 ;  /* 0x000000010a087824 */ /* 0x020fc800078e0208 */
[----:B------:R-:W-:-:S04]  /*3c00*/  IMAD R11, R157, 0x2800, R8 ;  /* 0x000028009d0b7824 */ /* 0x000fc800078e0208 */
[----:B------:R-:W-:Y:S02]  /*3c10*/  IMAD.IADD R28, R22, 0x1, R11 ;  /* 0x00000001161c7824 */ /* 0x000fe400078e020b */
[----:B------:R-:W1:Y:S04]  /*3c20*/  LDS.128 R8, [R9+0xe000] ;  /* 0x00e0000009087984 */ /* 0x000e680000000c00 */
[----:B------:R-:W2:Y:S01]  /*3c30*/  LDS.128 R28, [R28+0xe000] ;  /* 0x00e000001c1c7984 */ /* 0x000ea20000000c00 */
[----:B------:R-:W-:Y:S05]  /*3c40*/  @P5 BRA `(.L_x_1425) ;  /* 0x0000000c00385947 */ /* 0x000fea0003800000 */
[----:B------:R-:W-:Y:S01]  /*3c50*/  SHF.R.U32.HI R83, RZ, 0x8, R25 ;  /* 0x00000008ff537819 */ /* 0x000fe20000011619 */
[----:B-1----:R-:W-:Y:S01]  /*3c60*/  IMAD.MOV.U32 R24, RZ, RZ, R8 ;  /* 0x000000ffff187224 */ /* 0x002fe200078e0008 */
[--C-:B------:R-:W-:Y:S02]  /*3c70*/  SHF.R.U32.HI R80, RZ, 0x8, R27.reuse ;  /* 0x00000008ff507819 */ /* 0x100fe4000001161b */
[----:B------:R-:W-:Y:S02]  /*3c80*/  LOP3.LUT R6, R27, 0xff0000ff, RZ, 0xc0, !PT ;  /* 0xff0000ff1b067812 */ /* 0x000fe400078ec0ff */
[----:B------:R-:W-:Y:S02]  /*3c90*/  SHF.R.U32.HI R79, RZ, 0x10, R27 ;  /* 0x00000010ff4f7819 */ /* 0x000fe4000001161b */
[----:B------:R-:W-:Y:S02]  /*3ca0*/  SHF.R.U32.HI R27, RZ, 0x8, R5 ;  /* 0x00000008ff1b7819 */ /* 0x000fe40000011605 */
[----:B------:R-:W-:-:S02]  /*3cb0*/  LOP3.LUT R15, R5, 0xff0000ff, RZ, 0xc0, !PT ;  /* 0xff0000ff050f7812 */ /* 0x000fc400078ec0ff */
[----:B------:R-:W-:Y:S01]  /*3cc0*/  SHF.R.U32.HI R78, RZ, 0x10, R5 ;  /* 0x00000010ff4e7819 */ /* 0x000fe20000011605 */
[----:B------:R-:W-:Y:S01]  /*3cd0*/  IMAD.SHL.U32 R5, R83, 0x100, RZ ;  /* 0x0000010053057824 */ /* 0x000fe200078e00ff */
[----:B------:R-:W-:Y:S01]  /*3ce0*/  LOP3.LUT R4, R25, 0xff0000ff, RZ, 0xc0, !PT ;  /* 0xff0000ff19047812 */ /* 0x000fe200078ec0ff */
[----:B------:R-:W-:Y:S01]  /*3cf0*/  IMAD.SHL.U32 R8, R27, 0x100, RZ ;  /* 0x000001001b087824 */ /* 0x000fe200078e00ff */
[----:B------:R-:W-:Y:S02]  /*3d00*/  SHF.R.U32.HI R81, RZ, 0x10, R25 ;  /* 0x00000010ff517819 */ /* 0x000fe40000011619 */
[--C-:B------:R-:W-:Y:S02]  /*3d10*/  SHF.R.U32.HI R26, RZ, 0x8, R7.reuse ;  /* 0x00000008ff1a7819 */ /* 0x100fe40000011607 */
[----:B------:R-:W-:Y:S02]  /*3d20*/  LOP3.LUT R25, R7, 0xff0000ff, RZ, 0xc0, !PT ;  /* 0xff0000ff07197812 */ /* 0x000fe400078ec0ff */
[----:B------:R-:W-:Y:S01]  /*3d30*/  SHF.R.U32.HI R82, RZ, 0x10, R7 ;  /* 0x00000010ff527819 */ /* 0x000fe20000011607 */
[----:B------:R-:W-:Y:S01]  /*3d40*/  IMAD.SHL.U32 R7, R80, 0x100, RZ ;  /* 0x0000010050077824 */ /* 0x000fe200078e00ff */
[----:B------:R-:W-:Y:S01]  /*3d50*/  LOP3.LUT R4, R4, 0xff00, R5, 0xf8, !PT ;  /* 0x0000ff0004047812 */ /* 0x000fe200078ef805 */
[----:B------:R-:W-:Y:S01]  /*3d60*/  IMAD.U32 R5, R81, 0x10000, RZ ;  /* 0x0001000051057824 */ /* 0x000fe200078e00ff */
[----:B------:R-:W-:Y:S01]  /*3d70*/  LOP3.LUT R80, R15, 0xff00, R8, 0xf8, !PT ;  /* 0x0000ff000f507812 */ /* 0x000fe200078ef808 */
[----:B------:R-:W-:Y:S01]  /*3d80*/  IMAD.SHL.U32 R26, R26, 0x100, RZ ;  /* 0x000001001a1a7824 */ /* 0x000fe200078e00ff */
[----:B------:R-:W-:Y:S01]  /*3d90*/  LOP3.LUT R7, R6, 0xff00, R7, 0xf8, !PT ;  /* 0x0000ff0006077812 */ /* 0x000fe200078ef807 */
[----:B------:R-:W-:Y:S01]  /*3da0*/  IMAD.U32 R82, R82, 0x10000, RZ ;  /* 0x0001000052527824 */ /* 0x000fe200078e00ff */
[----:B------:R-:W-:Y:S01]  /*3db0*/  LOP3.LUT R6, R4, 0xff0000, R5, 0xf8, !PT ;  /* 0x00ff000004067812 */ /* 0x000fe200078ef805 */
[----:B------:R-:W-:Y:S01]  /*3dc0*/  IMAD.U32 R4, R79, 0x10000, RZ ;  /* 0x000100004f047824 */ /* 0x000fe200078e00ff */
[----:B------:R-:W-:-:S02]  /*3dd0*/  LOP3.LUT R81, R25, 0xff00, R26, 0xf8, !PT ;  /* 0x0000ff0019517812 */ /* 0x000fc400078ef81a */
[----:B------:R-:W-:Y:S02]  /*3de0*/  F2FP.F16.E4M3.UNPACK_B R79, R77.H1 ;  /* 0x0000004dff4f723e */ /* 0x000fe400030006ff */
[----:B--2---:R-:W-:Y:S02]  /*3df0*/  F2FP.F16.E4M3.UNPACK_B R26, R28.H1 ;  /* 0x0000001cff1a723e */ /* 0x004fe400030006ff */
[----:B------:R-:W-:Y:S01]  /*3e00*/  F2FP.F16.E4M3.UNPACK_B R25, R24.H1 ;  /* 0x00000018ff19723e */ /* 0x000fe200030006ff */
[----:B------:R-:W-:Y:S01]  /*3e10*/  HADD2.F32 R5, -RZ, R79.H0_H0 ;  /* 0x2000004fff057230 */ /* 0x000fe20000004100 */
[----:B------:R-:W-:Y:S01]  /*3e20*/  LOP3.LUT R4, R7, 0xff0000, R4, 0xf8, !PT ;  /* 0x00ff000007047812 */ /* 0x000fe200078ef804 */
[----:B------:R-:W-:Y:S01]  /*3e30*/  HADD2.F32 R15, -RZ, R26.H0_H0 ;  /* 0x2000001aff0f7230 */ /* 0x000fe20000004100 */
[----:B------:R-:W-:Y:S01]  /*3e40*/  F2FP.F16.E4M3.UNPACK_B R27, R76.H1 ;  /* 0x0000004cff1b723e */ /* 0x000fe200030006ff */
[----:B------:R-:W-:Y:S01]  /*3e50*/  HADD2.F32 R8, -RZ, R25.H0_H0 ;  /* 0x20000019ff087230 */ /* 0x000fe20000004100 */
[----:B------:R-:W-:Y:S01]  /*3e60*/  F2FP.F16.E4M3.UNPACK_B R28, R28 ;  /* 0x0000001cff1c723e */ /* 0x000fe200020006ff */
[----:B------:R-:W-:-:S02]  /*3e70*/  IMAD.U32 R7, R78, 0x10000, RZ ;  /* 0x000100004e077824 */ /* 0x000fc400078e00ff */
[-C--:B------:R-:W-:Y:S01]  /*3e80*/  FMUL.FTZ R83, R15, R5.reuse ;  /* 0x000000050f537220 */ /* 0x080fe20000410000 */
[----:B------:R-:W-:Y:S02]  /*3e90*/  HADD2.F32 R78, -RZ, R27.H0_H0 ;  /* 0x2000001bff4e7230 */ /* 0x000fe40000004100 */
[----:B------:R-:W-:Y:S01]  /*3ea0*/  FMUL.FTZ R84, R8, R5 ;  /* 0x0000000508547220 */ /* 0x000fe20000410000 */
[----:B------:R-:W-:Y:S01]  /*3eb0*/  LOP3.LUT R5, R81, 0xff0000, R82, 0xf8, !PT ;  /* 0x00ff000051057812 */ /* 0x000fe200078ef852 */
[----:B------:R-:W-:Y:S01]  /*3ec0*/  HADD2.F32 R82, -RZ, R79.H1_H1 ;  /* 0x3000004fff527230 */ /* 0x000fe20000004100 */
[----:B------:R-:W-:Y:S01]  /*3ed0*/  F2FP.F16.E4M3.UNPACK_B R79, R77 ;  /* 0x0000004dff4f723e */ /* 0x000fe200020006ff */
[----:B------:R-:W-:Y:S01]  /*3ee0*/  HADD2.F32 R77, -RZ, R26.H1_H1 ;  /* 0x3000001aff4d7230 */ /* 0x000fe20000004100 */
[----:B------:R-:W-:Y:S01]  /*3ef0*/  LOP3.LUT R7, R80, 0xff0000, R7, 0xf8, !PT ;  /* 0x00ff000050077812 */ /* 0x000fe200078ef807 */
[----:B------:R-:W-:Y:S01]  /*3f00*/  HADD2.F32 R80, -RZ, R27.H1_H1 ;  /* 0x3000001bff507230 */ /* 0x000fe20000004100 */
[----:B------:R-:W-:Y:S01]  /*3f10*/  F2FP.F16.E4M3.UNPACK_B R27, R24 ;  /* 0x00000018ff1b723e */ /* 0x000fe200020006ff */
[----:B------:R-:W-:-:S02]  /*3f20*/  HADD2.F32 R25, -RZ, R25.H1_H1 ;  /* 0x30000019ff197230 */ /* 0x000fc40000004100 */
[-C--:B------:R-:W-:Y:S01]  /*3f30*/  FFMA.FTZ R8, R8, R78.reuse, -R83 ;  /* 0x0000004e08087223 */ /* 0x080fe20000010853 */
[----:B------:R-:W-:Y:S01]  /*3f40*/  FFMA.FTZ R15, R15, R78, R84 ;  /* 0x0000004e0f0f7223 */ /* 0x000fe20000010054 */
[----:B------:R-:W-:Y:S01]  /*3f50*/  F2FP.F16.E4M3.UNPACK_B R78, R76 ;  /* 0x0000004cff4e723e */ /* 0x000fe200020006ff */
[-C--:B------:R-:W-:Y:S01]  /*3f60*/  FMUL.FTZ R24, R77, R82.reuse ;  /* 0x000000524d187220 */ /* 0x080fe20000410000 */
[----:B------:R-:W-:Y:S02]  /*3f70*/  HADD2.F32 R81, -RZ, R79.H0_H0 ;  /* 0x2000004fff517230 */ /* 0x000fe40000004100 */
[C---:B------:R-:W-:Y:S01]  /*3f80*/  FMUL.FTZ R82, R25.reuse, R82 ;  /* 0x0000005219527220 */ /* 0x040fe20000410000 */
[----:B------:R-:W-:Y:S02]  /*3f90*/  HADD2.F32 R76, -RZ, R28.H0_H0 ;  /* 0x2000001cff4c7230 */ /* 0x000fe40000004100 */
[----:B------:R-:W-:Y:S01]  /*3fa0*/  FFMA.FTZ R25, R25, R80, -R24 ;  /* 0x0000005019197223 */ /* 0x000fe20000010818 */
[----:B------:R-:W-:-:S02]  /*3fb0*/  HADD2.F32 R26, -RZ, R27.H0_H0 ;  /* 0x2000001bff1a7230 */ /* 0x000fc40000004100 */
[----:B------:R-:W-:Y:S01]  /*3fc0*/  FFMA.FTZ R24, R77, R80, R82 ;  /* 0x000000504d187223 */ /* 0x000fe20000010052 */
[----:B------:R-:W-:Y:S02]  /*3fd0*/  HADD2.F32 R77, -RZ, R78.H0_H0 ;  /* 0x2000004eff4d7230 */ /* 0x000fe40000004100 */
[-C--:B------:R-:W-:Y:S01]  /*3fe0*/  FMUL.FTZ R83, R76, R81.reuse ;  /* 0x000000514c537220 */ /* 0x080fe20000410000 */
[----:B------:R-:W-:Y:S02]  /*3ff0*/  HADD2.F32 R79, -RZ, R79.H1_H1 ;  /* 0x3000004fff4f7230 */ /* 0x000fe40000004100 */
[----:B------:R-:W-:Y:S01]  /*4000*/  FMUL.FTZ R81, R26, R81 ;  /* 0x000000511a517220 */ /* 0x000fe20000410000 */
[----:B------:R-:W-:Y:S01]  /*4010*/  HADD2.F32 R28, -RZ, R28.H1_H1 ;  /* 0x3000001cff1c7230 */ /* 0x000fe20000004100 */
[----:B------:R-:W-:Y:S01]  /*4020*/  F2FP.F16.E4M3.UNPACK_B R80, R75.H1 ;  /* 0x0000004bff50723e */ /* 0x000fe200030006ff */
[----:B------:R-:W-:Y:S02]  /*4030*/  HADD2.F32 R27, -RZ, R27.H1_H1 ;  /* 0x3000001bff1b7230 */ /* 0x000fe40000004100 */
[----:B------:R-:W-:Y:S01]  /*4040*/  FFMA.FTZ R82, R76, R77, R81 ;  /* 0x0000004d4c527223 */ /* 0x000fe20000010051 */
[----:B------:R-:W-:-:S02]  /*4050*/  HADD2.F32 R78, -RZ, R78.H1_H1 ;  /* 0x3000004eff4e7230 */ /* 0x000fc40000004100 */
[----:B------:R-:W-:Y:S01]  /*4060*/  FMUL.FTZ R84, R28, R79 ;  /* 0x0000004f1c547220 */ /* 0x000fe20000410000 */
[----:B------:R-:W-:Y:S01]  /*4070*/  F2FP.F16.E4M3.UNPACK_B R76, R30.H1 ;  /* 0x0000001eff4c723e */ /* 0x000fe200030006ff */
[----:B------:R-:W-:Y:S01]  /*4080*/  FFMA.FTZ R26, R26, R77, -R83 ;  /* 0x0000004d1a1a7223 */ /* 0x000fe20000010853 */
[C---:B------:R-:W-:Y:S01]  /*4090*/  FMUL.FTZ R85, R27.reuse, R79 ;  /* 0x0000004f1b557220 */ /* 0x040fe20000410000 */
[----:B------:R-:W-:Y:S01]  /*40a0*/  FFMA.FTZ R83, R27, R78, -R84 ;  /* 0x0000004e1b537223 */ /* 0x000fe20000010854 */
[----:B------:R-:W-:Y:S01]  /*40b0*/  F2FP.F16.E4M3.UNPACK_B R79, R72.H1 ;  /* 0x00000048ff4f723e */ /* 0x000fe200030006ff */
[----:B------:R-:W-:Y:S01]  /*40c0*/  HADD2.F32 R81, -RZ, R80.H0_H0 ;  /* 0x20000050ff517230 */ /* 0x000fe20000004100 */
[----:B------:R-:W-:Y:S01]  /*40d0*/  F2FP.F16.E4M3.UNPACK_B R27, R10.H1 ;  /* 0x0000000aff1b723e */ /* 0x000fe200030006ff */
[----:B------:R-:W-:Y:S02]  /*40e0*/  HADD2.F32 R77, -RZ, R76.H0_H0 ;  /* 0x2000004cff4d7230 */ /* 0x000fe40000004100 */
[----:B------:R-:W-:Y:S01]  /*40f0*/  FFMA.FTZ R85, R28, R78, R85 ;  /* 0x0000004e1c557223 */ /* 0x000fe20000010055 */
[----:B------:R-:W-:Y:S01]  /*4100*/  HADD2.F32 R78, -RZ, R79.H0_H0 ;  /* 0x2000004fff4e7230 */ /* 0x000fe20000004100 */
[----:B------:R-:W-:Y:S01]  /*4110*/  F2FP.F16.E4M3.UNPACK_B R30, R30 ;  /* 0x0000001eff1e723e */ /* 0x000fe200020006ff */
[----:B------:R-:W-:-:S02]  /*4120*/  HADD2.F32 R28, -RZ, R27.H0_H0 ;  /* 0x2000001bff1c7230 */ /* 0x000fc40000004100 */
[----:B------:R-:W-:Y:S01]  /*4130*/  FMUL.FTZ R87, R77, R81 ;  /* 0x000000514d577220 */ /* 0x000fe20000410000 */
[----:B------:R-:W-:Y:S01]  /*4140*/  HADD2.F32 R80, -RZ, R80.H1_H1 ;  /* 0x30000050ff507230 */ /* 0x000fe20000004100 */
[----:B------:R-:W-:Y:S01]  /*4150*/  F2FP.F16.E4M3.UNPACK_B R75, R75 ;  /* 0x0000004bff4b723e */ /* 0x000fe200020006ff */
[----:B------:R-:W-:Y:S02]  /*4160*/  HADD2.F32 R76, -RZ, R76.H1_H1 ;  /* 0x3000004cff4c7230 */ /* 0x000fe40000004100 */
[C---:B------:R-:W-:Y:S01]  /*4170*/  FMUL.FTZ R86, R28.reuse, R81 ;  /* 0x000000511c567220 */ /* 0x040fe20000410000 */
[----:B------:R-:W-:Y:S02]  /*4180*/  HADD2.F32 R27, -RZ, R27.H1_H1 ;  /* 0x3000001bff1b7230 */ /* 0x000fe40000004100 */
[----:B------:R-:W-:Y:S01]  /*4190*/  FFMA.FTZ R84, R28, R78, -R87 ;  /* 0x0000004e1c547223 */ /* 0x000fe20000010857 */
[----:B------:R-:W-:Y:S02]  /*41a0*/  HADD2.F32 R79, -RZ, R79.H1_H1 ;  /* 0x3000004fff4f7230 */ /* 0x000fe40000004100 */
[----:B------:R-:W-:Y:S01]  /*41b0*/  FMUL.FTZ R28, R76, R80 ;  /* 0x000000504c1c7220 */ /* 0x000fe20000410000 */
[----:B------:R-:W-:Y:S01]  /*41c0*/  F2FP.F16.E4M3.UNPACK_B R10, R10 ;  /* 0x0000000aff0a723e */ /* 0x000fe200020006ff */
[C---:B------:R-:W-:Y:S01]  /*41d0*/  FMUL.FTZ R81, R27.reuse, R80 ;  /* 0x000000501b517220 */ /* 0x040fe20000410000 */
[----:B------:R-:W-:Y:S01]  /*41e0*/  F2FP.F16.E4M3.UNPACK_B R72, R72 ;  /* 0x00000048ff48723e */ /* 0x000fe200020006ff */
[----:B------:R-:W-:Y:S01]  /*41f0*/  FFMA.FTZ R89, R27, R79, -R28 ;  /* 0x0000004f1b597223 */ /* 0x000fe2000001081c */
[----:B------:R-:W-:-:S02]  /*4200*/  HADD2.F32 R28, -RZ, R30.H0_H0 ;  /* 0x2000001eff1c7230 */ /* 0x000fc40000004100 */
[----:B------:R-:W-:Y:S01]  /*4210*/  FFMA.FTZ R91, R76, R79, R81 ;  /* 0x0000004f4c5b7223 */ /* 0x000fe20000010051 */
[--C-:B------:R-:W-:Y:S01]  /*4220*/  HADD2.F32 R76, -RZ, R75.reuse.H0_H0 ;  /* 0x2000004bff4c7230 */ /* 0x100fe20000004100 */
[----:B------:R-:W-:Y:S01]  /*4230*/  F2FP.SATFINITE.E4M3.F32.PACK_AB_MERGE_C R8, R25, R8, RZ ;  /* 0x000000081908723e */ /* 0x000fe200048070ff */
[----:B------:R-:W-:Y:S02]  /*4240*/  HADD2.F32 R79, -RZ, R75.H1_H1 ;  /* 0x3000004bff4f7230 */ /* 0x000fe40000004100 */
[----:B------:R-:W-:Y:S01]  /*4250*/  FFMA.FTZ R86, R77, R78, R86 ;  /* 0x0000004e4d567223 */ /* 0x000fe20000010056 */
[----:B------:R-:W-:Y:S01]  /*4260*/  HADD2.F32 R27, -RZ, R10.H0_H0 ;  /* 0x2000000aff1b7230 */ /* 0x000fe20000004100 */
[----:B------:R-:W-:Y:S01]  /*4270*/  F2FP.SATFINITE.E4M3.F32.PACK_AB_MERGE_C R8, R83, R26, R8 ;  /* 0x0000001a5308723e */ /* 0x000fe20004807008 */
[----:B------:R-:W-:Y:S01]  /*4280*/  HADD2.F32 R30, -RZ, R30.H1_H1 ;  /* 0x3000001eff1e7230 */ /* 0x000fe20000004100 */
[----:B------:R-:W-:Y:S01]  /*4290*/  F2FP.SATFINITE.E4M3.F32.PACK_AB_MERGE_C R15, R24, R15, RZ ;  /* 0x0000000f180f723e */ /* 0x000fe200048070ff */
[----:B------:R-:W-:-:S02]  /*42a0*/  HADD2.F32 R10, -RZ, R10.H1_H1 ;  /* 0x3000000aff0a7230 */ /* 0x000fc40000004100 */
[CC--:B------:R-:W-:Y:S01]  /*42b0*/  FMUL.FTZ R81, R27.reuse, R76.reuse ;  /* 0x0000004c1b517220 */ /* 0x0c0fe20000410000 */
[--C-:B------:R-:W-:Y:S02]  /*42c0*/  HADD2.F32 R75, -RZ, R72.reuse.H0_H0 ;  /* 0x20000048ff4b7230 */ /* 0x100fe40000004100 */
[----:B------:R-:W-:Y:S01]  /*42d0*/  FMUL.FTZ R87, R30, R79 ;  /* 0x0000004f1e577220 */ /* 0x000fe20000410000 */
[----:B------:R-:W-:Y:S02]  /*42e0*/  HADD2.F32 R77, -RZ, R72.H1_H1 ;  /* 0x30000048ff4d7230 */ /* 0x000fe40000004100 */
[----:B------:R-:W-:Y:S01]  /*42f0*/  FMUL.FTZ R72, R28, R76 ;  /* 0x0000004c1c487220 */ /* 0x000fe20000410000 */
[----:B------:R-:W-:Y:S01]  /*4300*/  F2FP.F16.E4M3.UNPACK_B R25, R29 ;  /* 0x0000001dff19723e */ /* 0x000fe200020006ff */
[----:B------:R-:W-:Y:S01]  /*4310*/  FMUL.FTZ R79, R10, R79 ;  /* 0x0000004f0a4f7220 */ /* 0x000fe20000410000 */
[----:B------:R-:W-:Y:S01]  /*4320*/  F2FP.F16.E4M3.UNPACK_B R26, R7 ;  /* 0x00000007ff1a723e */ /* 0x000fe200020006ff */
[----:B------:R-:W-:Y:S01]  /*4330*/  FFMA.FTZ R76, R27, R75, -R72 ;  /* 0x0000004b1b4c7223 */ /* 0x000fe20000010848 */
[----:B------:R-:W-:Y:S01]  /*4340*/  F2FP.F16.E4M3.UNPACK_B R24, R9 ;  /* 0x00000009ff18723e */ /* 0x000fe200020006ff */
[----:B------:R-:W-:Y:S01]  /*4350*/  FFMA.FTZ R81, R28, R75, R81 ;  /* 0x0000004b1c517223 */ /* 0x000fe20000010051 */
[----:B------:R-:W-:Y:S01]  /*4360*/  FFMA.FTZ R87, R10, R77, -R87 ;  /* 0x0000004d0a577223 */ /* 0x000fe20000010857 */
[----:B------:R-:W-:Y:S01]  /*4370*/  F2FP.SATFINITE.E4M3.F32.PACK_AB_MERGE_C R10, R89, R84, RZ ;  /* 0x00000054590a723e */ /* 0x000fe200048070ff */
[----:B------:R-:W-:Y:S01]  /*4380*/  HADD2.F32 R27, -RZ, R25.H0_H0 ;  /* 0x20000019ff1b7230 */ /* 0x000fe20000004100 */
[----:B------:R-:W-:Y:S01]  /*4390*/  F2FP.SATFINITE.E4M3.F32.PACK_AB_MERGE_C R28, R85, R82, R15 ;  /* 0x00000052551c723e */ /* 0x000fe2000480700f */
[----:B------:R-:W-:Y:S01]  /*43a0*/  HADD2.F32 R78, -RZ, R26.H0_H0 ;  /* 0x2000001aff4e7230 */ /* 0x000fe20000004100 */
[----:B------:R-:W-:Y:S01]  /*43b0*/  F2FP.F16.E4M3.UNPACK_B R72, R6 ;  /* 0x00000006ff48723e */ /* 0x000fe200020006ff */
[----:B------:R-:W-:Y:S01]  /*43c0*/  HADD2.F32 R15, -RZ, R24.H0_H0 ;  /* 0x20000018ff0f7230 */ /* 0x000fe20000004100 */
[----:B------:R-:W-:Y:S01]  /*43d0*/  F2FP.SATFINITE.E4M3.F32.PACK_AB_MERGE_C R10, R87, R76, R10 ;  /* 0x0000004c570a723e */ /* 0x000fe2000480700a */
[----:B------:R-:W-:-:S02]  /*43e0*/  HADD2.F32 R75, -RZ, R26.H1_H1 ;  /* 0x3000001aff4b7230 */ /* 0x000fc40000004100 */
[-C--:B------:R-:W-:Y:S01]  /*43f0*/  FMUL.FTZ R80, R27, R78.reuse ;  /* 0x0000004e1b507220 */ /* 0x080fe20000410000 */
[----:B------:R-:W-:Y:S02]  /*4400*/  HADD2.F32 R76, -RZ, R72.H0_H0 ;  /* 0x20000048ff4c7230 */ /* 0x000fe40000004100 */
[C---:B------:R-:W-:Y:S01]  /*4410*/  FMUL.FTZ R78, R15.reuse, R78 ;  /* 0x0000004e0f4e7220 */ /* 0x040fe20000410000 */
[----:B------:R-:W-:Y:S01]  /*4420*/  HADD2.F32 R25, -RZ, R25.H1_H1 ;  /* 0x30000019ff197230 */ /* 0x000fe20000004100 */
[----:B------:R-:W-:Y:S01]  /*4430*/  F2FP.F16.E4M3.UNPACK_B R9, R9.H1 ;  /* 0x00000009ff09723e */ /* 0x000fe200030006ff */
[----:B------:R-:W-:Y:S02]  /*4440*/  HADD2.F32 R26, -RZ, R24.H1_H1 ;  /* 0x30000018ff1a7230 */ /* 0x000fe40000004100 */
[-C--:B------:R-:W-:Y:S01]  /*4450*/  FFMA.FTZ R15, R15, R76.reuse, -R80 ;  /* 0x0000004c0f0f7223 */ /* 0x080fe20000010850 */
[----:B------:R-:W-:Y:S01]  /*4460*/  FFMA.FTZ R24, R27, R76, R78 ;  /* 0x0000004c1b187223 */ /* 0x000fe2000001004e */
[----:B------:R-:W-:-:S02]  /*4470*/  HADD2.F32 R72, -RZ, R72.H1_H1 ;  /* 0x30000048ff487230 */ /* 0x000fc40000004100 */
[CC--:B------:R-:W-:Y:S01]  /*4480*/  FMUL.FTZ R27, R25.reuse, R75.reuse ;  /* 0x0000004b191b7220 */ /* 0x0c0fe20000410000 */
[----:B------:R-:W-:Y:S01]  /*4490*/  FMUL.FTZ R76, R26, R75 ;  /* 0x0000004b1a4c7220 */ /* 0x000fe20000410000 */
[----:B------:R-:W-:Y:S01]  /*44a0*/  F2FP.F16.E4M3.UNPACK_B R29, R29.H1 ;  /* 0x0000001dff1d723e */ /* 0x000fe200030006ff */
[----:B------:R-:W-:Y:S01]  /*44b0*/  FFMA.FTZ R30, R30, R77, R79 ;  /* 0x0000004d1e1e7223 */ /* 0x000fe2000001004f */
[----:B------:R-:W-:Y:S01]  /*44c0*/  F2FP.F16.E4M3.UNPACK_B R75, R7.H1 ;  /* 0x00000007ff4b723e */ /* 0x000fe200030006ff */
[-C--:B------:R-:W-:Y:S01]  /*44d0*/  FFMA.FTZ R26, R26, R72.reuse, -R27 ;  /* 0x000000481a1a7223 */ /* 0x080fe2000001081b */
[----:B------:R-:W-:Y:S01]  /*44e0*/  FFMA.FTZ R7, R25, R72, R76 ;  /* 0x0000004819077223 */ /* 0x000fe2000001004c */
[----:B------:R-:W-:Y:S01]  /*44f0*/  HADD2.F32 R25, -RZ, R9.H0_H0 ;  /* 0x20000009ff197230 */ /* 0x000fe20000004100 */
[----:B------:R-:W-:Y:S01]  /*4500*/  F2FP.F16.E4M3.UNPACK_B R6, R6.H1 ;  /* 0x00000006ff06723e */ /* 0x000fe200030006ff */
[----:B------:R-:W-:Y:S01]  /*4510*/  HADD2.F32 R27, -RZ, R29.H0_H0 ;  /* 0x2000001dff1b7230 */ /* 0x000fe20000004100 */
[----:B------:R-:W-:Y:S01]  /*4520*/  F2FP.SATFINITE.E4M3.F32.PACK_AB_MERGE_C R86, R91, R86, RZ ;  /* 0x000000565b56723e */ /* 0x000fe200048070ff */
[----:B------:R-:W-:Y:S01]  /*4530*/  HADD2.F32 R76, -RZ, R75.H0_H0 ;  /* 0x2000004bff4c7230 */ /* 0x000fe20000004100 */
[----:B------:R-:W-:Y:S01]  /*4540*/  F2FP.F16.E4M3.UNPACK_B R77, R5 ;  /* 0x00000005ff4d723e */ /* 0x000fe200020006ff */
[----:B------:R-:W-:Y:S01]  /*4550*/  HADD2.F32 R29, -RZ, R29.H1_H1 ;  /* 0x3000001dff1d7230 */ /* 0x000fe20000004100 */
[----:B------:R-:W-:Y:S01]  /*4560*/  F2FP.SATFINITE.E4M3.F32.PACK_AB_MERGE_C R30, R30, R81, R86 ;  /* 0x000000511e1e723e */ /* 0x000fe20004807056 */
[----:B------:R-:W-:-:S02]  /*4570*/  HADD2.F32 R78, -RZ, R75.H1_H1 ;  /* 0x3000004bff4e7230 */ /* 0x000fc40000004100 */
[-C--:B------:R-:W-:Y:S01]  /*4580*/  FMUL.FTZ R80, R27, R76.reuse ;  /* 0x0000004c1b507220 */ /* 0x080fe20000410000 */
[----:B------:R-:W-:Y:S02]  /*4590*/  HADD2.F32 R9, -RZ, R9.H1_H1 ;  /* 0x30000009ff097230 */ /* 0x000fe40000004100 */
[----:B------:R-:W-:Y:S01]  /*45a0*/  FMUL.FTZ R82, R25, R76 ;  /* 0x0000004c19527220 */ /* 0x000fe20000410000 */
[--C-:B------:R-:W-:Y:S02]  /*45b0*/  HADD2.F32 R72, -RZ, R6.reuse.H0_H0 ;  /* 0x20000006ff487230 */ /* 0x100fe40000004100 */
[----:B------:R-:W-:Y:S02]  /*45c0*/  HADD2.F32 R76, -RZ, R6.H1_H1 ;  /* 0x30000006ff4c7230 */ /* 0x000fe40000004100 */
[-C--:B------:R-:W-:Y:S01]  /*45d0*/  FMUL.FTZ R6, R29, R78.reuse ;  /* 0x0000004e1d067220 */ /* 0x080fe20000410000 */
[----:B------:R-:W-:Y:S01]  /*45e0*/  FMUL.FTZ R78, R9, R78 ;  /* 0x0000004e094e7220 */ /* 0x000fe20000410000 */
[----:B------:R-:W-:Y:S01]  /*45f0*/  FFMA.FTZ R82, R27, R72, R82 ;  /* 0x000000481b527223 */ /* 0x000fe20000010052 */
[----:B------:R-:W-:Y:S01]  /*4600*/  F2FP.F16.E4M3.UNPACK_B R27, R31 ;  /* 0x0000001fff1b723e */ /* 0x000fe200020006ff */
[-C--:B------:R-:W-:Y:S01]  /*4610*/  FFMA.FTZ R84, R9, R76.reuse, -R6 ;  /* 0x0000004c09547223 */ /* 0x080fe20000010806 */
[----:B------:R-:W-:Y:S01]  /*4620*/  F2FP.F16.E4M3.UNPACK_B R6, R11 ;  /* 0x0000000bff06723e */ /* 0x000fe200020006ff */
[----:B------:R-:W-:Y:S01]  /*4630*/  FFMA.FTZ R83, R29, R76, R78 ;  /* 0x0000004c1d537223 */ /* 0x000fe2000001004e */
[----:B------:R-:W-:Y:S01]  /*4640*/  FFMA.FTZ R81, R25, R72, -R80 ;  /* 0x0000004819517223 */ /* 0x000fe20000010850 */
[----:B------:R-:W-:Y:S01]  /*4650*/  F2FP.F16.E4M3.UNPACK_B R78, R5.H1 ;  /* 0x00000005ff4e723e */ /* 0x000fe200030006ff */
[----:B------:R-:W-:Y:S01]  /*4660*/  HADD2.F32 R29, -RZ, R27.H0_H0 ;  /* 0x2000001bff1d7230 */ /* 0x000fe20000004100 */
[----:B------:R-:W-:Y:S01]  /*4670*/  F2FP.F16.E4M3.UNPACK_B R31, R31.H1 ;  /* 0x0000001fff1f723e */ /* 0x000fe200030006ff */
[----:B------:R-:W-:Y:S01]  /*4680*/  HADD2.F32 R80, -RZ, R77.H0_H0 ;  /* 0x2000004dff507230 */ /* 0x000fe20000004100 */
[-C--:B------:R-:W-:Y:S01]  /*4690*/  F2FP.F16.E4M3.UNPACK_B R5, R4.reuse ;  /* 0x00000004ff05723e */ /* 0x080fe200020006ff */
[----:B------:R-:W-:Y:S01]  /*46a0*/  HADD2.F32 R9, -RZ, R6.H0_H0 ;  /* 0x20000006ff097230 */ /* 0x000fe20000004100 */
[----:B------:R-:W-:Y:S01]  /*46b0*/  F2FP.F16.E4M3.UNPACK_B R11, R11.H1 ;  /* 0x0000000bff0b723e */ /* 0x000fe200030006ff */
[----:B------:R-:W-:Y:S01]  /*46c0*/  HADD2.F32 R79, -RZ, R78.H0_H0 ;  /* 0x2000004eff4f7230 */ /* 0x000fe20000004100 */
[----:B------:R-:W-:Y:S01]  /*46d0*/  F2FP.F16.E4M3.UNPACK_B R72, R4.H1 ;  /* 0x00000004ff48723e */ /* 0x000fe200030006ff */
[----:B------:R-:W-:-:S02]  /*46e0*/  HADD2.F32 R4, -RZ, R31.H0_H0 ;  /* 0x2000001fff047230 */ /* 0x000fc40000004100 */
[-C--:B------:R-:W-:Y:S01]  /*46f0*/  FMUL.FTZ R86, R29, R80.reuse ;  /* 0x000000501d567220 */ /* 0x080fe20000410000 */
[----:B------:R-:W-:Y:S02]  /*4700*/  HADD2.F32 R76, -RZ, R5.H0_H0 ;  /* 0x20000005ff4c7230 */ /* 0x000fe40000004100 */
[C---:B------:R-:W-:Y:S01]  /*4710*/  FMUL.FTZ R80, R9.reuse, R80 ;  /* 0x0000005009507220 */ /* 0x040fe20000410000 */
[----:B------:R-:W-:Y:S02]  /*4720*/  HADD2.F32 R25, -RZ, R11.H0_H0 ;  /* 0x2000000bff197230 */ /* 0x000fe40000004100 */
[----:B------:R-:W-:Y:S01]  /*4730*/  FMUL.FTZ R88, R4, R79 ;  /* 0x0000004f04587220 */ /* 0x000fe20000410000 */
[----:B------:R-:W-:Y:S02]  /*4740*/  HADD2.F32 R31, -RZ, R31.H1_H1 ;  /* 0x3000001fff1f7230 */ /* 0x000fe40000004100 */
[----:B------:R-:W-:Y:S01]  /*4750*/  FFMA.FTZ R86, R9, R76, -R86 ;  /* 0x0000004c09567223 */ /* 0x000fe20000010856 */
[----:B------:R-:W-:-:S02]  /*4760*/  HADD2.F32 R78, -RZ, R78.H1_H1 ;  /* 0x3000004eff4e7230 */ /* 0x000fc40000004100 */
[----:B------:R-:W-:Y:S01]  /*4770*/  FFMA.FTZ R80, R29, R76, R80 ;  /* 0x0000004c1d507223 */ /* 0x000fe20000010050 */
[----:B------:R-:W-:Y:S02]  /*4780*/  HADD2.F32 R11, -RZ, R11.H1_H1 ;  /* 0x3000000bff0b7230 */ /* 0x000fe40000004100 */
[----:B------:R-:W-:Y:S01]  /*4790*/  FMUL.FTZ R79, R25, R79 ;  /* 0x0000004f194f7220 */ /* 0x000fe20000410000 */
[----:B------:R-:W-:Y:S02]  /*47a0*/  HADD2.F32 R75, -RZ, R72.H0_H0 ;  /* 0x20000048ff4b7230 */ /* 0x000fe40000004100 */
[-C--:B------:R-:W-:Y:S01]  /*47b0*/  FMUL.FTZ R76, R31, R78.reuse ;  /* 0x0000004e1f4c7220 */ /* 0x080fe20000410000 */
[----:B------:R-:W-:Y:S02]  /*47c0*/  HADD2.F32 R27, -RZ, R27.H1_H1 ;  /* 0x3000001bff1b7230 */ /* 0x000fe40000004100 */
[----:B------:R-:W-:Y:S01]  /*47d0*/  FMUL.FTZ R78, R11, R78 ;  /* 0x0000004e0b4e7220 */ /* 0x000fe20000410000 */
[----:B------:R-:W-:-:S02]  /*47e0*/  HADD2.F32 R77, -RZ, R77.H1_H1 ;  /* 0x3000004dff4d7230 */ /* 0x000fc40000004100 */
[-C--:B------:R-:W-:Y:S01]  /*47f0*/  FFMA.FTZ R88, R25, R75.reuse, -R88 ;  /* 0x0000004b19587223 */ /* 0x080fe20000010858 */
[----:B------:R-:W-:Y:S02]  /*4800*/  HADD2.F32 R72, -RZ, R72.H1_H1 ;  /* 0x30000048ff487230 */ /* 0x000fe40000004100 */
[----:B------:R-:W-:Y:S01]  /*4810*/  FFMA.FTZ R79, R4, R75, R79 ;  /* 0x0000004b044f7223 */ /* 0x000fe2000001004f */
[----:B------:R-:W-:Y:S02]  /*4820*/  HADD2.F32 R6, -RZ, R6.H1_H1 ;  /* 0x30000006ff067230 */ /* 0x000fe40000004100 */
[-C--:B------:R-:W-:Y:S01]  /*4830*/  FMUL.FTZ R9, R27, R77.reuse ;  /* 0x0000004d1b097220 */ /* 0x080fe20000410000 */
[----:B------:R-:W-:Y:S02]  /*4840*/  HADD2.F32 R5, -RZ, R5.H1_H1 ;  /* 0x30000005ff057230 */ /* 0x000fe40000004100 */
[-C--:B------:R-:W-:Y:S01]  /*4850*/  FFMA.FTZ R11, R11, R72.reuse, -R76 ;  /* 0x000000480b0b7223 */ /* 0x080fe2000001084c */
[----:B------:R-:W-:Y:S01]  /*4860*/  FFMA.FTZ R78, R31, R72, R78 ;  /* 0x000000481f4e7223 */ /* 0x000fe2000001004e */
[----:B------:R-:W-:Y:S01]  /*4870*/  FMUL.FTZ R4, R6, R77 ;  /* 0x0000004d06047220 */ /* 0x000fe20000410000 */
[----:B------:R-:W-:Y:S01]  /*4880*/  F2FP.SATFINITE.E4M3.F32.PACK_AB_MERGE_C R81, R84, R81, RZ ;  /* 0x000000515451723e */ /* 0x000fe200048070ff */
[-C--:B------:R-:W-:Y:S01]  /*4890*/  FFMA.FTZ R9, R6, R5.reuse, -R9 ;  /* 0x0000000506097223 */ /* 0x080fe20000010809 */
[----:B------:R-:W-:Y:S01]  /*48a0*/  F2FP.SATFINITE.E4M3.F32.PACK_AB_MERGE_C R11, R11, R88, RZ ;  /* 0x000000580b0b723e */ /* 0x000fe200048070ff */
[----:B------:R-:W-:Y:S01]  /*48b0*/  FFMA.FTZ R5, R27, R5, R4 ;  /* 0x000000051b057223 */ /* 0x000fe20000010004 */
[----:B------:R-:W-:-:S02]  /*48c0*/  F2FP.SATFINITE.E4M3.F32.PACK_AB_MERGE_C R15, R26, R15, R81 ;  /* 0x0000000f1a0f723e */ /* 0x000fc40004807051 */
[----:B------:R-:W-:Y:S02]  /*48d0*/  F2FP.SATFINITE.E4M3.F32.PACK_AB_MERGE_C R82, R83, R82, RZ ;  /* 0x000000525352723e */ /* 0x000fe400048070ff */
[----:B------:R-:W-:Y:S02]  /*48e0*/  F2FP.SATFINITE.E4M3.F32.PACK_AB_MERGE_C R78, R78, R79, RZ ;  /* 0x0000004f4e4e723e */ /* 0x000fe400048070ff */
[----:B------:R-:W-:Y:S01]  /*48f0*/  F2FP.SATFINITE.E4M3.F32.PACK_AB_MERGE_C R11, R9, R86, R11 ;  /* 0x00000056090b723e */ /* 0x000fe2000480700b */
[----:B------:R-:W-:Y:S01]  /*4900*/  IMAD.MOV.U32 R9, RZ, RZ, R15 ;  /* 0x000000ffff097224 */ /* 0x000fe200078e000f */
[----:B------:R-:W-:Y:S02]  /*4910*/  F2FP.SATFINITE.E4M3.F32.PACK_AB_MERGE_C R29, R7, R24, R82 ;  /* 0x00000018071d723e */ /* 0x000fe40004807052 */
[----:B------:R-:W-:-:S07]  /*4920*/  F2FP.SATFINITE.E4M3.F32.PACK_AB_MERGE_C R31, R5, R80, R78 ;  /* 0x00000050051f723e */ /* 0x000fce000480704e */
.L_x_1425:
[----:B------:R-:W-:Y:S05]  /*4930*/  BSYNC B1 ;  /* 0x0000000000017941 */ /* 0x000fea0003800000 */
.L_x_1424:
[----:B-1----:R1:W-:Y:S01]  /*4940*/  ST.E.128 desc[UR44][R2.64], R8 ;  /* 0x0000000802007985 */ /* 0x0023e2000c101d2c */
[----:B------:R-:W-:-:S13]  /*4950*/  ISETP.GE.AND P3, PT, R13, R12, PT ;  /* 0x0000000c0d00720c */ /* 0x000fda0003f66270 */
[----:B------:R-:W-:Y:S05]  /*4960*/  @P3 BRA `(.L_x_1413) ;  /* 0x0000000000f43947 */ /* 0x000fea0003800000 */
[----:B------:R-:W-:-:S04]  /*4970*/  IADD3 R14, P3, R14, R13, RZ ;  /* 0x0000000d0e0e7210 */ /* 0x000fc80007f7e0ff */
[----:B------:R-:W-:-:S05]  /*4980*/  LEA.HI.X.SX32 R15, R13, R0, 0x1, P3 ;  /* 0x000000000d0f7211 */ /* 0x000fca00018f0eff */
[----:B--2---:R2:W-:Y:S01]  /*4990*/  ST.E.128 desc[UR44][R14.64], R28 ;  /* 0x0000001c0e007985 */ /* 0x0045e2000c101d2c */
[----:B------:R-:W-:Y:S05]  /*49a0*/  BRA `(.L_x_1413) ;  /* 0x0000000000e47947 */ /* 0x000fea0003800000 */
.L_x_1405:
[----:B------:R-:W2:Y:S02]  /*49b0*/  LDL R0, [R1+0x18] ;  /* 0x0000180001007983 */ /* 0x000ea40000100800 */
[----:B--2---:R-:W-:-:S13]  /*49c0*/  ISETP.NE.AND P4, PT, R0, 0x3, PT ;  /* 0x000000030000780c */ /* 0x004fda0003f85270 */
[----:B------:R-:W-:Y:S05]  /*49d0*/  @!P4 BRA `(.L_x_1426) ;  /* 0x000000000004c947 */ /* 0x000fea0003800000 */
[----:B------:R-:W-:Y:S01]  /*49e0*/  BPT.TRAP 0x1 ;  /* 0x000000040000795c */ /* 0x000fe20000300000 */
.L_x_1426:
[----:B------:R-:W2:Y:S01]  /*49f0*/  LDL R0, [R1+0x24] ;  /* 0x0000240001007983 */ /* 0x000ea20000100800 */
[----:B------:R-:W-:Y:S01]  /*4a00*/  IMAD R64, R157, 0x8, R22 ;  /* 0x000000089d407824 */ /* 0x000fe200078e0216 */
[----:B------:R-:W-:Y:S01]  /*4a10*/  BSSY B1, `(.L_x_1427) ;  /* 0x0000005000017945 */ /* 0x000fe20003800000 */
[----:B------:R-:W-:Y:S02]  /*4a20*/  SHF.R.S32.HI R69, RZ, 0x1f, R67 ;  /* 0x0000001fff457819 */ /* 0x000fe40000011443 */
[----:B--2---:R-:W-:-:S04]  /*4a30*/  SHF.L.U32 R73, R0, 0x1f, RZ ;  /* 0x0000001f00497819 */ /* 0x004fc800000006ff */
[----:B------:R-:W0:Y:S02]  /*4a40*/  SYNCS.PHASECHK.TRANS64.TRYWAIT P3, [R64+URZ+0x13290], R73 ;  /* 0x01329049400075a7 */ /* 0x000e24000806017f */
[----:B0-----:R-:W-:Y:S05]  /*4a50*/  @!P3 BRA `(.L_x_1428) ;  /* 0x000001fc0068b947 */ /* 0x001fea0003800000 */
.L_x_1730:
[----:B------:R-:W-:Y:S05]  /*4a60*/  BSYNC B1 ;  /* 0x0000000000017941 */ /* 0x000fea0003800000 */
.L_x_1427:
        /* <DEDUP_REMOVED lines=16> */
[----:B------:R-:W-:Y:S02]  /*4b70*/  IMAD.IADD R3, R3, 0x1, R7 ;  /* 0x0000000103037824 */ /* 0x000fe400078e0207 */
[----:B------:R-:W-:Y:S02]  /*4b80*/  IMAD R0, R74, UR4, RZ ;  /* 0x000000044a007c24 */ /* 0x000fe4000f8e02ff */
[----:B--2---:R-:W-:Y:S01]  /*4b90*/  IMAD.WIDE.U32 R2, R6, UR4, R2 ;  /* 0x0000000406027c25 */ /* 0x004fe2000f8e0002 */
[----:B------:R-:W-:-:S03]  /*4ba0*/  UMOV UR4, 0xffffffff ;  /* 0xffffffff00047882 */ /* 0x000fc60000000000 */
[----:B------:R-:W-:Y:S01]  /*4bb0*/  IMAD R13, R6, UR5, R0 ;  /* 0x00000005060d7c24 */ /* 0x000fe2000f8e0200 */
[----:B------:R-:W-:Y:S01]  /*4bc0*/  IADD3 R0, P3, R2, UR6, RZ ;  /* 0x0000000602007c10 */ /* 0x000fe2000ff7e0ff */
[C---:B-1----:R-:W-:Y:S02]  /*4bd0*/  VIADD R6, R4.reuse, 0xffffff80 ;  /* 0xffffff8004067836 */ /* 0x042fe40000000000 */
[----:B------:R-:W-:Y:S01]  /*4be0*/  VIADD R4, R4, 0xffffff80 ;  /* 0xffffff8004047836 */ /* 0x000fe20000000000 */
[----:B------:R-:W-:-:S04]  /*4bf0*/  IADD3.X R13, R3, UR7, R13, P3, !PT ;  /* 0x00000007030d7c10 */ /* 0x000fc80009ffe40d */
[----:B------:R-:W-:-:S04]  /*4c00*/  LEA.HI R4, R4, R6, RZ, 0x1 ;  /* 0x0000000604047211 */ /* 0x000fc800078f08ff */
[----:B------:R-:W-:-:S04]  /*4c10*/  SHF.R.S32.HI R4, RZ, 0x1, R4 ;  /* 0x00000001ff047819 */ /* 0x000fc80000011404 */
[----:B------:R-:W-:Y:S01]  /*4c20*/  ISETP.GT.AND P3, PT, R71, R4, PT ;  /* 0x000000044700720c */ /* 0x000fe20003f64270 */
[----:B------:R-:W-:-:S12]  /*4c30*/  BRA.DIV UR4, `(.L_x_1429) ;  /* 0x000001fe04047947 */ /* 0x000fd8000b800000 */
[----:B------:R1:W2:Y:S04]  /*4c40*/  SHFL.IDX PT, R3, R13, RZ, 0x1e1f ;  /* 0x001e1fff0d037589 */ /* 0x0002a800000e0000 */
[----:B------:R1:W3:Y:S02]  /*4c50*/  SHFL.IDX PT, R14, R0, RZ, 0x1e1f ;  /* 0x001e1fff000e7589 */ /* 0x0002e400000e0000 */
.L_x_1734:
[----:B------:R-:W-:Y:S05]  /*4c60*/  @!P3 BRA `(.L_x_1413) ;  /* 0x000000000034b947 */ /* 0x000fea0003800000 */
[----:B------:R-:W4:Y:S01]  /*4c70*/  LDL R2, [R1+0x20] ;  /* 0x0000200001027983 */ /* 0x000f220000100800 */
[----:B------:R-:W-:-:S03]  /*4c80*/  ULDC UR4, c[0x0][0x2f4] ;  /* 0x0000bd0000047ab9 */ /* 0x000fc60000000800 */
[----:B-1----:R-:W5:Y:S01]  /*4c90*/  LDL R0, [R1+0x34] ;  /* 0x0000340001007983 */ /* 0x002f620000100800 */
[----:B------:R-:W-:-:S13]  /*4ca0*/  ISETP.GE.AND P3, PT, R18, UR4, PT ;  /* 0x0000000412007c0c */ /* 0x000fda000bf66270 */
[----:B------:R-:W1:Y:S01]  /*4cb0*/  @!P3 LDS.128 R4, [R68+0xe000] ;  /* 0x00e000004404b984 */ /* 0x000e620000000c00 */
[----:B---3--:R-:W-:-:S05]  /*4cc0*/  @!P3 IADD3 R12, P5, R18, R14, RZ ;  /* 0x0000000e120cb210 */ /* 0x008fca0007fbe0ff */
[----:B--2---:R-:W-:-:S05]  /*4cd0*/  @!P3 IMAD.X R13, R3, 0x1, R19, P5 ;  /* 0x00000001030db824 */ /* 0x004fca00028e0613 */
[----:B-1----:R-:W-:Y:S01]  /*4ce0*/  @!P3 ST.E.128 desc[UR44][R12.64], R4 ;  /* 0x000000040c00b985 */ /* 0x002fe2000c101d2c */
[----:B----4-:R-:W-:-:S13]  /*4cf0*/  ISETP.GE.AND P5, PT, R2, UR4, PT ;  /* 0x0000000402007c0c */ /* 0x010fda000bfa6270 */
[----:B------:R-:W1:Y:S01]  /*4d00*/  @!P5 LDS.128 R8, [R65+0xe000] ;  /* 0x00e000004108d984 */ /* 0x000e620000000c00 */
[----:B------:R-:W-:-:S05]  /*4d10*/  @!P5 IADD3 R14, P6, R2, R14, RZ ;  /* 0x0000000e020ed210 */ /* 0x000fca0007fde0ff */
[----:B-----5:R-:W-:-:S05]  /*4d20*/  @!P5 IMAD.X R15, R3, 0x1, R0, P6 ;  /* 0x00000001030fd824 */ /* 0x020fca00030e0600 */
[----:B-1----:R4:W-:Y:S03]  /*4d30*/  @!P5 ST.E.128 desc[UR44][R14.64], R8 ;  /* 0x000000080e00d985 */ /* 0x0029e6000c101d2c */
.L_x_1413:
[----:B------:R-:W-:Y:S05]  /*4d40*/  BSYNC B0 ;  /* 0x0000000000007941 */ /* 0x000fea0003800000 */
.L_x_1404:
[----:B-12---:R-:W1:Y:S01]  /*4d50*/  S2R R0, SR_TID.X ;  /* 0x0000000000007919 */ /* 0x006e620000002100 */
        /* <DEDUP_REMOVED lines=15> */
.L_x_1431:
[----:B------:R-:W-:Y:S05]  /*4e50*/  BSYNC B0 ;  /* 0x0000000000007941 */ /* 0x000fea0003800000 */
.L_x_1430:
[----:B------:R-:W1:Y:S01]  /*4e60*/  SYNCS.PHASECHK.TRANS64.TRYWAIT P4, [R64+URZ+0x132b0], R73 ;  /* 0x0132b049400075a7 */ /* 0x000e62000808017f */
[----:B------:R-:W-:Y:S04]  /*4e70*/  BSSY B0, `(.L_x_1432) ;  /* 0x0000002000007945 */ /* 0x000fe80003800000 */
[----:B-1----:R-:W-:Y:S05]  /*4e80*/  @!P4 BRA `(.L_x_1433) ;  /* 0x000001f800b4c947 */ /* 0x002fea0003800000 */
.L_x_1735:
[----:B------:R-:W-:Y:S05]  /*4e90*/  BSYNC B0 ;  /* 0x0000000000007941 */ /* 0x000fea0003800000 */
.L_x_1432:
[----:B0-----:R-:W5:Y:S01]  /*4ea0*/  LDL R6, [R1+0x8] ;  /* 0x0000080001067983 */ /* 0x001f620000100800 */
[----:B------:R-:W-:Y:S01]  /*4eb0*/  ULDC.64 UR4, c[0x0][0x328] ;  /* 0x0000ca0000047ab9 */ /* 0x000fe20000000a00 */
[----:B------:R-:W-:Y:S01]  /*4ec0*/  ULDC.64 UR6, c[0x0][0x318] ;  /* 0x0000c60000067ab9 */ /* 0x000fe20000000a00 */
[----:B--2---:R-:W-:Y:S01]  /*4ed0*/  IMAD R0, R69, UR4, RZ ;  /* 0x0000000445007c24 */ /* 0x004fe2000f8e02ff */
[----:B------:R-:W0:Y:S01]  /*4ee0*/  S2R R4, SR_TID.X ;  /* 0x0000000000047919 */ /* 0x000e220000002100 */
[C---:B---3--:R-:W-:Y:S01]  /*4ef0*/  IMAD.WIDE.U32 R2, R67.reuse, UR4, RZ ;  /* 0x0000000443027c25 */ /* 0x048fe2000f8e00ff */
[----:B------:R-:W-:Y:S03]  /*4f00*/  BSSY B0, `(.L_x_1434) ;  /* 0x0000023000007945 */ /* 0x000fe60003800000 */
[----:B------:R-:W-:Y:S01]  /*4f10*/  IMAD R67, R67, UR5, R0 ;  /* 0x0000000543437c24 */ /* 0x000fe2000f8e0200 */
[----:B------:R-:W-:-:S02]  /*4f20*/  ULDC.64 UR4, c[0x0][0x338] ;  /* 0x0000ce0000047ab9 */ /* 0x000fc40000000a00 */
[----:B------:R-:W-:Y:S02]  /*4f30*/  IMAD R5, R70, UR4, RZ ;  /* 0x0000000446057c24 */ /* 0x000fe4000f8e02ff */
[----:B------:R-:W-:Y:S02]  /*4f40*/  IMAD.IADD R3, R3, 0x1, R67 ;  /* 0x0000000103037824 */ /* 0x000fe400078e0243 */
[C---:B------:R-:W-:Y:S02]  /*4f50*/  IMAD R5, R66.reuse, UR5, R5 ;  /* 0x0000000542057c24 */ /* 0x040fe4000f8e0205 */
[----:B------:R-:W-:Y:S01]  /*4f60*/  IMAD.WIDE.U32 R66, R66, UR4, R2 ;  /* 0x0000000442427c25 */ /* 0x000fe2000f8e0002 */
[----:B------:R-:W-:-:S03]  /*4f70*/  ULDC.64 UR4, c[0x0][0x330] ;  /* 0x0000cc0000047ab9 */ /* 0x000fc60000000a00 */
[----:B------:R-:W-:Y:S02]  /*4f80*/  IMAD.IADD R67, R67, 0x1, R5 ;  /* 0x0000000143437824 */ /* 0x000fe400078e0205 */
[----:B------:R-:W-:Y:S02]  /*4f90*/  IMAD R0, R74, UR4, RZ ;  /* 0x000000044a007c24 */ /* 0x000fe4000f8e02ff */
[----:B-----5:R-:W-:-:S04]  /*4fa0*/  IMAD.WIDE.U32 R2, R6, UR4, R66 ;  /* 0x0000000406027c25 */ /* 0x020fc8000f8e0042 */
[----:B------:R-:W-:Y:S01]  /*4fb0*/  IMAD R5, R6, UR5, R0 ;  /* 0x0000000506057c24 */ /* 0x000fe2000f8e0200 */
[----:B------:R-:W-:Y:S01]  /*4fc0*/  IADD3 R0, P4, R2, UR6, RZ ;  /* 0x0000000602007c10 */ /* 0x000fe2000ff9e0ff */
[C---:B0-----:R-:W-:Y:S02]  /*4fd0*/  VIADD R6, R4.reuse, 0xffffff80 ;  /* 0xffffff8004067836 */ /* 0x041fe40000000000 */
[----:B------:R-:W-:Y:S01]  /*4fe0*/  VIADD R4, R4, 0xffffff80 ;  /* 0xffffff8004047836 */ /* 0x000fe20000000000 */
[----:B------:R-:W-:Y:S01]  /*4ff0*/  IADD3.X R2, R3, UR7, R5, P4, !PT ;  /* 0x0000000703027c10 */ /* 0x000fe2000a7fe405 */
[----:B------:R0:W2:Y:S03]  /*5000*/  SHFL.IDX PT, R13, R0, RZ, 0x1e1f ;  /* 0x001e1fff000d7589 */ /* 0x0000a600000e0000 */
[----:B------:R-:W-:Y:S01]  /*5010*/  LEA.HI R4, R4, R6, RZ, 0x1 ;  /* 0x0000000604047211 */ /* 0x000fe200078f08ff */
[----:B------:R0:W3:Y:S03]  /*5020*/  SHFL.IDX PT, R5, R2, RZ, 0x1e1f ;  /* 0x001e1fff02057589 */ /* 0x0000e600000e0000 */
[----:B------:R-:W-:-:S04]  /*5030*/  SHF.R.S32.HI R4, RZ, 0x1, R4 ;  /* 0x00000001ff047819 */ /* 0x000fc80000011404 */
[----:B------:R-:W-:-:S13]  /*5040*/  ISETP.GT.AND P4, PT, R71, R4, PT ;  /* 0x000000044700720c */ /* 0x000fda0003f84270 */
[----:B0-2---:R-:W-:Y:S05]  /*5050*/  @!P4 BRA `(.L_x_1435) ;  /* 0x000000000034c947 */ /* 0x005fea0003800000 */
[----:B------:R-:W2:Y:S01]  /*5060*/  LDL R6, [R1+0x20] ;  /* 0x0000200001067983 */ /* 0x000ea20000100800 */
[----:B------:R-:W-:-:S03]  /*5070*/  ULDC UR4, c[0x0][0x2f4] ;  /* 0x0000bd0000047ab9 */ /* 0x000fc60000000800 */
[----:B------:R-:W5:Y:S01]  /*5080*/  LDL R4, [R1+0x34] ;  /* 0x0000340001047983 */ /* 0x000f620000100800 */
[----:B------:R-:W-:-:S13]  /*5090*/  ISETP.GE.AND P4, PT, R18, UR4, PT ;  /* 0x0000000412007c0c */ /* 0x000fda000bf86270 */
[----:B------:R-:W-:-:S05]  /*50a0*/  @!P4 IADD3 R2, P5, R18, R13, RZ ;  /* 0x0000000d1202c210 */ /* 0x000fca0007fbe0ff */
[----:B---3--:R-:W-:Y:S01]  /*50b0*/  @!P4 IMAD.X R3, R5, 0x1, R19, P5 ;  /* 0x000000010503c824 */ /* 0x008fe200028e0613 */
[----:B--2---:R-:W-:-:S13]  /*50c0*/  ISETP.GE.AND P5, PT, R6, UR4, PT ;  /* 0x0000000406007c0c */ /* 0x004fda000bfa6270 */
[----:B------:R-:W-:-:S05]  /*50d0*/  @!P5 IADD3 R12, P6, R6, R13, RZ ;  /* 0x0000000d060cd210 */ /* 0x000fca0007fde0ff */
[----:B-----5:R-:W-:Y:S02]  /*50e0*/  @!P5 IMAD.X R13, R5, 0x1, R4, P6 ;  /* 0x00000001050dd824 */ /* 0x020fe400030e0604 */
[----:B------:R-:W0:Y:S04]  /*50f0*/  @!P4 LDS.128 R4, [R68+0x6000] ;  /* 0x006000004404c984 */ /* 0x000e280000000c00 */
[----:B0-----:R-:W-:Y:S04]  /*5100*/  @!P4 ST.E.128 desc[UR44][R2.64], R4 ;  /* 0x000000040200c985 */ /* 0x001fe8000c101d2c */
[----:B----4-:R-:W0:Y:S04]  /*5110*/  @!P5 LDS.128 R8, [R65+0x6000] ;  /* 0x006000004108d984 */ /* 0x010e280000000c00 */
[----:B0-----:R0:W-:Y:S02]  /*5120*/  @!P5 ST.E.128 desc[UR44][R12.64], R8 ;  /* 0x000000080c00d985 */ /* 0x0011e4000c101d2c */
.L_x_1435:
[----:B------:R-:W-:Y:S05]  /*5130*/  BSYNC B0 ;  /* 0x0000000000007941 */ /* 0x000fea0003800000 */
.L_x_1434:
[----:B------:R-:W2:Y:S01]  /*5140*/  LDL.LU R2, [R1+0x24] ;  /* 0x0000240001027983 */ /* 0x000ea20000300800 */
[----:B------:R-:W-:Y:S02]  /*5150*/  VIADD R157, R157, 0x1 ;  /* 0x000000019d9d7836 */ /* 0x000fe40000000000 */
[----:B-1----:R-:W-:Y:S01]  /*5160*/  @!P3 VIADD R64, R64, 0x132c0 ;  /* 0x000132c04040b836 */ /* 0x002fe20000000000 */
[----:B------:R-:W-:Y:S01]  /*5170*/  @!PT LDS RZ, [RZ] ;  /* 0x00000000fffff984 */ /* 0x000fe20000000800 */
[----:B------:R-:W-:Y:S01]  /*5180*/  @!PT LDS RZ, [RZ] ;  /* 0x00000000fffff984 */ /* 0x000fe20000000800 */
[----:B------:R-:W-:Y:S01]  /*5190*/  @!PT LDS RZ, [RZ] ;  /* 0x00000000fffff984 */ /* 0x000fe20000000800 */
[----:B------:R-:W-:Y:S01]  /*51a0*/  @!PT LDS RZ, [RZ] ;  /* 0x00000000fffff984 */ /* 0x000fe20000000800 */
[----:B------:R1:W-:Y:S06]  /*51b0*/  MEMBAR.ALL.CTA ;  /* 0x0000000000007992 */ /* 0x0003ec0000008000 */
[----:B-1----:R-:W1:Y:S02]  /*51c0*/  FENCE.VIEW.ASYNC.S ;  /* 0x00000000000073c6 */ /* 0x002e640000000000 */
[----:B-1----:R1:W-:Y:S01]  /*51d0*/  BAR.SYNC.DEFER_BLOCKING R52, 0x80 ;  /* 0x000200340000751d */ /* 0x0023e20000010000 */
[----:B------:R-:W-:-:S02]  /*51e0*/  ISETP.NE.AND P4, PT, R157, 0x2, PT ;  /* 0x000000029d00780c */ /* 0x000fc40003f85270 */
[----:B------:R-:W-:Y:S02]  /*51f0*/  @!P3 PRMT R64, RZ, 0x654, R64 ;  /* 0x00000654ff40b816 */ /* 0x000fe40000000040 */
[----:B------:R-:W-:Y:S02]  /*5200*/  SEL R0, RZ, 0x1, P4 ;  /* 0x00000001ff007807 */ /* 0x000fe40002000000 */
[----:B------:R-:W-:Y:S01]  /*5210*/  SEL R157, R157, RZ, P4 ;  /* 0x000000ff9d9d7207 */ /* 0x000fe20002000000 */
[----:B------:R1:W-:Y:S01]  /*5220*/  @!P3 SYNCS.ARRIVE.TRANS64.RED.A1T0 RZ, [R64+URZ], RZ ;  /* 0x000000ff40ffb9a7 */ /* 0x0003e2000810043f */
[----:B------:R-:W-:Y:S02]  /*5230*/  PLOP3.LUT P3, PT, PT, PT, PT, 0x8, 0x0 ;  /* 0x000000000000781c */ /* 0x000fe40003f6e170 */
[----:B--2---:R-:W-:-:S05]  /*5240*/  LOP3.LUT R2, R2, R0, RZ, 0x3c, !PT ;  /* 0x0000000002027212 */ /* 0x004fca00078e3cff */
[----:B------:R1:W-:Y:S01]  /*5250*/  STL [R1+0x24], R2 ;  /* 0x0000240201007387 */ /* 0x0003e20000100800 */
[----:B------:R-:W-:Y:S05]  /*5260*/  @P2 BRA `(.L_x_1436) ;  /* 0xffffffcc00e42947 */ /* 0x000fea000383ffff */
.L_x_1399:
[----:B0---4-:R-:W2:Y:S01]  /*5270*/  LDL R8, [R1+0x2c] ;  /* 0x00002c0001087983 */ /* 0x011ea20000100800 */
[----:B------:R-:W0:Y:S03]  /*5280*/  LDC R0, c[0x0][0x448] ;  /* 0x00011200ff007b82 */ /* 0x000e260000000800 */
[----:B---3--:R-:W3:Y:S04]  /*5290*/  LDL R5, [R1+0x10] ;  /* 0x0000100001057983 */ /* 0x008ee80000100800 */
[----:B------:R-:W3:Y:S01]  /*52a0*/  LDL R4, [R1+0x14] ;  /* 0x0000140001047983 */ /* 0x000ee20000100800 */
[----:B------:R-:W4:Y:S01]  /*52b0*/  LDC.64 R6, c[0x0][0x9e0] ;  /* 0x00027800ff067b82 */ /* 0x000f220000000a00 */
[----:B0-----:R-:W-:-:S13]  /*52c0*/  ISETP.NE.AND P1, PT, R0, 0x1, PT ;  /* 0x000000010000780c */ /* 0x001fda0003f25270 */
[----:B------:R-:W0:Y:S08]  /*52d0*/  @P1 LDC R3, c[0x0][0x44c] ;  /* 0x00011300ff031b82 */ /* 0x000e300000000800 */
[----:B-1----:R-:W1:Y:S01]  /*52e0*/  @P1 LDC R2, c[0x0][0x450] ;  /* 0x00011400ff021b82 */ /* 0x002e620000000800 */
[----:B------:R-:W-:Y:S01]  /*52f0*/  BSSY B0, `(.L_x_1437) ;  /* 0x000000a000007945 */ /* 0x000fe20003800000 */
[----:B----4-:R-:W-:Y:S01]  /*5300*/  ISETP.GE.AND P2, PT, R7, 0x1, PT ;  /* 0x000000010700780c */ /* 0x010fe20003f46270 */
[----:B--2---:R-:W-:-:S04]  /*5310*/  VIADD R0, R8, 0xbf ;  /* 0x000000bf08007836 */ /* 0x004fc80000000000 */
[----:B0-----:R-:W-:Y:S01]  /*5320*/  @P1 IMAD.HI.U32 R3, R0, R3, RZ ;  /* 0x0000000300031227 */ /* 0x001fe200078e00ff */
[----:B---3--:R-:W-:-:S04]  /*5330*/  IADD3 R5, R4, 0x1, -R5 ;  /* 0x0000000104057810 */ /* 0x008fc80007ffe805 */
[----:B-1----:R-:W-:-:S05]  /*5340*/  @P1 SHF.R.U32.HI R0, RZ, R2, R3 ;  /* 0x00000002ff001219 */ /* 0x002fca0000011603 */
[----:B------:R-:W-:Y:S01]  /*5350*/  IMAD.IADD R3, R5, 0x1, R0 ;  /* 0x0000000105037824 */ /* 0x000fe200078e0200 */
[----:B------:R-:W-:Y:S06]  /*5360*/  @P3 BRA `(.L_x_1438) ;  /* 0x0000000000083947 */ /* 0x000fec0003800000 */
[----:B------:R-:W0:Y:S02]  /*5370*/  FENCE.VIEW.ASYNC.G ;  /* 0x00000000000073c6 */ /* 0x000e240000000100 */
[----:B0-----:R-:W-:Y:S06]  /*5380*/  BAR.ARV 0xc, 0x200 ;  /* 0x0308000000007b1d */ /* 0x001fec0000002000 */
.L_x_1438:
[----:B------:R-:W-:Y:S05]  /*5390*/  BSYNC B0 ;  /* 0x0000000000007941 */ /* 0x000fea0003800000 */
.L_x_1437:
[----:B------:R-:W-:Y:S01]  /*53a0*/  IMAD.IADD R0, R3, 0x1, R6 ;  /* 0x0000000103007824 */ /* 0x000fe200078e0206 */
[----:B------:R-:W-:Y:S06]  /*53b0*/  @!P2 BRA `(.L_x_1439) ;  /* 0x000000000048a947 */ /* 0x000fec0003800000 */
        /* <DEDUP_REMOVED lines=11> */
.L_x_1441:
[----:B------:R-:W-:-:S13]  /*5470*/  ISETP.NE.AND P0, PT, R7, 0x1, PT ;  /* 0x000000010700780c */ /* 0x000fda0003f05270 */
[----:B------:R-:W0:Y:S02]  /*5480*/  @P0 LDC.64 R4, c[0x0][0x9e8] ;  /* 0x00027a00ff040b82 */ /* 0x000e240000000a00 */
[----:B0-----:R-:W-:-:S05]  /*5490*/  @P0 IMAD.HI.U32 R4, R2, R4, RZ ;  /* 0x0000000402040227 */ /* 0x001fca00078e00ff */
[----:B------:R-:W-:-:S07]  /*54a0*/  @P0 SHF.R.U32.HI R2, RZ, R5, R4 ;  /* 0x00000005ff020219 */ /* 0x000fce0000011604 */
.L_x_1442:
[----:B------:R-:W-:Y:S05]  /*54b0*/  BSYNC B0 ;  /* 0x0000000000007941 */ /* 0x000fea0003800000 */
.L_x_1440:
[----:B------:R-:W-:-:S05]  /*54c0*/  IMAD R3, R2, R7, R7 ;  /* 0x0000000702037224 */ /* 0x000fca00078e0207 */
[----:B------:R-:W-:-:S07]  /*54d0*/  VIMNMX R0, R0, R3, PT ;  /* 0x0000000300007248 */ /* 0x000fce0003fe0100 */
.L_x_1439:
[----:B------:R-:W0:Y:S01]  /*54e0*/  @P1 LDC R2, c[0x0][0x44c] ;  /* 0x00011300ff021b82 */ /* 0x000e220000000800 */
[----:B------:R-:W-:Y:S01]  /*54f0*/  VIADD R0, R0, 0x9f ;  /* 0x0000009f00007836 */ /* 0x000fe20000000000 */
[----:B------:R-:W-:Y:S01]  /*5500*/  ULDC UR4, c[0x0][0x9dc] ;  /* 0x0002770000047ab9 */ /* 0x000fe20000000800 */
[----:B------:R-:W-:Y:S02]  /*5510*/  IMAD.MOV.U32 R5, RZ, RZ, R8 ;  /* 0x000000ffff057224 */ /* 0x000fe400078e0008 */
[----:B------:R-:W-:-:S03]  /*5520*/  IMAD.HI R0, R0, 0x66666667, RZ ;  /* 0x6666666700007827 */ /* 0x000fc600078e02ff */
[----:B------:R-:W1:Y:S02]  /*5530*/  @P1 LDC R9, c[0x0][0x450] ;  /* 0x00011400ff091b82 */ /* 0x000e640000000800 */
[----:B------:R-:W-:-:S04]  /*5540*/  SHF.R.U32.HI R3, RZ, 0x1f, R0 ;  /* 0x0000001fff037819 */ /* 0x000fc80000011600 */
[----:B------:R-:W-:-:S04]  /*5550*/  LEA.HI.SX32 R0, R0, R3, 0x1a ;  /* 0x0000000300007211 */ /* 0x000fc800078fd2ff */
[----:B------:R-:W-:Y:S01]  /*5560*/  VIMNMX R105, R105, R0, PT ;  /* 0x0000000069697248 */ /* 0x000fe20003fe0100 */
        /* <DEDUP_REMOVED lines=15> */
.L_x_1445:
[----:B------:R-:W-:-:S13]  /*5660*/  ISETP.NE.AND P0, PT, R7, 0x1, PT ;  /* 0x000000010700780c */ /* 0x000fda0003f05270 */
[----:B------:R-:W0:Y:S02]  /*5670*/  @P0 LDC.64 R4, c[0x0][0x9e8] ;  /* 0x00027a00ff040b82 */ /* 0x000e240000000a00 */
[----:B0-----:R-:W-:-:S05]  /*5680*/  @P0 IMAD.HI.U32 R4, R2, R4, RZ ;  /* 0x0000000402040227 */ /* 0x001fca00078e00ff */
[----:B------:R-:W-:-:S07]  /*5690*/  @P0 SHF.R.U32.HI R2, RZ, R5, R4 ;  /* 0x00000005ff020219 */ /* 0x000fce0000011604 */
.L_x_1446:
[----:B------:R-:W-:Y:S05]  /*56a0*/  BSYNC B0 ;  /* 0x0000000000007941 */ /* 0x000fea0003800000 */
.L_x_1444:
[----:B------:R-:W-:-:S05]  /*56b0*/  IMAD R3, R2, R7, RZ ;  /* 0x0000000702037224 */ /* 0x000fca00078e02ff */
[----:B------:R-:W-:-:S07]  /*56c0*/  VIMNMX R0, R0, R3, !PT ;  /* 0x0000000300007248 */ /* 0x000fce0007fe0100 */
.L_x_1443:
[----:B------:R-:W-:Y:S01]  /*56d0*/  IMAD.HI R0, R0, 0x66666667, RZ ;  /* 0x6666666700007827 */ /* 0x000fe200078e02ff */
[----:B------:R-:W-:Y:S02]  /*56e0*/  PLOP3.LUT P0, PT, PT, PT, PT, 0x80, 0x0 ;  /* 0x000000000000781c */ /* 0x000fe40003f0f070 */
[----:B------:R-:W-:Y:S02]  /*56f0*/  CS2R R56, SRZ ;  /* 0x0000000000387805 */ /* 0x000fe4000001ff00 */
[----:B------:R-:W-:Y:S01]  /*5700*/  CS2R R54, SRZ ;  /* 0x0000000000367805 */ /* 0x000fe2000001ff00 */
[----:B------:R-:W-:Y:S01]  /*5710*/  IMAD.MOV.U32 R20, RZ, RZ, RZ ;  /* 0x000000ffff147224 */ /* 0x000fe200078e00ff */
[----:B------:R-:W-:Y:S02]  /*5720*/  SHF.R.U32.HI R3, RZ, 0x1f, R0 ;  /* 0x0000001fff037819 */ /* 0x000fe40000011600 */
[----:B------:R-:W-:Y:S02]  /*5730*/  CS2R R6, SRZ ;  /* 0x0000000000067805 */ /* 0x000fe4000001ff00 */
[----:B------:R-:W-:-:S02]  /*5740*/  CS2R R52, SRZ ;  /* 0x0000000000347805 */ /* 0x000fc4000001ff00 */
[----:B------:R-:W-:Y:S02]  /*5750*/  CS2R R8, SRZ ;  /* 0x0000000000087805 */ /* 0x000fe4000001ff00 */
[----:B------:R-:W-:Y:S02]  /*5760*/  LEA.HI.SX32 R3, R0, R3, 0x1a ;  /* 0x0000000300037211 */ /* 0x000fe400078fd2ff */
[----:B------:R-:W-:Y:S02]  /*5770*/  CS2R R46, SRZ ;  /* 0x00000000002e7805 */ /* 0x000fe4000001ff00 */
[----:B------:R-:W-:Y:S02]  /*5780*/  CS2R R10, SRZ ;  /* 0x00000000000a7805 */ /* 0x000fe4000001ff00 */
[----:B------:R-:W-:Y:S02]  /*5790*/  CS2R R12, SRZ ;  /* 0x00000000000c7805 */ /* 0x000fe4000001ff00 */
[----:B------:R-:W-:Y:S01]  /*57a0*/  VIMNMX R2, RZ, R3, !PT ;  /* 0x00000003ff027248 */ /* 0x000fe20007fe0100 */
[----:B------:R-:W-:Y:S01]  /*57b0*/  IMAD.MOV.U32 R44, RZ, RZ, RZ ;  /* 0x000000ffff2c7224 */ /* 0x000fe200078e00ff */
[----:B------:R-:W-:-:S02]  /*57c0*/  CS2R R14, SRZ ;  /* 0x00000000000e7805 */ /* 0x000fc4000001ff00 */
[----:B------:R-:W-:Y:S02]  /*57d0*/  CS2R R38, SRZ ;  /* 0x0000000000267805 */ /* 0x000fe4000001ff00 */
[----:B------:R-:W-:Y:S01]  /*57e0*/  ISETP.GT.AND P1, PT, R105, R2, PT ;  /* 0x000000026900720c */ /* 0x000fe20003f24270 */
[----:B------:R0:W-:Y:S01]  /*57f0*/  STL [R1+0x44], R2 ;  /* 0x0000440201007387 */ /* 0x0001e20000100800 */
[----:B------:R-:W-:Y:S02]  /*5800*/  CS2R R36, SRZ ;  /* 0x0000000000247805 */ /* 0x000fe4000001ff00 */
[----:B------:R-:W-:Y:S02]  /*5810*/  CS2R R24, SRZ ;  /* 0x0000000000187805 */ /* 0x000fe4000001ff00 */
[----:B------:R-:W-:Y:S02]  /*5820*/  CS2R R28, SRZ ;  /* 0x00000000001c7805 */ /* 0x000fe4000001ff00 */
[----:B------:R-:W-:Y:S01]  /*5830*/  CS2R R26, SRZ ;  /* 0x00000000001a7805 */ /* 0x000fe2000001ff00 */
[----:B------:R-:W-:Y:S01]  /*5840*/  IMAD.MOV.U32 R59, RZ, RZ, RZ ;  /* 0x000000ffff3b7224 */ /* 0x000fe200078e00ff */
[----:B------:R-:W-:Y:S01]  /*5850*/  CS2R R32, SRZ ;  /* 0x0000000000207805 */ /* 0x000fe2000001ff00 */
[----:B------:R-:W-:-:S02]  /*5860*/  IMAD.MOV.U32 R61, RZ, RZ, RZ ;  /* 0x000000ffff3d7224 */ /* 0x000fc400078e00ff */
[----:B0-----:R-:W-:Y:S05]  /*5870*/  @!P1 BRA `(.L_x_1447) ;  /* 0x0000015000a89947 */ /* 0x001fea0003800000 */
[----:B------:R-:W0:Y:S01]  /*5880*/  S2R R2, SR_TID.X ;  /* 0x0000000000027919 */ /* 0x000e220000002100 */
[----:B------:R-:W-:Y:S01]  /*5890*/  VIADD R26, R22, 0xb000 ;  /* 0x0000b000161a7836 */ /* 0x000fe20000000000 */
[----:B------:R-:W-:Y:S04]  /*58a0*/  BSSY B6, `(.L_x_1448) ;  /* 0x000001e000067945 */ /* 0x000fe80003800000 */
[----:B------:R-:W-:Y:S01]  /*58b0*/  LOP3.LUT P0, RZ, R26, 0x9f, RZ, 0xc0, !PT ;  /* 0x0000009f1aff7812 */ /* 0x000fe2000780c0ff */
[----:B0-----:R-:W-:-:S05]  /*58c0*/  VIADD R24, R2, 0xffffff80 ;  /* 0xffffff8002187836 */ /* 0x001fca0000000000 */
[----:B------:R-:W-:-:S04]  /*58d0*/  SHF.R.S32.HI R25, RZ, 0x1f, R24 ;  /* 0x0000001fff197819 */ /* 0x000fc80000011418 */
[----:B------:R-:W-:-:S04]  /*58e0*/  LEA.HI R0, R25, R24, RZ, 0x7 ;  /* 0x0000001819007211 */ /* 0x000fc800078f38ff */
[----:B------:R-:W-:-:S06]  /*58f0*/  SHF.R.S32.HI R0, RZ, 0x7, R0 ;  /* 0x00000007ff007819 */ /* 0x000fcc0000011400 */
[----:B------:R-:W0:Y:S02]  /*5900*/  SHFL.IDX PT, R0, R0, RZ, 0x1f ;  /* 0x00001fff00007589 */ /* 0x000e2400000e0000 */
[----:B0-----:R-:W-:-:S05]  /*5910*/  IMAD.HI R2, R0, 0x55555556, RZ ;  /* 0x5555555600027827 */ /* 0x001fca00078e02ff */
        /* <DEDUP_REMOVED lines=22> */
.L_x_1449:
[----:B------:R-:W-:Y:S05]  /*5a80*/  BSYNC B6 ;  /* 0x0000000000067941 */ /* 0x000fea0003800000 */
.L_x_1448:
[----:B------:R-:W2:Y:S01]  /*5a90*/  LDL R21, [R1+0xc] ;  /* 0x00000c0001157983 */ /* 0x000ea20000100800 */
[----:B------:R-:W-:Y:S01]  /*5aa0*/  ULDC.64 UR4, c[0x0][0x990] ;  /* 0x0002640000047ab9 */ /* 0x000fe20000000a00 */
[----:B------:R-:W-:Y:S02]  /*5ab0*/  ULDC.64 UR6, c[0x0][0x998] ;  /* 0x0002660000067ab9 */ /* 0x000fe40000000a00 */
[----:B------:R-:W3:Y:S01]  /*5ac0*/  LDL R2, [R1+0x8] ;  /* 0x0000080001027983 */ /* 0x000ee20000100800 */
[----:B------:R-:W-:Y:S02]  /*5ad0*/  ISETP.NE.U32.AND P0, PT, RZ, UR4, PT ;  /* 0x00000004ff007c0c */ /* 0x000fe4000bf05070 */
[----:B------:R-:W-:Y:S02]  /*5ae0*/  ISETP.NE.U32.AND P1, PT, RZ, UR6, PT ;  /* 0x00000006ff007c0c */ /* 0x000fe4000bf25070 */
[----:B------:R-:W-:Y:S02]  /*5af0*/  ISETP.NE.AND.EX P0, PT, RZ, UR5, PT, P0 ;  /* 0x00000005ff007c0c */ /* 0x000fe4000bf05300 */
[----:B------:R-:W-:-:S11]  /*5b00*/  ISETP.NE.AND.EX P1, PT, RZ, UR7, PT, P1 ;  /* 0x00000007ff007c0c */ /* 0x000fd6000bf25310 */
[----:B------:R-:W0:Y:S08]  /*5b10*/  @P0 LDC.64 R6, c[0x0][0x9a8] ;  /* 0x00026a00ff060b82 */ /* 0x000e300000000a00 */
[----:B------:R-:W1:Y:S08]  /*5b20*/  @P1 LDC.64 R8, c[0x0][0x9b8] ;  /* 0x00026e00ff081b82 */ /* 0x000e700000000a00 */
[----:B------:R-:W4:Y:S08]  /*5b30*/  @P0 LDC.64 R10, c[0x0][0x9b0] ;  /* 0x00026c00ff0a0b82 */ /* 0x000f300000000a00 */
[----:B------:R-:W4:Y:S01]  /*5b40*/  @P1 LDC.64 R12, c[0x0][0x9c0] ;  /* 0x00027000ff0c1b82 */ /* 0x000f220000000a00 */
[----:B--2---:R-:W-:-:S02]  /*5b50*/  @P0 SHF.R.S32.HI R3, RZ, 0x1f, R21 ;  /* 0x0000001fff030819 */ /* 0x004fc40000011415 */
[----:B------:R-:W-:-:S03]  /*5b60*/  @P1 SHF.R.S32.HI R5, RZ, 0x1f, R21 ;  /* 0x0000001fff051819 */ /* 0x000fc60000011415 */
[-C--:B0-----:R-:W-:Y:S02]  /*5b70*/  @P0 IMAD R0, R3, R6.reuse, RZ ;  /* 0x0000000603000224 */ /* 0x081fe400078e02ff */
[----:B---3--:R-:W-:Y:S02]  /*5b80*/  IMAD.MOV.U32 R20, RZ, RZ, R2 ;  /* 0x000000ffff147224 */ /* 0x008fe400078e0002 */
[C---:B------:R-:W-:Y:S02]  /*5b90*/  @P0 IMAD R7, R21.reuse, R7, R0 ;  /* 0x0000000715070224 */ /* 0x040fe400078e0200 */
[----:B------:R-:W-:Y:S01]  /*5ba0*/  @P0 IMAD.WIDE.U32 R2, R21, R6, RZ ;  /* 0x0000000615020225 */ /* 0x000fe200078e00ff */
[----:B------:R-:W-:-:S03]  /*5bb0*/  @P0 SHF.R.S32.HI R15, RZ, 0x1f, R20 ;  /* 0x0000001fff0f0819 */ /* 0x000fc60000011414 */
[-C--:B-1----:R-:W-:Y:S02]  /*5bc0*/  @P1 IMAD R4, R5, R8.reuse, RZ ;  /* 0x0000000805041224 */ /* 0x082fe400078e02ff */
[----:B------:R-:W-:Y:S01]  /*5bd0*/  @P0 IMAD.IADD R3, R3, 0x1, R7 ;  /* 0x0000000103030824 */ /* 0x000fe200078e0207 */
[----:B------:R-:W-:Y:S01]  /*5be0*/  @P1 SHF.R.S32.HI R7, RZ, 0x1f, R20 ;  /* 0x0000001fff071819 */ /* 0x000fe20000011414 */
[C---:B------:R-:W-:Y:S02]  /*5bf0*/  @P1 IMAD R9, R21.reuse, R9, R4 ;  /* 0x0000000915091224 */ /* 0x040fe400078e0204 */
[----:B------:R-:W-:-:S04]  /*5c00*/  @P1 IMAD.WIDE.U32 R4, R21, R8, RZ ;  /* 0x0000000815041225 */ /* 0x000fc800078e00ff */
[----:B----4-:R-:W-:Y:S02]  /*5c10*/  @P0 IMAD R0, R15, R10, RZ ;  /* 0x0000000a0f000224 */ /* 0x010fe400078e02ff */
[----:B------:R-:W-:Y:S02]  /*5c20*/  @P1 IMAD R6, R7, R12, RZ ;  /* 0x0000000c07061224 */ /* 0x000fe400078e02ff */
[----:B------:R-:W-:Y:S02]  /*5c30*/  @P1 IMAD.IADD R5, R5, 0x1, R9 ;  /* 0x0000000105051824 */ /* 0x000fe400078e0209 */
[C---:B------:R-:W-:Y:S02]  /*5c40*/  @P0 IMAD R9, R20.reuse, R11, R0 ;  /* 0x0000000b14090224 */ /* 0x040fe400078e0200 */
[----:B------:R-:W-:-:S04]  /*5c50*/  @P0 IMAD.WIDE.U32 R2, R20, R10, R2 ;  /* 0x0000000a14020225 */ /* 0x000fc800078e0002 */
[C---:B------:R-:W-:Y:S02]  /*5c60*/  @P1 IMAD R11, R20.reuse, R13, R6 ;  /* 0x0000000d140b1224 */ /* 0x040fe400078e0206 */
[----:B------:R-:W-:-:S04]  /*5c70*/  @P1 IMAD.WIDE.U32 R6, R20, R12, R4 ;  /* 0x0000000c14061225 */ /* 0x000fc800078e0004 */
[----:B------:R-:W-:Y:S01]  /*5c80*/  @P0 IMAD.IADD R5, R3, 0x1, R9 ;  /* 0x0000000103050824 */ /* 0x000fe200078e0209 */
[----:B------:R-:W-:Y:S01]  /*5c90*/  @P1 LEA R8, P3, R6, UR6, 0x2 ;  /* 0x0000000606081c11 */ /* 0x000fe2000f8610ff */
[----:B------:R-:W-:Y:S01]  /*5ca0*/  @P1 IMAD.IADD R3, R7, 0x1, R11 ;  /* 0x0000000107031824 */ /* 0x000fe200078e020b */
[----:B------:R-:W-:Y:S01]  /*5cb0*/  @P0 LEA R4, P2, R2, UR4, 0x2 ;  /* 0x0000000402040c11 */ /* 0x000fe2000f8410ff */
[----:B------:R-:W-:Y:S01]  /*5cc0*/  IMAD.MOV.U32 R0, RZ, RZ, 0x3f800000 ;  /* 0x3f800000ff007424 */ /* 0x000fe200078e00ff */
[----:B------:R-:W-:Y:S02]  /*5cd0*/  ULDC UR4, c[0x0][0x3f4] ;  /* 0x0000fd0000047ab9 */ /* 0x000fe40000000800 */
[----:B------:R-:W-:Y:S01]  /*5ce0*/  @P1 LEA.HI.X R9, R6, UR7, R3, 0x2, P3 ;  /* 0x0000000706091c11 */ /* 0x000fe200098f1403 */
[----:B------:R-:W-:Y:S01]  /*5cf0*/  IMAD.MOV.U32 R3, RZ, RZ, 0x3f800000 ;  /* 0x3f800000ff037424 */ /* 0x000fe200078e00ff */
[----:B------:R-:W-:-:S03]  /*5d00*/  @P0 LEA.HI.X R5, R2, UR5, R5, 0x2, P2 ;  /* 0x0000000502050c11 */ /* 0x000fc600090f1405 */
        /* <DEDUP_REMOVED lines=17> */
.L_x_1453:
[----:B-1----:R1:W2:Y:S02]  /*5e20*/  SYNCS.PHASECHK.TRANS64.TRYWAIT P0, [R22+URZ+0x13200], R3 ;  /* 0x01320003160075a7 */ /* 0x0022a4000800017f */
[----:B--2---:R-:W-:Y:S05]  /*5e30*/  @!P0 NANOSLEEP.SYNCS 0x989680 ;  /* 0x009896800000895d */ /* 0x004fea0003900000 */
[----:B------:R-:W2:Y:S02]  /*5e40*/  @!P0 SYNCS.PHASECHK.TRANS64 P0, [R22+URZ+0x13200], R3 ;  /* 0x01320003160085a7 */ /* 0x000ea4000800007f */
[----:B--2---:R-:W-:Y:S05]  /*5e50*/  @!P0 BRA `(.L_x_1453) ;  /* 0xfffffffc00f08947 */ /* 0x004fea000383ffff */
.L_x_1452:
[----:B------:R-:W-:Y:S05]  /*5e60*/  BSYNC B0 ;  /* 0x0000000000007941 */ /* 0x000fea0003800000 */
.L_x_1451:
[----:B------:R-:W-:Y:S05]  /*5e70*/  BRA `(.L_x_1454) ;  /* 0x0000002c00387947 */ /* 0x000fea0003800000 */
.L_x_1450:
[----:B------:R-:W-:Y:S01]  /*5e80*/  LOP3.LUT P0, RZ, R26, 0x1bf, RZ, 0xc0, !PT ;  /* 0x000001bf1aff7812 */ /* 0x000fe2000780c0ff */
[----:B------:R-:W-:Y:S01]  /*5e90*/  ULDC.64 UR4, c[0x0][0x3f8] ;  /* 0x0000fe0000047ab9 */ /* 0x000fe20000000a00 */
[----:B-----5:R-:W-:Y:S01]  /*5ea0*/  SHF.R.S32.HI R0, RZ, 0x1f, R45 ;  /* 0x0000001fff007819 */ /* 0x020fe2000001142d */
[----:B------:R-:W-:Y:S01]  /*5eb0*/  ULDC.64 UR6, c[0x0][0x408] ;  /* 0x0001020000067ab9 */ /* 0x000fe20000000a00 */
[----:B------:R-:W-:Y:S01]  /*5ec0*/  IMAD.WIDE.U32 R26, R45, UR4, RZ ;  /* 0x000000042d1a7c25 */ /* 0x000fe2000f8e00ff */
[----:B------:R-:W-:Y:S03]  /*5ed0*/  BSSY B6, `(.L_x_1455) ;  /* 0x0000019000067945 */ /* 0x000fe60003800000 */
[C---:B------:R-:W-:Y:S02]  /*5ee0*/  IMAD R4, R0.reuse, UR4, RZ ;  /* 0x0000000400047c24 */ /* 0x040fe4000f8e02ff */
[----:B------:R-:W-:-:S02]  /*5ef0*/  IMAD R0, R0, UR6, RZ ;  /* 0x0000000600007c24 */ /* 0x000fc4000f8e02ff */
[C---:B------:R-:W-:Y:S02]  /*5f00*/  IMAD R29, R45.reuse, UR5, R4 ;  /* 0x000000052d1d7c24 */ /* 0x040fe4000f8e0204 */
[C---:B------:R-:W-:Y:S02]  /*5f10*/  IMAD R33, R45.reuse, UR7, R0 ;  /* 0x000000072d217c24 */ /* 0x040fe4000f8e0200 */
[----:B------:R-:W-:-:S04]  /*5f20*/  IMAD.WIDE.U32 R30, R45, UR6, RZ ;  /* 0x000000062d1e7c25 */ /* 0x000fc8000f8e00ff */
[----:B------:R-:W-:Y:S02]  /*5f30*/  IMAD.IADD R29, R29, 0x1, R27 ;  /* 0x000000011d1d7824 */ /* 0x000fe400078e021b */
        /* <DEDUP_REMOVED lines=18> */
.L_x_1456:
[----:B------:R-:W-:Y:S05]  /*6060*/  BSYNC B6 ;  /* 0x0000000000067941 */ /* 0x000fea0003800000 */
.L_x_1455:
[----:B------:R-:W2:Y:S01]  /*6070*/  LDL R20, [R1+0x2c] ;  /* 0x00002c0001147983 */ /* 0x000ea20000100800 */
[----:B------:R-:W-:Y:S01]  /*6080*/  ULDC.U8 UR4, c[0x0][0x410] ;  /* 0x0001040000047ab9 */ /* 0x000fe20000000000 */
[----:B------:R-:W0:Y:S01]  /*6090*/  S2R R21, SR_TID.X ;  /* 0x0000000000157919 */ /* 0x000e220000002100 */
[----:B------:R-:W-:Y:S01]  /*60a0*/  ISETP.NE.AND P0, PT, RZ, UR4, PT ;  /* 0x00000004ff007c0c */ /* 0x000fe2000bf05270 */
[----:B------:R-:W-:Y:S01]  /*60b0*/  BSSY B0, `(.L_x_1457) ;  /* 0x00002a2000007945 */ /* 0x000fe20003800000 */
[C---:B0-----:R-:W-:Y:S02]  /*60c0*/  VIADD R36, R21.reuse, 0xffffff80 ;  /* 0xffffff8015247836 */ /* 0x041fe40000000000 */
[----:B------:R-:W-:-:S05]  /*60d0*/  VIADD R32, R21, 0xffffff80 ;  /* 0xffffff8015207836 */ /* 0x000fca0000000000 */
[----:B------:R-:W-:-:S04]  /*60e0*/  LEA.HI R32, R32, R36, RZ, 0x1 ;  /* 0x0000002420207211 */ /* 0x000fc800078f08ff */
[----:B------:R-:W-:-:S05]  /*60f0*/  SHF.R.S32.HI R32, RZ, 0x1, R32 ;  /* 0x00000001ff207819 */ /* 0x000fca0000011420 */
[----:B--2---:R-:W-:Y:S01]  /*6100*/  IMAD.IADD R10, R32, 0x1, R20 ;  /* 0x00000001200a7824 */ /* 0x004fe200078e0214 */
[----:B------:R-:W-:Y:S06]  /*6110*/  @!P0 BRA `(.L_x_1458) ;  /* 0x0000001400588947 */ /* 0x000fec0003800000 */
[----:B------:R-:W0:Y:S01]  /*6120*/  LDC R20, c[0x0][0x448] ;  /* 0x00011200ff147b82 */ /* 0x000e220000000800 */
[----:B------:R-:W-:Y:S01]  /*6130*/  ULDC.64 UR4, c[0x0][0x3f8] ;  /* 0x0000fe0000047ab9 */ /* 0x000fe20000000a00 */
[----:B------:R-:W-:Y:S01]  /*6140*/  ULDC.64 UR6, c[0x0][0x408] ;  /* 0x0001020000067ab9 */ /* 0x000fe20000000a00 */
[----:B------:R-:W-:Y:S02]  /*6150*/  IMAD.MOV.U32 R6, RZ, RZ, R26 ;  /* 0x000000ffff067224 */ /* 0x000fe400078e001a */
[----:B------:R-:W-:Y:S02]  /*6160*/  IMAD.MOV.U32 R7, RZ, RZ, R29 ;  /* 0x000000ffff077224 */ /* 0x000fe400078e001d */
[----:B------:R-:W-:Y:S02]  /*6170*/  IMAD.MOV.U32 R8, RZ, RZ, R30 ;  /* 0x000000ffff087224 */ /* 0x000fe400078e001e */
[----:B------:R-:W-:Y:S01]  /*6180*/  IMAD.MOV.U32 R9, RZ, RZ, R33 ;  /* 0x000000ffff097224 */ /* 0x000fe200078e0021 */
[----:B0-----:R-:W-:-:S13]  /*6190*/  ISETP.NE.AND P0, PT, R20, 0x1, PT ;  /* 0x000000011400780c */ /* 0x001fda0003f05270 */
[----:B------:R-:W0:Y:S08]  /*61a0*/  @P0 LDC R3, c[0x0][0x44c] ;  /* 0x00011300ff030b82 */ /* 0x000e300000000800 */
[----:B------:R-:W1:Y:S01]  /*61b0*/  @P0 LDC R5, c[0x0][0x450] ;  /* 0x00011400ff050b82 */ /* 0x000e620000000800 */
[----:B0-----:R-:W-:-:S04]  /*61c0*/  @P0 IMAD.HI.U32 R0, R10, R3, RZ ;  /* 0x000000030a000227 */ /* 0x001fc800078e00ff */
[----:B------:R-:W-:Y:S01]  /*61d0*/  IMAD.MOV.U32 R3, RZ, RZ, R10 ;  /* 0x000000ffff037224 */ /* 0x000fe200078e000a */
[----:B-1----:R-:W-:-:S04]  /*61e0*/  @P0 SHF.R.U32.HI R3, RZ, R5, R0 ;  /* 0x00000005ff030219 */ /* 0x002fc80000011600 */
[----:B------:R-:W-:Y:S01]  /*61f0*/  SHF.R.S32.HI R0, RZ, 0x1f, R3 ;  /* 0x0000001fff007819 */ /* 0x000fe20000011403 */
[----:B------:R-:W-:-:S04]  /*6200*/  IMAD.WIDE.U32 R6, R3, UR4, R6 ;  /* 0x0000000403067c25 */ /* 0x000fc8000f8e0006 */
[C---:B------:R-:W-:Y:S02]  /*6210*/  IMAD R4, R0.reuse, UR4, RZ ;  /* 0x0000000400047c24 */ /* 0x040fe4000f8e02ff */
[----:B------:R-:W-:Y:S02]  /*6220*/  IMAD R0, R0, UR6, RZ ;  /* 0x0000000600007c24 */ /* 0x000fe4000f8e02ff */
[----:B------:R-:W-:-:S04]  /*6230*/  IMAD.WIDE.U32 R8, R3, UR6, R8 ;  /* 0x0000000603087c25 */ /* 0x000fc8000f8e0008 */
[C---:B------:R-:W-:Y:S01]  /*6240*/  IMAD R11, R3.reuse, UR7, R0 ;  /* 0x00000007030b7c24 */ /* 0x040fe2000f8e0200 */
[----:B------:R-:W-:Y:S01]  /*6250*/  LEA.HI R0, R24, R24, RZ, 0x1 ;  /* 0x0000001818007211 */ /* 0x000fe200078f08ff */
[----:B------:R-:W-:Y:S01]  /*6260*/  IMAD R13, R3, UR5, R4 ;  /* 0x00000005030d7c24 */ /* 0x000fe2000f8e0204 */
[----:B------:R-:W-:Y:S01]  /*6270*/  ULDC.64 UR4, c[0x0][0x3e8] ;  /* 0x0000fa0000047ab9 */ /* 0x000fe20000000a00 */
[----:B------:R-:W-:Y:S01]  /*6280*/  ULDC.64 UR6, c[0x0][0x400] ;  /* 0x0001000000067ab9 */ /* 0x000fe20000000a00 */
[----:B------:R-:W-:Y:S02]  /*6290*/  LOP3.LUT R15, R0, 0xfffffffe, RZ, 0xc0, !PT ;  /* 0xfffffffe000f7812 */ /* 0x000fe400078ec0ff */
[----:B------:R-:W-:Y:S01]  /*62a0*/  IADD3 R3, P0, R6, UR4, RZ ;  /* 0x0000000406037c10 */ /* 0x000fe2000ff1e0ff */
[----:B------:R-:W-:Y:S01]  /*62b0*/  UMOV UR4, 0xffffffff ;  /* 0xffffffff00047882 */ /* 0x000fe20000000000 */
[----:B------:R-:W-:Y:S01]  /*62c0*/  IADD3 R5, P1, R8, UR6, RZ ;  /* 0x0000000608057c10 */ /* 0x000fe2000ff3e0ff */
[----:B------:R-:W-:Y:S01]  /*62d0*/  IMAD.IADD R15, R24, 0x1, -R15 ;  /* 0x00000001180f7824 */ /* 0x000fe200078e0a0f */
[----:B------:R-:W-:-:S02]  /*62e0*/  IADD3.X R13, R7, UR5, R13, P0, !PT ;  /* 0x00000005070d7c10 */ /* 0x000fc400087fe40d */
[----:B------:R-:W-:Y:S01]  /*62f0*/  IADD3.X R4, R9, UR7, R11, P1, !PT ;  /* 0x0000000709047c10 */ /* 0x000fe20008ffe40b */
[----:B------:R-:W-:-:S04]  /*6300*/  IMAD.SHL.U32 R31, R15, 0x8, RZ ;  /* 0x000000080f1f7824 */ /* 0x000fc800078e00ff */
[----:B------:R-:W-:Y:S01]  /*6310*/  VIADD R33, R31, 0x10 ;  /* 0x000000101f217836 */ /* 0x000fe20000000000 */
[----:B------:R-:W-:Y:S06]  /*6320*/  BRA.DIV UR4, `(.L_x_1459) ;  /* 0x000001e604a07947 */ /* 0x000fec000b800000 */
[----:B------:R0:W1:Y:S04]  /*6330*/  SHFL.IDX PT, R0, R13, RZ, 0x1e1f ;  /* 0x001e1fff0d007589 */ /* 0x00006800000e0000 */
[----:B------:R-:W2:Y:S04]  /*6340*/  SHFL.IDX PT, R3, R3, RZ, 0x1e1f ;  /* 0x001e1fff03037589 */ /* 0x000ea800000e0000 */
[----:B------:R-:W3:Y:S04]  /*6350*/  SHFL.IDX PT, R4, R4, RZ, 0x1e1f ;  /* 0x001e1fff04047589 */ /* 0x000ee800000e0000 */
[----:B------:R0:W4:Y:S02]  /*6360*/  SHFL.IDX PT, R14, R5, RZ, 0x1e1f ;  /* 0x001e1fff050e7589 */ /* 0x00012400000e0000 */
.L_x_1741:
[----:B0-----:R-:W5:Y:S04]  /*6370*/  LDL R5, [R1+0x10] ;  /* 0x0000100001057983 */ /* 0x001f680000100800 */
[----:B------:R-:W2:Y:S01]  /*6380*/  LDL R6, [R1+0x58] ;  /* 0x0000580001067983 */ /* 0x000ea20000100800 */
[----:B------:R-:W-:Y:S01]  /*6390*/  BSSY B1, `(.L_x_1460) ;  /* 0x0000021000017945 */ /* 0x000fe20003800000 */
[----:B------:R-:W-:Y:S02]  /*63a0*/  CS2R R12, SRZ ;  /* 0x00000000000c7805 */ /* 0x000fe4000001ff00 */
[----:B------:R-:W-:Y:S01]  /*63b0*/  CS2R R8, SRZ ;  /* 0x0000000000087805 */ /* 0x000fe2000001ff00 */
[----:B-----5:R-:W-:Y:S01]  /*63c0*/  IMAD R29, R5, R20, RZ ;  /* 0x00000014051d7224 */ /* 0x020fe200078e02ff */
[----:B------:R-:W-:-:S02]  /*63d0*/  CS2R R20, SRZ ;  /* 0x0000000000147805 */ /* 0x000fc4000001ff00 */
[----:B--2---:R-:W-:Y:S02]  /*63e0*/  LEA.HI R5, R6, R6, RZ, 0x1 ;  /* 0x0000000606057211 */ /* 0x004fe400078f08ff */
[----:B------:R-:W-:Y:S02]  /*63f0*/  ISETP.GE.AND P0, PT, R10, R29, PT ;  /* 0x0000001d0a00720c */ /* 0x000fe40003f06270 */
[----:B------:R-:W-:Y:S02]  /*6400*/  CS2R R10, SRZ ;  /* 0x00000000000a7805 */ /* 0x000fe4000001ff00 */
[----:B------:R-:W-:-:S05]  /*6410*/  LOP3.LUT R5, R5, 0xfffffffe, RZ, 0xc0, !PT ;  /* 0xfffffffe05057812 */ /* 0x000fca00078ec0ff */
[----:B------:R-:W-:-:S05]  /*6420*/  IMAD.IADD R5, R6, 0x1, -R5 ;  /* 0x0000000106057824 */ /* 0x000fca00078e0a05 */
[----:B------:R-:W-:Y:S01]  /*6430*/  SHF.L.U32 R5, R5, 0x1f, RZ ;  /* 0x0000001f05057819 */ /* 0x000fe200000006ff */
[----:B------:R-:W-:Y:S06]  /*6440*/  @P0 BRA `(.L_x_1461) ;  /* 0x0000000000540947 */ /* 0x000fec0003800000 */
[----:B------:R-:W-:Y:S01]  /*6450*/  ULDC UR4, c[0x0][0x3f4] ;  /* 0x0000fd0000047ab9 */ /* 0x000fe20000000800 */
[----:B------:R-:W-:Y:S02]  /*6460*/  SHF.R.S32.HI R9, RZ, 0x1f, R33 ;  /* 0x0000001fff097819 */ /* 0x000fe40000011421 */
[----:B------:R-:W-:Y:S02]  /*6470*/  CS2R R10, SRZ ;  /* 0x00000000000a7805 */ /* 0x000fe4000001ff00 */
[----:B------:R-:W-:Y:S02]  /*6480*/  ISETP.GE.AND P4, PT, R31, UR4, PT ;  /* 0x000000041f007c0c */ /* 0x000fe4000bf86270 */
[----:B------:R-:W-:Y:S02]  /*6490*/  ISETP.GE.AND P5, PT, R33, UR4, PT ;  /* 0x0000000421007c0c */ /* 0x000fe4000bfa6270 */
[----:B------:R-:W-:Y:S02]  /*64a0*/  CS2R R20, SRZ ;  /* 0x0000000000147805 */ /* 0x000fe4000001ff00 */
[----:B------:R-:W-:-:S07]  /*64b0*/  CS2R R12, SRZ ;  /* 0x00000000000c7805 */ /* 0x000fce000001ff00 */
[-C--:B----4-:R-:W-:Y:S02]  /*64c0*/  @!P4 IADD3 R34, P1, R31, R14.reuse, RZ ;  /* 0x0000000e1f22c210 */ /* 0x090fe40007f3e0ff */
[CC--:B------:R-:W-:Y:S02]  /*64d0*/  @!P5 IADD3 R26, P2, R33.reuse, R3.reuse, RZ ;  /* 0x00000003211ad210 */ /* 0x0c0fe40007f5e0ff */
[----:B------:R-:W-:Y:S02]  /*64e0*/  @!P5 IADD3 R14, P3, R33, R14, RZ ;  /* 0x0000000e210ed210 */ /* 0x000fe40007f7e0ff */
[----:B------:R-:W-:Y:S01]  /*64f0*/  @!P4 IADD3 R6, P0, R31, R3, RZ ;  /* 0x000000031f06c210 */ /* 0x000fe20007f1e0ff */
[----:B-1----:R-:W-:Y:S01]  /*6500*/  @!P5 IMAD.X R27, R0, 0x1, R9, P2 ;  /* 0x00000001001bd824 */ /* 0x002fe200010e0609 */
[----:B------:R-:W-:Y:S01]  /*6510*/  @!P4 SHF.R.S32.HI R3, RZ, 0x1f, R31 ;  /* 0x0000001fff03c819 */ /* 0x000fe2000001141f */
[----:B---3--:R-:W-:Y:S01]  /*6520*/  @!P5 IMAD.X R15, R4, 0x1, R9, P3 ;  /* 0x00000001040fd824 */ /* 0x008fe200018e0609 */
[----:B------:R-:W-:-:S02]  /*6530*/  CS2R R8, SRZ ;  /* 0x0000000000087805 */ /* 0x000fc4000001ff00 */
[----:B------:R0:W5:Y:S01]  /*6540*/  @!P5 LD.E.64 R10, desc[UR44][R26.64] ;  /* 0x0000002c1a0ad980 */ /* 0x000162000c101b00 */
[--C-:B------:R-:W-:Y:S02]  /*6550*/  @!P4 IMAD.X R7, R0, 0x1, R3.reuse, P0 ;  /* 0x000000010007c824 */ /* 0x100fe400000e0603 */
[----:B------:R-:W-:Y:S01]  /*6560*/  @!P4 IMAD.X R35, R4, 0x1, R3, P1 ;  /* 0x000000010423c824 */ /* 0x000fe200008e0603 */
[----:B------:R0:W5:Y:S04]  /*6570*/  @!P5 LD.E.64 R8, desc[UR44][R14.64] ;  /* 0x0000002c0e08d980 */ /* 0x000168000c101b00 */
[----:B------:R0:W5:Y:S04]  /*6580*/  @!P4 LD.E.64 R20, desc[UR44][R6.64] ;  /* 0x0000002c0614c980 */ /* 0x000168000c101b00 */
[----:B------:R0:W5:Y:S02]  /*6590*/  @!P4 LD.E.64 R12, desc[UR44][R34.64] ;  /* 0x0000002c220cc980 */ /* 0x000164000c101b00 */
.L_x_1461:
[----:B------:R-:W-:Y:S05]  /*65a0*/  BSYNC B1 ;  /* 0x0000000000017941 */ /* 0x000fea0003800000 */
.L_x_1460:
[----:B-1----:R-:W2:Y:S01]  /*65b0*/  LDL.LU R0, [R1+0x4] ;  /* 0x0000040001007983 */ /* 0x002ea20000300800 */
[----:B------:R-:W1:Y:S01]  /*65c0*/  SYNCS.PHASECHK.TRANS64.TRYWAIT P0, [R22+URZ+0x13200], R5 ;  /* 0x01320005160075a7 */ /* 0x000e62000800017f */
[----:B------:R-:W-:Y:S01]  /*65d0*/  BSSY B1, `(.L_x_1462) ;  /* 0x0000005000017945 */ /* 0x000fe20003800000 */
[----:B--2---:R-:W-:-:S05]  /*65e0*/  IMAD R0, R0, -0xc0, R29 ;  /* 0xffffff4000007824 */ /* 0x004fca00078e021d */
[----:B------:R-:W-:-:S04]  /*65f0*/  VIMNMX R0, R0, 0xc0, PT ;  /* 0x000000c000007848 */ /* 0x000fc80003fe0100 */
[----:B------:R-:W-:Y:S01]  /*6600*/  ISETP.GE.AND P1, PT, R32, R0, PT ;  /* 0x000000002000720c */ /* 0x000fe20003f26270 */
[----:B-1----:R-:W-:-:S12]  /*6610*/  @!P0 BRA `(.L_x_1463) ;  /* 0x000001e400508947 */ /* 0x002fd80003800000 */
.L_x_1742:
[----:B------:R-:W-:Y:S05]  /*6620*/  BSYNC B1 ;  /* 0x0000000000017941 */ /* 0x000fea0003800000 */
.L_x_1462:
[----:B------:R-:W-:Y:S05]  /*6630*/  @P1 BRA `(.L_x_1464) ;  /* 0x0000002400241947 */ /* 0x000fea0003800000 */
[----:B------:R2:W5:Y:S01]  /*6640*/  LDL R39, [R1+0x38] ;  /* 0x0000380001277983 */ /* 0x0005620000100800 */
[----:B------:R-:W0:Y:S01]  /*6650*/  LDC R0, c[0x0][0x3f4] ;  /* 0x0000fd00ff007b82 */ /* 0x000e220000000800 */
[----:B------:R-:W-:Y:S01]  /*6660*/  BSSY B1, `(.L_x_1465) ;  /* 0x000007b000017945 */ /* 0x000fe20003800000 */
[-C--:B0-----:R-:W-:Y:S02]  /*6670*/  ISETP.GE.AND P0, PT, R31, R0.reuse, PT ;  /* 0x000000001f00720c */ /* 0x081fe40003f06270 */
[----:B------:R-:W-:-:S11]  /*6680*/  ISETP.GE.AND P1, PT, R33, R0, PT ;  /* 0x000000002100720c */ /* 0x000fd60003f26270 */
[----:B--2---:R-:W-:Y:S05]  /*6690*/  @P0 BRA `(.L_x_1466) ;  /* 0x0000000400dc0947 */ /* 0x004fea0003800000 */
[----:B-----5:R-:W-:Y:S01]  /*66a0*/  IMAD.IADD R0, R22, 0x1, R39 ;  /* 0x0000000116007824 */ /* 0x020fe200078e0227 */
[----:B----4-:R-:W-:Y:S02]  /*66b0*/  SHF.R.U32.HI R14, RZ, 0x8, R20 ;  /* 0x00000008ff0e7819 */ /* 0x010fe40000011614 */
[----:B------:R-:W-:Y:S02]  /*66c0*/  LOP3.LUT R3, R20, 0xff, RZ, 0xc0, !PT ;  /* 0x000000ff14037812 */ /* 0x000fe400078ec0ff */
[----:B-1-3--:R-:W0:Y:S01]  /*66d0*/  LDS.128 R4, [R0+0xb000] ;  /* 0x00b0000000047984 */ /* 0x00ae220000000c00 */
        /* <DEDUP_REMOVED lines=8> */
[----:B------:R-:W-:-:S02]  /*6760*/  SHF.R.U32.HI R31, RZ, 0x10, R13 ;  /* 0x00000010ff1f7819 */ /* 0x000fc4000001160d */
        /* <DEDUP_REMOVED lines=106> */
.L_x_1466:
[----:B------:R-:W-:Y:S05]  /*6e10*/  BSYNC B1 ;  /* 0x0000000000017941 */ /* 0x000fea0003800000 */
.L_x_1465:
[----:B------:R-:W-:Y:S05]  /*6e20*/  @P1 BRA `(.L_x_1464) ;  /* 0x0000001c00281947 */ /* 0x000fea0003800000 */
[----:B------:R-:W-:Y:S02]  /*6e30*/  LEA.HI R24, R25, R24, RZ, 0x2 ;  /* 0x0000001819187211 */ /* 0x000fe400078f10ff */
[----:B-----5:R-:W-:Y:S02]  /*6e40*/  SHF.R.U32.HI R13, RZ, 0x8, R11 ;  /* 0x00000008ff0d7819 */ /* 0x020fe4000001160b */
[--C-:B0-----:R-:W-:Y:S02]  /*6e50*/  SHF.R.S32.HI R0, RZ, 0x2, R24.reuse ;  /* 0x00000002ff007819 */ /* 0x101fe40000011418 */
[----:B------:R-:W-:Y:S02]  /*6e60*/  SHF.R.S32.HI R3, RZ, 0x1f, R24 ;  /* 0x0000001fff037819 */ /* 0x000fe40000011418 */
[----:B------:R-:W-:Y:S02]  /*6e70*/  SHF.R.U32.HI R24, RZ, 0x8, R9 ;  /* 0x00000008ff187819 */ /* 0x000fe40000011609 */
[----:B------:R-:W-:-:S02]  /*6e80*/  LEA.HI R3, R3, R0, RZ, 0x2 ;  /* 0x0000000003037211 */ /* 0x000fc400078f10ff */
[----:B------:R-:W-:Y:S02]  /*6e90*/  SHF.R.U32.HI R15, RZ, 0x8, R8 ;  /* 0x00000008ff0f7819 */ /* 0x000fe40000011608 */
[----:B------:R-:W-:Y:S02]  /*6ea0*/  LOP3.LUT R3, R3, 0xfffffffc, RZ, 0xc0, !PT ;  /* 0xfffffffc03037812 */ /* 0x000fe400078ec0ff */
[----:B----4-:R-:W-:Y:S02]  /*6eb0*/  LOP3.LUT R14, R11, 0xff, RZ, 0xc0, !PT ;  /* 0x000000ff0b0e7812 */ /* 0x010fe400078ec0ff */
[----:B------:R-:W-:Y:S01]  /*6ec0*/  LOP3.LUT R25, R9, 0xff, RZ, 0xc0, !PT ;  /* 0x000000ff09197812 */ /* 0x000fe200078ec0ff */
[----:B------:R-:W-:Y:S01]  /*6ed0*/  IMAD.IADD R3, R0, 0x1, -R3 ;  /* 0x0000000100037824 */ /* 0x000fe200078e0a03 */
[----:B------:R-:W-:Y:S02]  /*6ee0*/  LOP3.LUT R13, R13, 0xff, RZ, 0xc0, !PT ;  /* 0x000000ff0d0d7812 */ /* 0x000fe400078ec0ff */
[----:B------:R-:W-:-:S02]  /*6ef0*/  LOP3.LUT R24, R24, 0xff, RZ, 0xc0, !PT ;  /* 0x000000ff18187812 */ /* 0x000fc400078ec0ff */
[----:B------:R-:W-:Y:S01]  /*6f00*/  LOP3.LUT P0, RZ, R3, 0x2, RZ, 0xc0, !PT ;  /* 0x0000000203ff7812 */ /* 0x000fe2000780c0ff */
[----:B------:R-:W-:Y:S01]  /*6f10*/  IMAD.IADD R3, R22, 0x1, R39 ;  /* 0x0000000116037824 */ /* 0x000fe200078e0227 */
[----:B------:R-:W-:Y:S02]  /*6f20*/  LOP3.LUT R20, R8, 0xff, RZ, 0xc0, !PT ;  /* 0x000000ff08147812 */ /* 0x000fe400078ec0ff */
[----:B------:R-:W-:Y:S01]  /*6f30*/  LOP3.LUT R15, R15, 0xff, RZ, 0xc0, !PT ;  /* 0x000000ff0f0f7812 */ /* 0x000fe200078ec0ff */
[----:B------:R-:W-:Y:S01]  /*6f40*/  VIADD R0, R3, 0x20 ;  /* 0x0000002003007836 */ /* 0x000fe20000000000 */
[----:B------:R-:W-:Y:S02]  /*6f50*/  PRMT R14, R13, 0x7604, R14 ;  /* 0x000076040d0e7816 */ /* 0x000fe4000000000e */
[----:B------:R-:W-:Y:S02]  /*6f60*/  PRMT R25, R24, 0x7604, R25 ;  /* 0x0000760418197816 */ /* 0x000fe40000000019 */
[----:B------:R-:W-:-:S02]  /*6f70*/  SHF.R.U32.HI R13, RZ, 0x10, R11 ;  /* 0x00000010ff0d7819 */ /* 0x000fc4000001160b */
[----:B------:R-:W-:Y:S01]  /*6f80*/  SHF.R.U32.HI R24, RZ, 0x10, R9 ;  /* 0x00000010ff187819 */ /* 0x000fe20000011609 */
[----:B------:R-:W-:Y:S01]  /*6f90*/  @P0 VIADD R0, R3, 0xffffffe0 ;  /* 0xffffffe003000836 */ /* 0x000fe20000000000 */
[----:B------:R-:W-:Y:S02]  /*6fa0*/  SHF.R.U32.HI R3, RZ, 0x8, R10 ;  /* 0x00000008ff037819 */ /* 0x000fe4000001160a */
[----:B------:R-:W-:Y:S02]  /*6fb0*/  LOP3.LUT R12, R10, 0xff, RZ, 0xc0, !PT ;  /* 0x000000ff0a0c7812 */ /* 0x000fe400078ec0ff */
[----:B-1-3--:R-:W0:Y:S01]  /*6fc0*/  LDS.128 R4, [R0+0xb000] ;  /* 0x00b0000000047984 */ /* 0x00ae220000000c00 */
[----:B------:R-:W-:Y:S02]  /*6fd0*/  LOP3.LUT R3, R3, 0xff, RZ, 0xc0, !PT ;  /* 0x000000ff03037812 */ /* 0x000fe400078ec0ff */
[----:B------:R-:W-:Y:S02]  /*6fe0*/  PRMT R21, R15, 0x7604, R20 ;  /* 0x000076040f157816 */ /* 0x000fe40000000014 */
[----:B------:R-:W-:-:S02]  /*6ff0*/  SHF.R.U32.HI R15, RZ, 0x10, R8 ;  /* 0x00000010ff0f7819 */ /* 0x000fc40000011608 */
[----:B------:R-:W-:Y:S02]  /*7000*/  LOP3.LUT R13, R13, 0xff, RZ, 0xc0, !PT ;  /* 0x000000ff0d0d7812 */ /* 0x000fe400078ec0ff */
[----:B------:R-:W-:Y:S02]  /*7010*/  LOP3.LUT R24, R24, 0xff, RZ, 0xc0, !PT ;  /* 0x000000ff18187812 */ /* 0x000fe400078ec0ff */
[----:B------:R-:W-:Y:S02]  /*7020*/  PRMT R12, R3, 0x7604, R12 ;  /* 0x00007604030c7816 */ /* 0x000fe4000000000c */
[----:B------:R-:W-:Y:S02]  /*7030*/  SHF.R.U32.HI R3, RZ, 0x10, R10 ;  /* 0x00000010ff037819 */ /* 0x000fe4000001160a */
[----:B------:R-:W-:Y:S02]  /*7040*/  LOP3.LUT R20, R15, 0xff, RZ, 0xc0, !PT ;  /* 0x000000ff0f147812 */ /* 0x000fe400078ec0ff */
[----:B------:R-:W-:-:S02]  /*7050*/  PRMT R15, R13, 0x7054, R14 ;  /* 0x000070540d0f7816 */ /* 0x000fc4000000000e */
[----:B------:R-:W-:Y:S02]  /*7060*/  PRMT R25, R24, 0x7054, R25 ;  /* 0x0000705418197816 */ /* 0x000fe40000000019 */
[----:B------:R-:W-:Y:S02]  /*7070*/  LOP3.LUT R3, R3, 0xff, RZ, 0xc0, !PT ;  /* 0x000000ff03037812 */ /* 0x000fe400078ec0ff */
[----:B------:R-:W-:Y:S02]  /*7080*/  LOP3.LUT R15, R15, 0xff000000, R11, 0xf8, !PT ;  /* 0xff0000000f0f7812 */ /* 0x000fe400078ef80b */
[----:B------:R-:W-:Y:S02]  /*7090*/  LOP3.LUT R25, R25, 0xff000000, R9, 0xf8, !PT ;  /* 0xff00000019197812 */ /* 0x000fe400078ef809 */
[----:B------:R-:W-:Y:S02]  /*70a0*/  PRMT R13, R3, 0x7054, R12 ;  /* 0x00007054030d7816 */ /* 0x000fe4000000000c */
[----:B------:R-:W-:-:S02]  /*70b0*/  PRMT R21, R20, 0x7054, R21 ;  /* 0x0000705414157816 */ /* 0x000fc40000000015 */
[----:B------:R-:W-:Y:S02]  /*70c0*/  F2FP.F16.E4M3.UNPACK_B R12, R15 ;  /* 0x0000000fff0c723e */ /* 0x000fe400020006ff */
[-C--:B------:R-:W-:Y:S02]  /*70d0*/  F2FP.F16.E4M3.UNPACK_B R20, R25.reuse ;  /* 0x00000019ff14723e */ /* 0x080fe400020006ff */
[----:B------:R-:W-:Y:S01]  /*70e0*/  LOP3.LUT R21, R21, 0xff000000, R8, 0xf8, !PT ;  /* 0xff00000015157812 */ /* 0x000fe200078ef808 */
[----:B------:R-:W-:Y:S01]  /*70f0*/  HADD2.F32 R14, -RZ, R12.H1_H1 ;  /* 0x3000000cff0e7230 */ /* 0x000fe20000004100 */
[----:B------:R-:W-:Y:S01]  /*7100*/  LOP3.LUT R13, R13, 0xff000000, R10, 0xf8, !PT ;  /* 0xff0000000d0d7812 */ /* 0x000fe200078ef80a */
[--C-:B------:R-:W-:Y:S01]  /*7110*/  HADD2.F32 R24, -RZ, R20.reuse.H1_H1 ;  /* 0x30000014ff187230 */ /* 0x100fe20000004100 */
[----:B------:R-:W-:Y:S01]  /*7120*/  F2FP.F16.E4M3.UNPACK_B R25, R25.H1 ;  /* 0x00000019ff19723e */ /* 0x000fe200030006ff */
[----:B------:R-:W-:Y:S01]  /*7130*/  HADD2.F32 R20, -RZ, R20.H0_H0 ;  /* 0x20000014ff147230 */ /* 0x000fe20000004100 */
[-C--:B0-----:R-:W-:Y:S01]  /*7140*/  F2FP.F16.E4M3.UNPACK_B R3, R6.reuse.H1 ;  /* 0x00000006ff03723e */ /* 0x081fe200030006ff */
[----:B------:R-:W-:Y:S01]  /*7150*/  HADD2.F32 R12, -RZ, R12.H0_H0 ;  /* 0x2000000cff0c7230 */ /* 0x000fe20000004100 */
[----:B------:R-:W-:-:S02]  /*7160*/  F2FP.F16.E4M3.UNPACK_B R6, R6 ;  /* 0x00000006ff06723e */ /* 0x000fc400020006ff */
[-C--:B------:R-:W-:Y:S01]  /*7170*/  F2FP.F16.E4M3.UNPACK_B R10, R7.reuse ;  /* 0x00000007ff0a723e */ /* 0x080fe200020006ff */
[--C-:B------:R-:W-:Y:S01]  /*7180*/  HADD2.F32 R8, -RZ, R3.reuse.H1_H1 ;  /* 0x30000003ff087230 */ /* 0x100fe20000004100 */
[----:B------:R-:W-:Y:S01]  /*7190*/  F2FP.F16.E4M3.UNPACK_B R11, R7.H1 ;  /* 0x00000007ff0b723e */ /* 0x000fe200030006ff */
[----:B------:R-:W-:Y:S01]  /*71a0*/  HADD2.F32 R9, -RZ, R3.H0_H0 ;  /* 0x20000003ff097230 */ /* 0x000fe20000004100 */
[-C--:B------:R-:W-:Y:S02]  /*71b0*/  F2FP.F16.E4M3.UNPACK_B R7, R5.reuse ;  /* 0x00000005ff07723e */ /* 0x080fe400020006ff */
[C---:B------:R-:W-:Y:S01]  /*71c0*/  FMUL.FTZ R26, R8.reuse, R24 ;  /* 0x00000018081a7220 */ /* 0x040fe20000410000 */
[-C--:B------:R-:W-:Y:S01]  /*71d0*/  FMUL.FTZ R27, R8, R14.reuse ;  /* 0x0000000e081b7220 */ /* 0x080fe20000410000 */
[----:B------:R-:W-:Y:S01]  /*71e0*/  F2FP.F16.E4M3.UNPACK_B R8, R5.H1 ;  /* 0x00000005ff08723e */ /* 0x000fe200030006ff */
[--C-:B------:R-:W-:Y:S02]  /*71f0*/  HADD2.F32 R5, -RZ, R6.reuse.H1_H1 ;  /* 0x30000006ff057230 */ /* 0x100fe40000004100 */
[C---:B------:R-:W-:Y:S01]  /*7200*/  FFMA.FTZ R29, R9.reuse, R14, -R26 ;  /* 0x0000000e091d7223 */ /* 0x040fe2000001081a */
[----:B------:R-:W-:Y:S01]  /*7210*/  FFMA.FTZ R30, R9, R24, R27 ;  /* 0x00000018091e7223 */ /* 0x000fe2000001001b */
[----:B------:R-:W-:Y:S01]  /*7220*/  HADD2.F32 R6, -RZ, R6.H0_H0 ;  /* 0x20000006ff067230 */ /* 0x000fe20000004100 */
[----:B------:R-:W-:Y:S01]  /*7230*/  F2FP.F16.E4M3.UNPACK_B R15, R15.H1 ;  /* 0x0000000fff0f723e */ /* 0x000fe200030006ff */
[C---:B------:R-:W-:Y:S01]  /*7240*/  FMUL.FTZ R9, R5.reuse, R20 ;  /* 0x0000001405097220 */ /* 0x040fe20000410000 */
[----:B------:R-:W-:Y:S01]  /*7250*/  FMUL.FTZ R27, R5, R12 ;  /* 0x0000000c051b7220 */ /* 0x000fe20000410000 */
[----:B------:R-:W-:Y:S01]  /*7260*/  HADD2.F32 R14, -RZ, R25.H0_H0 ;  /* 0x20000019ff0e7230 */ /* 0x000fe20000004100 */
[----:B------:R-:W-:Y:S01]  /*7270*/  F2FP.F16.E4M3.UNPACK_B R3, R4 ;  /* 0x00000004ff03723e */ /* 0x000fe200020006ff */
[----:B------:R-:W-:-:S02]  /*7280*/  HADD2.F32 R5, -RZ, R10.H1_H1 ;  /* 0x3000000aff057230 */ /* 0x000fc40000004100 */
[C---:B------:R-:W-:Y:S01]  /*7290*/  FFMA.FTZ R26, R6.reuse, R12, -R9 ;  /* 0x0000000c061a7223 */ /* 0x040fe20000010809 */
[----:B------:R-:W-:Y:S02]  /*72a0*/  HADD2.F32 R9, -RZ, R15.H0_H0 ;  /* 0x2000000fff097230 */ /* 0x000fe40000004100 */
[----:B------:R-:W-:Y:S01]  /*72b0*/  FFMA.FTZ R27, R6, R20, R27 ;  /* 0x00000014061b7223 */ /* 0x000fe2000001001b */
[----:B------:R-:W-:Y:S02]  /*72c0*/  HADD2.F32 R10, -RZ, R10.H0_H0 ;  /* 0x2000000aff0a7230 */ /* 0x000fe40000004100 */
[C---:B------:R-:W-:Y:S01]  /*72d0*/  FMUL.FTZ R31, R5.reuse, R14 ;  /* 0x0000000e051f7220 */ /* 0x040fe20000410000 */
[----:B------:R-:W-:Y:S02]  /*72e0*/  HADD2.F32 R6, -RZ, R11.H1_H1 ;  /* 0x3000000bff067230 */ /* 0x000fe40000004100 */
[----:B------:R-:W-:Y:S01]  /*72f0*/  FMUL.FTZ R5, R5, R9 ;  /* 0x0000000905057220 */ /* 0x000fe20000410000 */
[----:B------:R-:W-:-:S02]  /*7300*/  HADD2.F32 R15, -RZ, R15.H1_H1 ;  /* 0x3000000fff0f7230 */ /* 0x000fc40000004100 */
[C---:B------:R-:W-:Y:S01]  /*7310*/  FFMA.FTZ R31, R10.reuse, R9, -R31 ;  /* 0x000000090a1f7223 */ /* 0x040fe2000001081f */
[----:B------:R-:W-:Y:S02]  /*7320*/  HADD2.F32 R25, -RZ, R25.H1_H1 ;  /* 0x30000019ff197230 */ /* 0x000fe40000004100 */
[----:B------:R-:W-:Y:S01]  /*7330*/  FFMA.FTZ R32, R10, R14, R5 ;  /* 0x0000000e0a207223 */ /* 0x000fe20000010005 */
[----:B------:R-:W-:Y:S01]  /*7340*/  HADD2.F32 R11, -RZ, R11.H0_H0 ;  /* 0x2000000bff0b7230 */ /* 0x000fe20000004100 */
[----:B------:R-:W-:Y:S01]  /*7350*/  F2FP.F16.E4M3.UNPACK_B R5, R13 ;  /* 0x0000000dff05723e */ /* 0x000fe200020006ff */
[C---:B------:R-:W-:Y:S01]  /*7360*/  FMUL.FTZ R10, R6.reuse, R15 ;  /* 0x0000000f060a7220 */ /* 0x040fe20000410000 */
[----:B------:R-:W-:Y:S01]  /*7370*/  F2FP.F16.E4M3.UNPACK_B R4, R4.H1 ;  /* 0x00000004ff04723e */ /* 0x000fe200030006ff */
[----:B------:R-:W-:Y:S01]  /*7380*/  FMUL.FTZ R20, R6, R25 ;  /* 0x0000001906147220 */ /* 0x000fe20000410000 */
[----:B------:R-:W-:Y:S01]  /*7390*/  F2FP.F16.E4M3.UNPACK_B R12, R21 ;  /* 0x00000015ff0c723e */ /* 0x000fe200020006ff */
[----:B------:R-:W-:Y:S01]  /*73a0*/  FFMA.FTZ R34, R11, R25, R10 ;  /* 0x000000190b227223 */ /* 0x000fe2000001000a */
[----:B------:R-:W-:-:S02]  /*73b0*/  HADD2.F32 R10, -RZ, R5.H1_H1 ;  /* 0x30000005ff0a7230 */ /* 0x000fc40000004100 */
[----:B------:R-:W-:Y:S01]  /*73c0*/  FFMA.FTZ R33, R11, R15, -R20 ;  /* 0x0000000f0b217223 */ /* 0x000fe20000010814 */
[----:B------:R-:W-:Y:S01]  /*73d0*/  HADD2.F32 R9, -RZ, R5.H0_H0 ;  /* 0x20000005ff097230 */ /* 0x000fe20000004100 */
[----:B------:R-:W-:Y:S01]  /*73e0*/  F2FP.F16.E4M3.UNPACK_B R13, R13.H1 ;  /* 0x0000000dff0d723e */ /* 0x000fe200030006ff */
[----:B------:R-:W-:Y:S01]  /*73f0*/  HADD2.F32 R14, -RZ, R12.H1_H1 ;  /* 0x3000000cff0e7230 */ /* 0x000fe20000004100 */
[----:B------:R-:W-:Y:S01]  /*7400*/  F2FP.F16.E4M3.UNPACK_B R21, R21.H1 ;  /* 0x00000015ff15723e */ /* 0x000fe200030006ff */
[--C-:B------:R-:W-:Y:S02]  /*7410*/  HADD2.F32 R6, -RZ, R4.reuse.H1_H1 ;  /* 0x30000004ff067230 */ /* 0x100fe40000004100 */
[----:B------:R-:W-:Y:S02]  /*7420*/  HADD2.F32 R5, -RZ, R4.H0_H0 ;  /* 0x20000004ff057230 */ /* 0x000fe40000004100 */
[----:B------:R-:W-:Y:S02]  /*7430*/  HADD2.F32 R12, -RZ, R12.H0_H0 ;  /* 0x2000000cff0c7230 */ /* 0x000fe40000004100 */
[----:B------:R-:W-:Y:S01]  /*7440*/  FMUL.FTZ R20, R6, R14 ;  /* 0x0000000e06147220 */ /* 0x000fe20000410000 */
[----:B------:R-:W-:-:S02]  /*7450*/  HADD2.F32 R4, -RZ, R3.H1_H1 ;  /* 0x30000003ff047230 */ /* 0x000fc40000004100 */
[-C--:B------:R-:W-:Y:S01]  /*7460*/  FMUL.FTZ R24, R6, R10.reuse ;  /* 0x0000000a06187220 */ /* 0x080fe20000410000 */
[----:B------:R-:W-:Y:S02]  /*7470*/  HADD2.F32 R3, -RZ, R3.H0_H0 ;  /* 0x20000003ff037230 */ /* 0x000fe40000004100 */
[C---:B------:R-:W-:Y:S01]  /*7480*/  FFMA.FTZ R20, R5.reuse, R10, -R20 ;  /* 0x0000000a05147223 */ /* 0x040fe20000010814 */
[----:B------:R-:W-:Y:S02]  /*7490*/  HADD2.F32 R10, -RZ, R21.H0_H0 ;  /* 0x20000015ff0a7230 */ /* 0x000fe40000004100 */
[C---:B------:R-:W-:Y:S01]  /*74a0*/  FMUL.FTZ R6, R4.reuse, R12 ;  /* 0x0000000c04067220 */ /* 0x040fe20000410000 */
[-C--:B------:R-:W-:Y:S01]  /*74b0*/  FMUL.FTZ R15, R4, R9.reuse ;  /* 0x00000009040f7220 */ /* 0x080fe20000410000 */
[----:B------:R-:W-:Y:S01]  /*74c0*/  FFMA.FTZ R25, R5, R14, R24 ;  /* 0x0000000e05197223 */ /* 0x000fe20000010018 */
[----:B------:R-:W-:Y:S02]  /*74d0*/  HADD2.F32 R5, -RZ, R13.H1_H1 ;  /* 0x3000000dff057230 */ /* 0x000fe40000004100 */
[----:B------:R-:W-:Y:S01]  /*74e0*/  FFMA.FTZ R11, R3, R9, -R6 ;  /* 0x00000009030b7223 */ /* 0x000fe20000010806 */
[----:B------:R-:W-:-:S02]  /*74f0*/  HADD2.F32 R9, -RZ, R21.H1_H1 ;  /* 0x30000015ff097230 */ /* 0x000fc40000004100 */
[----:B------:R-:W-:Y:S01]  /*7500*/  FFMA.FTZ R12, R3, R12, R15 ;  /* 0x0000000c030c7223 */ /* 0x000fe2000001000f */
[--C-:B------:R-:W-:Y:S02]  /*7510*/  HADD2.F32 R4, -RZ, R8.reuse.H1_H1 ;  /* 0x30000008ff047230 */ /* 0x100fe40000004100 */
[----:B------:R-:W-:Y:S02]  /*7520*/  HADD2.F32 R3, -RZ, R7.H1_H1 ;  /* 0x30000007ff037230 */ /* 0x000fe40000004100 */
[----:B------:R-:W-:Y:S02]  /*7530*/  HADD2.F32 R6, -RZ, R13.H0_H0 ;  /* 0x2000000dff067230 */ /* 0x000fe40000004100 */
[C---:B------:R-:W-:Y:S01]  /*7540*/  FMUL.FTZ R13, R4.reuse, R9 ;  /* 0x00000009040d7220 */ /* 0x040fe20000410000 */
[----:B------:R-:W-:Y:S02]  /*7550*/  HADD2.F32 R8, -RZ, R8.H0_H0 ;  /* 0x20000008ff087230 */ /* 0x000fe40000004100 */
[----:B------:R-:W-:Y:S01]  /*7560*/  FMUL.FTZ R14, R4, R5 ;  /* 0x00000005040e7220 */ /* 0x000fe20000410000 */
[----:B------:R-:W-:-:S02]  /*7570*/  HADD2.F32 R7, -RZ, R7.H0_H0 ;  /* 0x20000007ff077230 */ /* 0x000fc40000004100 */
[C---:B------:R-:W-:Y:S01]  /*7580*/  FMUL.FTZ R4, R3.reuse, R10 ;  /* 0x0000000a03047220 */ /* 0x040fe20000410000 */
[-C--:B------:R-:W-:Y:S01]  /*7590*/  FMUL.FTZ R3, R3, R6.reuse ;  /* 0x0000000603037220 */ /* 0x080fe20000410000 */
[C---:B------:R-:W-:Y:S01]  /*75a0*/  FFMA.FTZ R13, R8.reuse, R5, -R13 ;  /* 0x00000005080d7223 */ /* 0x040fe2000001080d */
[----:B------:R-:W-:Y:S01]  /*75b0*/  FFMA.FTZ R14, R8, R9, R14 ;  /* 0x00000009080e7223 */ /* 0x000fe2000001000e */
[C---:B------:R-:W-:Y:S01]  /*75c0*/  FFMA.FTZ R5, R7.reuse, R6, -R4 ;  /* 0x0000000607057223 */ /* 0x040fe20000010804 */
[----:B------:R-:W-:Y:S01]  /*75d0*/  FFMA.FTZ R10, R7, R10, R3 ;  /* 0x0000000a070a7223 */ /* 0x000fe20000010003 */
[----:B------:R-:W-:Y:S02]  /*75e0*/  F2FP.SATFINITE.E4M3.F32.PACK_AB_MERGE_C R6, R30, R29, RZ ;  /* 0x0000001d1e06723e */ /* 0x000fe400048070ff */
[----:B------:R-:W-:Y:S02]  /*75f0*/  F2FP.SATFINITE.E4M3.F32.PACK_AB_MERGE_C R7, R34, R33, RZ ;  /* 0x000000212207723e */ /* 0x000fe400048070ff */
[----:B------:R-:W-:-:S02]  /*7600*/  F2FP.SATFINITE.E4M3.F32.PACK_AB_MERGE_C R4, R25, R20, RZ ;  /* 0x000000141904723e */ /* 0x000fc400048070ff */
[----:B------:R-:W-:Y:S02]  /*7610*/  F2FP.SATFINITE.E4M3.F32.PACK_AB_MERGE_C R13, R14, R13, RZ ;  /* 0x0000000d0e0d723e */ /* 0x000fe400048070ff */
[----:B------:R-:W-:Y:S02]  /*7620*/  F2FP.SATFINITE.E4M3.F32.PACK_AB_MERGE_C R6, R27, R26, R6 ;  /* 0x0000001a1b06723e */ /* 0x000fe40004807006 */
[----:B------:R-:W-:Y:S02]  /*7630*/  F2FP.SATFINITE.E4M3.F32.PACK_AB_MERGE_C R7, R32, R31, R7 ;  /* 0x0000001f2007723e */ /* 0x000fe40004807007 */
[----:B------:R-:W-:Y:S02]  /*7640*/  F2FP.SATFINITE.E4M3.F32.PACK_AB_MERGE_C R4, R12, R11, R4 ;  /* 0x0000000b0c04723e */ /* 0x000fe40004807004 */
[----:B------:R-:W-:-:S05]  /*7650*/  F2FP.SATFINITE.E4M3.F32.PACK_AB_MERGE_C R5, R10, R5, R13 ;  /* 0x000000050a05723e */ /* 0x000fca000480700d */
[----:B------:R2:W-:Y:S01]  /*7660*/  STS.128 [R0+0xb000], R4 ;  /* 0x00b0000400007388 */ /* 0x0005e20000000c00 */
[----:B------:R-:W-:Y:S05]  /*7670*/  BRA `(.L_x_1464) ;  /* 0x0000001400147947 */ /* 0x000fea0003800000 */
.L_x_1458:
[----:B------:R-:W0:Y:S01]  /*7680*/  LDC R20, c[0x0][0x448] ;  /* 0x00011200ff147b82 */ /* 0x000e220000000800 */
[----:B------:R-:W-:Y:S01]  /*7690*/  IMAD.MOV.U32 R6, RZ, RZ, R26 ;  /* 0x000000ffff067224 */ /* 0x000fe200078e001a */
[----:B------:R-:W-:Y:S01]  /*76a0*/  ULDC.64 UR4, c[0x0][0x3f8] ;  /* 0x0000fe0000047ab9 */ /* 0x000fe20000000a00 */
[----:B------:R-:W-:Y:S01]  /*76b0*/  IMAD.MOV.U32 R7, RZ, RZ, R29 ;  /* 0x000000ffff077224 */ /* 0x000fe200078e001d */
[----:B------:R-:W-:Y:S01]  /*76c0*/  ULDC.64 UR6, c[0x0][0x408] ;  /* 0x0001020000067ab9 */ /* 0x000fe20000000a00 */
[----:B------:R-:W-:Y:S01]  /*76d0*/  IMAD.MOV.U32 R8, RZ, RZ, R30 ;  /* 0x000000ffff087224 */ /* 0x000fe200078e001e */
[----:B------:R-:W-:Y:S01]  /*76e0*/  ULDC.64 UR8, c[0x0][0x400] ;  /* 0x0001000000087ab9 */ /* 0x000fe20000000a00 */
        /* <DEDUP_REMOVED lines=9> */
[----:B------:R-:W-:Y:S02]  /*7780*/  IMAD R4, R0, UR4, RZ ;  /* 0x0000000400047c24 */ /* 0x000fe4000f8e02ff */
[----:B------:R-:W-:-:S04]  /*7790*/  IMAD.WIDE.U32 R8, R3, UR6, R8 ;  /* 0x0000000603087c25 */ /* 0x000fc8000f8e0008 */
[----:B------:R-:W-:Y:S02]  /*77a0*/  IMAD R0, R0, UR6, RZ ;  /* 0x0000000600007c24 */ /* 0x000fe4000f8e02ff */
[C---:B------:R-:W-:Y:S01]  /*77b0*/  IMAD R13, R3.reuse, UR5, R4 ;  /* 0x00000005030d7c24 */ /* 0x040fe2000f8e0204 */
[----:B------:R-:W-:Y:S01]  /*77c0*/  ULDC.64 UR4, c[0x0][0x3e8] ;  /* 0x0000fa0000047ab9 */ /* 0x000fe20000000a00 */
[----:B------:R-:W-:Y:S01]  /*77d0*/  IMAD R3, R3, UR7, R0 ;  /* 0x0000000703037c24 */ /* 0x000fe2000f8e0200 */
[----:B------:R-:W-:Y:S01]  /*77e0*/  IADD3 R5, P0, R6, UR4, RZ ;  /* 0x0000000406057c10 */ /* 0x000fe2000ff1e0ff */
[----:B------:R-:W-:Y:S01]  /*77f0*/  UMOV UR4, 0xffffffff ;  /* 0xffffffff00047882 */ /* 0x000fe20000000000 */
[----:B------:R-:W-:Y:S02]  /*7800*/  IADD3 R0, P1, R8, UR8, RZ ;  /* 0x0000000808007c10 */ /* 0x000fe4000ff3e0ff */
[----:B------:R-:W-:Y:S02]  /*7810*/  IADD3.X R13, R7, UR5, R13, P0, !PT ;  /* 0x00000005070d7c10 */ /* 0x000fe400087fe40d */
[----:B------:R-:W-:Y:S01]  /*7820*/  IADD3.X R7, R9, UR9, R3, P1, !PT ;  /* 0x0000000909077c10 */ /* 0x000fe20008ffe403 */
[----:B------:R-:W-:Y:S08]  /*7830*/  BRA.DIV UR4, `(.L_x_1467) ;  /* 0x000001d204dc7947 */ /* 0x000ff0000b800000 */
[----:B------:R0:W1:Y:S04]  /*7840*/  SHFL.IDX PT, R3, R13, RZ, 0x1e1f ;  /* 0x001e1fff0d037589 */ /* 0x00006800000e0000 */
[----:B------:R-:W2:Y:S04]  /*7850*/  SHFL.IDX PT, R5, R5, RZ, 0x1e1f ;  /* 0x001e1fff05057589 */ /* 0x000ea800000e0000 */
[----:B------:R-:W3:Y:S04]  /*7860*/  SHFL.IDX PT, R7, R7, RZ, 0x1e1f ;  /* 0x001e1fff07077589 */ /* 0x000ee800000e0000 */
[----:B------:R0:W4:Y:S02]  /*7870*/  SHFL.IDX PT, R14, R0, RZ, 0x1e1f ;  /* 0x001e1fff000e7589 */ /* 0x00012400000e0000 */
.L_x_1748:
[----:B0-----:R-:W5:Y:S01]  /*7880*/  LDL R0, [R1+0x10] ;  /* 0x0000100001007983 */ /* 0x001f620000100800 */
[----:B------:R-:W0:Y:S03]  /*7890*/  LDC R29, c[0x0][0x3f4] ;  /* 0x0000fd00ff1d7b82 */ /* 0x000e260000000800 */
[----:B------:R-:W2:Y:S01]  /*78a0*/  LDL R4, [R1+0x58] ;  /* 0x0000580001047983 */ /* 0x000ea20000100800 */
[----:B------:R-:W-:Y:S01]  /*78b0*/  BSSY B1, `(.L_x_1468) ;  /* 0x0000016000017945 */ /* 0x000fe20003800000 */
[----:B------:R-:W-:Y:S02]  /*78c0*/  CS2R R24, SRZ ;  /* 0x0000000000187805 */ /* 0x000fe4000001ff00 */
[----:B------:R-:W-:Y:S02]  /*78d0*/  CS2R R26, SRZ ;  /* 0x00000000001a7805 */ /* 0x000fe4000001ff00 */
[----:B------:R-:W-:Y:S01]  /*78e0*/  CS2R R8, SRZ ;  /* 0x0000000000087805 */ /* 0x000fe2000001ff00 */
[----:B-----5:R-:W-:Y:S01]  /*78f0*/  IMAD R21, R0, R20, RZ ;  /* 0x0000001400157224 */ /* 0x020fe200078e02ff */
[----:B--2---:R-:W-:-:S04]  /*7900*/  LEA.HI R0, R4, R4, RZ, 0x1 ;  /* 0x0000000404007211 */ /* 0x004fc800078f08ff */
[----:B------:R-:W-:Y:S02]  /*7910*/  ISETP.GE.AND P0, PT, R10, R21, PT ;  /* 0x000000150a00720c */ /* 0x000fe40003f06270 */
[----:B------:R-:W-:Y:S02]  /*7920*/  CS2R R10, SRZ ;  /* 0x00000000000a7805 */ /* 0x000fe4000001ff00 */
[----:B------:R-:W-:-:S05]  /*7930*/  LOP3.LUT R0, R0, 0xfffffffe, RZ, 0xc0, !PT ;  /* 0xfffffffe00007812 */ /* 0x000fca00078ec0ff */
[----:B------:R-:W-:-:S05]  /*7940*/  IMAD.IADD R0, R4, 0x1, -R0 ;  /* 0x0000000104007824 */ /* 0x000fca00078e0a00 */
[----:B------:R-:W-:Y:S01]  /*7950*/  SHF.L.U32 R13, R0, 0x1f, RZ ;  /* 0x0000001f000d7819 */ /* 0x000fe200000006ff */
[----:B0-----:R-:W-:Y:S06]  /*7960*/  @P0 BRA `(.L_x_1469) ;  /* 0x0000000000280947 */ /* 0x001fec0003800000 */
[----:B------:R-:W-:Y:S01]  /*7970*/  ULDC UR4, c[0x0][0x3f4] ;  /* 0x0000fd0000047ab9 */ /* 0x000fe20000000800 */
[C---:B------:R-:W-:Y:S02]  /*7980*/  IADD3 R4, P0, R18.reuse, R5, RZ ;  /* 0x0000000512047210 */ /* 0x040fe40007f1e0ff */
[----:B------:R-:W-:Y:S02]  /*7990*/  CS2R R24, SRZ ;  /* 0x0000000000187805 */ /* 0x000fe4000001ff00 */
[C---:B------:R-:W-:Y:S02]  /*79a0*/  ISETP.GE.AND P2, PT, R18.reuse, UR4, PT ;  /* 0x0000000412007c0c */ /* 0x040fe4000bf46270 */
[----:B----4-:R-:W-:Y:S01]  /*79b0*/  IADD3 R14, P1, R18, R14, RZ ;  /* 0x0000000e120e7210 */ /* 0x010fe20007f3e0ff */
[----:B-1----:R-:W-:-:S04]  /*79c0*/  IMAD.X R5, R3, 0x1, R19, P0 ;  /* 0x0000000103057824 */ /* 0x002fc800000e0613 */
[----:B---3--:R-:W-:-:S06]  /*79d0*/  IMAD.X R15, R7, 0x1, R19, P1 ;  /* 0x00000001070f7824 */ /* 0x008fcc00008e0613 */
[----:B------:R-:W-:Y:S05]  /*79e0*/  @P2 BRA `(.L_x_1469) ;  /* 0x0000000000082947 */ /* 0x000fea0003800000 */
[----:B------:R0:W5:Y:S04]  /*79f0*/  LD.E.128 R24, desc[UR44][R4.64] ;  /* 0x0000002c04187980 */ /* 0x000168000c101d00 */
[----:B------:R0:W5:Y:S02]  /*7a00*/  LD.E.128 R8, desc[UR44][R14.64] ;  /* 0x0000002c0e087980 */ /* 0x000164000c101d00 */
.L_x_1469:
[----:B------:R-:W-:Y:S05]  /*7a10*/  BSYNC B1 ;  /* 0x0000000000017941 */ /* 0x000fea0003800000 */
.L_x_1468:
[----:B------:R-:W2:Y:S01]  /*7a20*/  LDL.LU R0, [R1+0x4] ;  /* 0x0000040001007983 */ /* 0x000ea20000300800 */
[----:B------:R-:W3:Y:S01]  /*7a30*/  SYNCS.PHASECHK.TRANS64.TRYWAIT P1, [R22+URZ+0x13200], R13 ;  /* 0x0132000d160075a7 */ /* 0x000ee2000802017f */
[----:B-1----:R-:W0:Y:S01]  /*7a40*/  S2R R3, SR_TID.X ;  /* 0x0000000000037919 */ /* 0x002e220000002100 */
[----:B------:R-:W-:Y:S01]  /*7a50*/  ISETP.GE.AND P0, PT, R18, R29, PT ;  /* 0x0000001d1200720c */ /* 0x000fe20003f06270 */
[----:B------:R-:W-:Y:S01]  /*7a60*/  BSSY B1, `(.L_x_1470) ;  /* 0x0000009000017945 */ /* 0x000fe20003800000 */
[C---:B0-----:R-:W-:Y:S02]  /*7a70*/  VIADD R4, R3.reuse, 0xffffff80 ;  /* 0xffffff8003047836 */ /* 0x041fe40000000000 */
[----:B------:R-:W-:-:S05]  /*7a80*/  VIADD R3, R3, 0xffffff80 ;  /* 0xffffff8003037836 */ /* 0x000fca0000000000 */
[----:B------:R-:W-:-:S04]  /*7a90*/  LEA.HI R3, R3, R4, RZ, 0x1 ;  /* 0x0000000403037211 */ /* 0x000fc800078f08ff */
[----:B------:R-:W-:Y:S01]  /*7aa0*/  SHF.R.S32.HI R3, RZ, 0x1, R3 ;  /* 0x00000001ff037819 */ /* 0x000fe20000011403 */
[----:B--2---:R-:W-:-:S05]  /*7ab0*/  IMAD R0, R0, -0xc0, R21 ;  /* 0xffffff4000007824 */ /* 0x004fca00078e0215 */
[----:B------:R-:W-:-:S04]  /*7ac0*/  VIMNMX R0, R0, 0xc0, PT ;  /* 0x000000c000007848 */ /* 0x000fc80003fe0100 */
[----:B------:R-:W-:Y:S01]  /*7ad0*/  ISETP.GE.OR P0, PT, R3, R0, P0 ;  /* 0x000000000300720c */ /* 0x000fe20000706670 */
[----:B---3--:R-:W-:-:S12]  /*7ae0*/  @!P1 BRA `(.L_x_1471) ;  /* 0x000001d0009c9947 */ /* 0x008fd80003800000 */
.L_x_1749:
[----:B------:R-:W-:Y:S05]  /*7af0*/  BSYNC B1 ;  /* 0x0000000000017941 */ /* 0x000fea0003800000 */
.L_x_1470:
[----:B------:R-:W-:Y:S05]  /*7b00*/  @P0 BRA `(.L_x_1464) ;  /* 0x0000000c00f00947 */ /* 0x000fea0003800000 */
[----:B----4-:R-:W0:Y:S04]  /*7b10*/  LDL R14, [R1+0x48] ;  /* 0x00004800010e7983 */ /* 0x010e280000100800 */
[----:B------:R-:W2:Y:S04]  /*7b20*/  LDL R31, [R1+0x4c] ;  /* 0x00004c00011f7983 */ /* 0x000ea80000100800 */
[----:B------:R-:W3:Y:S01]  /*7b30*/  LDL R51, [R1+0x5c] ;  /* 0x00005c0001337983 */ /* 0x000ee20000100800 */
[----:B-----5:R-:W-:Y:S02]  /*7b40*/  SHF.R.U32.HI R0, RZ, 0x8, R24 ;  /* 0x00000008ff007819 */ /* 0x020fe40000011618 */
[----:B------:R-:W-:-:S02]  /*7b50*/  SHF.R.U32.HI R4, RZ, 0x8, R25 ;  /* 0x00000008ff047819 */ /* 0x000fc40000011619 */
[----:B------:R-:W-:Y:S02]  /*7b60*/  LOP3.LUT R3, R24, 0xff, RZ, 0xc0, !PT ;  /* 0x000000ff18037812 */ /* 0x000fe400078ec0ff */
[----:B------:R-:W-:Y:S02]  /*7b70*/  LOP3.LUT R0, R0, 0xff, RZ, 0xc0, !PT ;  /* 0x000000ff00007812 */ /* 0x000fe400078ec0ff */
[----:B------:R-:W-:Y:S02]  /*7b80*/  LOP3.LUT R5, R25, 0xff, RZ, 0xc0, !PT ;  /* 0x000000ff19057812 */ /* 0x000fe400078ec0ff */
[----:B------:R-:W-:Y:S02]  /*7b90*/  LOP3.LUT R4, R4, 0xff, RZ, 0xc0, !PT ;  /* 0x000000ff04047812 */ /* 0x000fe400078ec0ff */
[----:B------:R-:W-:Y:S01]  /*7ba0*/  PRMT R20, R0, 0x7604, R3 ;  /* 0x0000760400147816 */ /* 0x000fe20000000003 */
[----:B------:R-:W-:Y:S01]  /*7bb0*/  IMAD.IADD R0, R18, 0x1, R29 ;  /* 0x0000000112007824 */ /* 0x000fe200078e021d */
[----:B------:R-:W-:-:S02]  /*7bc0*/  SHF.R.U32.HI R3, RZ, 0x8, R26 ;  /* 0x00000008ff037819 */ /* 0x000fc4000001161a */
[----:B------:R-:W-:Y:S02]  /*7bd0*/  PRMT R30, R4, 0x7604, R5 ;  /* 0x00007604041e7816 */ /* 0x000fe40000000005 */
[----:B------:R-:W-:Y:S02]  /*7be0*/  LOP3.LUT R4, R26, 0xff, RZ, 0xc0, !PT ;  /* 0x000000ff1a047812 */ /* 0x000fe400078ec0ff */
[----:B------:R-:W-:Y:S02]  /*7bf0*/  LOP3.LUT R3, R3, 0xff, RZ, 0xc0, !PT ;  /* 0x000000ff03037812 */ /* 0x000fe400078ec0ff */
[----:B------:R-:W-:Y:S02]  /*7c00*/  SHF.R.U32.HI R7, RZ, 0x8, R8 ;  /* 0x00000008ff077819 */ /* 0x000fe40000011608 */
[----:B------:R-:W-:Y:S02]  /*7c10*/  PRMT R32, R3, 0x7604, R4 ;  /* 0x0000760403207816 */ /* 0x000fe40000000004 */
[----:B------:R-:W-:-:S02]  /*7c20*/  LOP3.LUT R12, R8, 0xff, RZ, 0xc0, !PT ;  /* 0x000000ff080c7812 */ /* 0x000fc400078ec0ff */
[----:B------:R-:W-:Y:S02]  /*7c30*/  LOP3.LUT R7, R7, 0xff, RZ, 0xc0, !PT ;  /* 0x000000ff07077812 */ /* 0x000fe400078ec0ff */
[----:B------:R-:W-:Y:S02]  /*7c40*/  SHF.R.U32.HI R5, RZ, 0x8, R27 ;  /* 0x00000008ff057819 */ /* 0x000fe4000001161b */
[----:B------:R-:W-:Y:S02]  /*7c50*/  PRMT R35, R7, 0x7604, R12 ;  /* 0x0000760407237816 */ /* 0x000fe4000000000c */
[----:B------:R-:W-:Y:S02]  /*7c60*/  SHF.R.U32.HI R12, RZ, 0x8, R10 ;  /* 0x00000008ff0c7819 */ /* 0x000fe4000001160a */
[----:B------:R-:W-:Y:S02]  /*7c70*/  LOP3.LUT R15, R10, 0xff, RZ, 0xc0, !PT ;  /* 0x000000ff0a0f7812 */ /* 0x000fe400078ec0ff */
[----:B------:R-:W-:-:S02]  /*7c80*/  LOP3.LUT R12, R12, 0xff, RZ, 0xc0, !PT ;  /* 0x000000ff0c0c7812 */ /* 0x000fc400078ec0ff */
[----:B------:R-:W-:Y:S02]  /*7c90*/  LOP3.LUT R21, R11, 0xff, RZ, 0xc0, !PT ;  /* 0x000000ff0b157812 */ /* 0x000fe400078ec0ff */
[----:B------:R-:W-:Y:S02]  /*7ca0*/  LOP3.LUT R6, R27, 0xff, RZ, 0xc0, !PT ;  /* 0x000000ff1b067812 */ /* 0x000fe400078ec0ff */
[----:B------:R-:W-:Y:S02]  /*7cb0*/  LOP3.LUT R5, R5, 0xff, RZ, 0xc0, !PT ;  /* 0x000000ff05057812 */ /* 0x000fe400078ec0ff */
[----:B------:R-:W-:Y:S02]  /*7cc0*/  PRMT R37, R12, 0x7604, R15 ;  /* 0x000076040c257816 */ /* 0x000fe4000000000f */
[----:B------:R-:W-:Y:S02]  /*7cd0*/  PRMT R34, R5, 0x7604, R6 ;  /* 0x0000760405227816 */ /* 0x000fe40000000006 */
[----:B------:R-:W-:-:S02]  /*7ce0*/  SHF.R.U32.HI R29, RZ, 0x10, R26 ;  /* 0x00000010ff1d7819 */ /* 0x000fc4000001161a */
[----:B------:R-:W-:-:S04]  /*7cf0*/  SHF.R.U32.HI R33, RZ, 0x10, R27 ;  /* 0x00000010ff217819 */ /* 0x000fc8000001161b */
[----:B------:R-:W-:-:S04]  /*7d00*/  LOP3.LUT R33, R33, 0xff, RZ, 0xc0, !PT ;  /* 0x000000ff21217812 */ /* 0x000fc800078ec0ff */
[----:B------:R-:W-:Y:S02]  /*7d10*/  PRMT R33, R33, 0x7054, R34 ;  /* 0x0000705421217816 */ /* 0x000fe40000000022 */
[----:B0-----:R-:W-:Y:S02]  /*7d20*/  SHF.R.U32.HI R13, RZ, 0x3, R14 ;  /* 0x00000003ff0d7819 */ /* 0x001fe4000001160e */
[----:B------:R-:W-:Y:S02]  /*7d30*/  LOP3.LUT R0, R14, 0x30, R0, 0xf8, !PT ;  /* 0x000000300e007812 */ /* 0x000fe400078ef800 */
[----:B------:R-:W-:Y:S02]  /*7d40*/  SHF.R.U32.HI R14, RZ, 0x8, R11 ;  /* 0x00000008ff0e7819 */ /* 0x000fe4000001160b */
[----:B------:R-:W-:Y:S02]  /*7d50*/  LOP3.LUT R3, R0, R13, RZ, 0x3c, !PT ;  /* 0x0000000d00037212 */ /* 0x000fe400078e3cff */
[----:B------:R-:W-:Y:S01]  /*7d60*/  SHF.R.U32.HI R0, RZ, 0x8, R9 ;  /* 0x00000008ff007819 */ /* 0x000fe20000011609 */
[----:B---3--:R-:W-:Y:S01]  /*7d70*/  LDS.128 R4, [R51+0xb000] ;  /* 0x00b0000033047984 */ /* 0x008fe20000000c00 */
[----:B------:R-:W-:-:S02]  /*7d80*/  LOP3.LUT R13, R9, 0xff, RZ, 0xc0, !PT ;  /* 0x000000ff090d7812 */ /* 0x000fc400078ec0ff */
[----:B------:R-:W-:Y:S02]  /*7d90*/  LOP3.LUT R0, R0, 0xff, RZ, 0xc0, !PT ;  /* 0x000000ff00007812 */ /* 0x000fe400078ec0ff */
[----:B------:R-:W-:Y:S02]  /*7da0*/  LOP3.LUT R14, R14, 0xff, RZ, 0xc0, !PT ;  /* 0x000000ff0e0e7812 */ /* 0x000fe400078ec0ff */
[----:B------:R-:W-:Y:S02]  /*7db0*/  PRMT R36, R0, 0x7604, R13 ;  /* 0x0000760400247816 */ /* 0x000fe4000000000d */
[----:B--2---:R-:W-:Y:S02]  /*7dc0*/  IADD3 R0, R22, R31, R3 ;  /* 0x0000001f16007210 */ /* 0x004fe40007ffe003 */
[----:B------:R-:W-:Y:S02]  /*7dd0*/  PRMT R43, R14, 0x7604, R21 ;  /* 0x000076040e2b7816 */ /* 0x000fe40000000015 */
[----:B------:R-:W-:Y:S01]  /*7de0*/  SHF.R.U32.HI R21, RZ, 0x10, R25 ;  /* 0x00000010ff157819 */ /* 0x000fe20000011619 */
[----:B------:R-:W0:Y:S01]  /*7df0*/  LDS.128 R12, [R0+0xb000] ;  /* 0x00b00000000c7984 */ /* 0x000e220000000c00 */
[----:B------:R-:W-:-:S02]  /*7e00*/  SHF.R.U32.HI R3, RZ, 0x10, R24 ;  /* 0x00000010ff037819 */ /* 0x000fc40000011618 */
[----:B------:R-:W-:Y:S02]  /*7e10*/  LOP3.LUT R21, R21, 0xff, RZ, 0xc0, !PT ;  /* 0x000000ff15157812 */ /* 0x000fe400078ec0ff */
[----:B------:R-:W-:Y:S02]  /*7e20*/  LOP3.LUT R31, R29, 0xff, RZ, 0xc0, !PT ;  /* 0x000000ff1d1f7812 */ /* 0x000fe400078ec0ff */
[----:B------:R-:W-:Y:S02]  /*7e30*/  PRMT R29, R21, 0x7054, R30 ;  /* 0x00007054151d7816 */ /* 0x000fe4000000001e */
[----:B------:R-:W-:Y:S02]  /*7e40*/  SHF.R.U32.HI R21, RZ, 0x10, R9 ;  /* 0x00000010ff157819 */ /* 0x000fe40000011609 */
[----:B------:R-:W-:Y:S02]  /*7e50*/  LOP3.LUT R3, R3, 0xff, RZ, 0xc0, !PT ;  /* 0x000000ff03037812 */ /* 0x000fe400078ec0ff */
[----:B------:R-:W-:-:S02]  /*7e60*/  PRMT R31, R31, 0x7054, R32 ;  /* 0x000070541f1f7816 */ /* 0x000fc40000000020 */
[----:B------:R-:W-:Y:S02]  /*7e70*/  SHF.R.U32.HI R32, RZ, 0x10, R11 ;  /* 0x00000010ff207819 */ /* 0x000fe4000001160b */
[----:B------:R-:W-:Y:S02]  /*7e80*/  LOP3.LUT R21, R21, 0xff, RZ, 0xc0, !PT ;  /* 0x000000ff15157812 */ /* 0x000fe400078ec0ff */
[----:B------:R-:W-:Y:S02]  /*7e90*/  PRMT R3, R3, 0x7054, R20 ;  /* 0x0000705403037816 */ /* 0x000fe40000000014 */
[----:B------:R-:W-:Y:S02]  /*7ea0*/  SHF.R.U32.HI R20, RZ, 0x10, R8 ;  /* 0x00000010ff147819 */ /* 0x000fe40000011608 */
[----:B------:R-:W-:Y:S02]  /*7eb0*/  SHF.R.U32.HI R30, RZ, 0x10, R10 ;  /* 0x00000010ff1e7819 */ /* 0x000fe4000001160a */
[----:B------:R-:W-:-:S02]  /*7ec0*/  LOP3.LUT R32, R32, 0xff, RZ, 0xc0, !PT ;  /* 0x000000ff20207812 */ /* 0x000fc400078ec0ff */
[----:B------:R-:W-:Y:S02]  /*7ed0*/  PRMT R39, R21, 0x7054, R36 ;  /* 0x0000705415277816 */ /* 0x000fe40000000024 */
[----:B------:R-:W-:Y:S02]  /*7ee0*/  LOP3.LUT R20, R20, 0xff, RZ, 0xc0, !PT ;  /* 0x000000ff14147812 */ /* 0x000fe400078ec0ff */
[----:B------:R-:W-:Y:S02]  /*7ef0*/  LOP3.LUT R30, R30, 0xff, RZ, 0xc0, !PT ;  /* 0x000000ff1e1e7812 */ /* 0x000fe400078ec0ff */
[----:B------:R-:W-:Y:S02]  /*7f00*/  PRMT R43, R32, 0x7054, R43 ;  /* 0x00007054202b7816 */ /* 0x000fe4000000002b */
[----:B------:R-:W-:Y:S02]  /*7f10*/  LOP3.LUT R39, R39, 0xff000000, R9, 0xf8, !PT ;  /* 0xff00000027277812 */ /* 0x000fe400078ef809 */
[----:B------:R-:W-:-:S02]  /*7f20*/  PRMT R35, R20, 0x7054, R35 ;  /* 0x0000705414237816 */ /* 0x000fc40000000023 */
[----:B------:R-:W-:Y:S02]  /*7f30*/  LOP3.LUT R21, R3, 0xff000000, R24, 0xf8, !PT ;  /* 0xff00000003157812 */ /* 0x000fe400078ef818 */
[----:B------:R-:W-:Y:S02]  /*7f40*/  PRMT R41, R30, 0x7054, R37 ;  /* 0x000070541e297816 */ /* 0x000fe40000000025 */
[----:B------:R-:W-:Y:S02]  /*7f50*/  LOP3.LUT R24, R29, 0xff000000, R25, 0xf8, !PT ;  /* 0xff0000001d187812 */ /* 0x000fe400078ef819 */
[----:B------:R-:W-:Y:S02]  /*7f60*/  LOP3.LUT R43, R43, 0xff000000, R11, 0xf8, !PT ;  /* 0xff0000002b2b7812 */ /* 0x000fe400078ef80b */
[----:B------:R-:W-:Y:S02]  /*7f70*/  F2FP.F16.E4M3.UNPACK_B R40, R39 ;  /* 0x00000027ff28723e */ /* 0x000fe400020006ff */
[----:B0-----:R-:W-:-:S02]  /*7f80*/  F2FP.F16.E4M3.UNPACK_B R11, R13 ;  /* 0x0000000dff0b723e */ /* 0x001fc400020006ff */
[----:B------:R-:W-:Y:S01]  /*7f90*/  LOP3.LUT R3, R31, 0xff000000, R26, 0xf8, !PT ;  /* 0xff0000001f037812 */ /* 0x000fe200078ef81a */
[--C-:B------:R-:W-:Y:S01]  /*7fa0*/  HADD2.F32 R42, -RZ, R40.reuse.H0_H0 ;  /* 0x20000028ff2a7230 */ /* 0x100fe20000004100 */
[----:B------:R-:W-:Y:S01]  /*7fb0*/  LOP3.LUT R29, R35, 0xff000000, R8, 0xf8, !PT ;  /* 0xff000000231d7812 */ /* 0x000fe200078ef808 */
[----:B------:R-:W-:Y:S01]  /*7fc0*/  HADD2.F32 R40, -RZ, R40.H1_H1 ;  /* 0x30000028ff287230 */ /* 0x000fe20000004100 */
[----:B------:R-:W-:Y:S02]  /*7fd0*/  LOP3.LUT R8, R41, 0xff000000, R10, 0xf8, !PT ;  /* 0xff00000029087812 */ /* 0x000fe400078ef80a */
[----:B------:R-:W-:Y:S02]  /*7fe0*/  F2FP.F16.E4M3.UNPACK_B R31, R24 ;  /* 0x00000018ff1f723e */ /* 0x000fe400020006ff */
[-C--:B------:R-:W-:Y:S02]  /*7ff0*/  F2FP.F16.E4M3.UNPACK_B R10, R5.reuse ;  /* 0x00000005ff0a723e */ /* 0x080fe400020006ff */
[----:B------:R-:W-:Y:S01]  /*8000*/  F2FP.F16.E4M3.UNPACK_B R20, R5.H1 ;  /* 0x00000005ff14723e */ /* 0x000fe200030006ff */
[----:B------:R-:W-:Y:S01]  /*8010*/  HADD2.F32 R5, -RZ, R11.H0_H0 ;  /* 0x2000000bff057230 */ /* 0x000fe20000004100 */
[----:B------:R-:W-:Y:S01]  /*8020*/  LOP3.LUT R37, R33, 0xff000000, R27, 0xf8, !PT ;  /* 0xff00000021257812 */ /* 0x000fe200078ef81b */
[----:B------:R-:W-:Y:S01]  /*8030*/  HADD2.F32 R38, -RZ, R31.H0_H0 ;  /* 0x2000001fff267230 */ /* 0x000fe20000004100 */
[-C--:B------:R-:W-:Y:S01]  /*8040*/  F2FP.F16.E4M3.UNPACK_B R27, R12.reuse ;  /* 0x0000000cff1b723e */ /* 0x080fe200020006ff */
[--C-:B------:R-:W-:Y:S01]  /*8050*/  HADD2.F32 R9, -RZ, R10.reuse.H0_H0 ;  /* 0x2000000aff097230 */ /* 0x100fe20000004100 */
[----:B------:R-:W-:Y:S01]  /*8060*/  F2FP.F16.E4M3.UNPACK_B R35, R12.H1 ;  /* 0x0000000cff23723e */ /* 0x000fe200030006ff */
[C---:B------:R-:W-:Y:S01]  /*8070*/  FMUL.FTZ R12, R5.reuse, R42 ;  /* 0x0000002a050c7220 */ /* 0x040fe20000410000 */
[----:B------:R-:W-:Y:S01]  /*8080*/  F2FP.F16.E4M3.UNPACK_B R26, R13.H1 ;  /* 0x0000000dff1a723e */ /* 0x000fe200030006ff */
[-C--:B------:R-:W-:Y:S01]  /*8090*/  FMUL.FTZ R13, R5, R38.reuse ;  /* 0x00000026050d7220 */ /* 0x080fe20000410000 */
[----:B------:R-:W-:Y:S01]  /*80a0*/  F2FP.F16.E4M3.UNPACK_B R39, R39.H1 ;  /* 0x00000027ff27723e */ /* 0x000fe200030006ff */
[----:B------:R-:W-:Y:S01]  /*80b0*/  FFMA.FTZ R5, R9, R38, -R12 ;  /* 0x0000002609057223 */ /* 0x000fe2000001080c */
[----:B------:R-:W-:Y:S01]  /*80c0*/  F2FP.F16.E4M3.UNPACK_B R24, R24.H1 ;  /* 0x00000018ff18723e */ /* 0x000fe200030006ff */
[----:B------:R-:W-:Y:S01]  /*80d0*/  HADD2.F32 R11, -RZ, R11.H1_H1 ;  /* 0x3000000bff0b7230 */ /* 0x000fe20000004100 */
[-C--:B------:R-:W-:Y:S01]  /*80e0*/  F2FP.F16.E4M3.UNPACK_B R34, R15.reuse ;  /* 0x0000000fff22723e */ /* 0x080fe200020006ff */
[----:B------:R-:W-:Y:S01]  /*80f0*/  HADD2.F32 R31, -RZ, R31.H1_H1 ;  /* 0x3000001fff1f7230 */ /* 0x000fe20000004100 */
[----:B------:R-:W-:Y:S01]  /*8100*/  F2FP.F16.E4M3.UNPACK_B R36, R15.H1 ;  /* 0x0000000fff24723e */ /* 0x000fe200030006ff */
[----:B------:R-:W-:-:S02]  /*8110*/  HADD2.F32 R12, -RZ, R10.H1_H1 ;  /* 0x3000000aff0c7230 */ /* 0x000fc40000004100 */
[----:B------:R-:W-:Y:S01]  /*8120*/  FFMA.FTZ R9, R9, R42, R13 ;  /* 0x0000002a09097223 */ /* 0x000fe2000001000d */
[--C-:B------:R-:W-:Y:S02]  /*8130*/  HADD2.F32 R38, -RZ, R39.reuse.H0_H0 ;  /* 0x20000027ff267230 */ /* 0x100fe40000004100 */
[C---:B------:R-:W-:Y:S01]  /*8140*/  FMUL.FTZ R41, R11.reuse, R40 ;  /* 0x000000280b297220 */ /* 0x040fe20000410000 */
[----:B------:R-:W-:Y:S02]  /*8150*/  HADD2.F32 R10, -RZ, R26.H0_H0 ;  /* 0x2000001aff0a7230 */ /* 0x000fe40000004100 */
[----:B------:R-:W-:Y:S01]  /*8160*/  FMUL.FTZ R11, R11, R31 ;  /* 0x0000001f0b0b7220 */ /* 0x000fe20000410000 */
[----:B------:R-:W-:Y:S01]  /*8170*/  HADD2.F32 R15, -RZ, R24.H0_H0 ;  /* 0x20000018ff0f7230 */ /* 0x000fe20000004100 */
[-C--:B------:R-:W-:Y:S01]  /*8180*/  F2FP.F16.E4M3.UNPACK_B R30, R7.reuse ;  /* 0x00000007ff1e723e */ /* 0x080fe200020006ff */
[----:B------:R-:W-:Y:S02]  /*8190*/  HADD2.F32 R13, -RZ, R20.H0_H0 ;  /* 0x20000014ff0d7230 */ /* 0x000fe40000004100 */
[C---:B------:R-:W-:Y:S01]  /*81a0*/  FMUL.FTZ R42, R10.reuse, R38 ;  /* 0x000000260a2a7220 */ /* 0x040fe20000410000 */
[----:B------:R-:W-:Y:S01]  /*81b0*/  F2FP.F16.E4M3.UNPACK_B R33, R7.H1 ;  /* 0x00000007ff21723e */ /* 0x000fe200030006ff */
[----:B------:R-:W-:Y:S01]  /*81c0*/  FMUL.FTZ R45, R10, R15 ;  /* 0x0000000f0a2d7220 */ /* 0x000fe20000410000 */
[C---:B------:R-:W-:Y:S01]  /*81d0*/  FFMA.FTZ R10, R12.reuse, R31, -R41 ;  /* 0x0000001f0c0a7223 */ /* 0x040fe20000010829 */
[----:B------:R-:W-:Y:S01]  /*81e0*/  FFMA.FTZ R12, R12, R40, R11 ;  /* 0x000000280c0c7223 */ /* 0x000fe2000001000b */
[C---:B------:R-:W-:Y:S01]  /*81f0*/  FFMA.FTZ R11, R13.reuse, R15, -R42 ;  /* 0x0000000f0d0b7223 */ /* 0x040fe2000001082a */
[----:B------:R-:W-:Y:S01]  /*8200*/  FFMA.FTZ R13, R13, R38, R45 ;  /* 0x000000260d0d7223 */ /* 0x000fe2000001002d */
[----:B------:R-:W-:Y:S01]  /*8210*/  F2FP.F16.E4M3.UNPACK_B R41, R43 ;  /* 0x0000002bff29723e */ /* 0x000fe200020006ff */
[----:B------:R-:W-:Y:S01]  /*8220*/  HADD2.F32 R31, -RZ, R24.H1_H1 ;  /* 0x30000018ff1f7230 */ /* 0x000fe20000004100 */
[----:B------:R-:W-:Y:S01]  /*8230*/  F2FP.F16.E4M3.UNPACK_B R38, R37 ;  /* 0x00000025ff26723e */ /* 0x000fe200020006ff */
[----:B------:R-:W-:Y:S01]  /*8240*/  HADD2.F32 R40, -RZ, R39.H1_H1 ;  /* 0x30000027ff287230 */ /* 0x000fe20000004100 */
[----:B------:R-:W-:Y:S01]  /*8250*/  F2FP.F16.E4M3.UNPACK_B R43, R43.H1 ;  /* 0x0000002bff2b723e */ /* 0x000fe200030006ff */
[----:B------:R-:W-:Y:S01]  /*8260*/  HADD2.F32 R15, -RZ, R26.H1_H1 ;  /* 0x3000001aff0f7230 */ /* 0x000fe20000004100 */
[-C--:B------:R-:W-:Y:S01]  /*8270*/  F2FP.F16.E4M3.UNPACK_B R32, R4.reuse.H1 ;  /* 0x00000004ff20723e */ /* 0x080fe200030006ff */
[----:B------:R-:W-:Y:S01]  /*8280*/  HADD2.F32 R24, -RZ, R20.H1_H1 ;  /* 0x30000014ff187230 */ /* 0x000fe20000004100 */
[----:B------:R-:W-:Y:S01]  /*8290*/  F2FP.F16.E4M3.UNPACK_B R25, R4 ;  /* 0x00000004ff19723e */ /* 0x000fe200020006ff */
[----:B------:R-:W-:-:S02]  /*82a0*/  HADD2.F32 R45, -RZ, R41.H0_H0 ;  /* 0x20000029ff2d7230 */ /* 0x000fc40000004100 */
[C---:B------:R-:W-:Y:S01]  /*82b0*/  FMUL.FTZ R47, R15.reuse, R40 ;  /* 0x000000280f2f7220 */ /* 0x040fe20000410000 */
[----:B------:R-:W-:Y:S02]  /*82c0*/  HADD2.F32 R20, -RZ, R34.H0_H0 ;  /* 0x20000022ff147230 */ /* 0x000fe40000004100 */
[----:B------:R-:W-:Y:S01]  /*82d0*/  FMUL.FTZ R15, R15, R31 ;  /* 0x0000001f0f0f7220 */ /* 0x000fe20000410000 */
[----:B------:R-:W-:Y:S01]  /*82e0*/  HADD2.F32 R39, -RZ, R38.H0_H0 ;  /* 0x20000026ff277230 */ /* 0x000fe20000004100 */
[----:B------:R-:W-:Y:S01]  /*82f0*/  F2FP.F16.E4M3.UNPACK_B R4, R6 ;  /* 0x00000006ff04723e */ /* 0x000fe200020006ff */
[----:B------:R-:W-:Y:S02]  /*8300*/  HADD2.F32 R26, -RZ, R30.H0_H0 ;  /* 0x2000001eff1a7230 */ /* 0x000fe40000004100 */
[C---:B------:R-:W-:Y:S01]  /*8310*/  FMUL.FTZ R49, R20.reuse, R45 ;  /* 0x0000002d14317220 */ /* 0x040fe20000410000 */
[----:B------:R-:W-:Y:S02]  /*8320*/  HADD2.F32 R41, -RZ, R41.H1_H1 ;  /* 0x30000029ff297230 */ /* 0x000fe40000004100 */
[----:B------:R-:W-:Y:S01]  /*8330*/  FMUL.FTZ R42, R20, R39 ;  /* 0x00000027142a7220 */ /* 0x000fe20000410000 */
[C---:B------:R-:W-:Y:S01]  /*8340*/  FFMA.FTZ R20, R24.reuse, R31, -R47 ;  /* 0x0000001f18147223 */ /* 0x040fe2000001082f */
[----:B------:R-:W-:Y:S01]  /*8350*/  FFMA.FTZ R24, R24, R40, R15 ;  /* 0x0000002818187223 */ /* 0x000fe2000001000f */
[C---:B------:R-:W-:Y:S01]  /*8360*/  FFMA.FTZ R15, R26.reuse, R39, -R49 ;  /* 0x000000271a0f7223 */ /* 0x040fe20000010831 */
[----:B------:R-:W-:Y:S01]  /*8370*/  HADD2.F32 R39, -RZ, R38.H1_H1 ;  /* 0x30000026ff277230 */ /* 0x000fe20000004100 */
[----:B------:R-:W-:Y:S01]  /*8380*/  F2FP.F16.E4M3.UNPACK_B R38, R37.H1 ;  /* 0x00000025ff26723e */ /* 0x000fe200030006ff */
[----:B------:R-:W-:Y:S01]  /*8390*/  FFMA.FTZ R26, R26, R45, R42 ;  /* 0x0000002d1a1a7223 */ /* 0x000fe2000001002a */
[----:B------:R-:W-:Y:S01]  /*83a0*/  HADD2.F32 R31, -RZ, R30.H1_H1 ;  /* 0x3000001eff1f7230 */ /* 0x000fe20000004100 */
[----:B------:R-:W-:Y:S01]  /*83b0*/  F2FP.F16.E4M3.UNPACK_B R7, R6.H1 ;  /* 0x00000006ff07723e */ /* 0x000fe200030006ff */
[----:B------:R-:W-:Y:S01]  /*83c0*/  HADD2.F32 R30, -RZ, R34.H1_H1 ;  /* 0x30000022ff1e7230 */ /* 0x000fe20000004100 */
[-C--:B------:R-:W-:Y:S01]  /*83d0*/  F2FP.F16.E4M3.UNPACK_B R6, R14.reuse ;  /* 0x0000000eff06723e */ /* 0x080fe200020006ff */
[----:B------:R-:W-:Y:S01]  /*83e0*/  HADD2.F32 R42, -RZ, R43.H0_H0 ;  /* 0x2000002bff2a7230 */ /* 0x000fe20000004100 */
[----:B------:R-:W-:Y:S01]  /*83f0*/  F2FP.F16.E4M3.UNPACK_B R14, R14.H1 ;  /* 0x0000000eff0e723e */ /* 0x000fe200030006ff */
[----:B------:R-:W-:-:S02]  /*8400*/  HADD2.F32 R37, -RZ, R36.H0_H0 ;  /* 0x20000024ff257230 */ /* 0x000fc40000004100 */
[C---:B------:R-:W-:Y:S01]  /*8410*/  FMUL.FTZ R44, R30.reuse, R41 ;  /* 0x000000291e2c7220 */ /* 0x040fe20000410000 */
[--C-:B------:R-:W-:Y:S02]  /*8420*/  HADD2.F32 R40, -RZ, R38.reuse.H0_H0 ;  /* 0x20000026ff287230 */ /* 0x100fe40000004100 */
[-C--:B------:R-:W-:Y:S01]  /*8430*/  FMUL.FTZ R46, R30, R39.reuse ;  /* 0x000000271e2e7220 */ /* 0x080fe20000410000 */
[----:B------:R-:W-:Y:S02]  /*8440*/  HADD2.F32 R34, -RZ, R33.H0_H0 ;  /* 0x20000021ff227230 */ /* 0x000fe40000004100 */
[----:B------:R-:W-:Y:S01]  /*8450*/  FMUL.FTZ R45, R37, R42 ;  /* 0x0000002a252d7220 */ /* 0x000fe20000410000 */
[----:B------:R-:W-:Y:S01]  /*8460*/  FFMA.FTZ R30, R31, R39, -R44 ;  /* 0x000000271f1e7223 */ /* 0x000fe2000001082c */
[-C--:B------:R-:W-:Y:S01]  /*8470*/  FMUL.FTZ R37, R37, R40.reuse ;  /* 0x0000002825257220 */ /* 0x080fe20000410000 */
[----:B------:R-:W-:Y:S01]  /*8480*/  FFMA.FTZ R31, R31, R41, R46 ;  /* 0x000000291f1f7223 */ /* 0x000fe2000001002e */
[C---:B------:R-:W-:Y:S01]  /*8490*/  FFMA.FTZ R45, R34.reuse, R40, -R45 ;  /* 0x00000028222d7223 */ /* 0x040fe2000001082d */
[----:B------:R-:W-:Y:S01]  /*84a0*/  HADD2.F32 R40, -RZ, R38.H1_H1 ;  /* 0x30000026ff287230 */ /* 0x000fe20000004100 */
[----:B------:R-:W-:Y:S01]  /*84b0*/  F2FP.F16.E4M3.UNPACK_B R41, R29.H1 ;  /* 0x0000001dff29723e */ /* 0x000fe200030006ff */
[----:B------:R-:W-:Y:S01]  /*84c0*/  FFMA.FTZ R47, R34, R42, R37 ;  /* 0x0000002a222f7223 */ /* 0x000fe20000010025 */
[----:B------:R-:W-:Y:S01]  /*84d0*/  F2FP.F16.E4M3.UNPACK_B R38, R21.H1 ;  /* 0x00000015ff26723e */ /* 0x000fe200030006ff */
[----:B------:R-:W-:Y:S01]  /*84e0*/  HADD2.F32 R43, -RZ, R43.H1_H1 ;  /* 0x3000002bff2b7230 */ /* 0x000fe20000004100 */
[----:B------:R-:W-:Y:S01]  /*84f0*/  F2FP.SATFINITE.E4M3.F32.PACK_AB_MERGE_C R11, R20, R11, RZ ;  /* 0x0000000b140b723e */ /* 0x000fe200048070ff */
[----:B------:R-:W-:Y:S01]  /*8500*/  HADD2.F32 R37, -RZ, R36.H1_H1 ;  /* 0x30000024ff257230 */ /* 0x000fe20000004100 */
[----:B------:R-:W-:Y:S01]  /*8510*/  F2FP.SATFINITE.E4M3.F32.PACK_AB_MERGE_C R13, R24, R13, RZ ;  /* 0x0000000d180d723e */ /* 0x000fe200048070ff */
[----:B------:R-:W-:Y:S01]  /*8520*/  HADD2.F32 R42, -RZ, R41.H0_H0 ;  /* 0x20000029ff2a7230 */ /* 0x000fe20000004100 */
[----:B------:R-:W-:Y:S01]  /*8530*/  F2FP.SATFINITE.E4M3.F32.PACK_AB_MERGE_C R5, R10, R5, R11 ;  /* 0x000000050a05723e */ /* 0x000fe2000480700b */
        /* <DEDUP_REMOVED lines=11> */
[----:B------:R-:W-:Y:S01]  /*85f0*/  HADD2.F32 R35, -RZ, R35.H1_H1 ;  /* 0x30000023ff237230 */ /* 0x000fe20000004100 */
[----:B------:R-:W-:Y:S01]  /*8600*/  F2FP.F16.E4M3.UNPACK_B R34, R29 ;  /* 0x0000001dff22723e */ /* 0x000fe200020006ff */
[----:B------:R-:W-:Y:S02]  /*8610*/  HADD2.F32 R38, -RZ, R38.H1_H1 ;  /* 0x30000026ff267230 */ /* 0x000fe40000004100 */
[C---:B------:R-:W-:Y:S01]  /*8620*/  FFMA.FTZ R44, R33.reuse, R39, -R44 ;  /* 0x00000027212c7223 */ /* 0x040fe2000001082c */
[----:B------:R-:W-:Y:S01]  /*8630*/  FFMA.FTZ R37, R33, R42, R37 ;  /* 0x0000002a21257223 */ /* 0x000fe20000010025 */
[----:B------:R-:W-:Y:S01]  /*8640*/  HADD2.F32 R32, -RZ, R32.H1_H1 ;  /* 0x30000020ff207230 */ /* 0x000fe20000004100 */
[----:B------:R-:W-:Y:S01]  /*8650*/  F2FP.F16.E4M3.UNPACK_B R33, R21 ;  /* 0x00000015ff21723e */ /* 0x000fe200020006ff */
[C---:B------:R-:W-:Y:S01]  /*8660*/  FMUL.FTZ R21, R35.reuse, R41 ;  /* 0x0000002923157220 */ /* 0x040fe20000410000 */
[----:B------:R-:W-:Y:S01]  /*8670*/  FMUL.FTZ R40, R35, R38 ;  /* 0x0000002623287220 */ /* 0x000fe20000410000 */
[----:B------:R-:W-:Y:S01]  /*8680*/  HADD2.F32 R36, -RZ, R34.H0_H0 ;  /* 0x20000022ff247230 */ /* 0x000fe20000004100 */
[----:B------:R-:W-:Y:S01]  /*8690*/  F2FP.SATFINITE.E4M3.F32.PACK_AB_MERGE_C R47, R50, R47, RZ ;  /* 0x0000002f322f723e */ /* 0x000fe200048070ff */
[----:B------:R-:W-:-:S02]  /*86a0*/  HADD2.F32 R29, -RZ, R27.H0_H0 ;  /* 0x2000001bff1d7230 */ /* 0x000fc40000004100 */
[C---:B------:R-:W-:Y:S01]  /*86b0*/  FFMA.FTZ R39, R32.reuse, R38, -R21 ;  /* 0x0000002620277223 */ /* 0x040fe20000010815 */
[----:B------:R-:W-:Y:S01]  /*86c0*/  FFMA.FTZ R46, R32, R41, R40 ;  /* 0x00000029202e7223 */ /* 0x000fe20000010028 */
[----:B------:R-:W-:Y:S01]  /*86d0*/  HADD2.F32 R32, -RZ, R33.H0_H0 ;  /* 0x20000021ff207230 */ /* 0x000fe20000004100 */
[----:B------:R-:W-:Y:S01]  /*86e0*/  F2FP.SATFINITE.E4M3.F32.PACK_AB_MERGE_C R9, R12, R9, R13 ;  /* 0x000000090c09723e */ /* 0x000fe2000480700d */
[----:B------:R-:W-:Y:S02]  /*86f0*/  HADD2.F32 R21, -RZ, R25.H0_H0 ;  /* 0x20000019ff157230 */ /* 0x000fe40000004100 */
[C---:B------:R-:W-:Y:S01]  /*8700*/  FMUL.FTZ R38, R29.reuse, R36 ;  /* 0x000000241d267220 */ /* 0x040fe20000410000 */
[----:B------:R-:W-:Y:S02]  /*8710*/  HADD2.F32 R34, -RZ, R34.H1_H1 ;  /* 0x30000022ff227230 */ /* 0x000fe40000004100 */
[----:B------:R-:W-:Y:S01]  /*8720*/  FMUL.FTZ R40, R29, R32 ;  /* 0x000000201d287220 */ /* 0x000fe20000410000 */
[----:B------:R-:W-:-:S02]  /*8730*/  HADD2.F32 R27, -RZ, R27.H1_H1 ;  /* 0x3000001bff1b7230 */ /* 0x000fc40000004100 */
[C---:B------:R-:W-:Y:S01]  /*8740*/  FFMA.FTZ R38, R21.reuse, R32, -R38 ;  /* 0x0000002015267223 */ /* 0x040fe20000010826 */
[----:B------:R-:W-:Y:S01]  /*8750*/  HADD2.F32 R32, -RZ, R33.H1_H1 ;  /* 0x30000021ff207230 */ /* 0x000fe20000004100 */
[----:B------:R-:W-:Y:S01]  /*8760*/  F2FP.F16.E4M3.UNPACK_B R29, R8.H1 ;  /* 0x00000008ff1d723e */ /* 0x000fe200030006ff */
[----:B------:R-:W-:Y:S02]  /*8770*/  HADD2.F32 R25, -RZ, R25.H1_H1 ;  /* 0x30000019ff197230 */ /* 0x000fe40000004100 */
[----:B------:R-:W-:Y:S01]  /*8780*/  FFMA.FTZ R40, R21, R36, R40 ;  /* 0x0000002415287223 */ /* 0x000fe20000010028 */
[C---:B------:R-:W-:Y:S01]  /*8790*/  FMUL.FTZ R42, R27.reuse, R34 ;  /* 0x000000221b2a7220 */ /* 0x040fe20000410000 */
[----:B------:R-:W-:Y:S01]  /*87a0*/  F2FP.F16.E4M3.UNPACK_B R21, R3.H1 ;  /* 0x00000003ff15723e */ /* 0x000fe200030006ff */
[-C--:B------:R-:W-:Y:S01]  /*87b0*/  FMUL.FTZ R35, R27, R32.reuse ;  /* 0x000000201b237220 */ /* 0x080fe20000410000 */
[----:B------:R-:W-:Y:S02]  /*87c0*/  HADD2.F32 R36, -RZ, R29.H0_H0 ;  /* 0x2000001dff247230 */ /* 0x000fe40000004100 */
[----:B------:R-:W-:Y:S01]  /*87d0*/  FFMA.FTZ R33, R25, R32, -R42 ;  /* 0x0000002019217223 */ /* 0x000fe2000001082a */
[----:B------:R-:W-:-:S02]  /*87e0*/  HADD2.F32 R27, -RZ, R14.H0_H0 ;  /* 0x2000000eff1b7230 */ /* 0x000fc40000004100 */
[----:B------:R-:W-:Y:S01]  /*87f0*/  FFMA.FTZ R35, R25, R34, R35 ;  /* 0x0000002219237223 */ /* 0x000fe20000010023 */
[--C-:B------:R-:W-:Y:S01]  /*8800*/  HADD2.F32 R32, -RZ, R21.reuse.H0_H0 ;  /* 0x20000015ff207230 */ /* 0x100fe20000004100 */
[----:B------:R-:W-:Y:S01]  /*8810*/  F2FP.F16.E4M3.UNPACK_B R3, R3 ;  /* 0x00000003ff03723e */ /* 0x000fe200020006ff */
[----:B------:R-:W-:Y:S02]  /*8820*/  HADD2.F32 R25, -RZ, R21.H1_H1 ;  /* 0x30000015ff197230 */ /* 0x000fe40000004100 */
[C---:B------:R-:W-:Y:S01]  /*8830*/  FMUL.FTZ R34, R27.reuse, R36 ;  /* 0x000000241b227220 */ /* 0x040fe20000410000 */
[----:B------:R-:W-:Y:S02]  /*8840*/  HADD2.F32 R21, -RZ, R7.H0_H0 ;  /* 0x20000007ff157230 */ /* 0x000fe40000004100 */
[----:B------:R-:W-:Y:S01]  /*8850*/  FMUL.FTZ R42, R27, R32 ;  /* 0x000000201b2a7220 */ /* 0x000fe20000410000 */
[----:B------:R-:W-:Y:S01]  /*8860*/  HADD2.F32 R29, -RZ, R29.H1_H1 ;  /* 0x3000001dff1d7230 */ /* 0x000fe20000004100 */
[----:B------:R-:W-:Y:S01]  /*8870*/  F2FP.SATFINITE.E4M3.F32.PACK_AB_MERGE_C R11, R31, R26, R47 ;  /* 0x0000001a1f0b723e */ /* 0x000fe2000480702f */
[----:B------:R-:W-:-:S02]  /*8880*/  HADD2.F32 R14, -RZ, R14.H1_H1 ;  /* 0x3000000eff0e7230 */ /* 0x000fc40000004100 */
[C---:B------:R-:W-:Y:S01]  /*8890*/  FFMA.FTZ R41, R21.reuse, R32, -R34 ;  /* 0x0000002015297223 */ /* 0x040fe20000010822 */
[----:B------:R-:W-:Y:S02]  /*88a0*/  HADD2.F32 R7, -RZ, R7.H1_H1 ;  /* 0x30000007ff077230 */ /* 0x000fe40000004100 */
[----:B------:R-:W-:Y:S01]  /*88b0*/  FFMA.FTZ R42, R21, R36, R42 ;  /* 0x00000024152a7223 */ /* 0x000fe2000001002a */
[--C-:B------:R-:W-:Y:S02]  /*88c0*/  HADD2.F32 R21, -RZ, R3.reuse.H1_H1 ;  /* 0x30000003ff157230 */ /* 0x100fe40000004100 */
[C---:B------:R-:W-:Y:S01]  /*88d0*/  FMUL.FTZ R32, R14.reuse, R29 ;  /* 0x0000001d0e207220 */ /* 0x040fe20000410000 */
[-C--:B------:R-:W-:Y:S01]  /*88e0*/  FMUL.FTZ R34, R14, R25.reuse ;  /* 0x000000190e227220 */ /* 0x080fe20000410000 */
[----:B------:R-:W-:Y:S01]  /*88f0*/  F2FP.F16.E4M3.UNPACK_B R14, R8 ;  /* 0x00000008ff0e723e */ /* 0x000fe200020006ff */
[----:B------:R-:W-:Y:S02]  /*8900*/  HADD2.F32 R8, -RZ, R3.H0_H0 ;  /* 0x20000003ff087230 */ /* 0x000fe40000004100 */
[C---:B------:R-:W-:Y:S01]  /*8910*/  FFMA.FTZ R36, R7.reuse, R25, -R32 ;  /* 0x0000001907247223 */ /* 0x040fe20000010820 */
[----:B------:R-:W-:Y:S01]  /*8920*/  FFMA.FTZ R29, R7, R29, R34 ;  /* 0x0000001d071d7223 */ /* 0x000fe20000010022 */
[----:B------:R-:W-:-:S02]  /*8930*/  HADD2.F32 R7, -RZ, R6.H0_H0 ;  /* 0x20000006ff077230 */ /* 0x000fc40000004100 */
[--C-:B------:R-:W-:Y:S01]  /*8940*/  HADD2.F32 R32, -RZ, R14.reuse.H0_H0 ;  /* 0x2000000eff207230 */ /* 0x100fe20000004100 */
[----:B------:R-:W-:Y:S01]  /*8950*/  F2FP.SATFINITE.E4M3.F32.PACK_AB_MERGE_C R36, R36, R41, RZ ;  /* 0x000000292424723e */ /* 0x000fe200048070ff */
[----:B------:R-:W-:Y:S01]  /*8960*/  HADD2.F32 R25, -RZ, R14.H1_H1 ;  /* 0x3000000eff197230 */ /* 0x000fe20000004100 */
[----:B------:R-:W-:Y:S01]  /*8970*/  F2FP.SATFINITE.E4M3.F32.PACK_AB_MERGE_C R29, R29, R42, RZ ;  /* 0x0000002a1d1d723e */ /* 0x000fe200048070ff */
[----:B------:R-:W-:Y:S02]  /*8980*/  HADD2.F32 R6, -RZ, R6.H1_H1 ;  /* 0x30000006ff067230 */ /* 0x000fe40000004100 */
[C---:B------:R-:W-:Y:S01]  /*8990*/  FMUL.FTZ R14, R7.reuse, R32 ;  /* 0x00000020070e7220 */ /* 0x040fe20000410000 */
[--C-:B------:R-:W-:Y:S02]  /*89a0*/  HADD2.F32 R3, -RZ, R4.reuse.H0_H0 ;  /* 0x20000004ff037230 */ /* 0x100fe40000004100 */
[----:B------:R-:W-:Y:S01]  /*89b0*/  FMUL.FTZ R7, R7, R8 ;  /* 0x0000000807077220 */ /* 0x000fe20000410000 */
[----:B------:R-:W-:-:S02]  /*89c0*/  HADD2.F32 R4, -RZ, R4.H1_H1 ;  /* 0x30000004ff047230 */ /* 0x000fc40000004100 */
        /* <DEDUP_REMOVED lines=9> */
[----:B------:R-:W-:Y:S02]  /*8a60*/  F2FP.SATFINITE.E4M3.F32.PACK_AB_MERGE_C R7, R30, R15, R7 ;  /* 0x0000000f1e07723e */ /* 0x000fe40004807007 */
[----:B------:R-:W-:Y:S02]  /*8a70*/  F2FP.SATFINITE.E4M3.F32.PACK_AB_MERGE_C R4, R33, R38, R4 ;  /* 0x000000262104723e */ /* 0x000fe40004807004 */
[----:B------:R-:W-:Y:S02]  /*8a80*/  F2FP.SATFINITE.E4M3.F32.PACK_AB_MERGE_C R6, R27, R6, R36 ;  /* 0x000000061b06723e */ /* 0x000fe40004807024 */
[----:B------:R-:W-:Y:S02]  /*8a90*/  F2FP.SATFINITE.E4M3.F32.PACK_AB_MERGE_C R8, R35, R40, R8 ;  /* 0x000000282308723e */ /* 0x000fe40004807008 */
[----:B------:R-:W-:Y:S01]  /*8aa0*/  F2FP.SATFINITE.E4M3.F32.PACK_AB_MERGE_C R10, R34, R3, R29 ;  /* 0x00000003220a723e */ /* 0x000fe2000480701d */
[----:B------:R0:W-:Y:S04]  /*8ab0*/  STS.128 [R51+0xb000], R4 ;  /* 0x00b0000433007388 */ /* 0x0001e80000000c00 */
[----:B------:R0:W-:Y:S02]  /*8ac0*/  STS.128 [R0+0xb000], R8 ;  /* 0x00b0000800007388 */ /* 0x0001e40000000c00 */
.L_x_1464:
[----:B------:R-:W-:Y:S05]  /*8ad0*/  BSYNC B0 ;  /* 0x0000000000007941 */ /* 0x000fea0003800000 */
.L_x_1457:
        /* <DEDUP_REMOVED lines=8> */
.L_x_1454:
[----:B0-2---:R-:W2:Y:S02]  /*8b60*/  LDL R0, [R1+0x18] ;  /* 0x0000180001007983 */ /* 0x005ea40000100800 */
[----:B--2---:R-:W-:-:S13]  /*8b70*/  ISETP.NE.AND P0, PT, R0, 0x3, PT ;  /* 0x000000030000780c */ /* 0x004fda0003f05270 */
[----:B------:R-:W-:Y:S05]  /*8b80*/  @!P0 BRA `(.L_x_1472) ;  /* 0x0000000000048947 */ /* 0x000fea0003800000 */
[----:B------:R-:W-:Y:S01]  /*8b90*/  BPT.TRAP 0x1 ;  /* 0x000000040000795c */ /* 0x000fe20000300000 */
.L_x_1472:
[----:B-----5:R-:W-:Y:S01]  /*8ba0*/  IMAD R12, R23, 0x8, R22 ;  /* 0x00000008170c7824 */ /* 0x020fe200078e0216 */
[----:B-1----:R-:W-:-:S04]  /*8bb0*/  SHF.L.U32 R3, R156, 0x1f, RZ ;  /* 0x0000001f9c037819 */ /* 0x002fc800000006ff */
[----:B------:R0:W1:Y:S01]  /*8bc0*/  SYNCS.PHASECHK.TRANS64.TRYWAIT P1, [R12+URZ+0x13230], R3 ;  /* 0x013230030c0075a7 */ /* 0x000062000802017f */
[----:B------:R-:W-:Y:S05]  /*8bd0*/  @!P0 BRA `(.L_x_1473) ;  /* 0x0000000000048947 */ /* 0x000fea0003800000 */
[----:B------:R-:W-:Y:S01]  /*8be0*/  BPT.TRAP 0x1 ;  /* 0x000000040000795c */ /* 0x000fe20000300000 */
.L_x_1473:
[----:B------:R-:W-:-:S05]  /*8bf0*/  VIADD R0, R22, 0xe000 ;  /* 0x0000e00016007836 */ /* 0x000fca0000000000 */
[----:B------:R-:W-:-:S04]  /*8c00*/  SHF.R.U32.HI R0, RZ, 0x4, R0 ;  /* 0x00000004ff007819 */ /* 0x000fc80000011600 */
[----:B------:R-:W-:-:S04]  /*8c10*/  LOP3.LUT R0, R0, 0x3fff, RZ, 0xc0, !PT ;  /* 0x00003fff00007812 */ /* 0x000fc800078ec0ff */
[----:B---3--:R-:W-:-:S05]  /*8c20*/  LOP3.LUT R4, R0, 0x10000, RZ, 0xfc, !PT ;  /* 0x0001000000047812 */ /* 0x008fca00078efcff */
[----:B------:R2:W-:Y:S01]  /*8c30*/  STL [R1+0x4], R4 ;  /* 0x0000040401007387 */ /* 0x0005e20000100800 */
[----:B------:R-:W-:Y:S01]  /*8c40*/  IMAD R8, R23, 0x280, R4 ;  /* 0x0000028017087824 */ /* 0x000fe200078e0204 */
[----:B-1----:R-:W-:Y:S06]  /*8c50*/  @P1 BRA `(.L_x_1474) ;  /* 0x0000000000081947 */ /* 0x002fec0003800000 */
[----:B------:R-:W1:Y:S02]  /*8c60*/  SYNCS.PHASECHK.TRANS64.TRYWAIT P1, [R12+URZ+0x13230], R3 ;  /* 0x013230030c0075a7 */ /* 0x000e64000802017f */
[----:B-1----:R-:W-:Y:S05]  /*8c70*/  @!P1 BRA `(.L_x_1475) ;  /* 0x000001c0004c9947 */ /* 0x002fea0003800000 */
.L_x_1474:
[----:B--2---:R-:W-:Y:S01]  /*8c80*/  IMAD.MOV.U32 R4, RZ, RZ, R8 ;  /* 0x000000ffff047224 */ /* 0x004fe200078e0008 */
[----:B------:R-:W-:Y:S05]  /*8c90*/  WARPSYNC.ALL ;  /* 0x0000000000007948 */ /* 0x000fea0003800000 */
[----:B------:R-:W-:Y:S01]  /*8ca0*/  IMAD.MOV.U32 R5, RZ, RZ, -0x7fffffe0 ;  /* 0x80000020ff057424 */ /* 0x000fe200078e00ff */
[----:B------:R-:W-:Y:S01]  /*8cb0*/  R2UR UR6, R4 ;  /* 0x00000000040672ca */ /* 0x000fe200000e0000 */
[----:B------:R-:W-:Y:S01]  /*8cc0*/  WARPGROUP.ARRIVE ;  /* 0x00000000000079c5 */ /* 0x000fe20000000000 */
[----:B------:R-:W-:Y:S01]  /*8cd0*/  LOP3.LUT R4, R28, 0x10000, RZ, 0xfc, !PT ;  /* 0x000100001c047812 */ /* 0x000fe200078efcff */
[----:B------:R-:W-:Y:S01]  /*8ce0*/  VIADD R6, R8, 0x80 ;  /* 0x0000008008067836 */ /* 0x000fe20000000000 */
[C---:B------:R-:W-:Y:S01]  /*8cf0*/  R2UR UR7, R5.reuse ;  /* 0x00000000050772ca */ /* 0x040fe200000e0000 */
[----:B------:R-:W-:Y:S01]  /*8d00*/  IMAD.MOV.U32 R7, RZ, RZ, -0x7fffffe0 ;  /* 0x80000020ff077424 */ /* 0x000fe200078e00ff */
[----:B------:R-:W-:Y:S01]  /*8d10*/  R2UR UR4, R4 ;  /* 0x00000000040472ca */ /* 0x000fe200000e0000 */
[----:B------:R-:W-:Y:S01]  /*8d20*/  VIADD R10, R8, 0x100 ;  /* 0x00000100080a7836 */ /* 0x000fe20000000000 */
[----:B------:R-:W-:Y:S01]  /*8d30*/  R2UR UR5, R5 ;  /* 0x00000000050572ca */ /* 0x000fe200000e0000 */
[----:B------:R-:W-:Y:S01]  /*8d40*/  IMAD.MOV.U32 R11, RZ, RZ, -0x7fffffe0 ;  /* 0x80000020ff0b7424 */ /* 0x000fe200078e00ff */
[----:B------:R-:W-:Y:S01]  /*8d50*/  R2UR UR10, R6 ;  /* 0x00000000060a72ca */ /* 0x000fe200000e0000 */
[C---:B------:R-:W-:Y:S01]  /*8d60*/  VIADD R6, R8.reuse, 0x180 ;  /* 0x0000018008067836 */ /* 0x040fe20000000000 */
[----:B------:R-:W-:Y:S01]  /*8d70*/  R2UR UR11, R7 ;  /* 0x00000000070b72ca */ /* 0x000fe200000e0000 */
[----:B----4-:R-:W-:Y:S01]  /*8d80*/  VIADD R14, R8, 0x200 ;  /* 0x00000200080e7836 */ /* 0x010fe20000000000 */
[----:B------:R-:W-:Y:S01]  /*8d90*/  R2UR UR8, R4 ;  /* 0x00000000040872ca */ /* 0x000fe200000e0000 */
[----:B------:R-:W-:Y:S01]  /*8da0*/  IMAD.MOV.U32 R15, RZ, RZ, -0x7fffffe0 ;  /* 0x80000020ff0f7424 */ /* 0x000fe200078e00ff */
[----:B------:R-:W-:Y:S01]  /*8db0*/  R2UR UR9, R5 ;  /* 0x00000000050972ca */ /* 0x000fe200000e0000 */
[----:B------:R-:W-:Y:S01]  /*8dc0*/  IMAD.MOV.U32 R9, RZ, RZ, -0x7fffffe0 ;  /* 0x80000020ff097424 */ /* 0x000fe200078e00ff */
[----:B------:R-:W-:Y:S01]  /*8dd0*/  R2UR UR14, R10 ;  /* 0x000000000a0e72ca */ /* 0x000fe200000e0000 */
[----:B------:R-:W-:Y:S01]  /*8de0*/  VIADD R10, R8, 0x82 ;  /* 0x00000082080a7836 */ /* 0x000fe20000000000 */
[----:B------:R-:W-:Y:S01]  /*8df0*/  R2UR UR15, R11 ;  /* 0x000000000b0f72ca */ /* 0x000fe200000e0000 */
[----:B------:R-:W-:Y:S01]  /*8e00*/  QGMMA.64x32x32.F32.E4M3.E4M3 R88, gdesc[UR4], RZ, !UPT, gsb0 ;  /* 0x00600000045879f3 */ /* 0x000fe2000c0008ff */
[----:B------:R-:W-:Y:S01]  /*8e10*/  R2UR UR12, R4 ;  /* 0x00000000040c72ca */ /* 0x000fe200000e0000 */
[----:B------:R-:W-:Y:S01]  /*8e20*/  IMAD.MOV.U32 R11, RZ, RZ, -0x7fffffe0 ;  /* 0x80000020ff0b7424 */ /* 0x000fe200078e00ff */
[----:B------:R-:W-:-:S02]  /*8e30*/  R2UR UR13, R5 ;  /* 0x00000000050d72ca */ /* 0x000fc400000e0000 */
[----:B------:R-:W-:Y:S01]  /*8e40*/  R2UR UR18, R6 ;  /* 0x00000000061272ca */ /* 0x000fe200000e0000 */
[----:B------:R-:W-:Y:S01]  /*8e50*/  VIADD R6, R8, 0x2 ;  /* 0x0000000208067836 */ /* 0x000fe20000000000 */
[----:B------:R-:W-:Y:S01]  /*8e60*/  R2UR UR19, R7 ;  /* 0x00000000071372ca */ /* 0x000fe200000e0000 */
[----:B------:R-:W-:Y:S01]  /*8e70*/  IMAD.MOV.U32 R7, RZ, RZ, -0x7fffffe0 ;  /* 0x80000020ff077424 */ /* 0x000fe200078e00ff */
[----:B------:R-:W-:Y:S02]  /*8e80*/  R2UR UR16, R4 ;  /* 0x00000000041072ca */ /* 0x000fe400000e0000 */
[----:B------:R-:W-:Y:S02]  /*8e90*/  R2UR UR17, R5 ;  /* 0x00000000051172ca */ /* 0x000fe400000e0000 */
[----:B------:R-:W-:Y:S02]  /*8ea0*/  R2UR UR22, R14 ;  /* 0x000000000e1672ca */ /* 0x000fe400000e0000 */
[----:B------:R-:W-:-:S02]  /*8eb0*/  R2UR UR23, R15 ;  /* 0x000000000f1772ca */ /* 0x000fc400000e0000 */
[----:B------:R-:W-:Y:S02]  /*8ec0*/  R2UR UR20, R4 ;  /* 0x00000000041472ca */ /* 0x000fe400000e0000 */
[----:B------:R-:W-:Y:S02]  /*8ed0*/  R2UR UR21, R5 ;  /* 0x00000000051572ca */ /* 0x000fe400000e0000 */
[----:B------:R-:W-:Y:S01]  /*8ee0*/  R2UR UR6, R6 ;  /* 0x00000000060672ca */ /* 0x000fe200000e0000 */
[----:B------:R-:W-:Y:S01]  /*8ef0*/  VIADD R6, R8, 0x102 ;  /* 0x0000010208067836 */ /* 0x000fe20000000000 */
[----:B------:R-:W-:Y:S01]  /*8f00*/  R2UR UR7, R7 ;  /* 0x00000000070772ca */ /* 0x000fe200000e0000 */
[----:B------:R-:W-:Y:S01]  /*8f10*/  IMAD.MOV.U32 R7, RZ, RZ, -0x7fffffe0 ;  /* 0x80000020ff077424 */ /* 0x000fe200078e00ff */
[----:B------:R-:W-:Y:S02]  /*8f20*/  WARPGROUP.DEPBAR.LE gsb0, 0x0 ;  /* 0x00008000000079c5 */ /* 0x000fe40000010000 */
[----:B------:R-:W-:-:S06]  /*8f30*/  WARPGROUP.ARRIVE ;  /* 0x00000000000079c5 */ /* 0x000fcc0000000000 */
[----:B------:R-:W-:Y:S01]  /*8f40*/  QGMMA.64x32x32.F32.E4M3.E4M3 R72, gdesc[UR8], RZ, !UPT, gsb0 ;  /* 0x00600000084879f3 */ /* 0x000fe2000c0008ff */
[----:B------:R-:W-:Y:S01]  /*8f50*/  R2UR UR10, R10 ;  /* 0x000000000a0a72ca */ /* 0x000fe200000e0000 */
[C---:B------:R-:W-:Y:S01]  /*8f60*/  VIADD R10, R8.reuse, 0x182 ;  /* 0x00000182080a7836 */ /* 0x040fe20000000000 */
[----:B------:R-:W-:Y:S01]  /*8f70*/  R2UR UR11, R11 ;  /* 0x000000000b0b72ca */ /* 0x000fe200000e0000 */
[----:B------:R-:W-:Y:S02]  /*8f80*/  IMAD.MOV.U32 R11, RZ, RZ, -0x7fffffe0 ;  /* 0x80000020ff0b7424 */ /* 0x000fe400078e00ff */
[----:B------:R-:W-:Y:S01]  /*8f90*/  VIADD R8, R8, 0x202 ;  /* 0x0000020208087836 */ /* 0x000fe20000000000 */
[----:B------:R-:W-:Y:S02]  /*8fa0*/  WARPGROUP.DEPBAR.LE gsb0, 0x0 ;  /* 0x00008000000079c5 */ /* 0x000fe40000010000 */
[----:B------:R-:W-:-:S06]  /*8fb0*/  WARPGROUP.ARRIVE ;  /* 0x00000000000079c5 */ /* 0x000fcc0000000000 */
[----:B------:R-:W-:Y:S01]  /*8fc0*/  QGMMA.64x32x32.F32.E4M3.E4M3 R56, gdesc[UR12], RZ, !UPT, gsb0 ;  /* 0x006000000c3879f3 */ /* 0x000fe2000c0008ff */
[----:B------:R-:W-:Y:S01]  /*8fd0*/  R2UR UR14, R6 ;  /* 0x00000000060e72ca */ /* 0x000fe200000e0000 */
[----:B------:R-:W-:Y:S01]  /*8fe0*/  VIADD R6, R4, 0x2 ;  /* 0x0000000204067836 */ /* 0x000fe20000000000 */
[----:B------:R-:W-:Y:S01]  /*8ff0*/  R2UR UR15, R7 ;  /* 0x00000000070f72ca */ /* 0x000fe200000e0000 */
[----:B------:R-:W-:-:S03]  /*9000*/  IMAD.MOV.U32 R7, RZ, RZ, -0x7fffffe0 ;  /* 0x80000020ff077424 */ /* 0x000fc600078e00ff */
[C---:B------:R-:W-:Y:S02]  /*9010*/  R2UR UR4, R6.reuse ;  /* 0x00000000060472ca */ /* 0x040fe400000e0000 */
[C---:B------:R-:W-:Y:S02]  /*9020*/  R2UR UR5, R7.reuse ;  /* 0x00000000070572ca */ /* 0x040fe400000e0000 */
[C---:B------:R-:W-:Y:S02]  /*9030*/  R2UR UR8, R6.reuse ;  /* 0x00000000060872ca */ /* 0x040fe400000e0000 */
[C---:B------:R-:W-:Y:S02]  /*9040*/  R2UR UR9, R7.reuse ;  /* 0x00000000070972ca */ /* 0x040fe400000e0000 */
[----:B------:R-:W-:Y:S02]  /*9050*/  R2UR UR12, R6 ;  /* 0x00000000060c72ca */ /* 0x000fe400000e0000 */
[----:B------:R-:W-:Y:S01]  /*9060*/  R2UR UR13, R7 ;  /* 0x00000000070d72ca */ /* 0x000fe200000e0000 */
[----:B------:R-:W-:-:S02]  /*9070*/  WARPGROUP.DEPBAR.LE gsb0, 0x0 ;  /* 0x00008000000079c5 */ /* 0x000fc40000010000 */
        /* <DEDUP_REMOVED lines=31> */
.L_x_1476:
[----:B------:R-:W2:Y:S01]  /*9270*/  LDL R10, [R1+0x40] ;  /* 0x00004000010a7983 */ /* 0x000ea20000100800 */
[----:B------:R-:W3:Y:S03]  /*9280*/  LDC R110, c[0x0][0x448] ;  /* 0x00011200ff6e7b82 */ /* 0x000ee60000000800 */
[----:B------:R-:W2:Y:S04]  /*9290*/  LDL R108, [R1+0x2c] ;  /* 0x00002c00016c7983 */ /* 0x000ea80000100800 */
[----:B------:R-:W4:Y:S04]  /*92a0*/  LDL R109, [R1+0x1c] ;  /* 0x00001c00016d7983 */ /* 0x000f280000100800 */
[----:B------:R-:W5:Y:S04]  /*92b0*/  LDL R107, [R1+0x3c] ;  /* 0x00003c00016b7983 */ /* 0x000f680000100800 */
[----:B------:R-:W5:Y:S04]  /*92c0*/  LDL R114, [R1+0x14] ;  /* 0x0000140001727983 */ /* 0x000f680000100800 */
[----:B------:R-:W5:Y:S01]  /*92d0*/  LDL R112, [R1+0x10] ;  /* 0x0000100001707983 */ /* 0x000f620000100800 */
[C---:B------:R-:W-:Y:S01]  /*92e0*/  FMUL.FTZ R20, R2.reuse, R95 ;  /* 0x0000005f02147220 */ /* 0x040fe20000410000 */
[C---:B------:R-:W-:Y:S01]  /*92f0*/  FMUL.FTZ R95, R2.reuse, R77 ;  /* 0x0000004d025f7220 */ /* 0x040fe20000410000 */
[C---:B------:R-:W-:Y:S01]  /*9300*/  FMUL.FTZ R77, R2.reuse, R78 ;  /* 0x0000004e024d7220 */ /* 0x040fe20000410000 */
[C---:B------:R-:W-:Y:S01]  /*9310*/  FMUL.FTZ R78, R2.reuse, R79 ;  /* 0x0000004f024e7220 */ /* 0x040fe20000410000 */
[----:B------:R-:W-:Y:S01]  /*9320*/  FMUL.FTZ R79, R2, R82 ;  /* 0x00000052024f7220 */ /* 0x000fe20000410000 */
[----:B---3--:R-:W-:Y:S01]  /*9330*/  ISETP.NE.AND P1, PT, R110, 0x1, PT ;  /* 0x000000016e00780c */ /* 0x008fe20003f25270 */
        /* <DEDUP_REMOVED lines=23> */
[----:B------:R-:W3:Y:S01]  /*94b0*/  @P1 LDC R24, c[0x0][0x44c] ;  /* 0x00011300ff181b82 */ /* 0x000ee20000000800 */
[C---:B------:R-:W-:Y:S01]  /*94c0*/  FMUL.FTZ R43, R2.reuse, R47 ;  /* 0x0000002f022b7220 */ /* 0x040fe20000410000 */
[C---:B------:R-:W-:Y:S01]  /*94d0*/  FMUL.FTZ R47, R2.reuse, R51 ;  /* 0x00000033022f7220 */ /* 0x040fe20000410000 */
[C---:B------:R-:W-:Y:S01]  /*94e0*/  FMUL.FTZ R51, R2.reuse, R55 ;  /* 0x0000003702337220 */ /* 0x040fe20000410000 */
[C---:B------:R-:W-:Y:S01]  /*94f0*/  FMUL.FTZ R55, R2.reuse, R25 ;  /* 0x0000001902377220 */ /* 0x040fe20000410000 */
[C---:B01----:R-:W-:Y:S01]  /*9500*/  FMUL.FTZ R3, R2.reuse, R90 ;  /* 0x0000005a02037220 */ /* 0x043fe20000410000 */
[C---:B------:R-:W-:Y:S01]  /*9510*/  FMUL.FTZ R0, R2.reuse, R88 ;  /* 0x0000005802007220 */ /* 0x040fe20000410000 */
[C---:B------:R-:W-:Y:S01]  /*9520*/  FMUL.FTZ R8, R2.reuse, R89 ;  /* 0x0000005902087220 */ /* 0x040fe20000410000 */
[----:B------:R-:W0:Y:S01]  /*9530*/  @P1 LDC R25, c[0x0][0x450] ;  /* 0x00011400ff191b82 */ /* 0x000e220000000800 */
[----:B------:R-:W-:Y:S01]  /*9540*/  FMUL.FTZ R90, R2, R99 ;  /* 0x00000063025a7220 */ /* 0x000fe20000410000 */
[----:B------:R-:W-:-:S02]  /*9550*/  VIADD R12, R12, 0x13240 ;  /* 0x000132400c0c7836 */ /* 0x000fc40000000000 */
        /* <DEDUP_REMOVED lines=9> */
[----:B------:R-:W-:Y:S01]  /*95f0*/  LOP3.LUT R17, R17, 0xffffffef, RZ, 0xc0, !PT ;  /* 0xffffffef11117812 */ /* 0x000fe200078ec0ff */
        /* <DEDUP_REMOVED lines=35> */
[----:B------:R-:W-:Y:S01]  /*9830*/  @P1 LOP3.LUT R17, R17, 0x10, RZ, 0xfc, !PT ;  /* 0x0000001011111812 */ /* 0x000fe200078efcff */
[----:B------:R-:W1:Y:S01]  /*9840*/  MUFU.TANH R0, R0 ;  /* 0x0000000000007308 */ /* 0x000e620000002400 */
[----:B------:R-:W-:-:S02]  /*9850*/  ULDC UR43, c[0x0][0x9dc] ;  /* 0x00027700002b7ab9 */ /* 0x000fc40000000800 */
[----:B------:R-:W-:-:S05]  /*9860*/  ULOP3.LUT UR43, URZ, UR43, URZ, 0x33, !UPT ;  /* 0x0000002b3f2b7292 */ /* 0x000fca000f8e333f */
        /* <DEDUP_REMOVED lines=20> */
[----:B------:R-:W1:Y:S01]  /*99b0*/  MUFU.TANH R95, R95 ;  /* 0x0000005f005f7308 */ /* 0x000e620000002400 */
[----:B--2---:R-:W-:-:S02]  /*99c0*/  IMAD.IADD R99, R10, 0x1, R108 ;  /* 0x000000010a637824 */ /* 0x004fc400078e026c */
[----:B------:R-:W2:Y:S02]  /*99d0*/  LDC.64 R10, c[0x0][0x9e0] ;  /* 0x00027800ff0a7b82 */ /* 0x000ea40000000a00 */
[----:B---3--:R-:W-:-:S05]  /*99e0*/  @P1 IMAD.HI.U32 R24, R99, R24, RZ ;  /* 0x0000001863181227 */ /* 0x008fca00078e00ff */
[----:B0-----:R-:W-:Y:S01]  /*99f0*/  @P1 SHF.R.U32.HI R99, RZ, R25, R24 ;  /* 0x00000019ff631219 */ /* 0x001fe20000011618 */
[----:B------:R-:W-:-:S04]  /*9a00*/  IMAD.MOV.U32 R24, RZ, RZ, -0xa0 ;  /* 0xffffff60ff187424 */ /* 0x000fc800078e00ff */
[----:B------:R-:W0:Y:S01]  /*9a10*/  SHFL.IDX PT, R106, R99, RZ, 0x1c1f ;  /* 0x001c1fff636a7589 */ /* 0x000e2200000e0000 */
[----:B------:R-:W-:Y:S01]  /*9a20*/  IMAD R101, R105, R24, 0xa1 ;  /* 0x000000a169657424 */ /* 0x000fe200078e0218 */
[----:B----4-:R-:W-:-:S03]  /*9a30*/  PRMT R12, R109, 0x654, R12 ;  /* 0x000006546d0c7816 */ /* 0x010fc6000000000c */
[----:B-----5:R-:W-:Y:S01]  /*9a40*/  IMAD R36, R107, -0x2, R101 ;  /* 0xfffffffe6b247824 */ /* 0x020fe200078e0265 */
[----:B------:R3:W-:Y:S01]  /*9a50*/  SYNCS.ARRIVE.TRANS64.RED.A1T0 RZ, [R12+URZ], RZ ;  /* 0x000000ff0cff79a7 */ /* 0x0007e2000810043f */
[----:B------:R-:W4:Y:S01]  /*9a60*/  MUFU.TANH R77, R77 ;  /* 0x0000004d004d7308 */ /* 0x000f220000002400 */
[----:B--2---:R-:W-:Y:S01]  /*9a70*/  ISETP.GE.AND P1, PT, R11, 0x1, PT ;  /* 0x000000010b00780c */ /* 0x004fe20003f26270 */
[----:B---3--:R-:W-:-:S06]  /*9a80*/  IMAD R12, R105, -0xa0, R114 ;  /* 0xffffff60690c7824 */ /* 0x008fcc00078e0272 */
[----:B------:R-:W2:Y:S01]  /*9a90*/  MUFU.TANH R78, R78 ;  /* 0x0000004e004e7308 */ /* 0x000ea20000002400 */
[----:B------:R-:W-:Y:S01]  /*9aa0*/  IADD3 R25, -R112, R36, R114 ;  /* 0x0000002470197210 */ /* 0x000fe20007ffe172 */
[----:B------:R-:W-:-:S06]  /*9ab0*/  VIADD R12, R12, 0xa0 ;  /* 0x000000a00c0c7836 */ /* 0x000fcc0000000000 */
[----:B------:R-:W3:Y:S01]  /*9ac0*/  MUFU.TANH R96, R96 ;  /* 0x0000006000607308 */ /* 0x000ee20000002400 */
[----:B------:R-:W-:-:S07]  /*9ad0*/  IMAD R107, R107, -0x2, R12 ;  /* 0xfffffffe6b6b7824 */ /* 0x000fce00078e020c */
[----:B------:R-:W0:Y:S01]  /*9ae0*/  MUFU.TANH R81, R81 ;  /* 0x0000005100517308 */ /* 0x000e220000002400 */
[----:B------:R-:W-:-:S07]  /*9af0*/  IMAD.IADD R102, R25, 0x1, R10 ;  /* 0x0000000119667824 */ /* 0x000fce00078e020a */
        /* <DEDUP_REMOVED lines=52> */
[----:B------:R-:W1:Y:S08]  /*9e40*/  MUFU.TANH R35, R35 ;  /* 0x0000002300237308 */ /* 0x000e700000002400 */
[----:B------:R-:W1:Y:S01]  /*9e50*/  MUFU.TANH R34, R34 ;  /* 0x0000002200227308 */ /* 0x000e620000002400 */
[----:B------:R-:W-:Y:S01]  /*9e60*/  LOP3.LUT R17, R17, 0xfffffff7, RZ, 0xc0, !PT ;  /* 0xfffffff711117812 */ /* 0x000fe200078ec0ff */
[----:B------:R-:W-:Y:S01]  /*9e70*/  VIADD R103, R25, UR43 ;  /* 0x0000002b19677c36 */ /* 0x000fe20008000000 */
[----:B0-----:R-:W-:Y:S01]  /*9e80*/  VIADDMNMX R12, R106, R102, R107, PT ;  /* 0x000000666a0c7246 */ /* 0x001fe2000380016b */
[----:B------:R-:W-:Y:S01]  /*9e90*/  VIADD R101, R101, 0xffffffff ;  /* 0xffffffff65657836 */ /* 0x000fe20000000000 */
[----:B------:R-:W-:Y:S01]  /*9ea0*/  @P1 LOP3.LUT R17, R17, 0x8, RZ, 0xfc, !PT ;  /* 0x0000000811111812 */ /* 0x000fe200078efcff */
[----:B------:R-:W-:-:S02]  /*9eb0*/  VIADD R36, R36, 0xffffffff ;  /* 0xffffffff24247836 */ /* 0x000fc40000000000 */
[----:B------:R-:W-:Y:S01]  /*9ec0*/  IMAD.IADD R38, R103, 0x1, R106 ;  /* 0x0000000167267824 */ /* 0x000fe200078e026a */
[----:B--234-:R-:W-:Y:S06]  /*9ed0*/  @!P1 BRA `(.L_x_1477) ;  /* 0x00000000004c9947 */ /* 0x01cfec0003800000 */
[----:B------:R-:W-:Y:S01]  /*9ee0*/  IADD3 R39, -R112, R114, R106 ;  /* 0x0000007270277210 */ /* 0x000fe20007ffe16a */
[----:B------:R-:W-:Y:S03]  /*9ef0*/  BSSY B0, `(.L_x_1478) ;  /* 0x000000e000007945 */ /* 0x000fe60003800000 */
        /* <DEDUP_REMOVED lines=9> */
.L_x_1479:
[----:B------:R-:W-:-:S13]  /*9f90*/  ISETP.NE.AND P1, PT, R11, 0x1, PT ;  /* 0x000000010b00780c */ /* 0x000fda0003f25270 */
[----:B------:R-:W0:Y:S02]  /*9fa0*/  @P1 LDC.64 R24, c[0x0][0x9e8] ;  /* 0x00027a00ff181b82 */ /* 0x000e240000000a00 */
[----:B0-----:R-:W-:-:S05]  /*9fb0*/  @P1 IMAD.HI.U32 R24, R39, R24, RZ ;  /* 0x0000001827181227 */ /* 0x001fca00078e00ff */
[----:B------:R-:W-:-:S07]  /*9fc0*/  @P1 SHF.R.U32.HI R39, RZ, R25, R24 ;  /* 0x00000019ff271219 */ /* 0x000fce0000011618 */
.L_x_1480:
[----:B------:R-:W-:Y:S05]  /*9fd0*/  BSYNC B0 ;  /* 0x0000000000007941 */ /* 0x000fea0003800000 */
.L_x_1478:
[----:B------:R-:W-:-:S05]  /*9fe0*/  IMAD R39, R39, R11, R36 ;  /* 0x0000000b27277224 */ /* 0x000fca00078e0224 */
[----:B------:R-:W-:Y:S02]  /*9ff0*/  VIMNMX R38, R38, R39, !PT ;  /* 0x0000002726267248 */ /* 0x000fe40007fe0100 */
[----:B------:R-:W-:-:S07]  /*a000*/  VIADDMNMX R12, R39, R11, R12, PT ;  /* 0x0000000b270c7246 */ /* 0x000fce000380010c */
.L_x_1477:
[C---:B------:R-:W-:Y:S02]  /*a010*/  ISETP.GE.AND P1, PT, R101.reuse, 0x2, PT ;  /* 0x000000026500780c */ /* 0x040fe40003f26270 */
[----:B------:R-:W-:Y:S02]  /*a020*/  ISETP.GE.AND P2, PT, R101, 0x9, PT ;  /* 0x000000096500780c */ /* 0x000fe40003f46270 */
[C---:B------:R-:W-:Y:S02]  /*a030*/  ISETP.GT.AND P3, PT, R38.reuse, 0x1, !P1 ;  /* 0x000000012600780c */ /* 0x040fe40004f64270 */
[----:B------:R-:W-:Y:S02]  /*a040*/  ISETP.GT.AND P4, PT, R38, 0x8, !P2 ;  /* 0x000000082600780c */ /* 0x000fe40005784270 */
[C---:B------:R-:W-:Y:S02]  /*a050*/  ISETP.LT.OR P3, PT, R12.reuse, 0x2, P3 ;  /* 0x000000020c00780c */ /* 0x040fe40001f61670 */
[----:B------:R-:W-:-:S02]  /*a060*/  ISETP.LT.OR P4, PT, R12, 0x9, P4 ;  /* 0x000000090c00780c */ /* 0x000fc40002781670 */
[----:B------:R-:W-:Y:S02]  /*a070*/  FSEL R25, R8, -INF , !P3 ;  /* 0xff80000008197808 */ /* 0x000fe40005800000 */
[C---:B------:R-:W-:Y:S02]  /*a080*/  ISETP.GE.AND P3, PT, R101.reuse, 0xa, PT ;  /* 0x0000000a6500780c */ /* 0x040fe40003f66270 */
[----:B------:R-:W-:Y:S02]  /*a090*/  ISETP.GE.AND P5, PT, R101, 0x11, PT ;  /* 0x000000116500780c */ /* 0x000fe40003fa6270 */
[----:B------:R-:W-:Y:S02]  /*a0a0*/  FSEL R39, R13, -INF , !P4 ;  /* 0xff8000000d277808 */ /* 0x000fe40006000000 */
[----:B------:R-:W-:Y:S02]  /*a0b0*/  ISETP.GT.AND P4, PT, R38, 0x9, !P3 ;  /* 0x000000092600780c */ /* 0x000fe40005f84270 */
[----:B------:R-:W-:-:S02]  /*a0c0*/  LOP3.LUT R17, R17, 0xfffffffe, RZ, 0xc0, !PT ;  /* 0xfffffffe11117812 */ /* 0x000fc400078ec0ff */
[----:B------:R-:W-:Y:S02]  /*a0d0*/  ISETP.LT.OR P4, PT, R12, 0xa, P4 ;  /* 0x0000000a0c00780c */ /* 0x000fe40002781670 */
[----:B------:R-:W-:Y:S02]  /*a0e0*/  LOP3.LUT R16, R16, 0x7fffffff, RZ, 0xc0, !PT ;  /* 0x7fffffff10107812 */ /* 0x000fe400078ec0ff */
[----:B------:R-:W-:Y:S02]  /*a0f0*/  FSEL R109, R14, -INF , !P4 ;  /* 0xff8000000e6d7808 */ /* 0x000fe40006000000 */
[----:B------:R-:W-:Y:S02]  /*a100*/  @P5 LOP3.LUT R17, R17, 0x1, RZ, 0xfc, !PT ;  /* 0x0000000111115812 */ /* 0x000fe400078efcff */
[----:B------:R-:W-:Y:S02]  /*a110*/  ISETP.GT.AND P4, PT, R38, 0x10, !P5 ;  /* 0x000000102600780c */ /* 0x000fe40006f84270 */
[----:B------:R-:W-:-:S02]  /*a120*/  ISETP.GE.AND P5, PT, R101, 0x12, PT ;  /* 0x000000126500780c */ /* 0x000fc40003fa6270 */
        /* <DEDUP_REMOVED lines=44> */
[----:B-1----:R-:W-:Y:S02]  /*a3f0*/  FSEL R95, R95, -INF , !P4 ;  /* 0xff8000005f5f7808 */ /* 0x002fe40006000000 */
        /* <DEDUP_REMOVED lines=143> */
[----:B------:R-:W-:Y:S02]  /*acf0*/  ISETP.GT.AND P4, PT, R38, 0x90, !P5 ;  /* 0x000000902600780c */ /* 0x000fe40006f84270 */
[----:B------:R-:W-:Y:S02]  /*ad00*/  LOP3.LUT R16, R16, 0xfffffffe, RZ, 0xc0, !PT ;  /* 0xfffffffe10107812 */ /* 0x000fe400078ec0ff */
        /* <DEDUP_REMOVED lines=23> */
[----:B------:R-:W-:Y:S01]  /*ae80*/  ISETP.GE.AND P6, PT, R11, 0x1, PT ;  /* 0x000000010b00780c */ /* 0x000fe20003fc6270 */
[----:B0-----:R-:W-:Y:S01]  /*ae90*/  IMAD.IADD R103, R103, 0x1, R0 ;  /* 0x0000000167677824 */ /* 0x001fe200078e0200 */
[----:B------:R-:W-:-:S11]  /*aea0*/  VIADDMNMX R102, R0, R102, R107, PT ;  /* 0x0000006600667246 */ /* 0x000fd6000380016b */
[----:B------:R-:W-:Y:S05]  /*aeb0*/  @!P6 BRA `(.L_x_1481) ;  /* 0x00000000004ce947 */ /* 0x000fea0003800000 */
        /* <DEDUP_REMOVED lines=11> */
.L_x_1483:
[----:B------:R-:W-:-:S13]  /*af70*/  ISETP.NE.AND P6, PT, R11, 0x1, PT ;  /* 0x000000010b00780c */ /* 0x000fda0003fc5270 */
[----:B------:R-:W0:Y:S02]  /*af80*/  @P6 LDC.64 R12, c[0x0][0x9e8] ;  /* 0x00027a00ff0c6b82 */ /* 0x000e240000000a00 */
[----:B0-----:R-:W-:-:S05]  /*af90*/  @P6 IMAD.HI.U32 R12, R99, R12, RZ ;  /* 0x0000000c630c6227 */ /* 0x001fca00078e00ff */
[----:B------:R-:W-:-:S07]  /*afa0*/  @P6 SHF.R.U32.HI R99, RZ, R13, R12 ;  /* 0x0000000dff636219 */ /* 0x000fce000001160c */
.L_x_1484:
[----:B------:R-:W-:Y:S05]  /*afb0*/  BSYNC B0 ;  /* 0x0000000000007941 */ /* 0x000fea0003800000 */
.L_x_1482:
[----:B------:R-:W-:-:S05]  /*afc0*/  IMAD R36, R99, R11, R36 ;  /* 0x0000000b63247224 */ /* 0x000fca00078e0224 */
[----:B------:R-:W-:Y:S02]  /*afd0*/  VIMNMX R103, R103, R36, !PT ;  /* 0x0000002467677248 */ /* 0x000fe40007fe0100 */
[----:B------:R-:W-:-:S07]  /*afe0*/  VIADDMNMX R102, R36, R11, R102, PT ;  /* 0x0000000b24667246 */ /* 0x000fce0003800166 */
.L_x_1481:
[----:B------:R-:W-:Y:S01]  /*aff0*/  ISETP.GT.AND P1, PT, R103, 0x1, !P1 ;  /* 0x000000016700780c */ /* 0x000fe20004f24270 */
[----:B------:R-:W-:Y:S01]  /*b000*/  ULDC UR4, c[0x0][0x988] ;  /* 0x0002620000047ab9 */ /* 0x000fe20000000800 */
[----:B------:R-:W-:Y:S02]  /*b010*/  LOP3.LUT P6, RZ, R17, 0x1, RZ, 0xc0, !PT ;  /* 0x0000000111ff7812 */ /* 0x000fe400078cc0ff */
        /* <DEDUP_REMOVED lines=9> */
[----:B------:R-:W-:-:S02]  /*b0b0*/  ISETP.GT.AND P2, PT, R103, 0x8, !P2 ;  /* 0x000000086700780c */ /* 0x000fc40005744270 */
[----:B------:R-:W-:Y:S02]  /*b0c0*/  ISETP.GT.AND P1, PT, R103, 0x11, !P1 ;  /* 0x000000116700780c */ /* 0x000fe40004f24270 */
[----:B------:R-:W-:Y:S02]  /*b0d0*/  LOP3.LUT P3, RZ, R16, 0x1000000, RZ, 0xc0, !PT ;  /* 0x0100000010ff7812 */ /* 0x000fe4000786c0ff */
[C---:B------:R-:W-:Y:S02]  /*b0e0*/  ISETP.LT.OR P1, PT, R102.reuse, 0x12, P1 ;  /* 0x000000126600780c */ /* 0x040fe40000f21670 */
[----:B------:R-:W-:Y:S02]  /*b0f0*/  ISETP.LT.OR P2, PT, R102, 0x9, P2 ;  /* 0x000000096600780c */ /* 0x000fe40001741670 */
[----:B------:R-:W-:Y:S02]  /*b100*/  FSEL R99, R90, -INF , !P1 ;  /* 0xff8000005a637808 */ /* 0x000fe40004800000 */
[----:B------:R-:W-:-:S02]  /*b110*/  LOP3.LUT P1, RZ, R16, 0x40000000, RZ, 0xc0, !PT ;  /* 0x4000000010ff7812 */ /* 0x000fc4000782c0ff */
[----:B------:R-:W-:Y:S02]  /*b120*/  FSEL R15, R15, -INF , !P2 ;  /* 0xff8000000f0f7808 */ /* 0x000fe40005000000 */
[----:B------:R-:W-:Y:S02]  /*b130*/  ISETP.GT.AND P1, PT, R103, 0x18, !P1 ;  /* 0x000000186700780c */ /* 0x000fe40004f24270 */
[----:B------:R-:W-:Y:S02]  /*b140*/  LOP3.LUT P2, RZ, R16, 0x800000, RZ, 0xc0, !PT ;  /* 0x0080000010ff7812 */ /* 0x000fe4000784c0ff */
[----:B------:R-:W-:Y:S02]  /*b150*/  ISETP.LT.OR P1, PT, R102, 0x19, P1 ;  /* 0x000000196600780c */ /* 0x000fe40000f21670 */
[----:B------:R-:W-:Y:S02]  /*b160*/  LOP3.LUT P6, RZ, R16, 0x400000, RZ, 0xc0, !PT ;  /* 0x0040000010ff7812 */ /* 0x000fe400078cc0ff */
        /* <DEDUP_REMOVED lines=36> */
[----:B------:R-:W-:-:S02]  /*b3b0*/  ISETP.GT.AND P1, PT, R103, 0x30, !P3 ;  /* 0x000000306700780c */ /* 0x000fc40005f24270 */
[----:B------:R-:W-:Y:S02]  /*b3c0*/  LOP3.LUT P3, RZ, R16, 0x4000, RZ, 0xc0, !PT ;  /* 0x0000400010ff7812 */ /* 0x000fe4000786c0ff */
[----:B------:R-:W-:Y:S02]  /*b3d0*/  ISETP.LT.OR P1, PT, R102, 0x31, P1 ;  /* 0x000000316600780c */ /* 0x000fe40000f21670 */
[----:B------:R-:W-:Y:S02]  /*b3e0*/  FMNMX.FTZ R0, R123, R0, !PT ;  /* 0x000000007b007209 */ /* 0x000fe40007810000 */
[----:B------:R-:W-:Y:S02]  /*b3f0*/  FSEL R79, R79, -INF , !P1 ;  /* 0xff8000004f4f7808 */ /* 0x000fe40004800000 */
[----:B------:R-:W-:Y:S02]  /*b400*/  ISETP.GT.AND P1, PT, R103, 0x31, !P2 ;  /* 0x000000316700780c */ /* 0x000fe40005724270 */
[----:B------:R-:W-:-:S02]  /*b410*/  LOP3.LUT P2, RZ, R16, 0x2000, RZ, 0xc0, !PT ;  /* 0x0000200010ff7812 */ /* 0x000fc4000784c0ff */
[----:B------:R-:W-:Y:S02]  /*b420*/  ISETP.LT.OR P1, PT, R102, 0x32, P1 ;  /* 0x000000326600780c */ /* 0x000fe40000f21670 */
[----:B------:R-:W-:Y:S02]  /*b430*/  FMNMX.FTZ R0, R87, R0, !PT ;  /* 0x0000000057007209 */ /* 0x000fe40007810000 */
[----:B------:R-:W-:Y:S02]  /*b440*/  FSEL R149, R80, -INF , !P1 ;  /* 0xff80000050957808 */ /* 0x000fe40004800000 */
[----:B------:R-:W-:Y:S02]  /*b450*/  ISETP.GT.AND P1, PT, R103, 0x38, !P6 ;  /* 0x000000386700780c */ /* 0x000fe40007724270 */
[----:B------:R-:W-:Y:S02]  /*b460*/  FMNMX.FTZ R0, R125, R0, !PT ;  /* 0x000000007d007209 */ /* 0x000fe40007810000 */
[----:B------:R-:W-:-:S02]  /*b470*/  ISETP.LT.OR P1, PT, R102, 0x39, P1 ;  /* 0x000000396600780c */ /* 0x000fc40000f21670 */
[----:B------:R-:W-:Y:S02]  /*b480*/  LOP3.LUT P6, RZ, R16, 0x1000, RZ, 0xc0, !PT ;  /* 0x0000100010ff7812 */ /* 0x000fe400078cc0ff */
        /* <DEDUP_REMOVED lines=14> */
[----:B------:R-:W-:Y:S01]  /*b570*/  FSEL R153, R56, -INF , !P1 ;  /* 0xff80000038997808 */ /* 0x000fe20004800000 */
[----:B------:R-:W-:Y:S01]  /*b580*/  IMAD.U32 R56, RZ, RZ, UR4 ;  /* 0x00000004ff387e24 */ /* 0x000fe2000f8e00ff */
        /* <DEDUP_REMOVED lines=35> */
[----:B------:R-:W-:Y:S01]  /*b7c0*/  ISETP.GT.AND P1, PT, R103, 0x58, !P3 ;  /* 0x000000586700780c */ /* 0x000fe20005f24270 */
[----:B------:R-:W0:Y:S01]  /*b7d0*/  SHFL.BFLY PT, R0, R14, 0x2, 0x1f ;  /* 0x0c401f000e007f89 */ /* 0x000e2200000e0000 */
[----:B------:R-:W-:Y:S02]  /*b7e0*/  LOP3.LUT P3, RZ, R16, 0x8, RZ, 0xc0, !PT ;  /* 0x0000000810ff7812 */ /* 0x000fe4000786c0ff */
[----:B------:R-:W-:-:S02]  /*b7f0*/  ISETP.LT.OR P1, PT, R102, 0x59, P1 ;  /* 0x000000596600780c */ /* 0x000fc40000f21670 */
[C---:B------:R-:W-:Y:S02]  /*b800*/  ISETP.GT.AND P4, PT, R103.reuse, 0x91, !P4 ;  /* 0x000000916700780c */ /* 0x040fe40006784270 */
[----:B------:R-:W-:Y:S02]  /*b810*/  FSEL R66, R66, -INF , !P1 ;  /* 0xff80000042427808 */ /* 0x000fe40004800000 */
[C---:B------:R-:W-:Y:S02]  /*b820*/  ISETP.GT.AND P1, PT, R103.reuse, 0x59, !P2 ;  /* 0x000000596700780c */ /* 0x040fe40005724270 */
[----:B------:R-:W-:Y:S02]  /*b830*/  LOP3.LUT P2, RZ, R16, 0x4, RZ, 0xc0, !PT ;  /* 0x0000000410ff7812 */ /* 0x000fe4000784c0ff */
[----:B------:R-:W-:Y:S02]  /*b840*/  ISETP.LT.OR P1, PT, R102, 0x5a, P1 ;  /* 0x0000005a6600780c */ /* 0x000fe40000f21670 */
[----:B------:R-:W-:-:S02]  /*b850*/  ISETP.GT.AND P5, PT, R103, 0x98, !P5 ;  /* 0x000000986700780c */ /* 0x000fc40006fa4270 */
[----:B------:R-:W-:Y:S02]  /*b860*/  FSEL R67, R67, -INF , !P1 ;  /* 0xff80000043437808 */ /* 0x000fe40004800000 */
[----:B------:R-:W-:Y:S02]  /*b870*/  ISETP.GT.AND P1, PT, R103, 0x60, !P6 ;  /* 0x000000606700780c */ /* 0x000fe40007724270 */
[----:B------:R-:W-:Y:S02]  /*b880*/  LOP3.LUT P6, RZ, R16, 0x2, RZ, 0xc0, !PT ;  /* 0x0000000210ff7812 */ /* 0x000fe400078cc0ff */
[----:B------:R-:W-:Y:S02]  /*b890*/  ISETP.LT.OR P1, PT, R102, 0x61, P1 ;  /* 0x000000616600780c */ /* 0x000fe40000f21670 */
[----:B0-----:R-:W-:Y:S02]  /*b8a0*/  FMNMX.FTZ R20, R14, R0, !PT ;  /* 0x000000000e147209 */ /* 0x001fe40007810000 */
[----:B------:R-:W-:-:S02]  /*b8b0*/  FSEL R40, R40, -INF , !P1 ;  /* 0xff80000028287808 */ /* 0x000fc40004800000 */
[----:B------:R-:W-:Y:S01]  /*b8c0*/  LOP3.LUT P1, RZ, R16, 0x800, RZ, 0xc0, !PT ;  /* 0x0000080010ff7812 */ /* 0x000fe2000782c0ff */
[----:B------:R-:W0:Y:S01]  /*b8d0*/  SHFL.BFLY PT, R0, R20, 0x1, 0x1f ;  /* 0x0c201f0014007f89 */ /* 0x000e2200000e0000 */
[C---:B------:R-:W-:Y:S02]  /*b8e0*/  ISETP.LT.OR P4, PT, R102.reuse, 0x92, P4 ;  /* 0x000000926600780c */ /* 0x040fe40002781670 */
[----:B------:R-:W-:Y:S02]  /*b8f0*/  ISETP.GT.AND P1, PT, R103, 0x61, !P1 ;  /* 0x000000616700780c */ /* 0x000fe40004f24270 */
[C---:B------:R-:W-:Y:S02]  /*b900*/  ISETP.LT.OR P5, PT, R102.reuse, 0x99, P5 ;  /* 0x000000996600780c */ /* 0x040fe40002fa1670 */
[----:B------:R-:W-:Y:S02]  /*b910*/  ISETP.LT.OR P1, PT, R102, 0x62, P1 ;  /* 0x000000626600780c */ /* 0x000fe40000f21670 */
[----:B------:R-:W-:-:S02]  /*b920*/  FSEL R31, R31, -INF , !P4 ;  /* 0xff8000001f1f7808 */ /* 0x000fc40006000000 */
[----:B------:R-:W-:Y:S02]  /*b930*/  FSEL R41, R41, -INF , !P1 ;  /* 0xff80000029297808 */ /* 0x000fe40004800000 */
[----:B------:R-:W-:Y:S02]  /*b940*/  LOP3.LUT P1, RZ, R16, 0x400, RZ, 0xc0, !PT ;  /* 0x0000040010ff7812 */ /* 0x000fe4000782c0ff */
[----:B------:R-:W-:Y:S02]  /*b950*/  FSEL R35, R35, -INF , !P5 ;  /* 0xff80000023237808 */ /* 0x000fe40006800000 */
[----:B------:R-:W-:-:S04]  /*b960*/  ISETP.GT.AND P1, PT, R103, 0x68, !P1 ;  /* 0x000000686700780c */ /* 0x000fc80004f24270 */
[----:B------:R-:W-:Y:S02]  /*b970*/  ISETP.LT.OR P1, PT, R102, 0x69, P1 ;  /* 0x000000696600780c */ /* 0x000fe40000f21670 */
[----:B0-----:R-:W-:Y:S02]  /*b980*/  FMNMX.FTZ R0, R20, R0, !PT ;  /* 0x0000000014007209 */ /* 0x001fe40007810000 */
[----:B------:R-:W-:Y:S02]  /*b990*/  FSEL R42, R42, -INF , !P1 ;  /* 0xff8000002a2a7808 */ /* 0x000fe40004800000 */
[----:B------:R-:W-:Y:S01]  /*b9a0*/  LOP3.LUT P1, RZ, R16, 0x200, RZ, 0xc0, !PT ;  /* 0x0000020010ff7812 */ /* 0x000fe2000782c0ff */
[----:B------:R-:W-:-:S03]  /*b9b0*/  FFMA.FTZ R12, R0, R56, -8 ;  /* 0xc1000000000c7423 */ /* 0x000fc60000010038 */
        /* <DEDUP_REMOVED lines=36> */
[----:B------:R-:W-:Y:S02]  /*bc00*/  ISETP.GT.AND P1, PT, R103, RZ, !P6 ;  /* 0x000000ff6700720c */ /* 0x000fe40007724270 */
[----:B------:R-:W-:Y:S01]  /*bc10*/  LOP3.LUT P6, RZ, R17, 0x4, RZ, 0xc0, !PT ;  /* 0x0000000411ff7812 */ /* 0x000fe200078cc0ff */
[----:B------:R-:W-:-:S01]  /*bc20*/  FFMA.FTZ R14, R8, R56, -R12 ;  /* 0x00000038080e7223 */ /* 0x000fc2000001080c */
[----:B------:R-:W-:Y:S01]  /*bc30*/  ISETP.LT.OR P1, PT, R102, 0x1, P1 ;  /* 0x000000016600780c */ /* 0x000fe20000f21670 */
[----:B------:R-:W-:-:S01]  /*bc40*/  FFMA.FTZ R20, R39, R56, -R12 ;  /* 0x0000003827147223 */ /* 0x000fc2000001080c */
[-CC-:B------:R-:W-:Y:S01]  /*bc50*/  FFMA.FTZ R39, R109, R56.reuse, -R12.reuse ;  /* 0x000000386d277223 */ /* 0x180fe2000001080c */
[----:B------:R-:W-:-:S01]  /*bc60*/  FFMA.FTZ R24, R111, R56, -R12 ;  /* 0x000000386f187223 */ /* 0x000fc2000001080c */
[----:B------:R-:W-:Y:S01]  /*bc70*/  FSEL R3, R3, -INF , !P1 ;  /* 0xff80000003037808 */ /* 0x000fe20004800000 */
[----:B------:R-:W-:-:S01]  /*bc80*/  FFMA.FTZ R32, R91, R56, -R12 ;  /* 0x000000385b207223 */ /* 0x000fc2000001080c */
[----:B------:R-:W-:Y:S01]  /*bc90*/  ISETP.GT.AND P1, PT, R103, 0x90, !P2 ;  /* 0x000000906700780c */ /* 0x000fe20005724270 */
[----:B------:R-:W-:-:S01]  /*bca0*/  FFMA.FTZ R91, R113, R56, -R12 ;  /* 0x00000038715b7223 */ /* 0x000fc2000001080c */
[----:B------:R-:W-:Y:S01]  /*bcb0*/  FMNMX.FTZ R8, R3, R9, !PT ;  /* 0x0000000903087209 */ /* 0x000fe20007810000 */
[----:B------:R-:W-:-:S01]  /*bcc0*/  FFMA.FTZ R25, R25, R56, -R12 ;  /* 0x0000003819197223 */ /* 0x000fc2000001080c */
[----:B------:R-:W-:Y:S01]  /*bcd0*/  ISETP.LT.OR P1, PT, R102, 0x91, P1 ;  /* 0x000000916600780c */ /* 0x000fe20000f21670 */
[----:B------:R-:W-:Y:S01]  /*bce0*/  MUFU.EX2 R14, R14 ;  /* 0x0000000e000e7308 */ /* 0x000fe20000000800 */
[----:B------:R-:W-:Y:S01]  /*bcf0*/  FMNMX.FTZ R8, R15, R8, !PT ;  /* 0x000000080f087209 */ /* 0x000fe20007810000 */
[-CC-:B------:R-:W-:Y:S01]  /*bd00*/  FFMA.FTZ R72, R97, R56.reuse, -R12.reuse ;  /* 0x0000003861487223 */ /* 0x180fe2000001080c */
[----:B------:R-:W-:Y:S01]  /*bd10*/  ISETP.GT.AND P2, PT, R103, 0x99, !P6 ;  /* 0x000000996700780c */ /* 0x000fe20007744270 */
[--C-:B------:R-:W-:Y:S01]  /*bd20*/  FFMA.FTZ R21, R21, R56, -R12.reuse ;  /* 0x0000003815157223 */ /* 0x100fe2000001080c */
[----:B------:R-:W-:Y:S01]  /*bd30*/  FMNMX.FTZ R8, R13, R8, !PT ;  /* 0x000000080d087209 */ /* 0x000fe20007810000 */
[--C-:B------:R-:W-:Y:S01]  /*bd40*/  FFMA.FTZ R36, R115, R56, -R12.reuse ;  /* 0x0000003873247223 */ /* 0x100fe2000001080c */
[----:B------:R-:W-:Y:S01]  /*bd50*/  FSEL R103, R30, -INF , !P1 ;  /* 0xff8000001e677808 */ /* 0x000fe20004800000 */
[----:B------:R-:W-:Y:S01]  /*bd60*/  MUFU.EX2 R25, R25 ;  /* 0x0000001900197308 */ /* 0x000fe20000000800 */
[----:B------:R-:W-:Y:S01]  /*bd70*/  FMNMX.FTZ R8, R89, R8, !PT ;  /* 0x0000000859087209 */ /* 0x000fe20007810000 */
[-CC-:B------:R-:W-:Y:S01]  /*bd80*/  FFMA.FTZ R73, R73, R56.reuse, -R12.reuse ;  /* 0x0000003849497223 */ /* 0x180fe2000001080c */
[----:B------:R-:W-:Y:S01]  /*bd90*/  ISETP.LT.OR P2, PT, R102, 0x9a, P2 ;  /* 0x0000009a6600780c */ /* 0x000fe20001741670 */
[--C-:B------:R-:W-:Y:S01]  /*bda0*/  FFMA.FTZ R38, R117, R56, -R12.reuse ;  /* 0x0000003875267223 */ /* 0x100fe2000001080c */
[----:B------:R-:W-:Y:S01]  /*bdb0*/  FMNMX.FTZ R8, R99, R8, !PT ;  /* 0x0000000863087209 */ /* 0x000fe20007810000 */
[-CC-:B------:R-:W-:Y:S01]  /*bdc0*/  FFMA.FTZ R95, R95, R56.reuse, -R12.reuse ;  /* 0x000000385f5f7223 */ /* 0x180fe2000001080c */
[----:B------:R-:W-:-:S01]  /*bdd0*/  FFMA.FTZ R44, R119, R56, -R12 ;  /* 0x00000038772c7223 */ /* 0x000fc2000001080c */
[----:B------:R-:W-:Y:S01]  /*bde0*/  MUFU.EX2 R20, R20 ;  /* 0x0000001400147308 */ /* 0x000fe20000000800 */
[----:B------:R-:W-:Y:S01]  /*bdf0*/  FMNMX.FTZ R8, R93, R8, !PT ;  /* 0x000000085d087209 */ /* 0x000fe20007810000 */
[-CC-:B------:R-:W-:Y:S01]  /*be00*/  FFMA.FTZ R81, R81, R56.reuse, -R12.reuse ;  /* 0x0000003851517223 */ /* 0x180fe2000001080c */
[----:B------:R-:W-:-:S01]  /*be10*/  FFMA.FTZ R48, R121, R56, -R12 ;  /* 0x0000003879307223 */ /* 0x000fc2000001080c */
[--C-:B------:R-:W-:Y:S01]  /*be20*/  FFMA.FTZ R85, R85, R56, -R12.reuse ;  /* 0x0000003855557223 */ /* 0x100fe2000001080c */
        /* <DEDUP_REMOVED lines=27> */
[----:B------:R-:W0:Y:S01]  /*bfe0*/  MUFU.EX2 R39, R39 ;  /* 0x0000002700277308 */ /* 0x000e220000000800 */
[----:B------:R-:W-:-:S02]  /*bff0*/  FMNMX.FTZ R8, R151, R8, !PT ;  /* 0x0000000897087209 */ /* 0x000fc40007810000 */
[----:B------:R-:W-:Y:S02]  /*c000*/  ISETP.NE.AND P6, PT, R110, 0x1, PT ;  /* 0x000000016e00780c */ /* 0x000fe40003fc5270 */
        /* <DEDUP_REMOVED lines=34> */
[----:B------:R-:W-:Y:S01]  /*c230*/  FSEL R109, R34, -INF , !P2 ;  /* 0xff800000226d7808 */ /* 0x000fe20005000000 */
[----:B------:R-:W-:-:S01]  /*c240*/  FFMA.FTZ R34, R133, R56, -R12 ;  /* 0x0000003885227223 */ /* 0x000fc2000001080c */
[----:B------:R-:W-:Y:S02]  /*c250*/  FMNMX.FTZ R8, R29, R8, !PT ;  /* 0x000000081d087209 */ /* 0x000fe40007810000 */
[----:B0-----:R-:W-:Y:S01]  /*c260*/  F2FP.SATFINITE.E4M3.F32.PACK_AB_MERGE_C R148, R95, R38, RZ ;  /* 0x000000265f94723e */ /* 0x001fe200048070ff */
[----:B------:R-:W-:Y:S01]  /*c270*/  MUFU.EX2 R48, R48 ;  /* 0x0000003000307308 */ /* 0x000fe20000000800 */
[----:B------:R-:W-:Y:S02]  /*c280*/  FMNMX.FTZ R8, R103, R8, !PT ;  /* 0x0000000867087209 */ /* 0x000fe40007810000 */
[----:B------:R-:W-:-:S02]  /*c290*/  F2FP.SATFINITE.E4M3.F32.PACK_AB_MERGE_C R148, R73, R36, R148 ;  /* 0x000000244994723e */ /* 0x000fc40004807094 */
[----:B------:R-:W-:-:S03]  /*c2a0*/  FMNMX.FTZ R8, R31, R8, !PT ;  /* 0x000000081f087209 */ /* 0x000fc60007810000 */
[----:B------:R-:W0:Y:S01]  /*c2b0*/  MUFU.EX2 R85, R85 ;  /* 0x0000005500557308 */ /* 0x000e220000000800 */
[----:B------:R-:W-:-:S04]  /*c2c0*/  FMNMX.FTZ R8, R35, R8, !PT ;  /* 0x0000000823087209 */ /* 0x000fc80007810000 */
[----:B------:R-:W-:-:S03]  /*c2d0*/  FMNMX.FTZ R8, R109, R8, !PT ;  /* 0x000000086d087209 */ /* 0x000fc60007810000 */
[----:B------:R-:W-:Y:S02]  /*c2e0*/  MUFU.EX2 R52, R52 ;  /* 0x0000003400347308 */ /* 0x000fe40000000800 */
[----:B------:R-:W1:Y:S06]  /*c2f0*/  SHFL.BFLY PT, R111, R8, 0x2, 0x1f ;  /* 0x0c401f00086f7f89 */ /* 0x000e6c00000e0000 */
[----:B------:R-:W-:Y:S01]  /*c300*/  MUFU.EX2 R87, R87 ;  /* 0x0000005700577308 */ /* 0x000fe20000000800 */
[----:B0-----:R-:W-:-:S04]  /*c310*/  F2FP.SATFINITE.E4M3.F32.PACK_AB_MERGE_C R150, R85, R48, RZ ;  /* 0x000000305596723e */ /* 0x001fc800048070ff */
[----:B------:R-:W-:-:S03]  /*c320*/  F2FP.SATFINITE.E4M3.F32.PACK_AB_MERGE_C R150, R81, R44, R150 ;  /* 0x0000002c5196723e */ /* 0x000fc60004807096 */
[----:B------:R-:W-:Y:S08]  /*c330*/  MUFU.EX2 R54, R54 ;  /* 0x0000003600367308 */ /* 0x000ff00000000800 */
[----:B------:R-:W0:Y:S01]  /*c340*/  MUFU.EX2 R61, R61 ;  /* 0x0000003d003d7308 */ /* 0x000e220000000800 */
[----:B-1----:R-:W-:Y:S01]  /*c350*/  FMNMX.FTZ R76, R8, R111, !PT ;  /* 0x0000006f084c7209 */ /* 0x002fe20007810000 */
[----:B------:R-:W-:-:S04]  /*c360*/  FFMA.FTZ R111, R145, R56, -R12 ;  /* 0x00000038916f7223 */ /* 0x000fc8000001080c */
[----:B------:R-:W1:Y:S02]  /*c370*/  SHFL.BFLY PT, R113, R76, 0x1, 0x1f ;  /* 0x0c201f004c717f89 */ /* 0x000e6400000e0000 */
[----:B------:R-:W-:Y:S08]  /*c380*/  MUFU.EX2 R60, R60 ;  /* 0x0000003c003c7308 */ /* 0x000ff00000000800 */
[----:B------:R-:W2:Y:S01]  /*c390*/  MUFU.EX2 R69, R69 ;  /* 0x0000004500457308 */ /* 0x000ea20000000800 */
[----:B0-----:R-:W-:-:S04]  /*c3a0*/  F2FP.SATFINITE.E4M3.F32.PACK_AB_MERGE_C R144, R61, R54, RZ ;  /* 0x000000363d90723e */ /* 0x001fc800048070ff */
[----:B------:R-:W-:-:S03]  /*c3b0*/  F2FP.SATFINITE.E4M3.F32.PACK_AB_MERGE_C R144, R87, R52, R144 ;  /* 0x000000345790723e */ /* 0x000fc60004807090 */
[----:B------:R-:W-:Y:S01]  /*c3c0*/  MUFU.EX2 R58, R58 ;  /* 0x0000003a003a7308 */ /* 0x000fe20000000800 */
[----:B-1----:R-:W-:Y:S01]  /*c3d0*/  FMNMX.FTZ R8, R76, R113, !PT ;  /* 0x000000714c087209 */ /* 0x002fe20007810000 */
[----:B------:R-:W-:-:S06]  /*c3e0*/  FFMA.FTZ R76, R37, R56, -R12 ;  /* 0x00000038254c7223 */ /* 0x000fcc000001080c */
[----:B------:R-:W-:Y:S01]  /*c3f0*/  MUFU.EX2 R65, R65 ;  /* 0x0000004100417308 */ /* 0x000fe20000000800 */
[----:B--2---:R-:W-:Y:S01]  /*c400*/  F2FP.SATFINITE.E4M3.F32.PACK_AB_MERGE_C R146, R69, R60, RZ ;  /* 0x0000003c4592723e */ /* 0x004fe200048070ff */
[C---:B------:R-:W-:Y:S01]  /*c410*/  FFMA.FTZ R78, R8.reuse, R56, -8 ;  /* 0xc1000000084e7423 */ /* 0x040fe20000010038 */
[----:B------:R-:W-:-:S04]  /*c420*/  FSETP.NEU.FTZ.AND P1, PT, R8, -INF , PT ;  /* 0xff8000000800780b */ /* 0x000fc80003f3d000 */
[----:B------:R-:W-:Y:S01]  /*c430*/  FSEL R12, R78, RZ, P1 ;  /* 0x000000ff4e0c7208 */ /* 0x000fe20000800000 */
[----:B------:R-:W-:Y:S04]  /*c440*/  MUFU.EX2 R34, R34 ;  /* 0x0000002200227308 */ /* 0x000fe80000000800 */
[----:B------:R-:W-:-:S01]  /*c450*/  FFMA.FTZ R3, R3, R56, -R12 ;  /* 0x0000003803037223 */ /* 0x000fc2000001080c */
[-CC-:B------:R-:W-:Y:S01]  /*c460*/  FFMA.FTZ R78, R9, R56.reuse, -R12.reuse ;  /* 0x00000038094e7223 */ /* 0x180fe2000001080c */
[----:B------:R-:W-:-:S01]  /*c470*/  FFMA.FTZ R96, R59, R56, -R12 ;  /* 0x000000383b607223 */ /* 0x000fc2000001080c */
[-CC-:B------:R-:W-:Y:S01]  /*c480*/  FFMA.FTZ R9, R15, R56.reuse, -R12.reuse ;  /* 0x000000380f097223 */ /* 0x180fe2000001080c */
[----:B------:R-:W-:-:S01]  /*c490*/  FFMA.FTZ R59, R62, R56, -R12 ;  /* 0x000000383e3b7223 */ /* 0x000fc2000001080c */
[----:B------:R-:W-:Y:S01]  /*c4a0*/  FFMA.FTZ R62, R63, R56, -R12 ;  /* 0x000000383f3e7223 */ /* 0x000fe2000001080c */
[----:B------:R-:W-:Y:S01]  /*c4b0*/  MUFU.EX2 R3, R3 ;  /* 0x0000000300037308 */ /* 0x000fe20000000800 */
[----:B------:R-:W-:-:S01]  /*c4c0*/  FADD.FTZ R63, R14, R25 ;  /* 0x000000190e3f7221 */ /* 0x000fc20000010000 */
[-CC-:B------:R-:W-:Y:S01]  /*c4d0*/  FFMA.FTZ R80, R13, R56.reuse, -R12.reuse ;  /* 0x000000380d507223 */ /* 0x180fe2000001080c */
[----:B------:R-:W-:-:S01]  /*c4e0*/  FFMA.FTZ R13, R89, R56, -R12 ;  /* 0x00000038590d7223 */ /* 0x000fc2000001080c */
[----:B------:R-:W-:Y:S01]  /*c4f0*/  FFMA.FTZ R82, R99, R56, -R12 ;  /* 0x0000003863527223 */ /* 0x000fe2000001080c */
[----:B------:R-:W-:-:S01]  /*c500*/  FADD.FTZ R98, R20, R63 ;  /* 0x0000003f14627221 */ /* 0x000fc20000010000 */
[-CC-:B------:R-:W-:Y:S01]  /*c510*/  FFMA.FTZ R15, R93, R56.reuse, -R12.reuse ;  /* 0x000000385d0f7223 */ /* 0x180fe2000001080c */
[----:B------:R-:W-:-:S01]  /*c520*/  FFMA.FTZ R84, R101, R56, -R12 ;  /* 0x0000003865547223 */ /* 0x000fc2000001080c */
[----:B------:R-:W0:Y:S01]  /*c530*/  MUFU.EX2 R78, R78 ;  /* 0x0000004e004e7308 */ /* 0x000e220000000800 */
[----:B------:R-:W-:-:S01]  /*c540*/  FADD.FTZ R98, R39, R98 ;  /* 0x0000006227627221 */ /* 0x000fc20000010000 */
[-CC-:B------:R-:W-:Y:S01]  /*c550*/  FFMA.FTZ R63, R66, R56.reuse, -R12.reuse ;  /* 0x00000038423f7223 */ /* 0x180fe2000001080c */
[----:B------:R-:W-:-:S01]  /*c560*/  FFMA.FTZ R66, R67, R56, -R12 ;  /* 0x0000003843427223 */ /* 0x000fc2000001080c */
[----:B------:R-:W-:Y:S01]  /*c570*/  FFMA.FTZ R37, R107, R56, -R12 ;  /* 0x000000386b257223 */ /* 0x000fe2000001080c */
[----:B------:R-:W-:-:S01]  /*c580*/  FADD.FTZ R89, R21, R98 ;  /* 0x0000006215597221 */ /* 0x000fc20000010000 */
[-CC-:B------:R-:W-:Y:S01]  /*c590*/  FFMA.FTZ R86, R75, R56.reuse, -R12.reuse ;  /* 0x000000384b567223 */ /* 0x180fe2000001080c */
[----:B------:R-:W-:-:S01]  /*c5a0*/  FFMA.FTZ R75, R77, R56, -R12 ;  /* 0x000000384d4b7223 */ /* 0x000fc2000001080c */
[----:B------:R-:W1:Y:S01]  /*c5b0*/  MUFU.EX2 R9, R9 ;  /* 0x0000000900097308 */ /* 0x000e620000000800 */
[----:B------:R-:W-:-:S01]  /*c5c0*/  FADD.FTZ R89, R24, R89 ;  /* 0x0000005918597221 */ /* 0x000fc20000010000 */
[-CC-:B------:R-:W-:Y:S01]  /*c5d0*/  FFMA.FTZ R88, R147, R56.reuse, -R12.reuse ;  /* 0x0000003893587223 */ /* 0x180fe2000001080c */
[----:B------:R-:W-:-:S01]  /*c5e0*/  FFMA.FTZ R77, R79, R56, -R12 ;  /* 0x000000384f4d7223 */ /* 0x000fc2000001080c */
[----:B------:R-:W-:Y:S01]  /*c5f0*/  FFMA.FTZ R90, R149, R56, -R12 ;  /* 0x00000038955a7223 */ /* 0x000fe2000001080c */
[----:B------:R-:W-:-:S01]  /*c600*/  FADD.FTZ R100, R32, R89 ;  /* 0x0000005920647221 */ /* 0x000fc20000010000 */
[-CC-:B------:R-:W-:Y:S01]  /*c610*/  FFMA.FTZ R41, R41, R56.reuse, -R12.reuse ;  /* 0x0000003829297223 */ /* 0x180fe2000001080c */
[----:B------:R-:W-:-:S01]  /*c620*/  FFMA.FTZ R79, R151, R56, -R12 ;  /* 0x00000038974f7223 */ /* 0x000fc2000001080c */
[----:B------:R-:W2:Y:S01]  /*c630*/  MUFU.EX2 R80, R80 ;  /* 0x0000005000507308 */ /* 0x000ea20000000800 */
[----:B0-----:R-:W-:-:S01]  /*c640*/  FADD.FTZ R98, R3, R78 ;  /* 0x0000004e03627221 */ /* 0x001fc20000010000 */
[----:B------:R-:W-:Y:S01]  /*c650*/  FADD.FTZ R89, R91, R100 ;  /* 0x000000645b597221 */ /* 0x000fe20000010000 */
[----:B------:R-:W-:-:S01]  /*c660*/  FFMA.FTZ R92, R83, R56, -R12 ;  /* 0x00000038535c7223 */ /* 0x000fc2000001080c */
[-CC-:B------:R-:W-:Y:S01]  /*c670*/  FFMA.FTZ R83, R153, R56.reuse, -R12.reuse ;  /* 0x0000003899537223 */ /* 0x180fe2000001080c */
[----:B------:R-:W-:-:S01]  /*c680*/  FFMA.FTZ R94, R57, R56, -R12 ;  /* 0x00000038395e7223 */ /* 0x000fc2000001080c */
[----:B------:R-:W-:Y:S01]  /*c690*/  FADD.FTZ R100, R36, R89 ;  /* 0x0000005924647221 */ /* 0x000fe20000010000 */
[----:B------:R-:W-:-:S01]  /*c6a0*/  FFMA.FTZ R57, R155, R56, -R12 ;  /* 0x000000389b397223 */ /* 0x000fc2000001080c */
[----:B------:R-:W0:Y:S01]  /*c6b0*/  MUFU.EX2 R13, R13 ;  /* 0x0000000d000d7308 */ /* 0x000e220000000800 */
[----:B-1----:R-:W-:-:S01]  /*c6c0*/  FADD.FTZ R67, R9, R98 ;  /* 0x0000006209437221 */ /* 0x002fc20000010000 */
[----:B------:R-:W-:Y:S01]  /*c6d0*/  FADD.FTZ R89, R73, R100 ;  /* 0x0000006449597221 */ /* 0x000fe20000010000 */
[----:B------:R-:W-:-:S01]  /*c6e0*/  FFMA.FTZ R43, R43, R56, -R12 ;  /* 0x000000382b2b7223 */ /* 0x000fc2000001080c */
[----:B------:R-:W-:Y:S01]  /*c6f0*/  FFMA.FTZ R40, R40, R56, -R12 ;  /* 0x0000003828287223 */ /* 0x000fe2000001080c */
[----:B------:R-:W-:Y:S01]  /*c700*/  F2FP.SATFINITE.E4M3.F32.PACK_AB_MERGE_C R146, R65, R58, R146 ;  /* 0x0000003a4192723e */ /* 0x000fe20004807092 */
[-CC-:B------:R-:W-:Y:S01]  /*c710*/  FFMA.FTZ R26, R26, R56.reuse, -R12.reuse ;  /* 0x000000381a1a7223 */ /* 0x180fe2000001080c */
[----:B------:R-:W-:-:S01]  /*c720*/  FFMA.FTZ R27, R27, R56, -R12 ;  /* 0x000000381b1b7223 */ /* 0x000fc2000001080c */
[----:B------:R-:W1:Y:S01]  /*c730*/  MUFU.EX2 R82, R82 ;  /* 0x0000005200527308 */ /* 0x000e620000000800 */
[----:B--2---:R-:W-:-:S01]  /*c740*/  FADD.FTZ R98, R80, R67 ;  /* 0x0000004350627221 */ /* 0x004fc20000010000 */
[----:B------:R-:W-:Y:S01]  /*c750*/  F2FP.SATFINITE.E4M3.F32.PACK_AB_MERGE_C R80, R80, R9, RZ ;  /* 0x000000095050723e */ /* 0x000fe200048070ff */
[----:B------:R-:W-:-:S01]  /*c760*/  FFMA.FTZ R28, R28, R56, -R12 ;  /* 0x000000381c1c7223 */ /* 0x000fc2000001080c */
[-CC-:B------:R-:W-:Y:S01]  /*c770*/  FFMA.FTZ R29, R29, R56.reuse, -R12.reuse ;  /* 0x000000381d1d7223 */ /* 0x180fe2000001080c */
[----:B------:R-:W-:-:S01]  /*c780*/  FFMA.FTZ R103, R103, R56, -R12 ;  /* 0x0000003867677223 */ /* 0x000fc2000001080c */
[----:B------:R-:W-:Y:S01]  /*c790*/  F2FP.SATFINITE.E4M3.F32.PACK_AB_MERGE_C R153, R78, R3, R80 ;  /* 0x000000034e99723e */ /* 0x000fe20004807050 */
[----:B------:R-:W-:-:S01]  /*c7a0*/  FFMA.FTZ R31, R31, R56, -R12 ;  /* 0x000000381f1f7223 */ /* 0x000fc2000001080c */
[----:B------:R-:W2:Y:S01]  /*c7b0*/  MUFU.EX2 R15, R15 ;  /* 0x0000000f000f7308 */ /* 0x000ea20000000800 */
[----:B0-----:R-:W-:-:S01]  /*c7c0*/  FADD.FTZ R67, R13, R98 ;  /* 0x000000620d437221 */ /* 0x001fc20000010000 */
[----:B------:R-:W-:Y:S01]  /*c7d0*/  FADD.FTZ R98, R38, R89 ;  /* 0x0000005926627221 */ /* 0x000fe20000010000 */
[----:B------:R-:W-:-:S03]  /*c7e0*/  FFMA.FTZ R35, R35, R56, -R12 ;  /* 0x0000003823237223 */ /* 0x000fc6000001080c */
[----:B------:R-:W-:Y:S02]  /*c7f0*/  FADD.FTZ R89, R95, R98 ;  /* 0x000000625f597221 */ /* 0x000fe40000010000 */
[----:B------:R-:W0:Y:S01]  /*c800*/  MUFU.EX2 R84, R84 ;  /* 0x0000005400547308 */ /* 0x000e220000000800 */
[----:B-1----:R-:W-:-:S01]  /*c810*/  FADD.FTZ R20, R82, R67 ;  /* 0x0000004352147221 */ /* 0x002fc20000010000 */
[----:B------:R-:W-:-:S06]  /*c820*/  FADD.FTZ R38, R44, R89 ;  /* 0x000000592c267221 */ /* 0x000fcc0000010000 */
[----:B------:R-:W1:Y:S01]  /*c830*/  MUFU.EX2 R37, R37 ;  /* 0x0000002500257308 */ /* 0x000e620000000800 */
[----:B--2---:R-:W-:-:S01]  /*c840*/  FADD.FTZ R67, R15, R20 ;  /* 0x000000140f437221 */ /* 0x004fc20000010000 */
[----:B------:R-:W-:-:S06]  /*c850*/  FFMA.FTZ R20, R42, R56, -R12 ;  /* 0x000000382a147223 */ /* 0x000fcc000001080c */
[----:B------:R-:W2:Y:S01]  /*c860*/  MUFU.EX2 R86, R86 ;  /* 0x0000005600567308 */ /* 0x000ea20000000800 */
[----:B0-----:R-:W-:-:S01]  /*c870*/  FADD.FTZ R32, R84, R67 ;  /* 0x0000004354207221 */ /* 0x001fc20000010000 */
[----:B------:R-:W-:-:S04]  /*c880*/  F2FP.SATFINITE.E4M3.F32.PACK_AB_MERGE_C R84, R84, R15, RZ ;  /* 0x0000000f5454723e */ /* 0x000fc800048070ff */
[----:B------:R-:W-:Y:S02]  /*c890*/  F2FP.SATFINITE.E4M3.F32.PACK_AB_MERGE_C R155, R82, R13, R84 ;  /* 0x0000000d529b723e */ /* 0x000fe40004807054 */
[----:B------:R-:W0:Y:S01]  /*c8a0*/  MUFU.EX2 R75, R75 ;  /* 0x0000004b004b7308 */ /* 0x000e220000000800 */
[----:B-1----:R-:W-:-:S07]  /*c8b0*/  FADD.FTZ R25, R37, R32 ;  /* 0x0000002025197221 */ /* 0x002fce0000010000 */
[----:B------:R-:W1:Y:S01]  /*c8c0*/  MUFU.EX2 R88, R88 ;  /* 0x0000005800587308 */ /* 0x000e620000000800 */
[----:B--2---:R-:W-:-:S07]  /*c8d0*/  FADD.FTZ R14, R86, R25 ;  /* 0x00000019560e7221 */ /* 0x004fce0000010000 */
[----:B------:R-:W2:Y:S01]  /*c8e0*/  MUFU.EX2 R77, R77 ;  /* 0x0000004d004d7308 */ /* 0x000ea20000000800 */
[----:B0-----:R-:W-:-:S01]  /*c8f0*/  FADD.FTZ R25, R75, R14 ;  /* 0x0000000e4b197221 */ /* 0x001fc20000010000 */
[----:B------:R-:W-:-:S06]  /*c900*/  FFMA.FTZ R14, R46, R56, -R12 ;  /* 0x000000382e0e7223 */ /* 0x000fcc000001080c */
[----:B------:R0:W-:Y:S01]  /*c910*/  MUFU.EX2 R39, R41 ;  /* 0x0000002900277308 */ /* 0x0001e20000000800 */
[----:B-1----:R-:W-:-:S04]  /*c920*/  F2FP.SATFINITE.E4M3.F32.PACK_AB_MERGE_C R75, R88, R75, RZ ;  /* 0x0000004b584b723e */ /* 0x002fc800048070ff */
[----:B------:R-:W-:-:S03]  /*c930*/  F2FP.SATFINITE.E4M3.F32.PACK_AB_MERGE_C R149, R86, R37, R75 ;  /* 0x000000255695723e */ /* 0x000fc6000480704b */
[----:B------:R-:W1:Y:S01]  /*c940*/  MUFU.EX2 R90, R90 ;  /* 0x0000005a005a7308 */ /* 0x000e620000000800 */
[----:B0-----:R-:W-:-:S04]  /*c950*/  FADD.FTZ R41, R81, R38 ;  /* 0x0000002651297221 */ /* 0x001fc80000010000 */
[----:B------:R-:W-:-:S03]  /*c960*/  FADD.FTZ R24, R48, R41 ;  /* 0x0000002930187221 */ /* 0x000fc60000010000 */
[----:B------:R-:W0:Y:S01]  /*c970*/  MUFU.EX2 R79, R79 ;  /* 0x0000004f004f7308 */ /* 0x000e220000000800 */
[----:B------:R-:W-:-:S01]  /*c980*/  FADD.FTZ R85, R85, R24 ;  /* 0x0000001855557221 */ /* 0x000fc20000010000 */
[----:B------:R-:W-:Y:S01]  /*c990*/  FADD.FTZ R24, R88, R25 ;  /* 0x0000001958187221 */ /* 0x000fe20000010000 */
[----:B------:R-:W-:-:S02]  /*c9a0*/  FFMA.FTZ R25, R47, R56, -R12 ;  /* 0x000000382f197223 */ /* 0x000fc4000001080c */
[----:B------:R-:W-:Y:S01]  /*c9b0*/  FADD.FTZ R32, R52, R85 ;  /* 0x0000005534207221 */ /* 0x000fe20000010000 */
[----:B--2---:R-:W-:-:S02]  /*c9c0*/  FADD.FTZ R41, R77, R24 ;  /* 0x000000184d297221 */ /* 0x004fc40000010000 */
[----:B------:R-:W2:Y:S02]  /*c9d0*/  MUFU.EX2 R92, R92 ;  /* 0x0000005c005c7308 */ /* 0x000ea40000000800 */
[----:B-1----:R-:W-:-:S06]  /*c9e0*/  FADD.FTZ R24, R90, R41 ;  /* 0x000000295a187221 */ /* 0x002fcc0000010000 */
[----:B------:R-:W1:Y:S01]  /*c9f0*/  MUFU.EX2 R83, R83 ;  /* 0x0000005300537308 */ /* 0x000e620000000800 */
[----:B0-----:R-:W-:-:S01]  /*ca00*/  FADD.FTZ R41, R79, R24 ;  /* 0x000000184f297221 */ /* 0x001fc20000010000 */
[----:B------:R-:W-:-:S06]  /*ca10*/  FFMA.FTZ R24, R50, R56, -R12 ;  /* 0x0000003832187223 */ /* 0x000fcc000001080c */
[----:B------:R-:W0:Y:S01]  /*ca20*/  MUFU.EX2 R94, R94 ;  /* 0x0000005e005e7308 */ /* 0x000e220000000800 */
[----:B--2---:R-:W-:-:S04]  /*ca30*/  F2FP.SATFINITE.E4M3.F32.PACK_AB_MERGE_C R79, R92, R79, RZ ;  /* 0x0000004f5c4f723e */ /* 0x004fc800048070ff */
[----:B------:R-:W-:-:S03]  /*ca40*/  F2FP.SATFINITE.E4M3.F32.PACK_AB_MERGE_C R151, R90, R77, R79 ;  /* 0x0000004d5a97723e */ /* 0x000fc6000480704f */
[----:B------:R-:W2:Y:S08]  /*ca50*/  MUFU.EX2 R57, R57 ;  /* 0x0000003900397308 */ /* 0x000eb00000000800 */
[----:B------:R3:W-:Y:S08]  /*ca60*/  MUFU.EX2 R21, R43 ;  /* 0x0000002b00157308 */ /* 0x0007f00000000800 */
[----:B------:R-:W4:Y:S01]  /*ca70*/  MUFU.EX2 R96, R96 ;  /* 0x0000006000607308 */ /* 0x000f220000000800 */
[----:B---3--:R-:W-:-:S01]  /*ca80*/  FADD.FTZ R43, R87, R32 ;  /* 0x00000020572b7221 */ /* 0x008fc20000010000 */
[----:B------:R-:W-:Y:S01]  /*ca90*/  FADD.FTZ R32, R92, R41 ;  /* 0x000000295c207221 */ /* 0x000fe20000010000 */
[----:B------:R-:W-:-:S01]  /*caa0*/  FFMA.FTZ R41, R51, R56, -R12 ;  /* 0x0000003833297223 */ /* 0x000fc2000001080c */
[----:B------:R-:W-:Y:S01]  /*cab0*/  FFMA.FTZ R12, R109, R56, -R12 ;  /* 0x000000386d0c7223 */ /* 0x000fe2000001080c */
[----:B------:R-:W-:-:S01]  /*cac0*/  FADD.FTZ R54, R54, R43 ;  /* 0x0000002b36367221 */ /* 0x000fc20000010000 */
[----:B-1----:R-:W-:-:S02]  /*cad0*/  FADD.FTZ R43, R83, R32 ;  /* 0x00000020532b7221 */ /* 0x002fc40000010000 */
[----:B------:R-:W1:Y:S01]  /*cae0*/  MUFU.EX2 R59, R59 ;  /* 0x0000003b003b7308 */ /* 0x000e620000000800 */
[----:B------:R-:W-:-:S01]  /*caf0*/  FADD.FTZ R61, R61, R54 ;  /* 0x000000363d3d7221 */ /* 0x000fc20000010000 */
[----:B0-----:R-:W-:-:S03]  /*cb00*/  FADD.FTZ R32, R94, R43 ;  /* 0x0000002b5e207221 */ /* 0x001fc60000010000 */
[----:B------:R-:W-:Y:S01]  /*cb10*/  FADD.FTZ R36, R58, R61 ;  /* 0x0000003d3a247221 */ /* 0x000fe20000010000 */
[----:B--2---:R-:W-:-:S02]  /*cb20*/  FADD.FTZ R43, R57, R32 ;  /* 0x00000020392b7221 */ /* 0x004fc40000010000 */
[----:B------:R-:W0:Y:S01]  /*cb30*/  MUFU.EX2 R62, R62 ;  /* 0x0000003e003e7308 */ /* 0x000e220000000800 */
[----:B------:R-:W-:-:S01]  /*cb40*/  FADD.FTZ R65, R65, R36 ;  /* 0x0000002441417221 */ /* 0x000fc20000010000 */
[C---:B----4-:R-:W-:Y:S01]  /*cb50*/  FADD.FTZ R32, R96.reuse, R43 ;  /* 0x0000002b60207221 */ /* 0x050fe20000010000 */
[----:B------:R-:W-:Y:S02]  /*cb60*/  F2FP.SATFINITE.E4M3.F32.PACK_AB_MERGE_C R57, R96, R57, RZ ;  /* 0x000000396039723e */ /* 0x000fe400048070ff */
[----:B------:R-:W-:Y:S02]  /*cb70*/  FADD.FTZ R60, R60, R65 ;  /* 0x000000413c3c7221 */ /* 0x000fe40000010000 */
[----:B------:R-:W-:Y:S01]  /*cb80*/  F2FP.SATFINITE.E4M3.F32.PACK_AB_MERGE_C R145, R94, R83, R57 ;  /* 0x000000535e91723e */ /* 0x000fe20004807039 */
[----:B------:R-:W2:Y:S01]  /*cb90*/  MUFU.EX2 R45, R45 ;  /* 0x0000002d002d7308 */ /* 0x000ea20000000800 */
[----:B-1----:R-:W-:-:S01]  /*cba0*/  FADD.FTZ R43, R59, R32 ;  /* 0x000000203b2b7221 */ /* 0x002fc20000010000 */
[----:B------:R-:W-:-:S06]  /*cbb0*/  FADD.FTZ R69, R69, R60 ;  /* 0x0000003c45457221 */ /* 0x000fcc0000010000 */
[----:B------:R-:W1:Y:S01]  /*cbc0*/  MUFU.EX2 R63, R63 ;  /* 0x0000003f003f7308 */ /* 0x000e620000000800 */
[----:B0-----:R-:W-:-:S07]  /*cbd0*/  FADD.FTZ R32, R62, R43 ;  /* 0x0000002b3e207221 */ /* 0x001fce0000010000 */
[----:B------:R-:W-:Y:S01]  /*cbe0*/  MUFU.EX2 R30, R131 ;  /* 0x00000083001e7308 */ /* 0x000fe20000000800 */
[----:B--2---:R-:W-:-:S07]  /*cbf0*/  F2FP.SATFINITE.E4M3.F32.PACK_AB_MERGE_C R140, R45, R34, RZ ;  /* 0x000000222d8c723e */ /* 0x004fce00048070ff */
        /* <DEDUP_REMOVED lines=9> */
[----:B------:R-:W-:Y:S01]  /*cc90*/  FADD.FTZ R34, R34, R71 ;  /* 0x0000004722227221 */ /* 0x000fe20000010000 */
[----:B------:R-:W-:-:S03]  /*cca0*/  F2FP.SATFINITE.E4M3.F32.PACK_AB_MERGE_C R63, R66, R63, RZ ;  /* 0x0000003f423f723e */ /* 0x000fc600048070ff */
[----:B------:R-:W-:Y:S01]  /*ccb0*/  FADD.FTZ R45, R45, R34 ;  /* 0x000000222d2d7221 */ /* 0x000fe20000010000 */
[----:B------:R-:W-:Y:S01]  /*ccc0*/  F2FP.SATFINITE.E4M3.F32.PACK_AB_MERGE_C R147, R62, R59, R63 ;  /* 0x0000003b3e93723e */ /* 0x000fe2000480703f */
[----:B------:R-:W-:Y:S01]  /*ccd0*/  MUFU.EX2 R68, R68 ;  /* 0x0000004400447308 */ /* 0x000fe20000000800 */
[----:B--2---:R-:W-:-:S04]  /*cce0*/  FADD.FTZ R30, R40, R15 ;  /* 0x0000000f281e7221 */ /* 0x004fc80000010000 */
[----:B------:R-:W-:-:S03]  /*ccf0*/  FADD.FTZ R15, R39, R30 ;  /* 0x0000001e270f7221 */ /* 0x000fc60000010000 */
[----:B------:R-:W1:Y:S01]  /*cd00*/  MUFU.EX2 R53, R53 ;  /* 0x0000003500357308 */ /* 0x000e620000000800 */
[----:B0-----:R-:W-:-:S01]  /*cd10*/  FADD.FTZ R30, R20, R15 ;  /* 0x0000000f141e7221 */ /* 0x001fc20000010000 */
[----:B------:R-:W-:-:S03]  /*cd20*/  F2FP.SATFINITE.E4M3.F32.PACK_AB_MERGE_C R15, R21, R20, RZ ;  /* 0x00000014150f723e */ /* 0x000fc600048070ff */
[----:B------:R-:W-:Y:S01]  /*cd30*/  FADD.FTZ R21, R21, R30 ;  /* 0x0000001e15157221 */ /* 0x000fe20000010000 */
[----:B------:R-:W-:Y:S02]  /*cd40*/  F2FP.SATFINITE.E4M3.F32.PACK_AB_MERGE_C R141, R39, R40, R15 ;  /* 0x00000028278d723e */ /* 0x000fe4000480700f */
[----:B------:R-:W-:Y:S08]  /*cd50*/  MUFU.EX2 R64, R64 ;  /* 0x0000004000407308 */ /* 0x000ff00000000800 */
[----:B------:R-:W0:Y:S01]  /*cd60*/  MUFU.EX2 R49, R49 ;  /* 0x0000003100317308 */ /* 0x000e220000000800 */
[----:B-1----:R-:W-:-:S07]  /*cd70*/  F2FP.SATFINITE.E4M3.F32.PACK_AB_MERGE_C R142, R53, R68, RZ ;  /* 0x00000044358e723e */ /* 0x002fce00048070ff */
        /* <DEDUP_REMOVED lines=8> */
[----:B------:R-:W1:Y:S03]  /*ce00*/  @P6 LDC R21, c[0x0][0x44c] ;  /* 0x00011300ff156b82 */ /* 0x000e660000000800 */
[----:B------:R-:W-:-:S02]  /*ce10*/  FADD.FTZ R53, R53, R68 ;  /* 0x0000004435357221 */ /* 0x000fc40000010000 */
[----:B------:R-:W-:Y:S01]  /*ce20*/  MUFU.EX2 R72, R72 ;  /* 0x0000004800487308 */ /* 0x000fe20000000800 */
[----:B--2---:R-:W-:-:S07]  /*ce30*/  FADD.FTZ R3, R25, R20 ;  /* 0x0000001419037221 */ /* 0x004fce0000010000 */
[----:B------:R-:W2:Y:S01]  /*ce40*/  MUFU.EX2 R97, R97 ;  /* 0x0000006100617308 */ /* 0x000ea20000000800 */
[----:B0-----:R-:W-:-:S07]  /*ce50*/  FADD.FTZ R30, R24, R3 ;  /* 0x00000003181e7221 */ /* 0x001fce0000010000 */
[----:B------:R-:W0:Y:S01]  /*ce60*/  MUFU.EX2 R41, R41 ;  /* 0x0000002900297308 */ /* 0x000e220000000800 */
[----:B-1----:R-:W-:-:S07]  /*ce70*/  @P6 IMAD.HI.U32 R21, R108, R21, RZ ;  /* 0x000000156c156227 */ /* 0x002fce00078e00ff */
[----:B------:R-:W-:Y:S01]  /*ce80*/  MUFU.EX2 R70, R70 ;  /* 0x0000004600467308 */ /* 0x000fe20000000800 */
[----:B--2---:R-:W-:-:S07]  /*ce90*/  F2FP.SATFINITE.E4M3.F32.PACK_AB_MERGE_C R3, R97, R72, RZ ;  /* 0x000000486103723e */ /* 0x004fce00048070ff */
[----:B------:R-:W1:Y:S01]  /*cea0*/  MUFU.EX2 R55, R55 ;  /* 0x0000003700377308 */ /* 0x000e620000000800 */
[C---:B0-----:R-:W-:Y:S01]  /*ceb0*/  F2FP.SATFINITE.E4M3.F32.PACK_AB_MERGE_C R13, R41.reuse, R24, RZ ;  /* 0x00000018290d723e */ /* 0x041fe200048070ff */
[----:B------:R-:W-:Y:S02]  /*cec0*/  FADD.FTZ R41, R41, R30 ;  /* 0x0000001e29297221 */ /* 0x000fe40000010000 */
[----:B------:R-:W0:Y:S01]  /*ced0*/  @P6 LDC R30, c[0x0][0x450] ;  /* 0x00011400ff1e6b82 */ /* 0x000e220000000800 */
[----:B------:R-:W-:-:S03]  /*cee0*/  F2FP.SATFINITE.E4M3.F32.PACK_AB_MERGE_C R143, R25, R14, R13 ;  /* 0x0000000e198f723e */ /* 0x000fc6000480700d */
[----:B------:R-:W2:Y:S08]  /*cef0*/  MUFU.EX2 R26, R26 ;  /* 0x0000001a001a7308 */ /* 0x000eb00000000800 */
[----:B------:R-:W3:Y:S01]  /*cf00*/  MUFU.EX2 R9, R27 ;  /* 0x0000001b00097308 */ /* 0x000ee20000000800 */
[----:B-1----:R-:W-:Y:S01]  /*cf10*/  F2FP.SATFINITE.E4M3.F32.PACK_AB_MERGE_C R136, R55, R70, R3 ;  /* 0x000000463788723e */ /* 0x002fe20004807003 */
[----:B------:R-:W-:-:S04]  /*cf20*/  FADD.FTZ R70, R70, R53 ;  /* 0x0000003546467221 */ /* 0x000fc80000010000 */
[----:B------:R-:W-:Y:S02]  /*cf30*/  FADD.FTZ R55, R55, R70 ;  /* 0x0000004637377221 */ /* 0x000fe40000010000 */
[----:B------:R-:W1:Y:S01]  /*cf40*/  MUFU.EX2 R28, R28 ;  /* 0x0000001c001c7308 */ /* 0x000e620000000800 */
[----:B--2---:R-:W-:-:S01]  /*cf50*/  FADD.FTZ R24, R26, R41 ;  /* 0x000000291a187221 */ /* 0x004fc20000010000 */
[----:B------:R-:W-:-:S04]  /*cf60*/  FADD.FTZ R72, R72, R55 ;  /* 0x0000003748487221 */ /* 0x000fc80000010000 */
[----:B------:R-:W-:Y:S02]  /*cf70*/  FADD.FTZ R97, R97, R72 ;  /* 0x0000004861617221 */ /* 0x000fe40000010000 */
[----:B------:R-:W-:Y:S01]  /*cf80*/  MUFU.EX2 R33, R33 ;  /* 0x0000002100217308 */ /* 0x000fe20000000800 */
[----:B---3--:R-:W-:-:S07]  /*cf90*/  FADD.FTZ R3, R9, R24 ;  /* 0x0000001809037221 */ /* 0x008fce0000010000 */
[----:B------:R-:W2:Y:S01]  /*cfa0*/  MUFU.EX2 R76, R76 ;  /* 0x0000004c004c7308 */ /* 0x000ea20000000800 */
[----:B-1----:R-:W-:-:S07]  /*cfb0*/  FADD.FTZ R14, R28, R3 ;  /* 0x000000031c0e7221 */ /* 0x002fce0000010000 */
[----:B------:R-:W-:Y:S08]  /*cfc0*/  MUFU.EX2 R74, R74 ;  /* 0x0000004a004a7308 */ /* 0x000ff00000000800 */
[----:B------:R-:W1:Y:S01]  /*cfd0*/  MUFU.EX2 R111, R111 ;  /* 0x0000006f006f7308 */ /* 0x000e620000000800 */
[----:B--2---:R-:W-:-:S07]  /*cfe0*/  F2FP.SATFINITE.E4M3.F32.PACK_AB_MERGE_C R3, R76, R33, RZ ;  /* 0x000000214c03723e */ /* 0x004fce00048070ff */
[----:B------:R-:W2:Y:S08]  /*cff0*/  MUFU.EX2 R29, R29 ;  /* 0x0000001d001d7308 */ /* 0x000eb00000000800 */
[----:B------:R-:W3:Y:S01]  /*d000*/  MUFU.EX2 R103, R103 ;  /* 0x0000006700677308 */ /* 0x000ee20000000800 */
[----:B-1----:R-:W-:Y:S01]  /*d010*/  F2FP.SATFINITE.E4M3.F32.PACK_AB_MERGE_C R138, R111, R74, R3 ;  /* 0x0000004a6f8a723e */ /* 0x002fe20004807003 */
[----:B------:R-:W-:-:S04]  /*d020*/  FADD.FTZ R74, R74, R97 ;  /* 0x000000614a4a7221 */ /* 0x000fc80000010000 */
[----:B------:R-:W-:Y:S02]  /*d030*/  FADD.FTZ R74, R111, R74 ;  /* 0x0000004a6f4a7221 */ /* 0x000fe40000010000 */
[----:B------:R-:W1:Y:S01]  /*d040*/  MUFU.EX2 R20, R31 ;  /* 0x0000001f00147308 */ /* 0x000e620000000800 */
[----:B--2---:R-:W-:Y:S01]  /*d050*/  F2FP.SATFINITE.E4M3.F32.PACK_AB_MERGE_C R28, R29, R28, RZ ;  /* 0x0000001c1d1c723e */ /* 0x004fe200048070ff */
[----:B------:R-:W-:Y:S01]  /*d060*/  FADD.FTZ R33, R33, R74 ;  /* 0x0000004a21217221 */ /* 0x000fe20000010000 */
[----:B------:R-:W-:-:S02]  /*d070*/  FADD.FTZ R14, R29, R14 ;  /* 0x0000000e1d0e7221 */ /* 0x000fc40000010000 */
[----:B------:R-:W-:Y:S01]  /*d080*/  F2FP.SATFINITE.E4M3.F32.PACK_AB_MERGE_C R137, R9, R26, R28 ;  /* 0x0000001a0989723e */ /* 0x000fe2000480701c */
[----:B------:R-:W-:Y:S01]  /*d090*/  IMAD.MOV.U32 R9, RZ, RZ, R108 ;  /* 0x000000ffff097224 */ /* 0x000fe200078e006c */
[----:B0-----:R-:W-:Y:S01]  /*d0a0*/  @P6 SHF.R.U32.HI R9, RZ, R30, R21 ;  /* 0x0000001eff096219 */ /* 0x001fe20000011615 */
[----:B------:R-:W0:Y:S01]  /*d0b0*/  MUFU.EX2 R35, R35 ;  /* 0x0000002300237308 */ /* 0x000e220000000800 */
[----:B------:R-:W-:Y:S01]  /*d0c0*/  ISETP.GE.AND P6, PT, R11, 0x1, PT ;  /* 0x000000010b00780c */ /* 0x000fe20003fc6270 */
[----:B---3--:R-:W-:-:S02]  /*d0d0*/  FADD.FTZ R3, R103, R14 ;  /* 0x0000000e67037221 */ /* 0x008fc40000010000 */
[----:B------:R-:W-:Y:S02]  /*d0e0*/  IMAD.IADD R13, R104, 0x1, R9 ;  /* 0x00000001680d7824 */ /* 0x000fe400078e0209 */
[----:B------:R-:W-:Y:S02]  /*d0f0*/  FADD.FTZ R9, R76, R33 ;  /* 0x000000214c097221 */ /* 0x000fe40000010000 */
[----:B------:R-:W2:Y:S01]  /*d100*/  MUFU.EX2 R12, R12 ;  /* 0x0000000c000c7308 */ /* 0x000ea20000000800 */
[----:B-1----:R-:W-:-:S02]  /*d110*/  FADD.FTZ R14, R20, R3 ;  /* 0x00000003140e7221 */ /* 0x002fc40000010000 */
[----:B------:R1:W-:Y:S01]  /*d120*/  STL [R1], R9 ;  /* 0x0000000901007387 */ /* 0x0003e20000100800 */
[----:B------:R-:W-:Y:S02]  /*d130*/  IMAD.IADD R10, R13, 0x1, R10 ;  /* 0x000000010d0a7824 */ /* 0x000fe400078e020a */
[----:B0-----:R-:W-:Y:S01]  /*d140*/  FADD.FTZ R21, R35, R14 ;  /* 0x0000000e23157221 */ /* 0x001fe20000010000 */
[----:B--2---:R-:W-:-:S03]  /*d150*/  F2FP.SATFINITE.E4M3.F32.PACK_AB_MERGE_C R3, R12, R35, RZ ;  /* 0x000000230c03723e */ /* 0x004fc600048070ff */
[----:B------:R-:W-:Y:S01]  /*d160*/  FADD.FTZ R21, R12, R21 ;  /* 0x000000150c157221 */ /* 0x000fe20000010000 */
[----:B------:R-:W-:Y:S01]  /*d170*/  F2FP.SATFINITE.E4M3.F32.PACK_AB_MERGE_C R139, R20, R103, R3 ;  /* 0x00000067148b723e */ /* 0x000fe20004807003 */
[----:B------:R-:W-:Y:S01]  /*d180*/  VIADD R3, R105, 0xfffffffe ;  /* 0xfffffffe69037836 */ /* 0x000fe20000000000 */
[----:B-1----:R-:W-:Y:S06]  /*d190*/  @!P6 BRA `(.L_x_1485) ;  /* 0x000000000048e947 */ /* 0x002fec0003800000 */
        /* <DEDUP_REMOVED lines=11> */
.L_x_1487:
[----:B------:R-:W-:-:S13]  /*d250*/  ISETP.NE.AND P1, PT, R11, 0x1, PT ;  /* 0x000000010b00780c */ /* 0x000fda0003f25270 */
[----:B------:R-:W0:Y:S02]  /*d260*/  @P1 LDC.64 R12, c[0x0][0x9e8] ;  /* 0x00027a00ff0c1b82 */ /* 0x000e240000000a00 */
[----:B0-----:R-:W-:-:S05]  /*d270*/  @P1 IMAD.HI.U32 R12, R9, R12, RZ ;  /* 0x0000000c090c1227 */ /* 0x001fca00078e00ff */
[----:B------:R-:W-:-:S07]  /*d280*/  @P1 SHF.R.U32.HI R9, RZ, R13, R12 ;  /* 0x0000000dff091219 */ /* 0x000fce000001160c */
.L_x_1488:
[----:B------:R-:W-:Y:S05]  /*d290*/  BSYNC B0 ;  /* 0x0000000000007941 */ /* 0x000fea0003800000 */
.L_x_1486:
[----:B------:R-:W-:-:S05]  /*d2a0*/  IMAD R9, R9, R11, R11 ;  /* 0x0000000b09097224 */ /* 0x000fca00078e020b */
[----:B------:R-:W-:-:S07]  /*d2b0*/  VIMNMX R10, R10, R9, PT ;  /* 0x000000090a0a7248 */ /* 0x000fce0003fe0100 */
.L_x_1485:
[----:B------:R-:W2:Y:S01]  /*d2c0*/  LDL R11, [R1+0x44] ;  /* 0x00004400010b7983 */ /* 0x000ea20000100800 */
[----:B------:R-:W-:Y:S01]  /*d2d0*/  IMAD.HI R10, R10, 0x66666667, RZ ;  /* 0x666666670a0a7827 */ /* 0x000fe200078e02ff */
[----:B------:R-:W-:Y:S01]  /*d2e0*/  ULDC UR40, c[0x0][0x9e4] ;  /* 0x0002790000287ab9 */ /* 0x000fe20000000800 */
[----:B------:R-:W-:Y:S01]  /*d2f0*/  ULDC UR37, c[0x0][0x9e4] ;  /* 0x0002790000257ab9 */ /* 0x000fe20000000800 */
[----:B------:R-:W-:Y:S01]  /*d300*/  ULDC UR36, c[0x0][0x988] ;  /* 0x0002620000247ab9 */ /* 0x000fe20000000800 */
[----:B------:R-:W-:Y:S01]  /*d310*/  ULDC UR39, c[0x0][0x988] ;  /* 0x0002620000277ab9 */ /* 0x000fe20000000800 */
[----:B------:R-:W-:Y:S01]  /*d320*/  SHF.R.U32.HI R9, RZ, 0x1f, R10 ;  /* 0x0000001fff097819 */ /* 0x000fe2000001160a */
[----:B------:R-:W-:Y:S01]  /*d330*/  ULDC UR38, c[0x0][0x988] ;  /* 0x0002620000267ab9 */ /* 0x000fe20000000800 */
[----:B------:R-:W-:Y:S01]  /*d340*/  ULDC UR42, c[0x0][0x9e0] ;  /* 0x00027800002a7ab9 */ /* 0x000fe20000000800 */
[----:B------:R-:W-:Y:S01]  /*d350*/  ULDC UR41, c[0x0][0x9e0] ;  /* 0x0002780000297ab9 */ /* 0x000fe20000000800 */
[----:B------:R-:W-:Y:S01]  /*d360*/  LEA.HI.SX32 R9, R10, R9, 0x1a ;  /* 0x000000090a097211 */ /* 0x000fe200078fd2ff */
[----:B------:R-:W-:Y:S01]  /*d370*/  BSSY B1, `(.L_x_1489) ;  /* 0x00004e7000017945 */ /* 0x000fe20003800000 */
        /* <DEDUP_REMOVED lines=16> */
[----:B--2---:R-:W-:-:S04]  /*d480*/  VIMNMX R11, R11, R9, !PT ;  /* 0x000000090b0b7248 */ /* 0x004fc80007fe0100 */
[----:B------:R-:W-:Y:S01]  /*d490*/  ISETP.GE.AND P1, PT, R3, R11, PT ;  /* 0x0000000b0300720c */ /* 0x000fe20003f26270 */
[----:B------:R0:W-:-:S12]  /*d4a0*/  STL [R1+0x30], R11 ;  /* 0x0000300b01007387 */ /* 0x0001d80000100800 */
[----:B0-----:R-:W-:Y:S05]  /*d4b0*/  @!P1 BRA `(.L_x_1490) ;  /* 0x0000004c00489947 */ /* 0x001fea0003800000 */
[----:B------:R-:W-:Y:S01]  /*d4c0*/  BSSY B0, `(.L_x_1491) ;  /* 0x00004cd000007945 */ /* 0x000fe20003800000 */
[----:B------:R-:W-:-:S07]  /*d4d0*/  IMAD.MOV.U32 R55, RZ, RZ, RZ ;  /* 0x000000ffff377224 */ /* 0x000fce00078e00ff */
.L_x_1512:
[----:B------:R-:W-:-:S05]  /*d4e0*/  VIADD R9, R23, 0x1 ;  /* 0x0000000117097836 */ /* 0x000fca0000000000 */
[----:B------:R-:W-:-:S04]  /*d4f0*/  ISETP.NE.AND P1, PT, R9, 0x2, PT ;  /* 0x000000020900780c */ /* 0x000fc80003f25270 */
[----:B------:R-:W-:Y:S02]  /*d500*/  SEL R11, RZ, 0x1, P1 ;  /* 0x00000001ff0b7807 */ /* 0x000fe40000800000 */
[----:B------:R-:W-:Y:S02]  /*d510*/  SEL R9, R9, RZ, P1 ;  /* 0x000000ff09097207 */ /* 0x000fe40000800000 */
[----:B------:R-:W-:Y:S01]  /*d520*/  LOP3.LUT R20, R156, R11, RZ, 0x3c, !PT ;  /* 0x0000000b9c147212 */ /* 0x000fe200078e3cff */
[----:B------:R-:W-:Y:S06]  /*d530*/  @!P0 BRA `(.L_x_1492) ;  /* 0x0000000000048947 */ /* 0x000fec0003800000 */
[----:B------:R-:W-:Y:S01]  /*d540*/  BPT.TRAP 0x1 ;  /* 0x000000040000795c */ /* 0x000fe20000300000 */
.L_x_1492:
[----:B------:R-:W-:Y:S01]  /*d550*/  IMAD R14, R9, 0x8, R22 ;  /* 0x00000008090e7824 */ /* 0x000fe200078e0216 */
[----:B------:R-:W-:-:S04]  /*d560*/  SHF.L.U32 R11, R20, 0x1f, RZ ;  /* 0x0000001f140b7819 */ /* 0x000fc800000006ff */
[----:B------:R0:W1:Y:S01]  /*d570*/  SYNCS.PHASECHK.TRANS64.TRYWAIT P1, [R14+URZ+0x13230], R11 ;  /* 0x0132300b0e0075a7 */ /* 0x000062000802017f */
[----:B------:R-:W-:Y:S05]  /*d580*/  @!P0 BRA `(.L_x_1493) ;  /* 0x0000000000048947 */ /* 0x000fea0003800000 */
[----:B------:R-:W-:Y:S01]  /*d590*/  BPT.TRAP 0x1 ;  /* 0x000000040000795c */ /* 0x000fe20000300000 */
.L_x_1493:
[----:B------:R-:W2:Y:S01]  /*d5a0*/  LDL R10, [R1+0x4] ;  /* 0x00000400010a7983 */ /* 0x000ea20000100800 */
[----:B------:R-:W-:Y:S01]  /*d5b0*/  BSSY B2, `(.L_x_1494) ;  /* 0x0000007000027945 */ /* 0x000fe20003800000 */
[----:B--2---:R-:W-:-:S04]  /*d5c0*/  IMAD R15, R9, 0x280, R10 ;  /* 0x00000280090f7824 */ /* 0x004fc800078e020a */
[C---:B------:R-:W-:Y:S02]  /*d5d0*/  VIADD R12, R15.reuse, 0x80 ;  /* 0x000000800f0c7836 */ /* 0x040fe40000000000 */
[----:B------:R-:W-:Y:S01]  /*d5e0*/  VIADD R56, R15, 0x100 ;  /* 0x000001000f387836 */ /* 0x000fe20000000000 */
[----:B-1----:R-:W-:Y:S06]  /*d5f0*/  @P1 BRA `(.L_x_1495) ;  /* 0x0000000000081947 */ /* 0x002fec0003800000 */
[----:B------:R-:W1:Y:S02]  /*d600*/  SYNCS.PHASECHK.TRANS64.TRYWAIT P1, [R14+URZ+0x13230], R11 ;  /* 0x0132300b0e0075a7 */ /* 0x000e64000802017f */
[----:B-1----:R-:W-:Y:S05]  /*d610*/  @!P1 BRA `(.L_x_1496) ;  /* 0x0000017400f89947 */ /* 0x002fea0003800000 */
.L_x_1495:
[----:B------:R-:W-:Y:S05]  /*d620*/  BSYNC B2 ;  /* 0x0000000000027941 */ /* 0x000fea0003800000 */
.L_x_1494:
[----:B------:R-:W-:Y:S01]  /*d630*/  IMAD.MOV.U32 R10, RZ, RZ, R15 ;  /* 0x000000ffff0a7224 */ /* 0x000fe200078e000f */
[----:B------:R-:W-:Y:S01]  /*d640*/  R2UR UR12, R4 ;  /* 0x00000000040c72ca */ /* 0x000fe200000e0000 */
[----:B01----:R-:W-:Y:S01]  /*d650*/  IMAD.MOV.U32 R11, RZ, RZ, -0x7fffffe0 ;  /* 0x80000020ff0b7424 */ /* 0x003fe200078e00ff */
[----:B------:R-:W-:Y:S01]  /*d660*/  R2UR UR13, R5 ;  /* 0x00000000050d72ca */ /* 0x000fe200000e0000 */
[----:B------:R-:W-:Y:S01]  /*d670*/  WARPGROUP.ARRIVE ;  /* 0x00000000000079c5 */ /* 0x000fe20000000000 */
[----:B------:R-:W-:Y:S01]  /*d680*/  R2UR UR14, R10 ;  /* 0x000000000a0e72ca */ /* 0x000fe200000e0000 */
[----:B------:R-:W-:Y:S01]  /*d690*/  IMAD.MOV.U32 R13, RZ, RZ, -0x7fffffe0 ;  /* 0x80000020ff0d7424 */ /* 0x000fe200078e00ff */
[----:B------:R-:W-:Y:S01]  /*d6a0*/  R2UR UR15, R11 ;  /* 0x000000000b0f72ca */ /* 0x000fe200000e0000 */
[----:B------:R-:W-:Y:S01]  /*d6b0*/  IMAD.MOV.U32 R10, RZ, RZ, R56 ;  /* 0x000000ffff0a7224 */ /* 0x000fe200078e0038 */
[----:B------:R-:W-:Y:S01]  /*d6c0*/  R2UR UR22, R12 ;  /* 0x000000000c1672ca */ /* 0x000fe200000e0000 */
[----:B------:R-:W-:Y:S01]  /*d6d0*/  VIADD R12, R15, 0x180 ;  /* 0x000001800f0c7836 */ /* 0x000fe20000000000 */
[----:B------:R-:W-:Y:S01]  /*d6e0*/  R2UR UR23, R13 ;  /* 0x000000000d1772ca */ /* 0x000fe200000e0000 */
[----:B------:R-:W-:Y:S01]  /*d6f0*/  VIADD R56, R15, 0x182 ;  /* 0x000001820f387836 */ /* 0x000fe20000000000 */
[----:B------:R-:W-:Y:S01]  /*d700*/  R2UR UR20, R4 ;  /* 0x00000000041472ca */ /* 0x000fe200000e0000 */
[----:B------:R-:W-:Y:S01]  /*d710*/  IMAD.MOV.U32 R57, RZ, RZ, -0x7fffffe0 ;  /* 0x80000020ff397424 */ /* 0x000fe200078e00ff */
[----:B------:R-:W-:-:S02]  /*d720*/  R2UR UR21, R5 ;  /* 0x00000000051572ca */ /* 0x000fc400000e0000 */
[----:B------:R-:W-:Y:S01]  /*d730*/  R2UR UR26, R10 ;  /* 0x000000000a1a72ca */ /* 0x000fe200000e0000 */
[----:B------:R-:W-:Y:S01]  /*d740*/  VIADD R10, R15, 0x200 ;  /* 0x000002000f0a7836 */ /* 0x000fe20000000000 */
[----:B------:R-:W-:Y:S01]  /*d750*/  R2UR UR27, R11 ;  /* 0x000000000b1b72ca */ /* 0x000fe200000e0000 */
[----:B------:R-:W-:Y:S01]  /*d760*/  QGMMA.64x32x32.F32.E4M3.E4M3 R120, gdesc[UR12], RZ, !UPT, gsb0 ;  /* 0x006000000c7879f3 */ /* 0x000fe2000c0008ff */
[----:B------:R-:W-:Y:S02]  /*d770*/  R2UR UR24, R4 ;  /* 0x00000000041872ca */ /* 0x000fe400000e0000 */
[----:B------:R-:W-:Y:S02]  /*d780*/  R2UR UR25, R5 ;  /* 0x00000000051972ca */ /* 0x000fe400000e0000 */
[----:B------:R-:W-:Y:S01]  /*d790*/  R2UR UR10, R12 ;  /* 0x000000000c0a72ca */ /* 0x000fe200000e0000 */
[----:B------:R-:W-:Y:S01]  /*d7a0*/  VIADD R12, R15, 0x2 ;  /* 0x000000020f0c7836 */ /* 0x000fe20000000000 */
[----:B------:R-:W-:-:S02]  /*d7b0*/  R2UR UR11, R13 ;  /* 0x000000000d0b72ca */ /* 0x000fc400000e0000 */
[----:B------:R-:W-:Y:S02]  /*d7c0*/  R2UR UR8, R4 ;  /* 0x00000000040872ca */ /* 0x000fe400000e0000 */
[----:B------:R-:W-:Y:S02]  /*d7d0*/  R2UR UR9, R5 ;  /* 0x00000000050972ca */ /* 0x000fe400000e0000 */
[----:B------:R-:W-:Y:S01]  /*d7e0*/  R2UR UR6, R10 ;  /* 0x000000000a0672ca */ /* 0x000fe200000e0000 */
[----:B------:R-:W-:Y:S01]  /*d7f0*/  VIADD R10, R15, 0x82 ;  /* 0x000000820f0a7836 */ /* 0x000fe20000000000 */
[----:B------:R-:W-:Y:S01]  /*d800*/  R2UR UR7, R11 ;  /* 0x000000000b0772ca */ /* 0x000fe200000e0000 */
[----:B------:R-:W-:Y:S01]  /*d810*/  IMAD.MOV.U32 R11, RZ, RZ, -0x7fffffe0 ;  /* 0x80000020ff0b7424 */ /* 0x000fe200078e00ff */
[----:B------:R-:W-:Y:S02]  /*d820*/  R2UR UR4, R4 ;  /* 0x00000000040472ca */ /* 0x000fe400000e0000 */
[----:B------:R-:W-:-:S02]  /*d830*/  R2UR UR5, R5 ;  /* 0x00000000050572ca */ /* 0x000fc400000e0000 */
[----:B------:R-:W-:Y:S01]  /*d840*/  R2UR UR18, R12 ;  /* 0x000000000c1272ca */ /* 0x000fe200000e0000 */
[----:B------:R-:W-:Y:S01]  /*d850*/  VIADD R12, R15, 0x102 ;  /* 0x000001020f0c7836 */ /* 0x000fe20000000000 */
[----:B------:R-:W-:Y:S01]  /*d860*/  R2UR UR19, R13 ;  /* 0x000000000d1372ca */ /* 0x000fe200000e0000 */
[----:B------:R-:W-:Y:S01]  /*d870*/  IMAD.MOV.U32 R13, RZ, RZ, -0x7fffffe0 ;  /* 0x80000020ff0d7424 */ /* 0x000fe200078e00ff */
[----:B------:R-:W-:Y:S02]  /*d880*/  R2UR UR16, R6 ;  /* 0x00000000061072ca */ /* 0x000fe400000e0000 */
[----:B------:R-:W-:Y:S02]  /*d890*/  R2UR UR17, R7 ;  /* 0x00000000071172ca */ /* 0x000fe400000e0000 */
[----:B------:R-:W-:Y:S01]  /*d8a0*/  R2UR UR14, R10 ;  /* 0x000000000a0e72ca */ /* 0x000fe200000e0000 */
[----:B------:R-:W-:Y:S01]  /*d8b0*/  VIADD R10, R15, 0x202 ;  /* 0x000002020f0a7836 */ /* 0x000fe20000000000 */
[----:B------:R-:W-:Y:S01]  /*d8c0*/  R2UR UR15, R11 ;  /* 0x000000000b0f72ca */ /* 0x000fe200000e0000 */
[----:B------:R-:W-:Y:S01]  /*d8d0*/  IMAD.MOV.U32 R11, RZ, RZ, -0x7fffffe0 ;  /* 0x80000020ff0b7424 */ /* 0x000fe200078e00ff */
[----:B------:R-:W-:-:S02]  /*d8e0*/  R2UR UR12, R6 ;  /* 0x00000000060c72ca */ /* 0x000fc400000e0000 */
        /* <DEDUP_REMOVED lines=43> */
.L_x_1497:
[----:B------:R-:W-:Y:S01]  /*dba0*/  SHF.L.U32 R10, R156, 0x1f, RZ ;  /* 0x0000001f9c0a7819 */ /* 0x000fe200000006ff */
[----:B------:R-:W-:-:S04]  /*dbb0*/  IMAD R15, R23, 0x8, R22 ;  /* 0x00000008170f7824 */ /* 0x000fc800078e0216 */
[----:B------:R0:W1:Y:S01]  /*dbc0*/  SYNCS.PHASECHK.TRANS64.TRYWAIT P1, [R15+URZ+0x13250], R10 ;  /* 0x0132500a0f0075a7 */ /* 0x000062000802017f */
[----:B------:R-:W-:Y:S05]  /*dbd0*/  @!P0 BRA `(.L_x_1498) ;  /* 0x0000000000048947 */ /* 0x000fea0003800000 */
[----:B------:R-:W-:Y:S01]  /*dbe0*/  BPT.TRAP 0x1 ;  /* 0x000000040000795c */ /* 0x000fe20000300000 */
.L_x_1498:
[----:B------:R-:W-:Y:S04]  /*dbf0*/  BSSY B2, `(.L_x_1499) ;  /* 0x0000004000027945 */ /* 0x000fe80003800000 */
[----:B-1----:R-:W-:Y:S05]  /*dc00*/  @P1 BRA `(.L_x_1500) ;  /* 0x0000000000081947 */ /* 0x002fea0003800000 */
[----:B------:R-:W1:Y:S02]  /*dc10*/  SYNCS.PHASECHK.TRANS64.TRYWAIT P1, [R15+URZ+0x13250], R10 ;  /* 0x0132500a0f0075a7 */ /* 0x000e64000802017f */
[----:B-1----:R-:W-:Y:S05]  /*dc20*/  @!P1 BRA `(.L_x_1501) ;  /* 0x0000017000889947 */ /* 0x002fea0003800000 */
.L_x_1500:
[----:B------:R-:W-:Y:S05]  /*dc30*/  BSYNC B2 ;  /* 0x0000000000027941 */ /* 0x000fea0003800000 */
.L_x_1499:
[----:B01----:R-:W-:Y:S01]  /*dc40*/  VIADD R10, R22, 0x1000 ;  /* 0x00001000160a7836 */ /* 0x003fe20000000000 */
[----:B------:R-:W-:Y:S01]  /*dc50*/  WARPGROUP.ARRIVE ;  /* 0x00000000000079c5 */ /* 0x000fe20000000000 */
[----:B------:R-:W-:Y:S02]  /*dc60*/  IMAD.MOV.U32 R11, RZ, RZ, -0x3ffffff0 ;  /* 0xc0000010ff0b7424 */ /* 0x000fe400078e00ff */
[----:B------:R-:W-:Y:S01]  /*dc70*/  IMAD.MOV.U32 R13, RZ, RZ, -0x3ffffff0 ;  /* 0xc0000010ff0d7424 */ /* 0x000fe200078e00ff */
[----:B------:R-:W-:Y:S02]  /*dc80*/  SHF.R.U32.HI R10, RZ, 0x4, R10 ;  /* 0x00000004ff0a7819 */ /* 0x000fe4000001160a */
[----:B------:R-:W-:Y:S01]  /*dc90*/  R2UR UR7, R11 ;  /* 0x000000000b0772ca */ /* 0x000fe200000e0000 */
[----:B------:R-:W-:Y:S01]  /*dca0*/  IMAD.MOV.U32 R11, RZ, RZ, -0x3ffffff0 ;  /* 0xc0000010ff0b7424 */ /* 0x000fe200078e00ff */
[----:B------:R-:W-:-:S04]  /*dcb0*/  LOP3.LUT R10, R10, 0x3fff, RZ, 0xc0, !PT ;  /* 0x00003fff0a0a7812 */ /* 0x000fc800078ec0ff */
[----:B------:R-:W-:-:S05]  /*dcc0*/  LOP3.LUT R10, R10, 0x10000, RZ, 0xfc, !PT ;  /* 0x000100000a0a7812 */ /* 0x000fca00078efcff */
[----:B------:R-:W-:-:S04]  /*dcd0*/  IMAD R10, R23, 0x280, R10 ;  /* 0x00000280170a7824 */ /* 0x000fc800078e020a */
[C---:B------:R-:W-:Y:S01]  /*dce0*/  VIADD R12, R10.reuse, 0x80 ;  /* 0x000000800a0c7836 */ /* 0x040fe20000000000 */
[----:B------:R-:W-:-:S13]  /*dcf0*/  R2UR UR6, R10 ;  /* 0x000000000a0672ca */ /* 0x000fda00000e0000 */
        /* <DEDUP_REMOVED lines=8> */
[----:B------:R-:W-:Y:S01]  /*dd80*/  R2UR UR6, R12 ;  /* 0x000000000c0672ca */ /* 0x000fe200000e0000 */
[C---:B------:R-:W-:Y:S01]  /*dd90*/  VIADD R12, R10.reuse, 0x180 ;  /* 0x000001800a0c7836 */ /* 0x040fe20000000000 */
[----:B------:R-:W-:Y:S01]  /*dda0*/  R2UR UR7, R13 ;  /* 0x000000000d0772ca */ /* 0x000fe200000e0000 */
[----:B------:R-:W-:Y:S02]  /*ddb0*/  IMAD.MOV.U32 R13, RZ, RZ, -0x3ffffff0 ;  /* 0xc0000010ff0d7424 */ /* 0x000fe400078e00ff */
        /* <DEDUP_REMOVED lines=17> */
.L_x_1502:
[----:B------:R-:W2:Y:S01]  /*ded0*/  LDL R13, [R1+0x2c] ;  /* 0x00002c00010d7983 */ /* 0x000ea20000100800 */
[----:B------:R-:W0:Y:S03]  /*dee0*/  LDC R11, c[0x0][0x448] ;  /* 0x00011200ff0b7b82 */ /* 0x000e260000000800 */
[----:B------:R-:W2:Y:S04]  /*def0*/  LDL R10, [R1+0x40] ;  /* 0x00004000010a7983 */ /* 0x000ea80000100800 */
[----:B------:R-:W3:Y:S04]  /*df00*/  LDL R141, [R1+0x1c] ;  /* 0x00001c00018d7983 */ /* 0x000ee80000100800 */
[----:B------:R-:W4:Y:S04]  /*df10*/  LDL R136, [R1+0x3c] ;  /* 0x00003c0001887983 */ /* 0x000f280000100800 */
[----:B------:R-:W5:Y:S04]  /*df20*/  LDL R143, [R1+0x14] ;  /* 0x00001400018f7983 */ /* 0x000f680000100800 */
[----:B------:R-:W5:Y:S01]  /*df30*/  LDL R142, [R1+0x10] ;  /* 0x00001000018e7983 */ /* 0x000f620000100800 */
[----:B0-----:R-:W-:-:S13]  /*df40*/  ISETP.NE.AND P1, PT, R11, 0x1, PT ;  /* 0x000000010b00780c */ /* 0x001fda0003f25270 */
[----:B------:R-:W0:Y:S08]  /*df50*/  @P1 LDC R12, c[0x0][0x44c] ;  /* 0x00011300ff0c1b82 */ /* 0x000e300000000800 */
[----:B------:R-:W1:Y:S01]  /*df60*/  @P1 LDC R11, c[0x0][0x450] ;  /* 0x00011400ff0b1b82 */ /* 0x000e620000000800 */
[----:B------:R-:W-:Y:S02]  /*df70*/  VIADD R14, R14, 0x13240 ;  /* 0x000132400e0e7836 */ /* 0x000fe40000000000 */
        /* <DEDUP_REMOVED lines=83> */
[----:B------:R-:W4:Y:S01]  /*e4b0*/  MUFU.TANH R89, R89 ;  /* 0x0000005900597308 */ /* 0x000f220000002400 */
[----:B--2---:R-:W-:-:S04]  /*e4c0*/  IMAD.IADD R10, R10, 0x1, R13 ;  /* 0x000000010a0a7824 */ /* 0x004fc800078e020d */
[----:B0-----:R-:W-:Y:S01]  /*e4d0*/  @P1 IMAD.HI.U32 R12, R10, R12, RZ ;  /* 0x0000000c0a0c1227 */ /* 0x001fe200078e00ff */
[----:B---3--:R-:W-:-:S03]  /*e4e0*/  PRMT R14, R141, 0x654, R14 ;  /* 0x000006548d0e7816 */ /* 0x008fc6000000000e */
[C---:B------:R-:W-:Y:S01]  /*e4f0*/  FMUL.FTZ R13, R2.reuse, R122 ;  /* 0x0000007a020d7220 */ /* 0x040fe20000410000 */
[----:B-1----:R-:W-:Y:S01]  /*e500*/  @P1 SHF.R.U32.HI R10, RZ, R11, R12 ;  /* 0x0000000bff0a1219 */ /* 0x002fe2000001160c */
[C---:B------:R-:W-:Y:S01]  /*e510*/  FMUL.FTZ R122, R2.reuse, R126 ;  /* 0x0000007e027a7220 */ /* 0x040fe20000410000 */
[----:B------:R0:W-:Y:S01]  /*e520*/  SYNCS.ARRIVE.TRANS64.RED.A1T0 RZ, [R14+URZ], RZ ;  /* 0x000000ff0eff79a7 */ /* 0x0001e2000810043f */
[C---:B------:R-:W-:Y:S01]  /*e530*/  FMUL.FTZ R126, R2.reuse, R130 ;  /* 0x00000082027e7220 */ /* 0x040fe20000410000 */
[C---:B------:R-:W-:Y:S01]  /*e540*/  FMUL.FTZ R130, R2.reuse, R134 ;  /* 0x0000008602827220 */ /* 0x040fe20000410000 */
[----:B------:R-:W1:Y:S01]  /*e550*/  SHFL.IDX PT, R139, R10, RZ, 0x1c1f ;  /* 0x001c1fff0a8b7589 */ /* 0x000e6200000e0000 */
[C---:B------:R-:W-:Y:S01]  /*e560*/  FMUL.FTZ R11, R2.reuse, R120 ;  /* 0x00000078020b7220 */ /* 0x040fe20000410000 */
[C---:B------:R-:W-:Y:S01]  /*e570*/  FMUL.FTZ R12, R2.reuse, R121 ;  /* 0x00000079020c7220 */ /* 0x040fe20000410000 */
[C---:B------:R-:W-:Y:S01]  /*e580*/  FMUL.FTZ R134, R2.reuse, R60 ;  /* 0x0000003c02867220 */ /* 0x040fe20000410000 */
[----:B0-----:R-:W-:Y:S01]  /*e590*/  FMUL.FTZ R14, R2, R70 ;  /* 0x00000046020e7220 */ /* 0x001fe20000410000 */
        /* <DEDUP_REMOVED lines=9> */
[----:B------:R-:W-:Y:S02]  /*e630*/  VIADD R66, R70, 0x1 ;  /* 0x0000000146427836 */ /* 0x000fe40000000000 */
[C---:B------:R-:W-:Y:S01]  /*e640*/  FMUL.FTZ R132, R2.reuse, R56 ;  /* 0x0000003802847220 */ /* 0x040fe20000410000 */
[----:B------:R-:W-:Y:S01]  /*e650*/  FMUL.FTZ R133, R2, R57 ;  /* 0x0000003902857220 */ /* 0x000fe20000410000 */
[----:B------:R-:W-:Y:S01]  /*e660*/  LOP3.LUT P1, RZ, R17, 0x8, RZ, 0xc0, !PT ;  /* 0x0000000811ff7812 */ /* 0x000fe2000782c0ff */
[----:B----4-:R-:W-:Y:S01]  /*e670*/  IMAD R66, R136, -0x2, R66 ;  /* 0xfffffffe88427824 */ /* 0x010fe200078e0242 */
[----:B------:R-:W0:Y:S04]  /*e680*/  MUFU.TANH R11, R11 ;  /* 0x0000000b000b7308 */ /* 0x000e280000002400 */
[----:B-----5:R-:W-:-:S04]  /*e690*/  IADD3 R136, -R142, R66, R143 ;  /* 0x000000428e887210 */ /* 0x020fc80007ffe18f */
[----:B------:R-:W2:Y:S01]  /*e6a0*/  MUFU.TANH R12, R12 ;  /* 0x0000000c000c7308 */ /* 0x000ea20000002400 */
[----:B------:R-:W-:-:S07]  /*e6b0*/  VIADD R71, R136, UR42 ;  /* 0x0000002a88477c36 */ /* 0x000fce0008000000 */
        /* <DEDUP_REMOVED lines=56> */
[----:B------:R-:W-:-:S02]  /*ea40*/  VIADD R136, R136, UR43 ;  /* 0x0000002b88887c36 */ /* 0x000fc40008000000 */
[----:B------:R-:W-:Y:S02]  /*ea50*/  VIADD R66, R66, 0xffffffff ;  /* 0xffffffff42427836 */ /* 0x000fe40000000000 */
[--C-:B-1----:R-:W-:Y:S02]  /*ea60*/  IMAD.IADD R137, R71, 0x1, R139.reuse ;  /* 0x0000000147897824 */ /* 0x102fe400078e028b */
[----:B------:R-:W-:Y:S01]  /*ea70*/  IMAD.IADD R138, R136, 0x1, R139 ;  /* 0x00000001888a7824 */ /* 0x000fe200078e028b */
[----:B--234-:R-:W-:Y:S06]  /*ea80*/  @!P1 BRA `(.L_x_1503) ;  /* 0x0000000000549947 */ /* 0x01cfec0003800000 */
        /* <DEDUP_REMOVED lines=12> */
.L_x_1505:
[----:B------:R-:W-:-:S05]  /*eb50*/  IMAD.U32 R140, RZ, RZ, UR40 ;  /* 0x00000028ff8c7e24 */ /* 0x000fca000f8e00ff */
[----:B------:R-:W-:-:S13]  /*eb60*/  ISETP.NE.AND P1, PT, R140, 0x1, PT ;  /* 0x000000018c00780c */ /* 0x000fda0003f25270 */
[----:B------:R-:W1:Y:S02]  /*eb70*/  @P1 LDC.64 R56, c[0x0][0x9e8] ;  /* 0x00027a00ff381b82 */ /* 0x000e640000000a00 */
[----:B-1----:R-:W-:-:S05]  /*eb80*/  @P1 IMAD.HI.U32 R56, R139, R56, RZ ;  /* 0x000000388b381227 */ /* 0x002fca00078e00ff */
[----:B------:R-:W-:-:S07]  /*eb90*/  @P1 SHF.R.U32.HI R139, RZ, R57, R56 ;  /* 0x00000039ff8b1219 */ /* 0x000fce0000011638 */
.L_x_1506:
[----:B------:R-:W-:Y:S05]  /*eba0*/  BSYNC B2 ;  /* 0x0000000000027941 */ /* 0x000fea0003800000 */
.L_x_1504:
[----:B------:R-:W-:-:S05]  /*ebb0*/  IMAD R139, R139, R140, R66 ;  /* 0x0000008c8b8b7224 */ /* 0x000fca00078e0242 */
[----:B------:R-:W-:Y:S02]  /*ebc0*/  VIMNMX R138, R138, R139, !PT ;  /* 0x0000008b8a8a7248 */ /* 0x000fe40007fe0100 */
[----:B------:R-:W-:-:S07]  /*ebd0*/  VIADDMNMX R137, R139, R140, R137, PT ;  /* 0x0000008c8b897246 */ /* 0x000fce0003800189 */
.L_x_1503:
[C---:B------:R-:W-:Y:S01]  /*ebe0*/  ISETP.GE.AND P1, PT, R70.reuse, 0x2, PT ;  /* 0x000000024600780c */ /* 0x040fe20003f26270 */
[----:B------:R-:W1:Y:S01]  /*ebf0*/  SHFL.IDX PT, R10, R10, 0x1, 0x1c1f ;  /* 0x003c1f000a0a7f89 */ /* 0x000e6200000e0000 */
[----:B------:R-:W-:Y:S02]  /*ec00*/  ISETP.GE.AND P2, PT, R70, 0x9, PT ;  /* 0x000000094600780c */ /* 0x000fe40003f46270 */
[C---:B------:R-:W-:Y:S02]  /*ec10*/  ISETP.GT.AND P3, PT, R138.reuse, 0x1, !P1 ;  /* 0x000000018a00780c */ /* 0x040fe40004f64270 */
[----:B------:R-:W-:Y:S02]  /*ec20*/  ISETP.GT.AND P4, PT, R138, 0x8, !P2 ;  /* 0x000000088a00780c */ /* 0x000fe40005784270 */
[C---:B------:R-:W-:Y:S02]  /*ec30*/  ISETP.LT.OR P3, PT, R137.reuse, 0x2, P3 ;  /* 0x000000028900780c */ /* 0x040fe40001f61670 */
[----:B------:R-:W-:-:S02]  /*ec40*/  ISETP.LT.OR P4, PT, R137, 0x9, P4 ;  /* 0x000000098900780c */ /* 0x000fc40002781670 */
[----:B------:R-:W-:Y:S02]  /*ec50*/  FSEL R12, R12, -INF , !P3 ;  /* 0xff8000000c0c7808 */ /* 0x000fe40005800000 */
[----:B------:R-:W-:Y:S02]  /*ec60*/  ISETP.GE.AND P3, PT, R70, 0xa, PT ;  /* 0x0000000a4600780c */ /* 0x000fe40003f66270 */
[----:B------:R-:W-:Y:S02]  /*ec70*/  FSEL R120, R120, -INF , !P4 ;  /* 0xff80000078787808 */ /* 0x000fe40006000000 */
[----:B------:R-:W-:Y:S02]  /*ec80*/  ISETP.GT.AND P4, PT, R138, 0x9, !P3 ;  /* 0x000000098a00780c */ /* 0x000fe40005f84270 */
[----:B------:R-:W-:Y:S02]  /*ec90*/  LOP3.LUT R17, R17, 0xfffffffd, RZ, 0xc0, !PT ;  /* 0xfffffffd11117812 */ /* 0x000fe400078ec0ff */
[----:B------:R-:W-:-:S02]  /*eca0*/  ISETP.LT.OR P4, PT, R137, 0xa, P4 ;  /* 0x0000000a8900780c */ /* 0x000fc40002781670 */
[----:B------:R-:W-:Y:S01]  /*ecb0*/  LOP3.LUT R16, R16, 0x7fffffff, RZ, 0xc0, !PT ;  /* 0x7fffffff10107812 */ /* 0x000fe200078ec0ff */
[--C-:B-1----:R-:W-:Y:S01]  /*ecc0*/  IMAD.IADD R71, R71, 0x1, R10.reuse ;  /* 0x0000000147477824 */ /* 0x102fe200078e020a */
[----:B0-----:R-:W-:Y:S01]  /*ecd0*/  FSEL R121, R121, -INF , !P4 ;  /* 0xff80000079797808 */ /* 0x001fe20006000000 */
[----:B------:R-:W-:Y:S01]  /*ece0*/  IMAD.IADD R136, R136, 0x1, R10 ;  /* 0x0000000188887824 */ /* 0x000fe200078e020a */
        /* <DEDUP_REMOVED lines=10> */
[----:B------:R-:W-:Y:S02]  /*ed90*/  ISETP.GT.AND P6, PT, R138, 0x18, !P6 ;  /* 0x000000188a00780c */ /* 0x000fe400077c4270 */
[----:B------:R-:W-:Y:S02]  /*eda0*/  LOP3.LUT R17, R17, 0xfffffffe, RZ, 0xc0, !PT ;  /* 0xfffffffe11117812 */ /* 0x000fe400078ec0ff */
        /* <DEDUP_REMOVED lines=218> */
.L_x_1509:
[----:B------:R-:W-:-:S05]  /*fb50*/  IMAD.U32 R70, RZ, RZ, UR40 ;  /* 0x00000028ff467e24 */ /* 0x000fca000f8e00ff */
[----:B------:R-:W-:-:S13]  /*fb60*/  ISETP.NE.AND P6, PT, R70, 0x1, PT ;  /* 0x000000014600780c */ /* 0x000fda0003fc5270 */
[----:B------:R-:W0:Y:S02]  /*fb70*/  @P6 LDC.64 R10, c[0x0][0x9e8] ;  /* 0x00027a00ff0a6b82 */ /* 0x000e240000000a00 */
[----:B0-----:R-:W-:-:S05]  /*fb80*/  @P6 IMAD.HI.U32 R10, R56, R10, RZ ;  /* 0x0000000a380a6227 */ /* 0x001fca00078e00ff */
[----:B------:R-:W-:-:S07]  /*fb90*/  @P6 SHF.R.U32.HI R56, RZ, R11, R10 ;  /* 0x0000000bff386219 */ /* 0x000fce000001160a */
.L_x_1510:
[----:B------:R-:W-:Y:S05]  /*fba0*/  BSYNC B2 ;  /* 0x0000000000027941 */ /* 0x000fea0003800000 */
.L_x_1508:
[----:B------:R-:W-:-:S05]  /*fbb0*/  IMAD R56, R56, R70, R66 ;  /* 0x0000004638387224 */ /* 0x000fca00078e0242 */
[----:B------:R-:W-:Y:S02]  /*fbc0*/  VIMNMX R136, R136, R56, !PT ;  /* 0x0000003888887248 */ /* 0x000fe40007fe0100 */
[----:B------:R-:W-:-:S07]  /*fbd0*/  VIADDMNMX R71, R56, R70, R71, PT ;  /* 0x0000004638477246 */ /* 0x000fce0003800147 */
.L_x_1507:
[C---:B------:R-:W-:Y:S01]  /*fbe0*/  ISETP.GT.AND P1, PT, R136.reuse, 0x1, !P1 ;  /* 0x000000018800780c */ /* 0x040fe20004f24270 */
[----:B------:R-:W2:Y:S01]  /*fbf0*/  LDL.LU R137, [R1] ;  /* 0x0000000001897983 */ /* 0x000ea20000300800 */
[----:B------:R-:W-:Y:S01]  /*fc00*/  LOP3.LUT P6, RZ, R17, 0x2, RZ, 0xc0, !PT ;  /* 0x0000000211ff7812 */ /* 0x000fe200078cc0ff */
[----:B------:R-:W-:Y:S01]  /*fc10*/  IMAD.U32 R56, RZ, RZ, UR39 ;  /* 0x00000027ff387e24 */ /* 0x000fe2000f8e00ff */
[----:B------:R-:W-:Y:S02]  /*fc20*/  ISETP.LT.OR P1, PT, R71, 0x2, P1 ;  /* 0x000000024700780c */ /* 0x000fe40000f21670 */
[----:B------:R-:W-:Y:S02]  /*fc30*/  LOP3.LUT R17, R17, 0xffffffdf, RZ, 0xc0, !PT ;  /* 0xffffffdf11117812 */ /* 0x000fe400078ec0ff */
[----:B------:R-:W-:Y:S02]  /*fc40*/  FSEL R23, R23, -INF , !P1 ;  /* 0xff80000017177808 */ /* 0x000fe40004800000 */
[----:B------:R-:W-:-:S02]  /*fc50*/  ISETP.GT.AND P1, PT, R136, 0x18, !P6 ;  /* 0x000000188800780c */ /* 0x000fc40007724270 */
[----:B------:R-:W-:Y:S02]  /*fc60*/  @P0 LOP3.LUT R17, R17, 0x20, RZ, 0xfc, !PT ;  /* 0x0000002011110812 */ /* 0x000fe400078efcff */
[----:B------:R-:W-:Y:S02]  /*fc70*/  ISETP.LT.OR P1, PT, R71, 0x19, P1 ;  /* 0x000000194700780c */ /* 0x000fe40000f21670 */
[----:B------:R-:W-:Y:S02]  /*fc80*/  ISETP.GT.AND P5, PT, R136, 0x11, !P5 ;  /* 0x000000118800780c */ /* 0x000fe40006fa4270 */
[----:B------:R-:W-:Y:S02]  /*fc90*/  FSEL R130, R130, -INF , !P1 ;  /* 0xff80000082827808 */ /* 0x000fe40004800000 */
[----:B------:R-:W-:Y:S02]  /*fca0*/  LOP3.LUT P1, RZ, R17, 0x1, RZ, 0xc0, !PT ;  /* 0x0000000111ff7812 */ /* 0x000fe4000782c0ff */
[----:B------:R-:W-:-:S02]  /*fcb0*/  ISETP.LT.OR P5, PT, R71, 0x12, P5 ;  /* 0x000000124700780c */ /* 0x000fc40002fa1670 */
[C---:B------:R-:W-:Y:S02]  /*fcc0*/  ISETP.GT.AND P1, PT, R136.reuse, 0x19, !P1 ;  /* 0x000000198800780c */ /* 0x040fe40004f24270 */
[----:B------:R-:W-:Y:S02]  /*fcd0*/  FSEL R127, R127, -INF , !P5 ;  /* 0xff8000007f7f7808 */ /* 0x000fe40006800000 */
[----:B------:R-:W-:Y:S02]  /*fce0*/  ISETP.LT.OR P1, PT, R71, 0x1a, P1 ;  /* 0x0000001a4700780c */ /* 0x000fe40000f21670 */
[----:B------:R-:W-:Y:S02]  /*fcf0*/  ISETP.GT.AND P4, PT, R136, 0x10, !P4 ;  /* 0x000000108800780c */ /* 0x000fe40006784270 */
[----:B------:R-:W-:Y:S02]  /*fd00*/  FSEL R131, R131, -INF , !P1 ;  /* 0xff80000083837808 */ /* 0x000fe40004800000 */
[----:B------:R-:W-:-:S02]  /*fd10*/  LOP3.LUT P1, RZ, R16, 0x80000000, RZ, 0xc0, !PT ;  /* 0x8000000010ff7812 */ /* 0x000fc4000782c0ff */
[----:B------:R-:W-:Y:S02]  /*fd20*/  LOP3.LUT P5, RZ, R16, 0x20000000, RZ, 0xc0, !PT ;  /* 0x2000000010ff7812 */ /* 0x000fe400078ac0ff */
[----:B------:R-:W-:Y:S02]  /*fd30*/  ISETP.GT.AND P1, PT, R136, 0x20, !P1 ;  /* 0x000000208800780c */ /* 0x000fe40004f24270 */
[C---:B------:R-:W-:Y:S02]  /*fd40*/  ISETP.LT.OR P4, PT, R71.reuse, 0x11, P4 ;  /* 0x000000114700780c */ /* 0x040fe40002781670 */
[----:B------:R-:W-:Y:S02]  /*fd50*/  ISETP.LT.OR P1, PT, R71, 0x21, P1 ;  /* 0x000000214700780c */ /* 0x000fe40000f21670 */
[----:B------:R-:W-:Y:S02]  /*fd60*/  FSEL R126, R126, -INF , !P4 ;  /* 0xff8000007e7e7808 */ /* 0x000fe40006000000 */
[----:B------:R-:W-:-:S02]  /*fd70*/  FSEL R106, R106, -INF , !P1 ;  /* 0xff8000006a6a7808 */ /* 0x000fc40004800000 */
[----:B------:R-:W-:Y:S02]  /*fd80*/  LOP3.LUT P1, RZ, R16, 0x40000000, RZ, 0xc0, !PT ;  /* 0x4000000010ff7812 */ /* 0x000fe4000782c0ff */
[C---:B------:R-:W-:Y:S02]  /*fd90*/  ISETP.GT.AND P3, PT, R136.reuse, 0x9, !P3 ;  /* 0x000000098800780c */ /* 0x040fe40005f64270 */
[----:B------:R-:W-:Y:S02]  /*fda0*/  ISETP.GT.AND P1, PT, R136, 0x21, !P1 ;  /* 0x000000218800780c */ /* 0x000fe40004f24270 */
[----:B------:R-:W-:Y:S02]  /*fdb0*/  LOP3.LUT P4, RZ, R16, 0x10000000, RZ, 0xc0, !PT ;  /* 0x1000000010ff7812 */ /* 0x000fe4000788c0ff */
[C---:B------:R-:W-:Y:S02]  /*fdc0*/  ISETP.LT.OR P1, PT, R71.reuse, 0x22, P1 ;  /* 0x000000224700780c */ /* 0x040fe40000f21670 */
[----:B------:R-:W-:-:S02]  /*fdd0*/  ISETP.LT.OR P3, PT, R71, 0xa, P3 ;  /* 0x0000000a4700780c */ /* 0x000fc40001f61670 */
[----:B------:R-:W-:Y:S02]  /*fde0*/  FSEL R107, R107, -INF , !P1 ;  /* 0xff8000006b6b7808 */ /* 0x000fe40004800000 */
[C---:B------:R-:W-:Y:S02]  /*fdf0*/  ISETP.GT.AND P1, PT, R136.reuse, 0x28, !P5 ;  /* 0x000000288800780c */ /* 0x040fe40006f24270 */
[----:B------:R-:W-:Y:S02]  /*fe00*/  FSEL R123, R123, -INF , !P3 ;  /* 0xff8000007b7b7808 */ /* 0x000fe40005800000 */
[----:B------:R-:W-:Y:S02]  /*fe10*/  ISETP.LT.OR P1, PT, R71, 0x29, P1 ;  /* 0x000000294700780c */ /* 0x000fe40000f21670 */
[----:B------:R-:W-:Y:S02]  /*fe20*/  ISETP.GT.AND P2, PT, R136, 0x8, !P2 ;  /* 0x000000088800780c */ /* 0x000fe40005744270 */
[----:B------:R-:W-:-:S02]  /*fe30*/  FSEL R110, R110, -INF , !P1 ;  /* 0xff8000006e6e7808 */ /* 0x000fc40004800000 */
[----:B------:R-:W-:Y:S02]  /*fe40*/  ISETP.GT.AND P1, PT, R136, 0x29, !P4 ;  /* 0x000000298800780c */ /* 0x000fe40006724270 */
[----:B------:R-:W-:Y:S02]  /*fe50*/  LOP3.LUT P3, RZ, R16, 0x8000000, RZ, 0xc0, !PT ;  /* 0x0800000010ff7812 */ /* 0x000fe4000786c0ff */
[C---:B------:R-:W-:Y:S02]  /*fe60*/  ISETP.LT.OR P1, PT, R71.reuse, 0x2a, P1 ;  /* 0x0000002a4700780c */ /* 0x040fe40000f21670 */
[----:B------:R-:W-:Y:S02]  /*fe70*/  ISETP.LT.OR P2, PT, R71, 0x9, P2 ;  /* 0x000000094700780c */ /* 0x000fe40001741670 */
[----:B------:R-:W-:Y:S02]  /*fe80*/  FSEL R111, R111, -INF , !P1 ;  /* 0xff8000006f6f7808 */ /* 0x000fe40004800000 */
[----:B------:R-:W-:-:S02]  /*fe90*/  ISETP.GT.AND P1, PT, R136, 0x30, !P3 ;  /* 0x000000308800780c */ /* 0x000fc40005f24270 */
[----:B------:R-:W-:Y:S02]  /*fea0*/  FSEL R122, R122, -INF , !P2 ;  /* 0xff8000007a7a7808 */ /* 0x000fe40005000000 */
[----:B------:R-:W-:Y:S02]  /*feb0*/  ISETP.LT.OR P1, PT, R71, 0x31, P1 ;  /* 0x000000314700780c */ /* 0x000fe40000f21670 */
[----:B------:R-:W-:Y:S02]  /*fec0*/  LOP3.LUT P2, RZ, R16, 0x4000000, RZ, 0xc0, !PT ;  /* 0x0400000010ff7812 */ /* 0x000fe4000784c0ff */
[----:B------:R-:W-:Y:S02]  /*fed0*/  FSEL R114, R114, -INF , !P1 ;  /* 0xff80000072727808 */ /* 0x000fe40004800000 */
[----:B------:R-:W-:Y:S02]  /*fee0*/  ISETP.GT.AND P1, PT, R136, 0x31, !P2 ;  /* 0x000000318800780c */ /* 0x000fe40005724270 */
[----:B------:R-:W-:-:S02]  /*fef0*/  LOP3.LUT P0, RZ, R16, 0x2000000, RZ, 0xc0, !PT ;  /* 0x0200000010ff7812 */ /* 0x000fc4000780c0ff */
[----:B------:R-:W-:Y:S02]  /*ff00*/  ISETP.LT.OR P1, PT, R71, 0x32, P1 ;  /* 0x000000324700780c */ /* 0x000fe40000f21670 */
[----:B------:R-:W-:Y:S02]  /*ff10*/  LOP3.LUT P6, RZ, R16, 0x1000000, RZ, 0xc0, !PT ;  /* 0x0100000010ff7812 */ /* 0x000fe400078cc0ff */
[----:B------:R-:W-:Y:S02]  /*ff20*/  FSEL R115, R115, -INF , !P1 ;  /* 0xff80000073737808 */ /* 0x000fe40004800000 */
[----:B------:R-:W-:Y:S02]  /*ff30*/  ISETP.GT.AND P1, PT, R136, 0x38, !P0 ;  /* 0x000000388800780c */ /* 0x000fe40004724270 */
[----:B------:R-:W-:Y:S02]  /*ff40*/  FMNMX.FTZ R11, R57, R0, !PT ;  /* 0x00000000390b7209 */ /* 0x000fe40007810000 */
[----:B------:R-:W-:-:S02]  /*ff50*/  ISETP.LT.OR P1, PT, R71, 0x39, P1 ;  /* 0x000000394700780c */ /* 0x000fc40000f21670 */
[----:B------:R-:W-:Y:S02]  /*ff60*/  FMNMX.FTZ R11, R12, R11, !PT ;  /* 0x0000000b0c0b7209 */ /* 0x000fe40007810000 */
[----:B------:R-:W-:Y:S02]  /*ff70*/  FSEL R118, R118, -INF , !P1 ;  /* 0xff80000076767808 */ /* 0x000fe40004800000 */
        /* <DEDUP_REMOVED lines=17> */
[C---:B------:R-:W-:Y:S02]  /*10090*/  LOP3.LUT P5, RZ, R16.reuse, 0x80000, RZ, 0xc0, !PT ;  /* 0x0008000010ff7812 */ /* 0x040fe400078ac0ff */
[----:B------:R-:W-:Y:S02]  /*100a0*/  FSEL R91, R91, -INF , !P1 ;  /* 0xff8000005b5b7808 */ /* 0x000fe40004800000 */
[----:B------:R-:W-:Y:S02]  /*100b0*/  LOP3.LUT P1, RZ, R16, 0x200000, RZ, 0xc0, !PT ;  /* 0x0020000010ff7812 */ /* 0x000fe4000782c0ff */
[----:B------:R-:W-:Y:S02]  /*100c0*/  FMNMX.FTZ R11, R105, R10, !PT ;  /* 0x0000000a690b7209 */ /* 0x000fe40007810000 */
[----:B------:R-:W-:-:S02]  /*100d0*/  ISETP.GT.AND P1, PT, R136, 0x48, !P1 ;  /* 0x000000488800780c */ /* 0x000fc40004f24270 */
[----:B------:R-:W-:Y:S02]  /*100e0*/  FMNMX.FTZ R10, R108, R11, !PT ;  /* 0x0000000b6c0a7209 */ /* 0x000fe40007810000 */
[----:B------:R-:W-:Y:S02]  /*100f0*/  ISETP.LT.OR P1, PT, R71, 0x49, P1 ;  /* 0x000000494700780c */ /* 0x000fe40000f21670 */
[----:B------:R-:W-:Y:S02]  /*10100*/  LOP3.LUT P4, RZ, R16, 0x40000, RZ, 0xc0, !PT ;  /* 0x0004000010ff7812 */ /* 0x000fe4000788c0ff */
[----:B------:R-:W-:Y:S02]  /*10110*/  FSEL R94, R94, -INF , !P1 ;  /* 0xff8000005e5e7808 */ /* 0x000fe40004800000 */
[----:B------:R-:W-:Y:S02]  /*10120*/  LOP3.LUT P1, RZ, R16, 0x100000, RZ, 0xc0, !PT ;  /* 0x0010000010ff7812 */ /* 0x000fe4000782c0ff */
[----:B------:R-:W-:-:S02]  /*10130*/  FMNMX.FTZ R11, R109, R10, !PT ;  /* 0x0000000a6d0b7209 */ /* 0x000fc40007810000 */
[----:B------:R-:W-:Y:S02]  /*10140*/  ISETP.GT.AND P1, PT, R136, 0x49, !P1 ;  /* 0x000000498800780c */ /* 0x000fe40004f24270 */
[----:B------:R-:W-:Y:S02]  /*10150*/  FMNMX.FTZ R10, R112, R11, !PT ;  /* 0x0000000b700a7209 */ /* 0x000fe40007810000 */
[----:B------:R-:W-:Y:S02]  /*10160*/  ISETP.LT.OR P1, PT, R71, 0x4a, P1 ;  /* 0x0000004a4700780c */ /* 0x000fe40000f21670 */
[----:B------:R-:W-:Y:S02]  /*10170*/  LOP3.LUT P3, RZ, R16, 0x20000, RZ, 0xc0, !PT ;  /* 0x0002000010ff7812 */ /* 0x000fe4000786c0ff */
[----:B------:R-:W-:Y:S02]  /*10180*/  FSEL R95, R95, -INF , !P1 ;  /* 0xff8000005f5f7808 */ /* 0x000fe40004800000 */
[----:B------:R-:W-:-:S02]  /*10190*/  ISETP.GT.AND P1, PT, R136, 0x50, !P5 ;  /* 0x000000508800780c */ /* 0x000fc40006f24270 */
[----:B------:R-:W-:Y:S02]  /*101a0*/  FMNMX.FTZ R11, R113, R10, !PT ;  /* 0x0000000a710b7209 */ /* 0x000fe40007810000 */
[----:B------:R-:W-:Y:S02]  /*101b0*/  ISETP.LT.OR P1, PT, R71, 0x51, P1 ;  /* 0x000000514700780c */ /* 0x000fe40000f21670 */
[----:B------:R-:W-:Y:S02]  /*101c0*/  FMNMX.FTZ R10, R116, R11, !PT ;  /* 0x0000000b740a7209 */ /* 0x000fe40007810000 */
[----:B------:R-:W-:Y:S02]  /*101d0*/  FSEL R98, R98, -INF , !P1 ;  /* 0xff80000062627808 */ /* 0x000fe40004800000 */
[----:B------:R-:W-:Y:S02]  /*101e0*/  ISETP.GT.AND P1, PT, R136, 0x51, !P4 ;  /* 0x000000518800780c */ /* 0x000fe40006724270 */
[----:B------:R-:W-:-:S02]  /*101f0*/  FMNMX.FTZ R11, R117, R10, !PT ;  /* 0x0000000a750b7209 */ /* 0x000fc40007810000 */
        /* <DEDUP_REMOVED lines=9> */
[----:B------:R-:W-:Y:S02]  /*10290*/  LOP3.LUT P0, RZ, R16, 0x8000, RZ, 0xc0, !PT ;  /* 0x0000800010ff7812 */ /* 0x000fe4000780c0ff */
[----:B------:R-:W-:Y:S02]  /*102a0*/  ISETP.LT.OR P1, PT, R71, 0x5a, P1 ;  /* 0x0000005a4700780c */ /* 0x000fe40000f21670 */
[----:B------:R-:W-:-:S02]  /*102b0*/  FMNMX.FTZ R10, R92, R11, !PT ;  /* 0x0000000b5c0a7209 */ /* 0x000fc40007810000 */
[----:B------:R-:W-:Y:S02]  /*102c0*/  FSEL R103, R103, -INF , !P1 ;  /* 0xff80000067677808 */ /* 0x000fe40004800000 */
[----:B------:R-:W-:Y:S02]  /*102d0*/  ISETP.GT.AND P1, PT, R136, 0x60, !P0 ;  /* 0x000000608800780c */ /* 0x000fe40004724270 */
[----:B------:R-:W-:Y:S02]  /*102e0*/  FMNMX.FTZ R11, R93, R10, !PT ;  /* 0x0000000a5d0b7209 */ /* 0x000fe40007810000 */
[----:B------:R-:W-:Y:S02]  /*102f0*/  ISETP.LT.OR P1, PT, R71, 0x61, P1 ;  /* 0x000000614700780c */ /* 0x000fe40000f21670 */
[----:B------:R-:W-:Y:S02]  /*10300*/  LOP3.LUT P6, RZ, R16, 0x4000, RZ, 0xc0, !PT ;  /* 0x0000400010ff7812 */ /* 0x000fe400078cc0ff */
[----:B------:R-:W-:-:S02]  /*10310*/  FMNMX.FTZ R10, R96, R11, !PT ;  /* 0x0000000b600a7209 */ /* 0x000fc40007810000 */
[----:B------:R-:W-:Y:S02]  /*10320*/  FSEL R74, R74, -INF , !P1 ;  /* 0xff8000004a4a7808 */ /* 0x000fe40004800000 */
[----:B------:R-:W-:Y:S02]  /*10330*/  ISETP.GT.AND P1, PT, R136, 0x61, !P6 ;  /* 0x000000618800780c */ /* 0x000fe40007724270 */
[----:B------:R-:W-:Y:S02]  /*10340*/  FMNMX.FTZ R11, R97, R10, !PT ;  /* 0x0000000a610b7209 */ /* 0x000fe40007810000 */
[----:B------:R-:W-:Y:S02]  /*10350*/  ISETP.LT.OR P1, PT, R71, 0x62, P1 ;  /* 0x000000624700780c */ /* 0x000fe40000f21670 */
[----:B------:R-:W-:Y:S02]  /*10360*/  FMNMX.FTZ R10, R100, R11, !PT ;  /* 0x0000000b640a7209 */ /* 0x000fe40007810000 */
[----:B------:R-:W-:-:S02]  /*10370*/  LOP3.LUT P0, RZ, R16, 0x1, RZ, 0xc0, !PT ;  /* 0x0000000110ff7812 */ /* 0x000fc4000780c0ff */
[----:B------:R-:W-:Y:S02]  /*10380*/  FSEL R75, R75, -INF , !P1 ;  /* 0xff8000004b4b7808 */ /* 0x000fe40004800000 */
[----:B------:R-:W-:Y:S02]  /*10390*/  LOP3.LUT P1, RZ, R16, 0x2000, RZ, 0xc0, !PT ;  /* 0x0000200010ff7812 */ /* 0x000fe4000782c0ff */
[----:B------:R-:W-:Y:S02]  /*103a0*/  FMNMX.FTZ R11, R101, R10, !PT ;  /* 0x0000000a650b7209 */ /* 0x000fe40007810000 */
[C---:B------:R-:W-:Y:S02]  /*103b0*/  ISETP.GT.AND P0, PT, R136.reuse, RZ, !P0 ;  /* 0x000000ff8800720c */ /* 0x040fe40004704270 */
[----:B------:R-:W-:Y:S02]  /*103c0*/  ISETP.GT.AND P1, PT, R136, 0x68, !P1 ;  /* 0x000000688800780c */ /* 0x000fe40004f24270 */
[----:B------:R-:W-:-:S02]  /*103d0*/  FMNMX.FTZ R10, R72, R11, !PT ;  /* 0x0000000b480a7209 */ /* 0x000fc40007810000 */
[C---:B------:R-:W-:Y:S02]  /*103e0*/  ISETP.LT.OR P0, PT, R71.reuse, 0x1, P0 ;  /* 0x000000014700780c */ /* 0x040fe40000701670 */
[----:B------:R-:W-:Y:S02]  /*103f0*/  ISETP.LT.OR P1, PT, R71, 0x69, P1 ;  /* 0x000000694700780c */ /* 0x000fe40000f21670 */
[----:B------:R-:W-:Y:S02]  /*10400*/  FMNMX.FTZ R11, R73, R10, !PT ;  /* 0x0000000a490b7209 */ /* 0x000fe40007810000 */
[----:B------:R-:W-:Y:S02]  /*10410*/  FSEL R13, R13, -INF , !P0 ;  /* 0xff8000000d0d7808 */ /* 0x000fe40004000000 */
[----:B------:R-:W-:Y:S02]  /*10420*/  FSEL R78, R78, -INF , !P1 ;  /* 0xff8000004e4e7808 */ /* 0x000fe40004800000 */
[----:B------:R-:W-:-:S02]  /*10430*/  FMNMX.FTZ R10, R76, R11, !PT ;  /* 0x0000000b4c0a7209 */ /* 0x000fc40007810000 */
[----:B------:R-:W-:Y:S02]  /*10440*/  LOP3.LUT P1, RZ, R16, 0x1000, RZ, 0xc0, !PT ;  /* 0x0000100010ff7812 */ /* 0x000fe4000782c0ff */
[----:B------:R-:W-:Y:S02]  /*10450*/  FMNMX.FTZ R66, R13, R8, !PT ;  /* 0x000000080d427209 */ /* 0x000fe40007810000 */
[----:B------:R-:W-:Y:S02]  /*10460*/  FMNMX.FTZ R11, R77, R10, !PT ;  /* 0x0000000a4d0b7209 */ /* 0x000fe40007810000 */
[----:B------:R-:W-:Y:S02]  /*10470*/  ISETP.GT.AND P1, PT, R136, 0x69, !P1 ;  /* 0x000000698800780c */ /* 0x000fe40004f24270 */
[----:B------:R-:W-:Y:S02]  /*10480*/  FMNMX.FTZ R66, R23, R66, !PT ;  /* 0x0000004217427209 */ /* 0x000fe40007810000 */
[----:B------:R-:W-:-:S02]  /*10490*/  FMNMX.FTZ R10, R80, R11, !PT ;  /* 0x0000000b500a7209 */ /* 0x000fc40007810000 */
[----:B------:R-:W-:Y:S02]  /*104a0*/  ISETP.LT.OR P1, PT, R71, 0x6a, P1 ;  /* 0x0000006a4700780c */ /* 0x000fe40000f21670 */
[----:B------:R-:W-:Y:S02]  /*104b0*/  FMNMX.FTZ R66, R122, R66, !PT ;  /* 0x000000427a427209 */ /* 0x000fe40007810000 */
[----:B------:R-:W-:Y:S02]  /*104c0*/  FMNMX.FTZ R11, R81, R10, !PT ;  /* 0x0000000a510b7209 */ /* 0x000fe40007810000 */
[----:B------:R-:W-:Y:S02]  /*104d0*/  FSEL R79, R79, -INF , !P1 ;  /* 0xff8000004f4f7808 */ /* 0x000fe40004800000 */
[----:B------:R-:W-:Y:S02]  /*104e0*/  LOP3.LUT P1, RZ, R16, 0x800, RZ, 0xc0, !PT ;  /* 0x0000080010ff7812 */ /* 0x000fe4000782c0ff */
[----:B------:R-:W-:-:S02]  /*104f0*/  FMNMX.FTZ R66, R123, R66, !PT ;  /* 0x000000427b427209 */ /* 0x000fc40007810000 */
[----:B------:R-:W-:Y:S02]  /*10500*/  FMNMX.FTZ R10, R84, R11, !PT ;  /* 0x0000000b540a7209 */ /* 0x000fe40007810000 */
[----:B------:R-:W-:Y:S02]  /*10510*/  ISETP.GT.AND P1, PT, R136, 0x70, !P1 ;  /* 0x000000708800780c */ /* 0x000fe40004f24270 */
[----:B------:R-:W-:Y:S02]  /*10520*/  FMNMX.FTZ R66, R126, R66, !PT ;  /* 0x000000427e427209 */ /* 0x000fe40007810000 */
[----:B------:R-:W-:Y:S02]  /*10530*/  FMNMX.FTZ R11, R85, R10, !PT ;  /* 0x0000000a550b7209 */ /* 0x000fe40007810000 */
[----:B------:R-:W-:Y:S02]  /*10540*/  ISETP.LT.OR P1, PT, R71, 0x71, P1 ;  /* 0x000000714700780c */ /* 0x000fe40000f21670 */
[----:B------:R-:W-:-:S02]  /*10550*/  FMNMX.FTZ R66, R127, R66, !PT ;  /* 0x000000427f427209 */ /* 0x000fc40007810000 */
[----:B------:R-:W-:Y:S02]  /*10560*/  FMNMX.FTZ R10, R132, R11, !PT ;  /* 0x0000000b840a7209 */ /* 0x000fe40007810000 */
[----:B------:R-:W-:Y:S02]  /*10570*/  FSEL R82, R82, -INF , !P1 ;  /* 0xff80000052527808 */ /* 0x000fe40004800000 */
[----:B------:R-:W-:Y:S02]  /*10580*/  FMNMX.FTZ R66, R130, R66, !PT ;  /* 0x0000004282427209 */ /* 0x000fe40007810000 */
[----:B------:R-:W-:Y:S02]  /*10590*/  LOP3.LUT P1, RZ, R16, 0x400, RZ, 0xc0, !PT ;  /* 0x0000040010ff7812 */ /* 0x000fe4000782c0ff */
[----:B------:R-:W-:Y:S02]  /*105a0*/  FMNMX.FTZ R11, R133, R10, !PT ;  /* 0x0000000a850b7209 */ /* 0x000fe40007810000 */
[----:B------:R-:W-:-:S02]  /*105b0*/  FMNMX.FTZ R66, R131, R66, !PT ;  /* 0x0000004283427209 */ /* 0x000fc40007810000 */
[----:B------:R-:W-:Y:S02]  /*105c0*/  ISETP.GT.AND P1, PT, R136, 0x71, !P1 ;  /* 0x000000718800780c */ /* 0x000fe40004f24270 */
[----:B------:R-:W-:Y:S02]  /*105d0*/  FMNMX.FTZ R10, R134, R11, !PT ;  /* 0x0000000b860a7209 */ /* 0x000fe40007810000 */
[----:B------:R-:W-:Y:S02]  /*105e0*/  FMNMX.FTZ R66, R106, R66, !PT ;  /* 0x000000426a427209 */ /* 0x000fe40007810000 */
[----:B------:R-:W-:Y:S02]  /*105f0*/  ISETP.LT.OR P1, PT, R71, 0x72, P1 ;  /* 0x000000724700780c */ /* 0x000fe40000f21670 */
[----:B------:R-:W-:Y:S02]  /*10600*/  FMNMX.FTZ R11, R135, R10, !PT ;  /* 0x0000000a870b7209 */ /* 0x000fe40007810000 */
[----:B------:R-:W-:-:S02]  /*10610*/  FMNMX.FTZ R66, R107, R66, !PT ;  /* 0x000000426b427209 */ /* 0x000fc40007810000 */
[----:B------:R-:W-:Y:S02]  /*10620*/  FSEL R83, R83, -INF , !P1 ;  /* 0xff80000053537808 */ /* 0x000fe40004800000 */
[----:B------:R-:W-:Y:S02]  /*10630*/  LOP3.LUT P1, RZ, R16, 0x200, RZ, 0xc0, !PT ;  /* 0x0000020010ff7812 */ /* 0x000fe4000782c0ff */
[----:B------:R-:W-:Y:S02]  /*10640*/  FMNMX.FTZ R10, R64, R11, !PT ;  /* 0x0000000b400a7209 */ /* 0x000fe40007810000 */
[----:B------:R-:W-:Y:S02]  /*10650*/  FMNMX.FTZ R66, R110, R66, !PT ;  /* 0x000000426e427209 */ /* 0x000fe40007810000 */
[----:B------:R-:W-:Y:S02]  /*10660*/  ISETP.GT.AND P1, PT, R136, 0x78, !P1 ;  /* 0x000000788800780c */ /* 0x000fe40004f24270 */
[----:B------:R-:W-:-:S02]  /*10670*/  FMNMX.FTZ R11, R65, R10, !PT ;  /* 0x0000000a410b7209 */ /* 0x000fc40007810000 */
[----:B------:R-:W-:Y:S02]  /*10680*/  LOP3.LUT P5, RZ, R16, 0x40, RZ, 0xc0, !PT ;  /* 0x0000004010ff7812 */ /* 0x000fe400078ac0ff */
[----:B------:R-:W-:Y:S02]  /*10690*/  FMNMX.FTZ R66, R111, R66, !PT ;  /* 0x000000426f427209 */ /* 0x000fe40007810000 */
[----:B------:R-:W-:Y:S02]  /*106a0*/  ISETP.LT.OR P1, PT, R71, 0x79, P1 ;  /* 0x000000794700780c */ /* 0x000fe40000f21670 */
[----:B------:R-:W-:Y:S02]  /*106b0*/  FMNMX.FTZ R10, R68, R11, !PT ;  /* 0x0000000b440a7209 */ /* 0x000fe40007810000 */
[----:B------:R-:W-:Y:S02]  /*106c0*/  ISETP.GT.AND P5, PT, R136, 0x81, !P5 ;  /* 0x000000818800780c */ /* 0x000fe40006fa4270 */
[----:B------:R-:W-:-:S02]  /*106d0*/  FMNMX.FTZ R66, R114, R66, !PT ;  /* 0x0000004272427209 */ /* 0x000fc40007810000 */
[----:B------:R-:W-:Y:S02]  /*106e0*/  FSEL R86, R86, -INF , !P1 ;  /* 0xff80000056567808 */ /* 0x000fe40004800000 */
[----:B------:R-:W-:Y:S02]  /*106f0*/  FMNMX.FTZ R10, R69, R10, !PT ;  /* 0x0000000a450a7209 */ /* 0x000fe40007810000 */
[----:B------:R-:W-:Y:S02]  /*10700*/  LOP3.LUT P1, RZ, R16, 0x100, RZ, 0xc0, !PT ;  /* 0x0000010010ff7812 */ /* 0x000fe4000782c0ff */
[----:B------:R-:W-:Y:S01]  /*10710*/  FMNMX.FTZ R66, R115, R66, !PT ;  /* 0x0000004273427209 */ /* 0x000fe20007810000 */
[----:B------:R-:W0:Y:S01]  /*10720*/  SHFL.BFLY PT, R11, R10, 0x2, 0x1f ;  /* 0x0c401f000a0b7f89 */ /* 0x000e2200000e0000 */
[----:B------:R-:W-:Y:S02]  /*10730*/  ISETP.GT.AND P1, PT, R136, 0x79, !P1 ;  /* 0x000000798800780c */ /* 0x000fe40004f24270 */
[----:B------:R-:W-:-:S02]  /*10740*/  FMNMX.FTZ R66, R118, R66, !PT ;  /* 0x0000004276427209 */ /* 0x000fc40007810000 */
[----:B------:R-:W-:Y:S02]  /*10750*/  LOP3.LUT R17, R17, 0xffffff7f, RZ, 0xc0, !PT ;  /* 0xffffff7f11117812 */ /* 0x000fe400078ec0ff */
[----:B------:R-:W-:Y:S02]  /*10760*/  ISETP.LT.OR P1, PT, R71, 0x7a, P1 ;  /* 0x0000007a4700780c */ /* 0x000fe40000f21670 */
[----:B------:R-:W-:Y:S02]  /*10770*/  FMNMX.FTZ R66, R119, R66, !PT ;  /* 0x0000004277427209 */ /* 0x000fe40007810000 */
[----:B------:R-:W-:Y:S02]  /*10780*/  @P5 LOP3.LUT R17, R17, 0x80, RZ, 0xfc, !PT ;  /* 0x0000008011115812 */ /* 0x000fe400078efcff */
[----:B------:R-:W-:Y:S02]  /*10790*/  FSEL R87, R87, -INF , !P1 ;  /* 0xff80000057577808 */ /* 0x000fe40004800000 */
[----:B------:R-:W-:-:S02]  /*107a0*/  LOP3.LUT P1, RZ, R16, 0x80, RZ, 0xc0, !PT ;  /* 0x0000008010ff7812 */ /* 0x000fc4000782c0ff */
[----:B------:R-:W-:Y:S02]  /*107b0*/  FMNMX.FTZ R66, R90, R66, !PT ;  /* 0x000000425a427209 */ /* 0x000fe40007810000 */
[----:B------:R-:W-:Y:S02]  /*107c0*/  LOP3.LUT P5, RZ, R17, 0x4, RZ, 0xc0, !PT ;  /* 0x0000000411ff7812 */ /* 0x000fe400078ac0ff */
[C---:B------:R-:W-:Y:S02]  /*107d0*/  ISETP.GT.AND P1, PT, R136.reuse, 0x80, !P1 ;  /* 0x000000808800780c */ /* 0x040fe40004f24270 */
[----:B------:R-:W-:Y:S02]  /*107e0*/  FMNMX.FTZ R66, R91, R66, !PT ;  /* 0x000000425b427209 */ /* 0x000fe40007810000 */
[----:B------:R-:W-:Y:S02]  /*107f0*/  ISETP.GT.AND P5, PT, R136, 0x99, !P5 ;  /* 0x000000998800780c */ /* 0x000fe40006fa4270 */
[----:B------:R-:W-:-:S02]  /*10800*/  ISETP.LT.OR P1, PT, R71, 0x81, P1 ;  /* 0x000000814700780c */ /* 0x000fc40000f21670 */
[----:B------:R-:W-:Y:S02]  /*10810*/  FMNMX.FTZ R66, R94, R66, !PT ;  /* 0x000000425e427209 */ /* 0x000fe40007810000 */
[----:B------:R-:W-:Y:S02]  /*10820*/  FSEL R58, R58, -INF , !P1 ;  /* 0xff8000003a3a7808 */ /* 0x000fe40004800000 */
[----:B------:R-:W-:Y:S02]  /*10830*/  FMNMX.FTZ R66, R95, R66, !PT ;  /* 0x000000425f427209 */ /* 0x000fe40007810000 */
[C---:B------:R-:W-:Y:S02]  /*10840*/  LOP3.LUT P4, RZ, R16.reuse, 0x20, RZ, 0xc0, !PT ;  /* 0x0000002010ff7812 */ /* 0x040fe4000788c0ff */
[C---:B------:R-:W-:Y:S02]  /*10850*/  LOP3.LUT P6, RZ, R16.reuse, 0x10, RZ, 0xc0, !PT ;  /* 0x0000001010ff7812 */ /* 0x040fe400078cc0ff */
[----:B------:R-:W-:-:S02]  /*10860*/  LOP3.LUT P3, RZ, R16, 0x8, RZ, 0xc0, !PT ;  /* 0x0000000810ff7812 */ /* 0x000fc4000786c0ff */
[C---:B------:R-:W-:Y:S02]  /*10870*/  LOP3.LUT P2, RZ, R16.reuse, 0x4, RZ, 0xc0, !PT ;  /* 0x0000000410ff7812 */ /* 0x040fe4000784c0ff */
[C---:B------:R-:W-:Y:S02]  /*10880*/  LOP3.LUT P1, RZ, R16.reuse, 0x2, RZ, 0xc0, !PT ;  /* 0x0000000210ff7812 */ /* 0x040fe4000782c0ff */
[----:B------:R-:W-:Y:S02]  /*10890*/  LOP3.LUT R16, R16, 0xfffffffd, RZ, 0xc0, !PT ;  /* 0xfffffffd10107812 */ /* 0x000fe400078ec0ff */
[----:B0-----:R-:W-:Y:S02]  /*108a0*/  FMNMX.FTZ R10, R10, R11, !PT ;  /* 0x0000000b0a0a7209 */ /* 0x001fe40007810000 */
[----:B------:R-:W-:Y:S02]  /*108b0*/  FMNMX.FTZ R66, R98, R66, !PT ;  /* 0x0000004262427209 */ /* 0x000fe40007810000 */
[----:B------:R-:W-:Y:S01]  /*108c0*/  @P5 LOP3.LUT R16, R16, 0x2, RZ, 0xfc, !PT ;  /* 0x0000000210105812 */ /* 0x000fe200078efcff */
[----:B------:R-:W0:Y:S01]  /*108d0*/  SHFL.BFLY PT, R11, R10, 0x1, 0x1f ;  /* 0x0c201f000a0b7f89 */ /* 0x000e2200000e0000 */
[----:B------:R-:W-:-:S02]  /*108e0*/  LOP3.LUT P5, RZ, R17, 0x80, RZ, 0xc0, !PT ;  /* 0x0000008011ff7812 */ /* 0x000fc400078ac0ff */
[----:B------:R-:W-:Y:S02]  /*108f0*/  FMNMX.FTZ R66, R99, R66, !PT ;  /* 0x0000004263427209 */ /* 0x000fe40007810000 */
[----:B------:R-:W-:Y:S02]  /*10900*/  ISETP.LT.OR P5, PT, R71, 0x82, P5 ;  /* 0x000000824700780c */ /* 0x000fe40002fa1670 */
[----:B------:R-:W-:Y:S02]  /*10910*/  FMNMX.FTZ R66, R102, R66, !PT ;  /* 0x0000004266427209 */ /* 0x000fe40007810000 */
[----:B------:R-:W-:Y:S02]  /*10920*/  ISETP.GT.AND P4, PT, R136, 0x88, !P4 ;  /* 0x000000888800780c */ /* 0x000fe40006784270 */
[----:B------:R-:W-:Y:S02]  /*10930*/  FMNMX.FTZ R66, R103, R66, !PT ;  /* 0x0000004267427209 */ /* 0x000fe40007810000 */
[----:B------:R-:W-:-:S02]  /*10940*/  LOP3.LUT R16, R16, 0xfffffff7, RZ, 0xc0, !PT ;  /* 0xfffffff710107812 */ /* 0x000fc400078ec0ff */
[----:B------:R-:W-:Y:S02]  /*10950*/  ISETP.LT.OR P4, PT, R71, 0x89, P4 ;  /* 0x000000894700780c */ /* 0x000fe40002781670 */
[----:B------:R-:W-:Y:S02]  /*10960*/  FMNMX.FTZ R66, R74, R66, !PT ;  /* 0x000000424a427209 */ /* 0x000fe40007810000 */
[----:B------:R-:W-:Y:S02]  /*10970*/  @P5 LOP3.LUT R16, R16, 0x8, RZ, 0xfc, !PT ;  /* 0x0000000810105812 */ /* 0x000fe400078efcff */
[----:B------:R-:W-:Y:S02]  /*10980*/  FMNMX.FTZ R66, R75, R66, !PT ;  /* 0x000000424b427209 */ /* 0x000fe40007810000 */
[----:B------:R-:W-:Y:S02]  /*10990*/  LOP3.LUT P5, RZ, R16, 0x2, RZ, 0xc0, !PT ;  /* 0x0000000210ff7812 */ /* 0x000fe400078ac0ff */
[----:B------:R-:W-:-:S02]  /*109a0*/  FMNMX.FTZ R66, R78, R66, !PT ;  /* 0x000000424e427209 */ /* 0x000fc40007810000 */
[----:B------:R-:W-:Y:S02]  /*109b0*/  LOP3.LUT R16, R16, 0xfffffffb, RZ, 0xc0, !PT ;  /* 0xfffffffb10107812 */ /* 0x000fe400078ec0ff */
[----:B------:R-:W-:Y:S02]  /*109c0*/  ISETP.GT.AND P6, PT, R136, 0x89, !P6 ;  /* 0x000000898800780c */ /* 0x000fe400077c4270 */
[----:B0-----:R-:W-:Y:S02]  /*109d0*/  FMNMX.FTZ R10, R10, R11, !PT ;  /* 0x0000000b0a0a7209 */ /* 0x001fe40007810000 */
[----:B------:R-:W-:Y:S02]  /*109e0*/  FMNMX.FTZ R66, R79, R66, !PT ;  /* 0x000000424f427209 */ /* 0x000fe40007810000 */
[----:B------:R-:W-:Y:S02]  /*109f0*/  @P4 LOP3.LUT R16, R16, 0x4, RZ, 0xfc, !PT ;  /* 0x0000000410104812 */ /* 0x000fe400078efcff */
[----:B------:R-:W-:-:S02]  /*10a00*/  ISETP.LT.OR P4, PT, R71, 0x8a, P6 ;  /* 0x0000008a4700780c */ /* 0x000fc40003781670 */
[----:B------:R-:W-:Y:S02]  /*10a10*/  FSETP.NEU.FTZ.AND P6, PT, R10, -INF , PT ;  /* 0xff8000000a00780b */ /* 0x000fe40003fdd000 */
[----:B------:R-:W-:Y:S02]  /*10a20*/  FMNMX.FTZ R66, R82, R66, !PT ;  /* 0x0000004252427209 */ /* 0x000fe40007810000 */
[----:B------:R-:W-:Y:S02]  /*10a30*/  FSEL R11, R10, RZ, P6 ;  /* 0x000000ff0a0b7208 */ /* 0x000fe40003000000 */
[----:B------:R-:W-:Y:S02]  /*10a40*/  FMNMX.FTZ R66, R83, R66, !PT ;  /* 0x0000004253427209 */ /* 0x000fe40007810000 */
[----:B------:R-:W-:Y:S01]  /*10a50*/  LOP3.LUT R17, R17, 0xffffffbf, RZ, 0xc0, !PT ;  /* 0xffffffbf11117812 */ /* 0x000fe200078ec0ff */
[----:B------:R-:W-:-:S01]  /*10a60*/  FADD.FTZ R0, -R11, R0 ;  /* 0x000000000b007221 */ /* 0x000fc20000010100 */
[----:B------:R-:W-:Y:S01]  /*10a70*/  FMNMX.FTZ R66, R86, R66, !PT ;  /* 0x0000004256427209 */ /* 0x000fe20007810000 */
[----:B------:R-:W-:-:S01]  /*10a80*/  FFMA.FTZ R11, R10, R56, -8 ;  /* 0xc10000000a0b7423 */ /* 0x000fc20000010038 */
[----:B------:R-:W-:Y:S01]  /*10a90*/  @P4 LOP3.LUT R17, R17, 0x40, RZ, 0xfc, !PT ;  /* 0x0000004011114812 */ /* 0x000fe200078efcff */
[----:B------:R-:W-:Y:S01]  /*10aa0*/  FMUL.FTZ R0, R0, R56 ;  /* 0x0000003800007220 */ /* 0x000fe20000410000 */
[----:B------:R-:W-:-:S02]  /*10ab0*/  LOP3.LUT P4, RZ, R16, 0x8, RZ, 0xc0, !PT ;  /* 0x0000000810ff7812 */ /* 0x000fc4000788c0ff */
[----:B------:R-:W-:Y:S02]  /*10ac0*/  FMNMX.FTZ R66, R87, R66, !PT ;  /* 0x0000004257427209 */ /* 0x000fe40007810000 */
[----:B------:R-:W-:Y:S01]  /*10ad0*/  FSEL R11, R11, RZ, P6 ;  /* 0x000000ff0b0b7208 */ /* 0x000fe20003000000 */
[----:B------:R-:W-:Y:S01]  /*10ae0*/  MUFU.EX2 R0, R0 ;  /* 0x0000000000007308 */ /* 0x000fe20000000800 */
[----:B------:R-:W-:Y:S02]  /*10af0*/  LOP3.LUT P6, RZ, R16, 0x4, RZ, 0xc0, !PT ;  /* 0x0000000410ff7812 */ /* 0x000fe400078cc0ff */
[----:B------:R-:W-:Y:S01]  /*10b00*/  FSEL R59, R59, -INF , !P4 ;  /* 0xff8000003b3b7808 */ /* 0x000fe20006000000 */
[----:B------:R-:W-:-:S01]  /*10b10*/  FFMA.FTZ R57, R57, R56, -R11 ;  /* 0x0000003839397223 */ /* 0x000fc2000001080b */
[----:B------:R-:W-:Y:S01]  /*10b20*/  FMNMX.FTZ R66, R58, R66, !PT ;  /* 0x000000423a427209 */ /* 0x000fe20007810000 */
[----:B------:R-:W-:-:S01]  /*10b30*/  FFMA.FTZ R12, R12, R56, -R11 ;  /* 0x000000380c0c7223 */ /* 0x000fc2000001080b */
[----:B------:R-:W-:Y:S01]  /*10b40*/  ISETP.GT.AND P3, PT, R136, 0x90, !P3 ;  /* 0x000000908800780c */ /* 0x000fe20005f64270 */
[----:B------:R-:W-:-:S01]  /*10b50*/  FFMA.FTZ R120, R120, R56, -R11 ;  /* 0x0000003878787223 */ /* 0x000fc2000001080b */
[----:B------:R-:W-:Y:S01]  /*10b60*/  LOP3.LUT P4, RZ, R17, 0x40, RZ, 0xc0, !PT ;  /* 0x0000004011ff7812 */ /* 0x000fe2000788c0ff */
[----:B------:R-:W-:-:S01]  /*10b70*/  FFMA.FTZ R121, R121, R56, -R11 ;  /* 0x0000003879797223 */ /* 0x000fc2000001080b */
[----:B------:R-:W-:Y:S01]  /*10b80*/  FSEL R60, R60, -INF , !P6 ;  /* 0xff8000003c3c7808 */ /* 0x000fe20007000000 */
[----:B------:R-:W-:-:S01]  /*10b90*/  FFMA.FTZ R124, R124, R56, -R11 ;  /* 0x000000387c7c7223 */ /* 0x000fc2000001080b */
[----:B------:R-:W-:Y:S01]  /*10ba0*/  FMNMX.FTZ R66, R59, R66, !PT ;  /* 0x000000423b427209 */ /* 0x000fe20007810000 */
[----:B------:R-:W-:-:S01]  /*10bb0*/  FFMA.FTZ R125, R125, R56, -R11 ;  /* 0x000000387d7d7223 */ /* 0x000fc2000001080b */
[----:B------:R-:W-:Y:S01]  /*10bc0*/  ISETP.GT.AND P2, PT, R136, 0x91, !P2 ;  /* 0x000000918800780c */ /* 0x000fe20005744270 */
[----:B------:R-:W-:-:S01]  /*10bd0*/  FFMA.FTZ R128, R128, R56, -R11 ;  /* 0x0000003880807223 */ /* 0x000fc2000001080b */
[----:B------:R-:W-:Y:S01]  /*10be0*/  ISETP.LT.OR P3, PT, R71, 0x91, P3 ;  /* 0x000000914700780c */ /* 0x000fe20001f61670 */
        /* <DEDUP_REMOVED lines=25> */
[----:B------:R-:W-:Y:S01]  /*10d80*/  FSEL R67, R67, -INF , !P5 ;  /* 0xff80000043437808 */ /* 0x000fe20006800000 */
[----:B------:R-:W-:-:S01]  /*10d90*/  FFMA.FTZ R96, R96, R56, -R11 ;  /* 0x0000003860607223 */ /* 0x000fc2000001080b */
[----:B------:R-:W-:Y:S01]  /*10da0*/  FMNMX.FTZ R66, R14, R66, !PT ;  /* 0x000000420e427209 */ /* 0x000fe20007810000 */
[----:B------:R-:W-:-:S01]  /*10db0*/  FFMA.FTZ R97, R97, R56, -R11 ;  /* 0x0000003861617223 */ /* 0x000fc2000001080b */
[-CC-:B------:R-:W-:Y:S01]  /*10dc0*/  FFMA.FTZ R100, R100, R56.reuse, -R11.reuse ;  /* 0x0000003864647223 */ /* 0x180fe2000001080b */
[----:B------:R-:W-:-:S01]  /*10dd0*/  FFMA.FTZ R101, R101, R56, -R11 ;  /* 0x0000003865657223 */ /* 0x000fc2000001080b */
[----:B------:R-:W-:Y:S01]  /*10de0*/  FMNMX.FTZ R66, R67, R66, !PT ;  /* 0x0000004243427209 */ /* 0x000fe20007810000 */
        /* <DEDUP_REMOVED lines=16> */
[----:B------:R0:W-:Y:S01]  /*10ef0*/  MUFU.EX2 R70, R64 ;  /* 0x0000004000467308 */ /* 0x0001e20000000800 */
[----:B------:R-:W1:Y:S01]  /*10f00*/  SHFL.BFLY PT, R69, R66, 0x2, 0x1f ;  /* 0x0c401f0042457f89 */ /* 0x000e6200000e0000 */
[----:B------:R-:W-:-:S06]  /*10f10*/  LOP3.LUT P0, RZ, R17, 0x20, RZ, 0xc0, !PT ;  /* 0x0000002011ff7812 */ /* 0x000fcc000780c0ff */
[----:B------:R-:W2:Y:S08]  /*10f20*/  MUFU.EX2 R57, R57 ;  /* 0x0000003900397308 */ /* 0x000eb00000000800 */
[----:B------:R-:W3:Y:S08]  /*10f30*/  MUFU.EX2 R12, R12 ;  /* 0x0000000c000c7308 */ /* 0x000ef00000000800 */
[----:B------:R-:W-:Y:S01]  /*10f40*/  MUFU.EX2 R120, R120 ;  /* 0x0000007800787308 */ /* 0x000fe20000000800 */
[----:B-1----:R-:W-:-:S05]  /*10f50*/  FMNMX.FTZ R69, R66, R69, !PT ;  /* 0x0000004542457209 */ /* 0x002fca0007810000 */
[----:B------:R-:W0:Y:S02]  /*10f60*/  SHFL.BFLY PT, R66, R69, 0x1, 0x1f ;  /* 0x0c201f0045427f89 */ /* 0x000e2400000e0000 */
[----:B------:R-:W-:Y:S08]  /*10f70*/  MUFU.EX2 R121, R121 ;  /* 0x0000007900797308 */ /* 0x000ff00000000800 */
[----:B------:R-:W-:Y:S08]  /*10f80*/  MUFU.EX2 R124, R124 ;  /* 0x0000007c007c7308 */ /* 0x000ff00000000800 */
[----:B------:R-:W-:Y:S01]  /*10f90*/  MUFU.EX2 R125, R125 ;  /* 0x0000007d007d7308 */ /* 0x000fe20000000800 */
[----:B0-----:R-:W-:-:S07]  /*10fa0*/  FMNMX.FTZ R64, R69, R66, !PT ;  /* 0x0000004245407209 */ /* 0x001fce0007810000 */
[----:B------:R-:W-:Y:S01]  /*10fb0*/  MUFU.EX2 R128, R128 ;  /* 0x0000008000807308 */ /* 0x000fe20000000800 */
[----:B------:R-:W-:-:S04]  /*10fc0*/  FSETP.NEU.FTZ.AND P1, PT, R64, -INF , PT ;  /* 0xff8000004000780b */ /* 0x000fc80003f3d000 */
[----:B------:R-:W-:-:S03]  /*10fd0*/  FSEL R66, R64, RZ, P1 ;  /* 0x000000ff40427208 */ /* 0x000fc60000800000 */
[----:B------:R-:W-:Y:S02]  /*10fe0*/  MUFU.EX2 R129, R129 ;  /* 0x0000008100817308 */ /* 0x000fe40000000800 */
[----:B------:R-:W-:-:S01]  /*10ff0*/  FADD.FTZ R8, -R66, R8 ;  /* 0x0000000842087221 */ /* 0x000fc20000010100 */
[----:B------:R-:W-:-:S03]  /*11000*/  FFMA.FTZ R66, R64, R56, -8 ;  /* 0xc100000040427423 */ /* 0x000fc60000010038 */
[----:B------:R-:W-:Y:S02]  /*11010*/  FMUL.FTZ R8, R8, R56 ;  /* 0x0000003808087220 */ /* 0x000fe40000410000 */
[----:B------:R-:W-:Y:S01]  /*11020*/  MUFU.EX2 R104, R104 ;  /* 0x0000006800687308 */ /* 0x000fe20000000800 */
[----:B------:R-:W-:Y:S01]  /*11030*/  FSEL R69, R66, RZ, P1 ;  /* 0x000000ff42457208 */ /* 0x000fe20000800000 */
[----:B--2---:R-:W-:-:S04]  /*11040*/  FFMA.FTZ R66, R0, R137, R57 ;  /* 0x0000008900427223 */ /* 0x004fc80000010039 */
[-CC-:B------:R-:W-:Y:S01]  /*11050*/  FFMA.FTZ R13, R13, R56.reuse, -R69.reuse ;  /* 0x000000380d0d7223 */ /* 0x180fe20000010845 */
[----:B------:R-:W-:-:S01]  /*11060*/  FFMA.FTZ R23, R23, R56, -R69 ;  /* 0x0000003817177223 */ /* 0x000fc20000010845 */
[----:B------:R-:W-:Y:S01]  /*11070*/  MUFU.EX2 R8, R8 ;  /* 0x0000000800087308 */ /* 0x000fe20000000800 */
[----:B---3--:R-:W-:-:S01]  /*11080*/  FADD.FTZ R66, R12, R66 ;  /* 0x000000420c427221 */ /* 0x008fc20000010000 */
        /* <DEDUP_REMOVED lines=23> */
[----:B0-----:R-:W-:-:S01]  /*11200*/  FFMA.FTZ R21, R8, R21, R13 ;  /* 0x0000001508157223 */ /* 0x001fc2000001000d */
        /* <DEDUP_REMOVED lines=17> */
[----:B-1----:R-:W-:-:S01]  /*11320*/  FADD.FTZ R69, R23, R21 ;  /* 0x0000001517457221 */ /* 0x002fc20000010000 */
[----:B------:R-:W-:Y:S01]  /*11330*/  FADD.FTZ R21, R120, R66 ;  /* 0x0000004278157221 */ /* 0x000fe20000010000 */
[----:B------:R-:W0:Y:S03]  /*11340*/  MUFU.EX2 R122, R122 ;  /* 0x0000007a007a7308 */ /* 0x000e260000000800 */
[----:B------:R-:W-:-:S04]  /*11350*/  FADD.FTZ R21, R121, R21 ;  /* 0x0000001579157221 */ /* 0x000fc80000010000 */
[----:B------:R-:W-:Y:S01]  /*11360*/  FADD.FTZ R21, R124, R21 ;  /* 0x000000157c157221 */ /* 0x000fe20000010000 */
[----:B------:R-:W1:Y:S03]  /*11370*/  MUFU.EX2 R105, R105 ;  /* 0x0000006900697308 */ /* 0x000e660000000800 */
[----:B------:R-:W-:-:S04]  /*11380*/  FADD.FTZ R21, R125, R21 ;  /* 0x000000157d157221 */ /* 0x000fc80000010000 */
[----:B------:R-:W-:Y:S01]  /*11390*/  FADD.FTZ R21, R128, R21 ;  /* 0x0000001580157221 */ /* 0x000fe20000010000 */
[----:B------:R-:W2:Y:S01]  /*113a0*/  MUFU.EX2 R123, R123 ;  /* 0x0000007b007b7308 */ /* 0x000ea20000000800 */
[----:B0-----:R-:W-:-:S02]  /*113b0*/  FADD.FTZ R66, R122, R69 ;  /* 0x000000457a427221 */ /* 0x001fc40000010000 */
[----:B------:R-:W-:-:S04]  /*113c0*/  FADD.FTZ R21, R129, R21 ;  /* 0x0000001581157221 */ /* 0x000fc80000010000 */
[----:B------:R-:W-:Y:S01]  /*113d0*/  FADD.FTZ R21, R104, R21 ;  /* 0x0000001568157221 */ /* 0x000fe20000010000 */
[----:B------:R-:W0:Y:S03]  /*113e0*/  MUFU.EX2 R108, R108 ;  /* 0x0000006c006c7308 */ /* 0x000e260000000800 */
[----:B-1----:R-:W-:-:S05]  /*113f0*/  FADD.FTZ R21, R105, R21 ;  /* 0x0000001569157221 */ /* 0x002fca0000010000 */
        /* <DEDUP_REMOVED lines=103> */
[----:B--2---:R-:W-:-:S04]  /*11a70*/  FADD.FTZ R21, R135, R21 ;  /* 0x0000001587157221 */ /* 0x004fc80000010000 */
[----:B------:R-:W-:-:S03]  /*11a80*/  FADD.FTZ R21, R70, R21 ;  /* 0x0000001546157221 */ /* 0x000fc60000010000 */
        /* <DEDUP_REMOVED lines=13> */
[----:B0-----:R-:W-:-:S05]  /*11b60*/  FADD.FTZ R69, R11, R21 ;  /* 0x000000150b457221 */ /* 0x001fca0000010000 */
[----:B------:R0:W-:Y:S02]  /*11b70*/  STL [R1], R69 ;  /* 0x0000004501007387 */ /* 0x0001e40000100800 */
[----:B------:R-:W3:Y:S01]  /*11b80*/  MUFU.EX2 R61, R61 ;  /* 0x0000003d003d7308 */ /* 0x000ee20000000800 */
[----:B-1----:R-:W-:-:S07]  /*11b90*/  FADD.FTZ R66, R59, R66 ;  /* 0x000000423b427221 */ /* 0x002fce0000010000 */
[----:B------:R-:W1:Y:S01]  /*11ba0*/  MUFU.EX2 R62, R62 ;  /* 0x0000003e003e7308 */ /* 0x000e620000000800 */
[----:B--2---:R-:W-:-:S07]  /*11bb0*/  FADD.FTZ R66, R60, R66 ;  /* 0x000000423c427221 */ /* 0x004fce0000010000 */
[----:B------:R-:W2:Y:S01]  /*11bc0*/  MUFU.EX2 R63, R63 ;  /* 0x0000003f003f7308 */ /* 0x000ea20000000800 */
[----:B---3--:R-:W-:-:S07]  /*11bd0*/  FADD.FTZ R66, R61, R66 ;  /* 0x000000423d427221 */ /* 0x008fce0000010000 */
[----:B------:R-:W3:Y:S01]  /*11be0*/  MUFU.EX2 R14, R14 ;  /* 0x0000000e000e7308 */ /* 0x000ee20000000800 */
[----:B-1----:R-:W-:-:S07]  /*11bf0*/  FADD.FTZ R66, R62, R66 ;  /* 0x000000423e427221 */ /* 0x002fce0000010000 */
[----:B------:R-:W1:Y:S01]  /*11c00*/  MUFU.EX2 R67, R67 ;  /* 0x0000004300437308 */ /* 0x000e620000000800 */
[----:B--2---:R-:W-:-:S04]  /*11c10*/  FADD.FTZ R66, R63, R66 ;  /* 0x000000423f427221 */ /* 0x004fc80000010000 */
[----:B---3--:R-:W-:-:S04]  /*11c20*/  FADD.FTZ R66, R14, R66 ;  /* 0x000000420e427221 */ /* 0x008fc80000010000 */
[----:B-1----:R-:W-:Y:S01]  /*11c30*/  FADD.FTZ R21, R67, R66 ;  /* 0x0000004243157221 */ /* 0x002fe20000010000 */
[----:B0-----:R-:W-:Y:S06]  /*11c40*/  @!P0 BRA `(.L_x_1511) ;  /* 0x0000000000048947 */ /* 0x001fec0003800000 */
[----:B------:R-:W-:Y:S01]  /*11c50*/  BPT.TRAP 0x1 ;  /* 0x000000040000795c */ /* 0x000fe20000300000 */
.L_x_1511:
[----:B------:R-:W2:Y:S01]  /*11c60*/  LDL R66, [R1+0x30] ;  /* 0x0000300001427983 */ /* 0x000ea20000100800 */
[----:B------:R-:W-:Y:S01]  /*11c70*/  VIADD R15, R15, 0x13260 ;  /* 0x000132600f0f7836 */ /* 0x000fe20000000000 */
[----:B------:R-:W-:-:S04]  /*11c80*/  F2FP.SATFINITE.E4M3.F32.PACK_AB_MERGE_C R122, R123, R122, RZ ;  /* 0x0000007a7b7a723e */ /* 0x000fc800048070ff */
[----:B------:R-:W-:Y:S02]  /*11c90*/  PRMT R15, R141, 0x654, R15 ;  /* 0x000006548d0f7816 */ /* 0x000fe4000000000f */
[----:B------:R-:W-:Y:S02]  /*11ca0*/  F2FP.SATFINITE.E4M3.F32.PACK_AB_MERGE_C R120, R121, R120, RZ ;  /* 0x000000787978723e */ /* 0x000fe400048070ff */
[----:B------:R-:W-:Y:S01]  /*11cb0*/  F2FP.SATFINITE.E4M3.F32.PACK_AB_MERGE_C R128, R129, R128, RZ ;  /* 0x000000808180723e */ /* 0x000fe200048070ff */
[----:B------:R0:W-:Y:S01]  /*11cc0*/  SYNCS.ARRIVE.TRANS64.RED.A1T0 RZ, [R15+URZ], RZ ;  /* 0x000000ff0fff79a7 */ /* 0x0001e2000810043f */
[----:B------:R-:W-:Y:S02]  /*11cd0*/  F2FP.SATFINITE.E4M3.F32.PACK_AB_MERGE_C R130, R131, R130, RZ ;  /* 0x000000828382723e */ /* 0x000fe400048070ff */
[----:B------:R-:W-:Y:S02]  /*11ce0*/  F2FP.SATFINITE.E4M3.F32.PACK_AB_MERGE_C R108, R109, R108, RZ ;  /* 0x0000006c6d6c723e */ /* 0x000fe400048070ff */
[----:B------:R-:W-:-:S02]  /*11cf0*/  F2FP.SATFINITE.E4M3.F32.PACK_AB_MERGE_C R110, R111, R110, RZ ;  /* 0x0000006e6f6e723e */ /* 0x000fc400048070ff */
[----:B------:R-:W-:Y:S02]  /*11d00*/  F2FP.SATFINITE.E4M3.F32.PACK_AB_MERGE_C R116, R117, R116, RZ ;  /* 0x000000747574723e */ /* 0x000fe400048070ff */
[----:B------:R-:W-:Y:S02]  /*11d10*/  F2FP.SATFINITE.E4M3.F32.PACK_AB_MERGE_C R118, R119, R118, RZ ;  /* 0x000000767776723e */ /* 0x000fe400048070ff */
[----:B------:R-:W-:Y:S02]  /*11d20*/  F2FP.SATFINITE.E4M3.F32.PACK_AB_MERGE_C R92, R93, R92, RZ ;  /* 0x0000005c5d5c723e */ /* 0x000fe400048070ff */
        /* <DEDUP_REMOVED lines=10> */
[----:B------:R-:W-:Y:S01]  /*11dd0*/  F2FP.SATFINITE.E4M3.F32.PACK_AB_MERGE_C R14, R67, R14, RZ ;  /* 0x0000000e430e723e */ /* 0x000fe200048070ff */
[-C--:B------:R-:W-:Y:S01]  /*11de0*/  FMUL.FTZ R24, R24, R0.reuse ;  /* 0x0000000018187220 */ /* 0x080fe20000410000 */
[----:B------:R-:W-:Y:S01]  /*11df0*/  F2FP.SATFINITE.E4M3.F32.PACK_AB_MERGE_C R153, R23, R13, R122 ;  /* 0x0000000d1799723e */ /* 0x000fe2000480707a */
        /* <DEDUP_REMOVED lines=54> */
[C---:B--2---:R-:W-:Y:S01]  /*12160*/  ISETP.GT.AND P1, PT, R3.reuse, R66, PT ;  /* 0x000000420300720c */ /* 0x044fe20003f24270 */
[----:B------:R-:W-:-:S12]  /*12170*/  VIADD R3, R3, 0xffffffff ;  /* 0xffffffff03037836 */ /* 0x000fd80000000000 */
[----:B0-----:R-:W-:Y:S05]  /*12180*/  @P1 BRA `(.L_x_1512) ;  /* 0xffffffb000d41947 */ /* 0x001fea000383ffff */
[----:B------:R-:W-:Y:S05]  /*12190*/  BSYNC B0 ;  /* 0x0000000000007941 */ /* 0x000fea0003800000 */
.L_x_1491:
[----:B------:R-:W-:Y:S02]  /*121a0*/  IMAD.MOV.U32 R8, RZ, RZ, R64 ;  /* 0x000000ffff087224 */ /* 0x000fe400078e0040 */
[----:B------:R-:W-:Y:S02]  /*121b0*/  IMAD.MOV.U32 R0, RZ, RZ, R10 ;  /* 0x000000ffff007224 */ /* 0x000fe400078e000a */
[----:B------:R-:W-:Y:S02]  /*121c0*/  IMAD.MOV.U32 R23, RZ, RZ, R9 ;  /* 0x000000ffff177224 */ /* 0x000fe400078e0009 */
[----:B------:R-:W-:-:S07]  /*121d0*/  IMAD.MOV.U32 R156, RZ, RZ, R20 ;  /* 0x000000ffff9c7224 */ /* 0x000fce00078e0014 */
.L_x_1490:
[----:B------:R-:W-:Y:S05]  /*121e0*/  BSYNC B1 ;  /* 0x0000000000017941 */ /* 0x000fea0003800000 */
.L_x_1489:
[----:B------:R-:W2:Y:S01]  /*121f0*/  LDL R9, [R1+0x2c] ;  /* 0x00002c0001097983 */ /* 0x000ea20000100800 */
[----:B------:R-:W0:Y:S03]  /*12200*/  LDC R10, c[0x0][0x448] ;  /* 0x00011200ff0a7b82 */ /* 0x000e260000000800 */
[----:B------:R-:W3:Y:S04]  /*12210*/  LDL R13, [R1+0x10] ;  /* 0x00001000010d7983 */ /* 0x000ee80000100800 */
[----:B------:R-:W3:Y:S01]  /*12220*/  LDL R12, [R1+0x14] ;  /* 0x00001400010c7983 */ /* 0x000ee20000100800 */
[----:B------:R-:W1:Y:S01]  /*12230*/  LDC R14, c[0x0][0x9e4] ;  /* 0x00027900ff0e7b82 */ /* 0x000e620000000800 */
[----:B------:R-:W-:Y:S01]  /*12240*/  LOP3.LUT R17, R17, 0xfffffff7, RZ, 0xc0, !PT ;  /* 0xfffffff711117812 */ /* 0x000fe200078ec0ff */
[----:B------:R-:W-:Y:S01]  /*12250*/  ULDC UR4, c[0x0][0x9dc] ;  /* 0x0002770000047ab9 */ /* 0x000fe20000000800 */
[----:B0-----:R-:W-:-:S13]  /*12260*/  ISETP.NE.AND P1, PT, R10, 0x1, PT ;  /* 0x000000010a00780c */ /* 0x001fda0003f25270 */
[----:B------:R-:W0:Y:S01]  /*12270*/  @P1 LDC R10, c[0x0][0x44c] ;  /* 0x00011300ff0a1b82 */ /* 0x000e220000000800 */
[----:B------:R-:W-:-:S04]  /*12280*/  @P1 LOP3.LUT R17, R17, 0x8, RZ, 0xfc, !PT ;  /* 0x0000000811111812 */ /* 0x000fc800078efcff */
[----:B------:R-:W-:-:S03]  /*12290*/  LOP3.LUT R17, R17, 0xffffffef, RZ, 0xc0, !PT ;  /* 0xffffffef11117812 */ /* 0x000fc600078ec0ff */
[----:B------:R-:W4:Y:S01]  /*122a0*/  @P1 LDC R11, c[0x0][0x450] ;  /* 0x00011400ff0b1b82 */ /* 0x000f220000000800 */
[----:B--2---:R-:W-:-:S04]  /*122b0*/  VIADD R9, R9, 0xbf ;  /* 0x000000bf09097836 */ /* 0x004fc80000000000 */
[----:B0-----:R-:W-:Y:S01]  /*122c0*/  @P1 IMAD.HI.U32 R10, R9, R10, RZ ;  /* 0x0000000a090a1227 */ /* 0x001fe200078e00ff */
[----:B---3--:R-:W-:-:S04]  /*122d0*/  IADD3 R12, R12, 0x1, -R13 ;  /* 0x000000010c0c7810 */ /* 0x008fc80007ffe80d */
[----:B----4-:R-:W-:Y:S02]  /*122e0*/  @P1 SHF.R.U32.HI R9, RZ, R11, R10 ;  /* 0x0000000bff091219 */ /* 0x010fe4000001160a */
[----:B-1----:R-:W-:-:S03]  /*122f0*/  ISETP.GE.AND P1, PT, R14, 0x1, PT ;  /* 0x000000010e00780c */ /* 0x002fc60003f26270 */
[----:B------:R-:W-:-:S04]  /*12300*/  IMAD.IADD R9, R12, 0x1, R9 ;  /* 0x000000010c097824 */ /* 0x000fc800078e0209 */
[----:B------:R-:W-:-:S06]  /*12310*/  VIADD R10, R9, -UR4 ;  /* 0x80000004090a7c36 */ /* 0x000fcc0008000000 */
[----:B------:R-:W-:Y:S01]  /*12320*/  @P1 LOP3.LUT R17, R17, 0x10, RZ, 0xfc, !PT ;  /* 0x0000001011111812 */ /* 0x000fe200078efcff */
        /* <DEDUP_REMOVED lines=11> */
.L_x_1515:
[----:B------:R-:W-:-:S13]  /*123e0*/  ISETP.NE.AND P1, PT, R14, 0x1, PT ;  /* 0x000000010e00780c */ /* 0x000fda0003f25270 */
[----:B------:R-:W0:Y:S02]  /*123f0*/  @P1 LDC.64 R12, c[0x0][0x9e8] ;  /* 0x00027a00ff0c1b82 */ /* 0x000e240000000a00 */
[----:B0-----:R-:W-:-:S05]  /*12400*/  @P1 IMAD.HI.U32 R12, R9, R12, RZ ;  /* 0x0000000c090c1227 */ /* 0x001fca00078e00ff */
[----:B------:R-:W-:-:S07]  /*12410*/  @P1 SHF.R.U32.HI R9, RZ, R13, R12 ;  /* 0x0000000dff091219 */ /* 0x000fce000001160c */
.L_x_1516:
[----:B------:R-:W-:Y:S05]  /*12420*/  BSYNC B0 ;  /* 0x0000000000007941 */ /* 0x000fea0003800000 */
.L_x_1514:
[----:B------:R-:W-:-:S05]  /*12430*/  IMAD R9, R9, R14, RZ ;  /* 0x0000000e09097224 */ /* 0x000fca00078e02ff */
[----:B------:R-:W-:-:S07]  /*12440*/  VIMNMX R10, R10, R9, !PT ;  /* 0x000000090a0a7248 */ /* 0x000fce0007fe0100 */
.L_x_1513:
[----:B------:R-:W2:Y:S01]  /*12450*/  LDL R11, [R1+0x44] ;  /* 0x00004400010b7983 */ /* 0x000ea20000100800 */
[----:B------:R-:W-:Y:S01]  /*12460*/  VIADD R10, R10, 0x9f ;  /* 0x0000009f0a0a7836 */ /* 0x000fe20000000000 */
[----:B------:R-:W-:Y:S03]  /*12470*/  BSSY B0, `(.L_x_1517) ;  /* 0x00002fb000007945 */ /* 0x000fe60003800000 */
[----:B------:R-:W-:-:S05]  /*12480*/  IMAD.HI R10, R10, 0x66666667, RZ ;  /* 0x666666670a0a7827 */ /* 0x000fca00078e02ff */
[----:B------:R-:W-:-:S04]  /*12490*/  SHF.R.U32.HI R9, RZ, 0x1f, R10 ;  /* 0x0000001fff097819 */ /* 0x000fc8000001160a */
[----:B------:R-:W-:-:S04]  /*124a0*/  LEA.HI.SX32 R9, R10, R9, 0x1a ;  /* 0x000000090a097211 */ /* 0x000fc800078fd2ff */
[----:B--2---:R-:W-:-:S04]  /*124b0*/  VIMNMX R15, R11, R9, !PT ;  /* 0x000000090b0f7248 */ /* 0x004fc80007fe0100 */
[----:B------:R-:W-:-:S13]  /*124c0*/  ISETP.GE.AND P1, PT, R3, R15, PT ;  /* 0x0000000f0300720c */ /* 0x000fda0003f26270 */
[----:B------:R-:W-:Y:S05]  /*124d0*/  @!P1 BRA `(.L_x_1518) ;  /* 0x0000002c00d09947 */ /* 0x000fea0003800000 */
[----:B------:R-:W-:Y:S01]  /*124e0*/  BSSY B1, `(.L_x_1519) ;  /* 0x00002f2000017945 */ /* 0x000fe20003800000 */
[----:B------:R-:W-:Y:S02]  /*124f0*/  IMAD.MOV.U32 R14, RZ, RZ, R3 ;  /* 0x000000ffff0e7224 */ /* 0x000fe400078e0003 */
[----:B------:R-:W-:Y:S02]  /*12500*/  IMAD.MOV.U32 R10, RZ, RZ, R8 ;  /* 0x000000ffff0a7224 */ /* 0x000fe400078e0008 */
[----:B------:R-:W-:Y:S02]  /*12510*/  IMAD.MOV.U32 R11, RZ, RZ, R0 ;  /* 0x000000ffff0b7224 */ /* 0x000fe400078e0000 */
[----:B------:R-:W-:Y:S02]  /*12520*/  IMAD.MOV.U32 R3, RZ, RZ, R156 ;  /* 0x000000ffff037224 */ /* 0x000fe400078e009c */
[----:B------:R-:W-:-:S07]  /*12530*/  IMAD.MOV.U32 R9, RZ, RZ, R23 ;  /* 0x000000ffff097224 */ /* 0x000fce00078e0017 */
.L_x_1532:
[----:B------:R-:W-:-:S05]  /*12540*/  VIADD R0, R9, 0x1 ;  /* 0x0000000109007836 */ /* 0x000fca0000000000 */
[----:B------:R-:W-:-:S04]  /*12550*/  ISETP.NE.AND P1, PT, R0, 0x2, PT ;  /* 0x000000020000780c */ /* 0x000fc80003f25270 */
[----:B------:R-:W-:Y:S02]  /*12560*/  SEL R0, R0, RZ, P1 ;  /* 0x000000ff00007207 */ /* 0x000fe40000800000 */
[----:B------:R-:W-:-:S03]  /*12570*/  SEL R156, RZ, 0x1, P1 ;  /* 0x00000001ff9c7807 */ /* 0x000fc60000800000 */
[----:B------:R-:W-:Y:S01]  /*12580*/  IMAD.MOV.U32 R23, RZ, RZ, R0 ;  /* 0x000000ffff177224 */ /* 0x000fe200078e0000 */
[----:B------:R-:W-:Y:S01]  /*12590*/  LOP3.LUT R156, R3, R156, RZ, 0x3c, !PT ;  /* 0x0000009c039c7212 */ /* 0x000fe200078e3cff */
[----:B------:R-:W-:Y:S06]  /*125a0*/  @!P0 BRA `(.L_x_1520) ;  /* 0x0000000000048947 */ /* 0x000fec0003800000 */
[----:B------:R-:W-:Y:S01]  /*125b0*/  BPT.TRAP 0x1 ;  /* 0x000000040000795c */ /* 0x000fe20000300000 */
.L_x_1520:
[----:B------:R-:W-:Y:S01]  /*125c0*/  IMAD R8, R23, 0x8, R22 ;  /* 0x0000000817087824 */ /* 0x000fe200078e0216 */
[----:B------:R-:W-:-:S04]  /*125d0*/  SHF.L.U32 R13, R156, 0x1f, RZ ;  /* 0x0000001f9c0d7819 */ /* 0x000fc800000006ff */
[----:B------:R0:W1:Y:S01]  /*125e0*/  SYNCS.PHASECHK.TRANS64.TRYWAIT P1, [R8+URZ+0x13230], R13 ;  /* 0x0132300d080075a7 */ /* 0x000062000802017f */
[----:B------:R-:W-:Y:S05]  /*125f0*/  @!P0 BRA `(.L_x_1521) ;  /* 0x0000000000048947 */ /* 0x000fea0003800000 */
[----:B------:R-:W-:Y:S01]  /*12600*/  BPT.TRAP 0x1 ;  /* 0x000000040000795c */ /* 0x000fe20000300000 */
.L_x_1521:
        /* <DEDUP_REMOVED lines=8> */
.L_x_1523:
[----:B------:R-:W-:Y:S05]  /*12690*/  BSYNC B2 ;  /* 0x0000000000027941 */ /* 0x000fea0003800000 */
.L_x_1522:
        /* <DEDUP_REMOVED lines=10> */
[C---:B------:R-:W-:Y:S01]  /*12740*/  VIADD R56, R20.reuse, 0x180 ;  /* 0x0000018014387836 */ /* 0x040fe20000000000 */
        /* <DEDUP_REMOVED lines=20> */
[----:B------:R-:W-:Y:S01]  /*12890*/  R2UR UR18, R56 ;  /* 0x00000000381272ca */ /* 0x000fe200000e0000 */
[----:B------:R-:W-:Y:S01]  /*128a0*/  VIADD R56, R20, 0x102 ;  /* 0x0000010214387836 */ /* 0x000fe20000000000 */
[----:B------:R-:W-:Y:S01]  /*128b0*/  R2UR UR19, R57 ;  /* 0x00000000391372ca */ /* 0x000fe200000e0000 */
[----:B------:R-:W-:Y:S01]  /*128c0*/  IMAD.MOV.U32 R57, RZ, RZ, -0x7fffffe0 ;  /* 0x80000020ff397424 */ /* 0x000fe200078e00ff */
[----:B------:R-:W-:-:S02]  /*128d0*/  R2UR UR4, R4 ;  /* 0x00000000040472ca */ /* 0x000fc400000e0000 */
[----:B------:R-:W-:Y:S02]  /*128e0*/  R2UR UR5, R5 ;  /* 0x00000000050572ca */ /* 0x000fe400000e0000 */
        /* <DEDUP_REMOVED lines=50> */
.L_x_1525:
[----:B------:R-:W-:Y:S01]  /*12c10*/  SHF.L.U32 R8, R3, 0x1f, RZ ;  /* 0x0000001f03087819 */ /* 0x000fe200000006ff */
[----:B------:R-:W-:-:S04]  /*12c20*/  IMAD R3, R9, 0x8, R22 ;  /* 0x0000000809037824 */ /* 0x000fc800078e0216 */
[----:B------:R0:W1:Y:S01]  /*12c30*/  SYNCS.PHASECHK.TRANS64.TRYWAIT P1, [R3+URZ+0x13250], R8 ;  /* 0x01325008030075a7 */ /* 0x000062000802017f */
[----:B------:R-:W-:Y:S05]  /*12c40*/  @!P0 BRA `(.L_x_1526) ;  /* 0x0000000000048947 */ /* 0x000fea0003800000 */
[----:B------:R-:W-:Y:S01]  /*12c50*/  BPT.TRAP 0x1 ;  /* 0x000000040000795c */ /* 0x000fe20000300000 */
.L_x_1526:
[----:B------:R-:W-:Y:S04]  /*12c60*/  BSSY B2, `(.L_x_1527) ;  /* 0x0000004000027945 */ /* 0x000fe80003800000 */
[----:B-1----:R-:W-:Y:S05]  /*12c70*/  @P1 BRA `(.L_x_1528) ;  /* 0x0000000000081947 */ /* 0x002fea0003800000 */
[----:B------:R-:W1:Y:S02]  /*12c80*/  SYNCS.PHASECHK.TRANS64.TRYWAIT P1, [R3+URZ+0x13250], R8 ;  /* 0x01325008030075a7 */ /* 0x000e64000802017f */
[----:B-1----:R-:W-:Y:S05]  /*12c90*/  @!P1 BRA `(.L_x_1529) ;  /* 0x0000012000949947 */ /* 0x002fea0003800000 */
.L_x_1528:
[----:B------:R-:W-:Y:S05]  /*12ca0*/  BSYNC B2 ;  /* 0x0000000000027941 */ /* 0x000fea0003800000 */
.L_x_1527:
[----:B01----:R-:W-:Y:S01]  /*12cb0*/  VIADD R8, R22, 0x1000 ;  /* 0x0000100016087836 */ /* 0x003fe20000000000 */
[----:B------:R-:W-:Y:S01]  /*12cc0*/  WARPGROUP.ARRIVE ;  /* 0x00000000000079c5 */ /* 0x000fe20000000000 */
[----:B------:R-:W-:-:S03]  /*12cd0*/  IMAD.MOV.U32 R13, RZ, RZ, -0x3ffffff0 ;  /* 0xc0000010ff0d7424 */ /* 0x000fc600078e00ff */
[----:B------:R-:W-:-:S04]  /*12ce0*/  SHF.R.U32.HI R8, RZ, 0x4, R8 ;  /* 0x00000004ff087819 */ /* 0x000fc80000011608 */
[----:B------:R-:W-:-:S04]  /*12cf0*/  LOP3.LUT R8, R8, 0x3fff, RZ, 0xc0, !PT ;  /* 0x00003fff08087812 */ /* 0x000fc800078ec0ff */
[----:B------:R-:W-:-:S05]  /*12d00*/  LOP3.LUT R8, R8, 0x10000, RZ, 0xfc, !PT ;  /* 0x0001000008087812 */ /* 0x000fca00078efcff */
[----:B------:R-:W-:Y:S02]  /*12d10*/  IMAD R8, R9, 0x280, R8 ;  /* 0x0000028009087824 */ /* 0x000fe400078e0208 */
[----:B------:R-:W-:Y:S02]  /*12d20*/  IMAD.MOV.U32 R9, RZ, RZ, -0x3ffffff0 ;  /* 0xc0000010ff097424 */ /* 0x000fe400078e00ff */
        /* <DEDUP_REMOVED lines=33> */
.L_x_1530:
[----:B------:R-:W2:Y:S04]  /*12f40*/  LDL.LU R137, [R1] ;  /* 0x0000000001897983 */ /* 0x000ea80000300800 */
[----:B------:R-:W3:Y:S01]  /*12f50*/  LDL R136, [R1+0x1c] ;  /* 0x00001c0001887983 */ /* 0x000ee20000100800 */
[C---:B------:R-:W-:Y:S01]  /*12f60*/  FMUL.FTZ R9, R2.reuse, R120 ;  /* 0x0000007802097220 */ /* 0x040fe20000410000 */
[C---:B------:R-:W-:Y:S01]  /*12f70*/  FMUL.FTZ R12, R2.reuse, R121 ;  /* 0x00000079020c7220 */ /* 0x040fe20000410000 */
[----:B------:R-:W-:Y:S01]  /*12f80*/  FMUL.FTZ R120, R2, R124 ;  /* 0x0000007c02787220 */ /* 0x000fe20000410000 */
[----:B------:R-:W-:Y:S02]  /*12f90*/  IMAD R0, R0, 0x8, R22 ;  /* 0x0000000800007824 */ /* 0x000fe400078e0216 */
[C---:B------:R-:W-:Y:S01]  /*12fa0*/  FMUL.FTZ R121, R2.reuse, R125 ;  /* 0x0000007d02797220 */ /* 0x040fe20000410000 */
[----:B------:R-:W-:Y:S01]  /*12fb0*/  FMUL.FTZ R124, R2, R128 ;  /* 0x00000080027c7220 */ /* 0x000fe20000410000 */
[----:B------:R-:W0:Y:S01]  /*12fc0*/  MUFU.TANH R9, R9 ;  /* 0x0000000900097308 */ /* 0x000e220000002400 */
[----:B------:R-:W-:-:S02]  /*12fd0*/  VIADD R0, R0, 0x13240 ;  /* 0x0001324000007836 */ /* 0x000fc40000000000 */
        /* <DEDUP_REMOVED lines=84> */
[----:B------:R-:W-:-:S02]  /*13520*/  FMUL.FTZ R71, R2, R71 ;  /* 0x0000004702477220 */ /* 0x000fc40000410000 */
        /* <DEDUP_REMOVED lines=13> */
[----:B------:R-:W2:Y:S08]  /*13600*/  MUFU.TANH R72, R72 ;  /* 0x0000004800487308 */ /* 0x000eb00000002400 */
        /* <DEDUP_REMOVED lines=11> */
[----:B------:R-:W2:Y:S01]  /*136c0*/  MUFU.TANH R64, R64 ;  /* 0x0000004000407308 */ /* 0x000ea20000002400 */
[----:B---3--:R-:W-:-:S07]  /*136d0*/  PRMT R0, R136, 0x654, R0 ;  /* 0x0000065488007816 */ /* 0x008fce0000000000 */
[----:B------:R-:W3:Y:S01]  /*136e0*/  MUFU.TANH R65, R65 ;  /* 0x0000004100417308 */ /* 0x000ee20000002400 */
[----:B------:R0:W-:Y:S07]  /*136f0*/  SYNCS.ARRIVE.TRANS64.RED.A1T0 RZ, [R0+URZ], RZ ;  /* 0x000000ff00ff79a7 */ /* 0x0001ee000810043f */
[----:B------:R-:W3:Y:S01]  /*13700*/  MUFU.TANH R68, R68 ;  /* 0x0000004400447308 */ /* 0x000ee20000002400 */
[----:B0-----:R-:W-:-:S04]  /*13710*/  FMNMX.FTZ R0, R9, R11, !PT ;  /* 0x0000000b09007209 */ /* 0x001fc80007810000 */
[----:B-1----:R-:W-:-:S03]  /*13720*/  FMNMX.FTZ R0, R12, R0, !PT ;  /* 0x000000000c007209 */ /* 0x002fc60007810000 */
[----:B------:R-:W0:Y:S01]  /*13730*/  MUFU.TANH R69, R69 ;  /* 0x0000004500457308 */ /* 0x000e220000002400 */
[----:B----4-:R-:W-:-:S04]  /*13740*/  FMNMX.FTZ R0, R120, R0, !PT ;  /* 0x0000000078007209 */ /* 0x010fc80007810000 */
[----:B-----5:R-:W-:-:S03]  /*13750*/  FMNMX.FTZ R0, R121, R0, !PT ;  /* 0x0000000079007209 */ /* 0x020fc60007810000 */
[----:B------:R-:W1:Y:S01]  /*13760*/  MUFU.TANH R13, R13 ;  /* 0x0000000d000d7308 */ /* 0x000e620000002400 */
        /* <DEDUP_REMOVED lines=49> */
[----:B---3--:R-:W-:-:S03]  /*13a80*/  FMNMX.FTZ R0, R65, R0, !PT ;  /* 0x0000000041007209 */ /* 0x008fc60007810000 */
[----:B------:R-:W3:Y:S01]  /*13a90*/  MUFU.TANH R91, R91 ;  /* 0x0000005b005b7308 */ /* 0x000ee20000002400 */
[----:B------:R-:W-:-:S04]  /*13aa0*/  FMNMX.FTZ R0, R68, R0, !PT ;  /* 0x0000000044007209 */ /* 0x000fc80007810000 */
[----:B0-----:R-:W-:-:S03]  /*13ab0*/  FMNMX.FTZ R0, R69, R0, !PT ;  /* 0x0000000045007209 */ /* 0x001fc60007810000 */
[----:B------:R-:W0:Y:S02]  /*13ac0*/  MUFU.TANH R94, R94 ;  /* 0x0000005e005e7308 */ /* 0x000e240000002400 */
[----:B------:R-:W1:Y:S06]  /*13ad0*/  SHFL.BFLY PT, R8, R0, 0x2, 0x1f ;  /* 0x0c401f0000087f89 */ /* 0x000e6c00000e0000 */
[----:B------:R-:W0:Y:S08]  /*13ae0*/  MUFU.TANH R95, R95 ;  /* 0x0000005f005f7308 */ /* 0x000e300000002400 */
[----:B------:R-:W0:Y:S08]  /*13af0*/  MUFU.TANH R98, R98 ;  /* 0x0000006200627308 */ /* 0x000e300000002400 */
[----:B------:R-:W0:Y:S01]  /*13b00*/  MUFU.TANH R99, R99 ;  /* 0x0000006300637308 */ /* 0x000e220000002400 */
[----:B-1----:R-:W-:-:S05]  /*13b10*/  FMNMX.FTZ R0, R0, R8, !PT ;  /* 0x0000000800007209 */ /* 0x002fca0007810000 */
[----:B------:R-:W1:Y:S02]  /*13b20*/  SHFL.BFLY PT, R8, R0, 0x1, 0x1f ;  /* 0x0c201f0000087f89 */ /* 0x000e6400000e0000 */
[----:B------:R-:W0:Y:S08]  /*13b30*/  MUFU.TANH R102, R102 ;  /* 0x0000006600667308 */ /* 0x000e300000002400 */
[----:B------:R-:W0:Y:S08]  /*13b40*/  MUFU.TANH R103, R103 ;  /* 0x0000006700677308 */ /* 0x000e300000002400 */
[----:B------:R-:W0:Y:S01]  /*13b50*/  MUFU.TANH R74, R74 ;  /* 0x0000004a004a7308 */ /* 0x000e220000002400 */
[----:B-1----:R-:W-:-:S07]  /*13b60*/  FMNMX.FTZ R0, R0, R8, !PT ;  /* 0x0000000800007209 */ /* 0x002fce0007810000 */
[----:B------:R-:W1:Y:S01]  /*13b70*/  MUFU.TANH R75, R75 ;  /* 0x0000004b004b7308 */ /* 0x000e620000002400 */
[----:B------:R-:W-:Y:S01]  /*13b80*/  FMNMX.FTZ R8, R13, R10, !PT ;  /* 0x0000000a0d087209 */ /* 0x000fe20007810000 */
[----:B------:R-:W-:-:S03]  /*13b90*/  FADD.FTZ R11, -R0, R11 ;  /* 0x0000000b000b7221 */ /* 0x000fc60000010100 */
        /* <DEDUP_REMOVED lines=26> */
[----:B0-----:R-:W-:-:S04]  /*13d40*/  FMNMX.FTZ R8, R94, R8, !PT ;  /* 0x000000085e087209 */ /* 0x001fc80007810000 */
        /* <DEDUP_REMOVED lines=9> */
[----:B-1----:R-:W-:-:S03]  /*13de0*/  FMNMX.FTZ R8, R75, R8, !PT ;  /* 0x000000084b087209 */ /* 0x002fc60007810000 */
[----:B------:R-:W1:Y:S01]  /*13df0*/  MUFU.TANH R70, R70 ;  /* 0x0000004600467308 */ /* 0x000e620000002400 */
[----:B----4-:R-:W-:-:S04]  /*13e00*/  FMNMX.FTZ R8, R78, R8, !PT ;  /* 0x000000084e087209 */ /* 0x010fc80007810000 */
[----:B-----5:R-:W-:-:S03]  /*13e10*/  FMNMX.FTZ R8, R79, R8, !PT ;  /* 0x000000084f087209 */ /* 0x020fc60007810000 */
[----:B------:R-:W4:Y:S01]  /*13e20*/  MUFU.TANH R71, R71 ;  /* 0x0000004700477308 */ /* 0x000f220000002400 */
[----:B------:R-:W-:-:S04]  /*13e30*/  FMNMX.FTZ R8, R82, R8, !PT ;  /* 0x0000000852087209 */ /* 0x000fc80007810000 */
[----:B------:R-:W-:-:S04]  /*13e40*/  FMNMX.FTZ R8, R83, R8, !PT ;  /* 0x0000000853087209 */ /* 0x000fc80007810000 */
[----:B------:R-:W-:-:S04]  /*13e50*/  FMNMX.FTZ R8, R86, R8, !PT ;  /* 0x0000000856087209 */ /* 0x000fc80007810000 */
[----:B--2---:R-:W-:-:S04]  /*13e60*/  FMNMX.FTZ R8, R87, R8, !PT ;  /* 0x0000000857087209 */ /* 0x004fc80007810000 */
[----:B------:R-:W-:-:S04]  /*13e70*/  FMNMX.FTZ R8, R58, R8, !PT ;  /* 0x000000083a087209 */ /* 0x000fc80007810000 */
[----:B------:R-:W-:-:S04]  /*13e80*/  FMNMX.FTZ R8, R59, R8, !PT ;  /* 0x000000083b087209 */ /* 0x000fc80007810000 */
[----:B---3--:R-:W-:-:S04]  /*13e90*/  FMNMX.FTZ R8, R62, R8, !PT ;  /* 0x000000083e087209 */ /* 0x008fc80007810000 */
[----:B0-----:R-:W-:-:S04]  /*13ea0*/  FMNMX.FTZ R8, R63, R8, !PT ;  /* 0x000000083f087209 */ /* 0x001fc80007810000 */
[----:B------:R-:W-:-:S04]  /*13eb0*/  FMNMX.FTZ R8, R66, R8, !PT ;  /* 0x0000000842087209 */ /* 0x000fc80007810000 */
[----:B------:R-:W-:-:S04]  /*13ec0*/  FMNMX.FTZ R8, R67, R8, !PT ;  /* 0x0000000843087209 */ /* 0x000fc80007810000 */
[----:B-1----:R-:W-:-:S04]  /*13ed0*/  FMNMX.FTZ R8, R70, R8, !PT ;  /* 0x0000000846087209 */ /* 0x002fc80007810000 */
[----:B----4-:R-:W-:-:S05]  /*13ee0*/  FMNMX.FTZ R8, R71, R8, !PT ;  /* 0x0000000847087209 */ /* 0x010fca0007810000 */
[----:B------:R-:W0:Y:S02]  /*13ef0*/  SHFL.BFLY PT, R56, R8, 0x2, 0x1f ;  /* 0x0c401f0008387f89 */ /* 0x000e2400000e0000 */
[----:B0-----:R-:W-:-:S05]  /*13f00*/  FMNMX.FTZ R8, R8, R56, !PT ;  /* 0x0000003808087209 */ /* 0x001fca0007810000 */
[----:B------:R-:W0:Y:S02]  /*13f10*/  SHFL.BFLY PT, R56, R8, 0x1, 0x1f ;  /* 0x0c201f0008387f89 */ /* 0x000e2400000e0000 */
[----:B0-----:R-:W-:Y:S01]  /*13f20*/  FMNMX.FTZ R8, R8, R56, !PT ;  /* 0x0000003808087209 */ /* 0x001fe20007810000 */
[----:B------:R-:W-:-:S04]  /*13f30*/  IMAD.U32 R56, RZ, RZ, UR38 ;  /* 0x00000026ff387e24 */ /* 0x000fc8000f8e00ff */
[----:B------:R-:W-:Y:S01]  /*13f40*/  FFMA.FTZ R133, R0, R56, -8 ;  /* 0xc100000000857423 */ /* 0x000fe20000010038 */
[----:B------:R-:W-:-:S01]  /*13f50*/  FADD.FTZ R10, -R8, R10 ;  /* 0x0000000a080a7221 */ /* 0x000fc20000010100 */
[-C--:B------:R-:W-:Y:S02]  /*13f60*/  FMUL.FTZ R11, R11, R56.reuse ;  /* 0x000000380b0b7220 */ /* 0x080fe40000410000 */
        /* <DEDUP_REMOVED lines=39> */
[-C--:B------:R-:W-:Y:S01]  /*141e0*/  FFMA.FTZ R69, R69, R56.reuse, -R133 ;  /* 0x0000003845457223 */ /* 0x080fe20000010885 */
[----:B------:R-:W-:-:S01]  /*141f0*/  FFMA.FTZ R133, R8, R56, -8 ;  /* 0xc100000008857423 */ /* 0x000fc20000010038 */
[-C--:B------:R-:W-:Y:S01]  /*14200*/  FMUL.FTZ R10, R10, R56.reuse ;  /* 0x000000380a0a7220 */ /* 0x080fe20000410000 */
[----:B------:R-:W-:Y:S02]  /*14210*/  MUFU.EX2 R11, R11 ;  /* 0x0000000b000b7308 */ /* 0x000fe40000000800 */
[----:B------:R-:W-:-:S01]  /*14220*/  FFMA.FTZ R13, R13, R56, -R133 ;  /* 0x000000380d0d7223 */ /* 0x000fc20000010885 */
[-CC-:B------:R-:W-:Y:S01]  /*14230*/  FFMA.FTZ R20, R20, R56.reuse, -R133.reuse ;  /* 0x0000003814147223 */ /* 0x180fe20000010885 */
[----:B------:R-:W-:-:S01]  /*14240*/  FFMA.FTZ R122, R122, R56, -R133 ;  /* 0x000000387a7a7223 */ /* 0x000fc20000010885 */
[-CC-:B------:R-:W-:Y:S01]  /*14250*/  FFMA.FTZ R123, R123, R56.reuse, -R133.reuse ;  /* 0x000000387b7b7223 */ /* 0x180fe20000010885 */
[----:B------:R-:W-:-:S01]  /*14260*/  FFMA.FTZ R126, R126, R56, -R133 ;  /* 0x000000387e7e7223 */ /* 0x000fc20000010885 */
[-CC-:B------:R-:W-:Y:S01]  /*14270*/  FFMA.FTZ R127, R127, R56.reuse, -R133.reuse ;  /* 0x000000387f7f7223 */ /* 0x180fe20000010885 */
        /* <DEDUP_REMOVED lines=25> */
[----:B------:R-:W-:-:S01]  /*14410*/  FFMA.FTZ R79, R79, R56, -R133 ;  /* 0x000000384f4f7223 */ /* 0x000fc20000010885 */
[-CC-:B------:R-:W-:Y:S01]  /*14420*/  FFMA.FTZ R82, R82, R56.reuse, -R133.reuse ;  /* 0x0000003852527223 */ /* 0x180fe20000010885 */
[----:B------:R-:W-:-:S01]  /*14430*/  FFMA.FTZ R83, R83, R56, -R133 ;  /* 0x0000003853537223 */ /* 0x000fc20000010885 */
[-CC-:B------:R-:W-:Y:S01]  /*14440*/  FFMA.FTZ R86, R86, R56.reuse, -R133.reuse ;  /* 0x0000003856567223 */ /* 0x180fe20000010885 */
[----:B------:R-:W-:-:S01]  /*14450*/  FFMA.FTZ R87, R87, R56, -R133 ;  /* 0x0000003857577223 */ /* 0x000fc20000010885 */
[-CC-:B------:R-:W-:Y:S01]  /*14460*/  FFMA.FTZ R58, R58, R56.reuse, -R133.reuse ;  /* 0x000000383a3a7223 */ /* 0x180fe20000010885 */
[----:B------:R-:W-:-:S01]  /*14470*/  FFMA.FTZ R59, R59, R56, -R133 ;  /* 0x000000383b3b7223 */ /* 0x000fc20000010885 */
[----:B------:R-:W3:Y:S01]  /*14480*/  MUFU.EX2 R20, R20 ;  /* 0x0000001400147308 */ /* 0x000ee20000000800 */
[----:B------:R-:W-:-:S01]  /*14490*/  FFMA.FTZ R62, R62, R56, -R133 ;  /* 0x000000383e3e7223 */ /* 0x000fc20000010885 */
[-CC-:B------:R-:W-:Y:S01]  /*144a0*/  FFMA.FTZ R63, R63, R56.reuse, -R133.reuse ;  /* 0x000000383f3f7223 */ /* 0x180fe20000010885 */
[----:B------:R-:W-:-:S01]  /*144b0*/  FFMA.FTZ R66, R66, R56, -R133 ;  /* 0x0000003842427223 */ /* 0x000fc20000010885 */
[-CC-:B------:R-:W-:Y:S01]  /*144c0*/  FFMA.FTZ R67, R67, R56.reuse, -R133.reuse ;  /* 0x0000003843437223 */ /* 0x180fe20000010885 */
[----:B------:R-:W-:-:S01]  /*144d0*/  FFMA.FTZ R70, R70, R56, -R133 ;  /* 0x0000003846467223 */ /* 0x000fc20000010885 */
[----:B------:R-:W-:Y:S01]  /*144e0*/  FFMA.FTZ R71, R71, R56, -R133 ;  /* 0x0000003847477223 */ /* 0x000fe20000010885 */
[----:B0-----:R-:W-:-:S01]  /*144f0*/  FFMA.FTZ R133, R11, R137, R9 ;  /* 0x000000890b857223 */ /* 0x001fc20000010009 */
[----:B------:R-:W0:Y:S01]  /*14500*/  MUFU.EX2 R120, R120 ;  /* 0x0000007800787308 */ /* 0x000e220000000800 */
[----:B-1----:R-:W-:-:S02]  /*14510*/  FFMA.FTZ R21, R10, R21, R13 ;  /* 0x000000150a157223 */ /* 0x002fc4000001000d */
[----:B--2---:R-:W-:-:S05]  /*14520*/  FADD.FTZ R133, R12, R133 ;  /* 0x000000850c857221 */ /* 0x004fca0000010000 */
[----:B------:R-:W1:Y:S01]  /*14530*/  MUFU.EX2 R121, R121 ;  /* 0x0000007900797308 */ /* 0x000e620000000800 */
[----:B---3--:R-:W-:-:S07]  /*14540*/  FADD.FTZ R134, R20, R21 ;  /* 0x0000001514867221 */ /* 0x008fce0000010000 */
        /* <DEDUP_REMOVED lines=137> */
[----:B--2---:R-:W-:-:S05]  /*14de0*/  FADD.FTZ R134, R69, R21 ;  /* 0x0000001545867221 */ /* 0x004fca0000010000 */
[----:B------:R2:W-:Y:S02]  /*14df0*/  STL [R1], R134 ;  /* 0x0000008601007387 */ /* 0x0005e40000100800 */
[----:B------:R-:W3:Y:S01]  /*14e00*/  MUFU.EX2 R63, R63 ;  /* 0x0000003f003f7308 */ /* 0x000ee20000000800 */
[----:B0-----:R-:W-:-:S07]  /*14e10*/  FADD.FTZ R133, R59, R133 ;  /* 0x000000853b857221 */ /* 0x001fce0000010000 */
[----:B------:R-:W0:Y:S01]  /*14e20*/  MUFU.EX2 R66, R66 ;  /* 0x0000004200427308 */ /* 0x000e220000000800 */
[----:B-1----:R-:W-:-:S07]  /*14e30*/  FADD.FTZ R133, R62, R133 ;  /* 0x000000853e857221 */ /* 0x002fce0000010000 */
[----:B------:R-:W1:Y:S01]  /*14e40*/  MUFU.EX2 R67, R67 ;  /* 0x0000004300437308 */ /* 0x000e620000000800 */
[----:B---3--:R-:W-:-:S07]  /*14e50*/  FADD.FTZ R133, R63, R133 ;  /* 0x000000853f857221 */ /* 0x008fce0000010000 */
[----:B------:R-:W3:Y:S01]  /*14e60*/  MUFU.EX2 R70, R70 ;  /* 0x0000004600467308 */ /* 0x000ee20000000800 */
[----:B0-----:R-:W-:-:S07]  /*14e70*/  FADD.FTZ R133, R66, R133 ;  /* 0x0000008542857221 */ /* 0x001fce0000010000 */
[----:B------:R-:W0:Y:S01]  /*14e80*/  MUFU.EX2 R71, R71 ;  /* 0x0000004700477308 */ /* 0x000e220000000800 */
[----:B-1----:R-:W-:-:S04]  /*14e90*/  FADD.FTZ R133, R67, R133 ;  /* 0x0000008543857221 */ /* 0x002fc80000010000 */
[----:B---3--:R-:W-:-:S04]  /*14ea0*/  FADD.FTZ R133, R70, R133 ;  /* 0x0000008546857221 */ /* 0x008fc80000010000 */
[----:B0-----:R-:W-:Y:S01]  /*14eb0*/  FADD.FTZ R21, R71, R133 ;  /* 0x0000008547157221 */ /* 0x001fe20000010000 */
[----:B--2---:R-:W-:Y:S06]  /*14ec0*/  @!P0 BRA `(.L_x_1531) ;  /* 0x0000000000048947 */ /* 0x004fec0003800000 */
[----:B------:R-:W-:Y:S01]  /*14ed0*/  BPT.TRAP 0x1 ;  /* 0x000000040000795c */ /* 0x000fe20000300000 */
.L_x_1531:
[----:B------:R-:W-:Y:S01]  /*14ee0*/  ISETP.GT.AND P1, PT, R14, R15, PT ;  /* 0x0000000f0e00720c */ /* 0x000fe20003f24270 */
[----:B------:R-:W-:Y:S01]  /*14ef0*/  VIADD R3, R3, 0x13260 ;  /* 0x0001326003037836 */ /* 0x000fe20000000000 */
[----:B------:R-:W-:Y:S01]  /*14f00*/  F2FP.SATFINITE.E4M3.F32.PACK_AB_MERGE_C R120, R121, R120, RZ ;  /* 0x000000787978723e */ /* 0x000fe200048070ff */
[-C--:B------:R-:W-:Y:S01]  /*14f10*/  FMUL.FTZ R24, R24, R11.reuse ;  /* 0x0000000b18187220 */ /* 0x080fe20000410000 */
[----:B------:R-:W-:Y:S01]  /*14f20*/  F2FP.SATFINITE.E4M3.F32.PACK_AB_MERGE_C R122, R123, R122, RZ ;  /* 0x0000007a7b7a723e */ /* 0x000fe200048070ff */
[-C--:B------:R-:W-:Y:S01]  /*14f30*/  FMUL.FTZ R25, R25, R11.reuse ;  /* 0x0000000b19197220 */ /* 0x080fe20000410000 */
[----:B------:R-:W-:Y:S01]  /*14f40*/  PRMT R3, R136, 0x654, R3 ;  /* 0x0000065488037816 */ /* 0x000fe20000000003 */
[-C--:B------:R-:W-:Y:S01]  /*14f50*/  FMUL.FTZ R28, R28, R11.reuse ;  /* 0x0000000b1c1c7220 */ /* 0x080fe20000410000 */
[----:B------:R-:W-:Y:S01]  /*14f60*/  F2FP.SATFINITE.E4M3.F32.PACK_AB_MERGE_C R128, R129, R128, RZ ;  /* 0x000000808180723e */ /* 0x000fe200048070ff */
[-C--:B------:R-:W-:Y:S01]  /*14f70*/  FMUL.FTZ R29, R29, R11.reuse ;  /* 0x0000000b1d1d7220 */ /* 0x080fe20000410000 */
[----:B------:R-:W-:Y:S01]  /*14f80*/  F2FP.SATFINITE.E4M3.F32.PACK_AB_MERGE_C R130, R131, R130, RZ ;  /* 0x000000828382723e */ /* 0x000fe200048070ff */
[----:B------:R0:W-:Y:S01]  /*14f90*/  SYNCS.ARRIVE.TRANS64.RED.A1T0 RZ, [R3+URZ], RZ ;  /* 0x000000ff03ff79a7 */ /* 0x0001e2000810043f */
        /* <DEDUP_REMOVED lines=51> */
[----:B------:R-:W-:Y:S01]  /*152d0*/  F2FP.SATFINITE.E4M3.F32.PACK_AB_MERGE_C R148, R105, R104, R108 ;  /* 0x000000686994723e */ /* 0x000fe2000480706c */
[----:B0-----:R-:W-:Y:S01]  /*152e0*/  IMAD.MOV.U32 R3, RZ, RZ, R156 ;  /* 0x000000ffff037224 */ /* 0x001fe200078e009c */
        /* <DEDUP_REMOVED lines=15> */
[----:B------:R-:W-:Y:S01]  /*153e0*/  F2FP.SATFINITE.E4M3.F32.PACK_AB_MERGE_C R139, R67, R66, R70 ;  /* 0x00000042438b723e */ /* 0x000fe20004807046 */
[----:B------:R-:W-:Y:S06]  /*153f0*/  @P1 BRA `(.L_x_1532) ;  /* 0xffffffd000501947 */ /* 0x000fec000383ffff */
[----:B------:R-:W-:Y:S05]  /*15400*/  BSYNC B1 ;  /* 0x0000000000017941 */ /* 0x000fea0003800000 */
.L_x_1519:
[----:B------:R-:W-:-:S07]  /*15410*/  IMAD.MOV.U32 R3, RZ, RZ, R14 ;  /* 0x000000ffff037224 */ /* 0x000fce00078e000e */
.L_x_1518:
[----:B------:R-:W-:Y:S05]  /*15420*/  BSYNC B0 ;  /* 0x0000000000007941 */ /* 0x000fea0003800000 */
.L_x_1517:
[----:B------:R-:W2:Y:S01]  /*15430*/  LDL R9, [R1+0x44] ;  /* 0x0000440001097983 */ /* 0x000ea20000100800 */
[----:B------:R-:W-:Y:S01]  /*15440*/  BSSY B0, `(.L_x_1533) ;  /* 0x00004d6000007945 */ /* 0x000fe20003800000 */
[----:B--2---:R-:W-:-:S13]  /*15450*/  ISETP.GE.AND P1, PT, R3, R9, PT ;  /* 0x000000090300720c */ /* 0x004fda0003f26270 */
[----:B------:R-:W-:Y:S05]  /*15460*/  @!P1 BRA `(.L_x_1534) ;  /* 0x0000004c004c9947 */ /* 0x000fea0003800000 */
[----:B------:R-:W-:Y:S02]  /*15470*/  IMAD.MOV.U32 R14, RZ, RZ, R8 ;  /* 0x000000ffff0e7224 */ /* 0x000fe400078e0008 */
[----:B------:R-:W-:Y:S02]  /*15480*/  IMAD.MOV.U32 R13, RZ, RZ, R0 ;  /* 0x000000ffff0d7224 */ /* 0x000fe400078e0000 */
[----:B------:R-:W-:Y:S02]  /*15490*/  IMAD.MOV.U32 R10, RZ, RZ, R156 ;  /* 0x000000ffff0a7224 */ /* 0x000fe400078e009c */
[----:B------:R-:W-:-:S07]  /*154a0*/  IMAD.MOV.U32 R9, RZ, RZ, R23 ;  /* 0x000000ffff097224 */ /* 0x000fce00078e0017 */
.L_x_1555:
        /* <DEDUP_REMOVED lines=8> */
.L_x_1535:
[----:B------:R-:W-:Y:S01]  /*15530*/  IMAD R8, R23, 0x8, R22 ;  /* 0x0000000817087824 */ /* 0x000fe200078e0216 */
[----:B------:R-:W-:-:S04]  /*15540*/  SHF.L.U32 R11, R156, 0x1f, RZ ;  /* 0x0000001f9c0b7819 */ /* 0x000fc800000006ff */
[----:B------:R0:W1:Y:S01]  /*15550*/  SYNCS.PHASECHK.TRANS64.TRYWAIT P1, [R8+URZ+0x13230], R11 ;  /* 0x0132300b080075a7 */ /* 0x000062000802017f */
[----:B------:R-:W-:Y:S05]  /*15560*/  @!P0 BRA `(.L_x_1536) ;  /* 0x0000000000048947 */ /* 0x000fea0003800000 */
[----:B------:R-:W-:Y:S01]  /*15570*/  BPT.TRAP 0x1 ;  /* 0x000000040000795c */ /* 0x000fe20000300000 */
.L_x_1536:
        /* <DEDUP_REMOVED lines=8> */
.L_x_1538:
[----:B------:R-:W-:Y:S05]  /*15600*/  BSYNC B1 ;  /* 0x0000000000017941 */ /* 0x000fea0003800000 */
.L_x_1537:
[----:B------:R-:W-:Y:S01]  /*15610*/  IMAD.MOV.U32 R56, RZ, RZ, R12 ;  /* 0x000000ffff387224 */ /* 0x000fe200078e000c */
[----:B------:R-:W-:Y:S01]  /*15620*/  R2UR UR12, R4 ;  /* 0x00000000040c72ca */ /* 0x000fe200000e0000 */
[----:B------:R-:W-:Y:S01]  /*15630*/  IMAD.MOV.U32 R57, RZ, RZ, -0x7fffffe0 ;  /* 0x80000020ff397424 */ /* 0x000fe200078e00ff */
        /* <DEDUP_REMOVED lines=34> */
[----:B------:R-:W-:Y:S01]  /*15860*/  R2UR UR14, R56 ;  /* 0x00000000380e72ca */ /* 0x000fe200000e0000 */
[----:B------:R-:W-:Y:S01]  /*15870*/  VIADD R56, R12, 0x202 ;  /* 0x000002020c387836 */ /* 0x000fe20000000000 */
[----:B------:R-:W-:Y:S01]  /*15880*/  R2UR UR15, R57 ;  /* 0x00000000390f72ca */ /* 0x000fe200000e0000 */
[----:B------:R-:W-:Y:S01]  /*15890*/  IMAD.MOV.U32 R57, RZ, RZ, -0x7fffffe0 ;  /* 0x80000020ff397424 */ /* 0x000fe200078e00ff */
[C---:B------:R-:W-:Y:S02]  /*158a0*/  R2UR UR16, R6.reuse ;  /* 0x00000000061072ca */ /* 0x040fe400000e0000 */
[----:B------:R-:W-:Y:S02]  /*158b0*/  R2UR UR17, R7 ;  /* 0x00000000071172ca */ /* 0x000fe400000e0000 */
        /* <DEDUP_REMOVED lines=44> */
.L_x_1540:
[----:B01----:R-:W-:Y:S01]  /*15b80*/  SHF.L.U32 R8, R10, 0x1f, RZ ;  /* 0x0000001f0a087819 */ /* 0x003fe200000006ff */
[----:B------:R-:W-:-:S04]  /*15b90*/  IMAD R12, R9, 0x8, R22 ;  /* 0x00000008090c7824 */ /* 0x000fc800078e0216 */
[----:B------:R0:W1:Y:S01]  /*15ba0*/  SYNCS.PHASECHK.TRANS64.TRYWAIT P1, [R12+URZ+0x13250], R8 ;  /* 0x013250080c0075a7 */ /* 0x000062000802017f */
[----:B------:R-:W-:Y:S05]  /*15bb0*/  @!P0 BRA `(.L_x_1541) ;  /* 0x0000000000048947 */ /* 0x000fea0003800000 */
[----:B------:R-:W-:Y:S01]  /*15bc0*/  BPT.TRAP 0x1 ;  /* 0x000000040000795c */ /* 0x000fe20000300000 */
.L_x_1541:
[----:B------:R-:W-:Y:S04]  /*15bd0*/  BSSY B1, `(.L_x_1542) ;  /* 0x0000004000017945 */ /* 0x000fe80003800000 */
[----:B-1----:R-:W-:Y:S05]  /*15be0*/  @P1 BRA `(.L_x_1543) ;  /* 0x0000000000081947 */ /* 0x002fea0003800000 */
[----:B------:R-:W1:Y:S02]  /*15bf0*/  SYNCS.PHASECHK.TRANS64.TRYWAIT P1, [R12+URZ+0x13250], R8 ;  /* 0x013250080c0075a7 */ /* 0x000e64000802017f */
[----:B-1----:R-:W-:Y:S05]  /*15c00*/  @!P1 BRA `(.L_x_1544) ;  /* 0x000000f000e09947 */ /* 0x002fea0003800000 */
.L_x_1543:
[----:B------:R-:W-:Y:S05]  /*15c10*/  BSYNC B1 ;  /* 0x0000000000017941 */ /* 0x000fea0003800000 */
.L_x_1542:
        /* <DEDUP_REMOVED lines=41> */
.L_x_1545:
[----:B------:R-:W2:Y:S01]  /*15eb0*/  LDL R11, [R1+0x2c] ;  /* 0x00002c00010b7983 */ /* 0x000ea20000100800 */
[----:B------:R-:W0:Y:S03]  /*15ec0*/  LDC R9, c[0x0][0x448] ;  /* 0x00011200ff097b82 */ /* 0x000e260000000800 */
[----:B------:R-:W2:Y:S04]  /*15ed0*/  LDL R8, [R1+0x40] ;  /* 0x0000400001087983 */ /* 0x000ea80000100800 */
[----:B------:R-:W3:Y:S01]  /*15ee0*/  LDL R140, [R1+0x1c] ;  /* 0x00001c00018c7983 */ /* 0x000ee20000100800 */
[----:B------:R-:W1:Y:S03]  /*15ef0*/  LDC R143, c[0x0][0x9e4] ;  /* 0x00027900ff8f7b82 */ /* 0x000e660000000800 */
[----:B------:R-:W4:Y:S04]  /*15f00*/  LDL R136, [R1+0x3c] ;  /* 0x00003c0001887983 */ /* 0x000f280000100800 */
[----:B------:R-:W5:Y:S04]  /*15f10*/  LDL R142, [R1+0x14] ;  /* 0x00001400018e7983 */ /* 0x000f680000100800 */
[----:B------:R-:W5:Y:S01]  /*15f20*/  LDL R141, [R1+0x10] ;  /* 0x00001000018d7983 */ /* 0x000f620000100800 */
[----:B0-----:R-:W-:-:S13]  /*15f30*/  ISETP.NE.AND P1, PT, R9, 0x1, PT ;  /* 0x000000010900780c */ /* 0x001fda0003f25270 */
[----:B------:R-:W0:Y:S08]  /*15f40*/  @P1 LDC R10, c[0x0][0x44c] ;  /* 0x00011300ff0a1b82 */ /* 0x000e300000000800 */
[----:B------:R-:W1:Y:S01]  /*15f50*/  @P1 LDC R9, c[0x0][0x450] ;  /* 0x00011400ff091b82 */ /* 0x000e620000000800 */
[----:B------:R-:W-:-:S04]  /*15f60*/  IMAD R0, R0, 0x8, R22 ;  /* 0x0000000800007824 */ /* 0x000fc800078e0216 */
        /* <DEDUP_REMOVED lines=83> */
[----:B------:R-:W-:Y:S02]  /*164a0*/  FMUL.FTZ R11, R2, R121 ;  /* 0x00000079020b7220 */ /* 0x000fe40000410000 */
[----:B0-----:R-:W-:-:S04]  /*164b0*/  @P1 IMAD.HI.U32 R10, R8, R10, RZ ;  /* 0x0000000a080a1227 */ /* 0x001fc800078e00ff */
[C---:B------:R-:W-:Y:S01]  /*164c0*/  FMUL.FTZ R121, R2.reuse, R126 ;  /* 0x0000007e02797220 */ /* 0x040fe20000410000 */
[C---:B------:R-:W-:Y:S01]  /*164d0*/  FMUL.FTZ R126, R2.reuse, R131 ;  /* 0x00000083027e7220 */ /* 0x040fe20000410000 */
[C---:B------:R-:W-:Y:S01]  /*164e0*/  FMUL.FTZ R131, R2.reuse, R58 ;  /* 0x0000003a02837220 */ /* 0x040fe20000410000 */
[C---:B------:R-:W-:Y:S01]  /*164f0*/  FMUL.FTZ R58, R2.reuse, R59 ;  /* 0x0000003b023a7220 */ /* 0x040fe20000410000 */
[----:B-1----:R-:W-:Y:S01]  /*16500*/  @P1 SHF.R.U32.HI R8, RZ, R9, R10 ;  /* 0x00000009ff081219 */ /* 0x002fe2000001160a */
[C---:B------:R-:W-:Y:S01]  /*16510*/  FMUL.FTZ R59, R2.reuse, R62 ;  /* 0x0000003e023b7220 */ /* 0x040fe20000410000 */
[C---:B------:R-:W-:Y:S01]  /*16520*/  FMUL.FTZ R62, R2.reuse, R67 ;  /* 0x00000043023e7220 */ /* 0x040fe20000410000 */
[C---:B------:R-:W-:Y:S01]  /*16530*/  FMUL.FTZ R67, R2.reuse, R68 ;  /* 0x0000004402437220 */ /* 0x040fe20000410000 */
[----:B------:R-:W-:Y:S01]  /*16540*/  FMUL.FTZ R9, R2, R120 ;  /* 0x0000007802097220 */ /* 0x000fe20000410000 */
[----:B---3--:R-:W-:Y:S01]  /*16550*/  PRMT R0, R140, 0x654, R0 ;  /* 0x000006548c007816 */ /* 0x008fe20000000000 */
[C---:B------:R-:W-:Y:S01]  /*16560*/  FMUL.FTZ R68, R2.reuse, R69 ;  /* 0x0000004502447220 */ /* 0x040fe20000410000 */
[----:B------:R-:W0:Y:S01]  /*16570*/  SHFL.IDX PT, R138, R8, RZ, 0x1c1f ;  /* 0x001c1fff088a7589 */ /* 0x000e2200000e0000 */
[----:B------:R-:W-:Y:S01]  /*16580*/  FMUL.FTZ R120, R2, R125 ;  /* 0x0000007d02787220 */ /* 0x000fe20000410000 */
[----:B------:R-:W-:-:S02]  /*16590*/  IMAD R69, R3, -0xa0, RZ ;  /* 0xffffff6003457824 */ /* 0x000fc400078e02ff */
[C---:B------:R-:W-:Y:S01]  /*165a0*/  FMUL.FTZ R125, R2.reuse, R130 ;  /* 0x00000082027d7220 */ /* 0x040fe20000410000 */
[C---:B------:R-:W-:Y:S01]  /*165b0*/  FMUL.FTZ R10, R2.reuse, R122 ;  /* 0x0000007a020a7220 */ /* 0x040fe20000410000 */
[C---:B------:R-:W-:Y:S01]  /*165c0*/  FMUL.FTZ R130, R2.reuse, R135 ;  /* 0x0000008702827220 */ /* 0x040fe20000410000 */
[C---:B------:R-:W-:Y:S01]  /*165d0*/  FMUL.FTZ R122, R2.reuse, R127 ;  /* 0x0000007f027a7220 */ /* 0x040fe20000410000 */
[C---:B------:R-:W-:Y:S01]  /*165e0*/  FMUL.FTZ R135, R2.reuse, R61 ;  /* 0x0000003d02877220 */ /* 0x040fe20000410000 */
[----:B------:R1:W-:Y:S01]  /*165f0*/  SYNCS.ARRIVE.TRANS64.RED.A1T0 RZ, [R0+URZ], RZ ;  /* 0x000000ff00ff79a7 */ /* 0x0003e2000810043f */
[C---:B------:R-:W-:Y:S01]  /*16600*/  FMUL.FTZ R127, R2.reuse, R132 ;  /* 0x00000084027f7220 */ /* 0x040fe20000410000 */
[C---:B------:R-:W-:Y:S01]  /*16610*/  FMUL.FTZ R61, R2.reuse, R66 ;  /* 0x00000042023d7220 */ /* 0x040fe20000410000 */
[C---:B------:R-:W-:Y:S01]  /*16620*/  FMUL.FTZ R132, R2.reuse, R56 ;  /* 0x0000003802847220 */ /* 0x040fe20000410000 */
[----:B------:R-:W-:Y:S01]  /*16630*/  FMUL.FTZ R66, R2, R71 ;  /* 0x0000004702427220 */ /* 0x000fe20000410000 */
[----:B-1----:R-:W-:Y:S01]  /*16640*/  VIADD R0, R69, 0x1 ;  /* 0x0000000145007836 */ /* 0x002fe20000000000 */
[----:B------:R-:W-:-:S03]  /*16650*/  ISETP.GE.AND P1, PT, R143, 0x1, PT ;  /* 0x000000018f00780c */ /* 0x000fc60003f26270 */
[----:B----4-:R-:W-:Y:S01]  /*16660*/  IMAD R0, R136, -0x2, R0 ;  /* 0xfffffffe88007824 */ /* 0x010fe200078e0200 */
[----:B------:R-:W1:Y:S04]  /*16670*/  MUFU.TANH R9, R9 ;  /* 0x0000000900097308 */ /* 0x000e680000002400 */
        /* <DEDUP_REMOVED lines=60> */
[----:B------:R-:W-:-:S02]  /*16a40*/  VIADD R136, R136, UR43 ;  /* 0x0000002b88887c36 */ /* 0x000fc40008000000 */
[----:B------:R-:W-:Y:S02]  /*16a50*/  VIADD R0, R0, 0xffffffff ;  /* 0xffffffff00007836 */ /* 0x000fe40000000000 */
[--C-:B0-----:R-:W-:Y:S02]  /*16a60*/  IMAD.IADD R71, R137, 0x1, R138.reuse ;  /* 0x0000000189477824 */ /* 0x101fe400078e028a */
        /* <DEDUP_REMOVED lines=14> */
.L_x_1548:
[----:B------:R-:W-:-:S05]  /*16b50*/  IMAD.U32 R139, RZ, RZ, UR37 ;  /* 0x00000025ff8b7e24 */ /* 0x000fca000f8e00ff */
[----:B------:R-:W-:-:S13]  /*16b60*/  ISETP.NE.AND P1, PT, R139, 0x1, PT ;  /* 0x000000018b00780c */ /* 0x000fda0003f25270 */
[----:B------:R-:W0:Y:S02]  /*16b70*/  @P1 LDC.64 R56, c[0x0][0x9e8] ;  /* 0x00027a00ff381b82 */ /* 0x000e240000000a00 */
[----:B0-----:R-:W-:-:S05]  /*16b80*/  @P1 IMAD.HI.U32 R56, R138, R56, RZ ;  /* 0x000000388a381227 */ /* 0x001fca00078e00ff */
[----:B------:R-:W-:-:S07]  /*16b90*/  @P1 SHF.R.U32.HI R138, RZ, R57, R56 ;  /* 0x00000039ff8a1219 */ /* 0x000fce0000011638 */
.L_x_1549:
[----:B------:R-:W-:Y:S05]  /*16ba0*/  BSYNC B1 ;  /* 0x0000000000017941 */ /* 0x000fea0003800000 */
.L_x_1547:
[----:B------:R-:W-:-:S05]  /*16bb0*/  IMAD R138, R138, R139, R0 ;  /* 0x0000008b8a8a7224 */ /* 0x000fca00078e0200 */
[----:B------:R-:W-:Y:S02]  /*16bc0*/  VIMNMX R70, R70, R138, !PT ;  /* 0x0000008a46467248 */ /* 0x000fe40007fe0100 */
[----:B------:R-:W-:-:S07]  /*16bd0*/  VIADDMNMX R71, R138, R139, R71, PT ;  /* 0x0000008b8a477246 */ /* 0x000fce0003800147 */
.L_x_1546:
[C---:B------:R-:W-:Y:S01]  /*16be0*/  ISETP.GE.AND P1, PT, R69.reuse, 0x2, PT ;  /* 0x000000024500780c */ /* 0x040fe20003f26270 */
[----:B------:R-:W0:Y:S01]  /*16bf0*/  SHFL.IDX PT, R8, R8, 0x1, 0x1c1f ;  /* 0x003c1f0008087f89 */ /* 0x000e2200000e0000 */
        /* <DEDUP_REMOVED lines=12> */
[--C-:B0-----:R-:W-:Y:S01]  /*16cc0*/  IMAD.IADD R137, R137, 0x1, R8.reuse ;  /* 0x0000000189897824 */ /* 0x101fe200078e0208 */
[----:B------:R-:W-:Y:S01]  /*16cd0*/  FSEL R120, R120, -INF , !P4 ;  /* 0xff80000078787808 */ /* 0x000fe20006000000 */
        /* <DEDUP_REMOVED lines=211> */
[----:B-1----:R-:W-:Y:S02]  /*17a10*/  FSEL R57, R9, -INF , !P6 ;  /* 0xff80000009397808 */ /* 0x002fe40007000000 */
[----:B------:R-:W-:-:S13]  /*17a20*/  ISETP.GE.AND P6, PT, R69, 0x9a, PT ;  /* 0x0000009a4500780c */ /* 0x000fda0003fc6270 */
[----:B------:R-:W-:Y:S02]  /*17a30*/  @P6 LOP3.LUT R17, R17, 0x4, RZ, 0xfc, !PT ;  /* 0x0000000411116812 */ /* 0x000fe400078efcff */
[----:B------:R-:W-:-:S04]  /*17a40*/  ISETP.GT.AND P6, PT, R70, 0x99, !P6 ;  /* 0x000000994600780c */ /* 0x000fc800077c4270 */
[----:B------:R-:W-:-:S04]  /*17a50*/  ISETP.LT.OR P6, PT, R71, 0x9a, P6 ;  /* 0x0000009a4700780c */ /* 0x000fc800037c1670 */
[----:B------:R-:W-:Y:S02]  /*17a60*/  FSEL R68, R68, -INF , !P6 ;  /* 0xff80000044447808 */ /* 0x000fe40007000000 */
[----:B------:R-:W-:-:S13]  /*17a70*/  ISETP.GE.AND P6, PT, R143, 0x1, PT ;  /* 0x000000018f00780c */ /* 0x000fda0003fc6270 */
        /* <DEDUP_REMOVED lines=13> */
.L_x_1552:
[----:B------:R-:W-:-:S05]  /*17b50*/  IMAD.U32 R69, RZ, RZ, UR37 ;  /* 0x00000025ff457e24 */ /* 0x000fca000f8e00ff */
[----:B------:R-:W-:-:S13]  /*17b60*/  ISETP.NE.AND P6, PT, R69, 0x1, PT ;  /* 0x000000014500780c */ /* 0x000fda0003fc5270 */
[----:B------:R-:W0:Y:S02]  /*17b70*/  @P6 LDC.64 R8, c[0x0][0x9e8] ;  /* 0x00027a00ff086b82 */ /* 0x000e240000000a00 */
[----:B0-----:R-:W-:-:S05]  /*17b80*/  @P6 IMAD.HI.U32 R8, R56, R8, RZ ;  /* 0x0000000838086227 */ /* 0x001fca00078e00ff */
[----:B------:R-:W-:-:S07]  /*17b90*/  @P6 SHF.R.U32.HI R56, RZ, R9, R8 ;  /* 0x00000009ff386219 */ /* 0x000fce0000011608 */
.L_x_1553:
[----:B------:R-:W-:Y:S05]  /*17ba0*/  BSYNC B1 ;  /* 0x0000000000017941 */ /* 0x000fea0003800000 */
.L_x_1551:
[----:B------:R-:W-:-:S05]  /*17bb0*/  IMAD R0, R56, R69, R0 ;  /* 0x0000004538007224 */ /* 0x000fca00078e0200 */
[----:B------:R-:W-:Y:S02]  /*17bc0*/  VIMNMX R136, R136, R0, !PT ;  /* 0x0000000088887248 */ /* 0x000fe40007fe0100 */
[----:B------:R-:W-:-:S07]  /*17bd0*/  VIADDMNMX R137, R0, R69, R137, PT ;  /* 0x0000004500897246 */ /* 0x000fce0003800189 */
.L_x_1550:
        /* <DEDUP_REMOVED lines=26> */
[----:B------:R-:W-:Y:S02]  /*17d80*/  ISETP.GT.AND P5, PT, R136, 0x11, !P5 ;  /* 0x000000118800780c */ /* 0x000fe40006fa4270 */
[----:B------:R-:W-:Y:S02]  /*17d90*/  LOP3.LUT P1, RZ, R16, 0x40000000, RZ, 0xc0, !PT ;  /* 0x4000000010ff7812 */ /* 0x000fe4000782c0ff */
[----:B------:R-:W-:Y:S02]  /*17da0*/  FMNMX.FTZ R0, R128, R0, !PT ;  /* 0x0000000080007209 */ /* 0x000fe40007810000 */
[----:B------:R-:W-:Y:S02]  /*17db0*/  ISETP.LT.OR P5, PT, R137, 0x12, P5 ;  /* 0x000000128900780c */ /* 0x000fe40002fa1670 */
[----:B------:R-:W-:Y:S02]  /*17dc0*/  ISETP.GT.AND P1, PT, R136, 0x21, !P1 ;  /* 0x000000218800780c */ /* 0x000fe40004f24270 */
[----:B------:R-:W-:-:S02]  /*17dd0*/  FMNMX.FTZ R0, R104, R0, !PT ;  /* 0x0000000068007209 */ /* 0x000fc40007810000 */
[----:B------:R-:W-:Y:S02]  /*17de0*/  FSEL R126, R126, -INF , !P5 ;  /* 0xff8000007e7e7808 */ /* 0x000fe40006800000 */
[----:B------:R-:W-:Y:S02]  /*17df0*/  ISETP.LT.OR P1, PT, R137, 0x22, P1 ;  /* 0x000000228900780c */ /* 0x000fe40000f21670 */
[----:B------:R-:W-:Y:S02]  /*17e00*/  FMNMX.FTZ R0, R105, R0, !PT ;  /* 0x0000000069007209 */ /* 0x000fe40007810000 */
[----:B------:R-:W-:Y:S02]  /*17e10*/  ISETP.GT.AND P4, PT, R136, 0x10, !P4 ;  /* 0x000000108800780c */ /* 0x000fe40006784270 */
[----:B------:R-:W-:Y:S02]  /*17e20*/  LOP3.LUT P5, RZ, R16, 0x20000000, RZ, 0xc0, !PT ;  /* 0x2000000010ff7812 */ /* 0x000fe400078ac0ff */
[----:B------:R-:W-:-:S02]  /*17e30*/  FSEL R107, R107, -INF , !P1 ;  /* 0xff8000006b6b7808 */ /* 0x000fc40004800000 */
[----:B------:R-:W-:Y:S02]  /*17e40*/  FMNMX.FTZ R0, R108, R0, !PT ;  /* 0x000000006c007209 */ /* 0x000fe40007810000 */
[----:B------:R-:W-:Y:S02]  /*17e50*/  ISETP.LT.OR P4, PT, R137, 0x11, P4 ;  /* 0x000000118900780c */ /* 0x000fe40002781670 */
[----:B------:R-:W-:Y:S02]  /*17e60*/  ISETP.GT.AND P1, PT, R136, 0x28, !P5 ;  /* 0x000000288800780c */ /* 0x000fe40006f24270 */
[----:B------:R-:W-:Y:S02]  /*17e70*/  FMNMX.FTZ R0, R109, R0, !PT ;  /* 0x000000006d007209 */ /* 0x000fe40007810000 */
[----:B------:R-:W-:Y:S02]  /*17e80*/  FSEL R125, R125, -INF , !P4 ;  /* 0xff8000007d7d7808 */ /* 0x000fe40006000000 */
[----:B------:R-:W-:-:S02]  /*17e90*/  ISETP.LT.OR P1, PT, R137, 0x29, P1 ;  /* 0x000000298900780c */ /* 0x000fc40000f21670 */
[----:B------:R-:W-:Y:S02]  /*17ea0*/  ISETP.GT.AND P3, PT, R136, 0x9, !P3 ;  /* 0x000000098800780c */ /* 0x000fe40005f64270 */
[----:B------:R-:W-:Y:S02]  /*17eb0*/  LOP3.LUT P4, RZ, R16, 0x10000000, RZ, 0xc0, !PT ;  /* 0x1000000010ff7812 */ /* 0x000fe4000788c0ff */
[----:B------:R-:W-:Y:S02]  /*17ec0*/  FMNMX.FTZ R0, R112, R0, !PT ;  /* 0x0000000070007209 */ /* 0x000fe40007810000 */
[----:B------:R-:W-:Y:S02]  /*17ed0*/  FSEL R110, R110, -INF , !P1 ;  /* 0xff8000006e6e7808 */ /* 0x000fe40004800000 */
[----:B------:R-:W-:Y:S02]  /*17ee0*/  ISETP.LT.OR P3, PT, R137, 0xa, P3 ;  /* 0x0000000a8900780c */ /* 0x000fe40001f61670 */
[----:B------:R-:W-:-:S02]  /*17ef0*/  ISETP.GT.AND P1, PT, R136, 0x29, !P4 ;  /* 0x000000298800780c */ /* 0x000fc40006724270 */
[----:B------:R-:W-:Y:S02]  /*17f00*/  FMNMX.FTZ R0, R113, R0, !PT ;  /* 0x0000000071007209 */ /* 0x000fe40007810000 */
[----:B------:R-:W-:Y:S02]  /*17f10*/  FSEL R122, R122, -INF , !P3 ;  /* 0xff8000007a7a7808 */ /* 0x000fe40005800000 */
[----:B------:R-:W-:Y:S02]  /*17f20*/  ISETP.LT.OR P1, PT, R137, 0x2a, P1 ;  /* 0x0000002a8900780c */ /* 0x000fe40000f21670 */
[----:B------:R-:W-:Y:S02]  /*17f30*/  ISETP.GT.AND P2, PT, R136, 0x8, !P2 ;  /* 0x000000088800780c */ /* 0x000fe40005744270 */
[----:B------:R-:W-:Y:S02]  /*17f40*/  LOP3.LUT P3, RZ, R16, 0x8000000, RZ, 0xc0, !PT ;  /* 0x0800000010ff7812 */ /* 0x000fe4000786c0ff */
[----:B------:R-:W-:-:S02]  /*17f50*/  FMNMX.FTZ R0, R116, R0, !PT ;  /* 0x0000000074007209 */ /* 0x000fc40007810000 */
[----:B------:R-:W-:Y:S02]  /*17f60*/  FSEL R111, R111, -INF , !P1 ;  /* 0xff8000006f6f7808 */ /* 0x000fe40004800000 */
[----:B------:R-:W-:Y:S02]  /*17f70*/  ISETP.LT.OR P2, PT, R137, 0x9, P2 ;  /* 0x000000098900780c */ /* 0x000fe40001741670 */
[----:B------:R-:W-:Y:S02]  /*17f80*/  ISETP.GT.AND P1, PT, R136, 0x30, !P3 ;  /* 0x000000308800780c */ /* 0x000fe40005f24270 */
[----:B------:R-:W-:Y:S02]  /*17f90*/  FMNMX.FTZ R0, R117, R0, !PT ;  /* 0x0000000075007209 */ /* 0x000fe40007810000 */
[----:B------:R-:W-:Y:S02]  /*17fa0*/  FSEL R121, R121, -INF , !P2 ;  /* 0xff80000079797808 */ /* 0x000fe40005000000 */
[----:B------:R-:W-:-:S02]  /*17fb0*/  ISETP.LT.OR P1, PT, R137, 0x31, P1 ;  /* 0x000000318900780c */ /* 0x000fc40000f21670 */
[----:B------:R-:W-:Y:S02]  /*17fc0*/  LOP3.LUT P2, RZ, R16, 0x4000000, RZ, 0xc0, !PT ;  /* 0x0400000010ff7812 */ /* 0x000fe4000784c0ff */
[----:B------:R-:W-:Y:S02]  /*17fd0*/  FMNMX.FTZ R0, R88, R0, !PT ;  /* 0x0000000058007209 */ /* 0x000fe40007810000 */
[----:B------:R-:W-:Y:S02]  /*17fe0*/  FSEL R114, R114, -INF , !P1 ;  /* 0xff80000072727808 */ /* 0x000fe40004800000 */
[----:B------:R-:W-:Y:S02]  /*17ff0*/  ISETP.GT.AND P1, PT, R136, 0x31, !P2 ;  /* 0x000000318800780c */ /* 0x000fe40005724270 */
[----:B------:R-:W-:Y:S02]  /*18000*/  FMNMX.FTZ R0, R89, R0, !PT ;  /* 0x0000000059007209 */ /* 0x000fe40007810000 */
[----:B------:R-:W-:-:S02]  /*18010*/  ISETP.LT.OR P1, PT, R137, 0x32, P1 ;  /* 0x000000328900780c */ /* 0x000fc40000f21670 */
[----:B------:R-:W-:Y:S02]  /*18020*/  FMNMX.FTZ R0, R92, R0, !PT ;  /* 0x000000005c007209 */ /* 0x000fe40007810000 */
[----:B------:R-:W-:Y:S02]  /*18030*/  LOP3.LUT P0, RZ, R16, 0x2000000, RZ, 0xc0, !PT ;  /* 0x0200000010ff7812 */ /* 0x000fe4000780c0ff */
[----:B------:R-:W-:Y:S02]  /*18040*/  FSEL R115, R115, -INF , !P1 ;  /* 0xff80000073737808 */ /* 0x000fe40004800000 */
[----:B------:R-:W-:Y:S02]  /*18050*/  FMNMX.FTZ R0, R93, R0, !PT ;  /* 0x000000005d007209 */ /* 0x000fe40007810000 */
[----:B------:R-:W-:Y:S02]  /*18060*/  ISETP.GT.AND P1, PT, R136, 0x38, !P0 ;  /* 0x000000388800780c */ /* 0x000fe40004724270 */
[----:B------:R-:W-:-:S02]  /*18070*/  FMNMX.FTZ R0, R96, R0, !PT ;  /* 0x0000000060007209 */ /* 0x000fc40007810000 */
[----:B------:R-:W-:Y:S02]  /*18080*/  ISETP.LT.OR P1, PT, R137, 0x39, P1 ;  /* 0x000000398900780c */ /* 0x000fe40000f21670 */
[----:B------:R-:W-:Y:S02]  /*18090*/  LOP3.LUT P6, RZ, R16, 0x1000000, RZ, 0xc0, !PT ;  /* 0x0100000010ff7812 */ /* 0x000fe400078cc0ff */
[----:B------:R-:W-:Y:S02]  /*180a0*/  FMNMX.FTZ R0, R97, R0, !PT ;  /* 0x0000000061007209 */ /* 0x000fe40007810000 */
[----:B------:R-:W-:Y:S02]  /*180b0*/  FSEL R118, R118, -INF , !P1 ;  /* 0xff80000076767808 */ /* 0x000fe40004800000 */
        /* <DEDUP_REMOVED lines=19> */
[----:B------:R-:W-:-:S02]  /*181f0*/  FMNMX.FTZ R0, R84, R0, !PT ;  /* 0x0000000054007209 */ /* 0x000fc40007810000 */
        /* <DEDUP_REMOVED lines=12> */
[----:B------:R-:W-:Y:S02]  /*182c0*/  LOP3.LUT P5, RZ, R16, 0x80000, RZ, 0xc0, !PT ;  /* 0x0008000010ff7812 */ /* 0x000fe400078ac0ff */
[----:B------:R-:W-:Y:S02]  /*182d0*/  FMNMX.FTZ R0, R63, R0, !PT ;  /* 0x000000003f007209 */ /* 0x000fe40007810000 */
[----:B------:R-:W-:Y:S02]  /*182e0*/  FSEL R95, R95, -INF , !P1 ;  /* 0xff8000005f5f7808 */ /* 0x000fe40004800000 */
        /* <DEDUP_REMOVED lines=9> */
[----:B------:R-:W-:Y:S01]  /*18380*/  LOP3.LUT P3, RZ, R16, 0x20000, RZ, 0xc0, !PT ;  /* 0x0002000010ff7812 */ /* 0x000fe2000786c0ff */
[----:B------:R-:W0:Y:S01]  /*18390*/  SHFL.BFLY PT, R8, R0, 0x2, 0x1f ;  /* 0x0c401f0000087f89 */ /* 0x000e2200000e0000 */
[----:B------:R-:W-:Y:S02]  /*183a0*/  FSEL R99, R99, -INF , !P1 ;  /* 0xff80000063637808 */ /* 0x000fe40004800000 */
[----:B------:R-:W-:Y:S02]  /*183b0*/  ISETP.GT.AND P1, PT, R136, 0x58, !P3 ;  /* 0x000000588800780c */ /* 0x000fe40005f24270 */
[C---:B------:R-:W-:Y:S02]  /*183c0*/  LOP3.LUT P2, RZ, R16.reuse, 0x10000, RZ, 0xc0, !PT ;  /* 0x0001000010ff7812 */ /* 0x040fe4000784c0ff */
[----:B------:R-:W-:Y:S02]  /*183d0*/  ISETP.LT.OR P1, PT, R137, 0x59, P1 ;  /* 0x000000598900780c */ /* 0x000fe40000f21670 */
[----:B------:R-:W-:-:S02]  /*183e0*/  LOP3.LUT P0, RZ, R16, 0x8000, RZ, 0xc0, !PT ;  /* 0x0000800010ff7812 */ /* 0x000fc4000780c0ff */
[----:B------:R-:W-:Y:S02]  /*183f0*/  FSEL R102, R102, -INF , !P1 ;  /* 0xff80000066667808 */ /* 0x000fe40004800000 */
[----:B------:R-:W-:Y:S02]  /*18400*/  ISETP.GT.AND P1, PT, R136, 0x59, !P2 ;  /* 0x000000598800780c */ /* 0x000fe40005724270 */
[C---:B------:R-:W-:Y:S02]  /*18410*/  LOP3.LUT P6, RZ, R16.reuse, 0x4000, RZ, 0xc0, !PT ;  /* 0x0000400010ff7812 */ /* 0x040fe400078cc0ff */
[----:B------:R-:W-:Y:S02]  /*18420*/  ISETP.LT.OR P1, PT, R137, 0x5a, P1 ;  /* 0x0000005a8900780c */ /* 0x000fe40000f21670 */
[----:B------:R-:W-:Y:S02]  /*18430*/  LOP3.LUT P5, RZ, R16, 0x40, RZ, 0xc0, !PT ;  /* 0x0000004010ff7812 */ /* 0x000fe400078ac0ff */
[----:B------:R-:W-:-:S02]  /*18440*/  FSEL R103, R103, -INF , !P1 ;  /* 0xff80000067677808 */ /* 0x000fc40004800000 */
[----:B------:R-:W-:Y:S02]  /*18450*/  ISETP.GT.AND P1, PT, R136, 0x60, !P0 ;  /* 0x000000608800780c */ /* 0x000fe40004724270 */
[----:B0-----:R-:W-:Y:S02]  /*18460*/  FMNMX.FTZ R0, R0, R8, !PT ;  /* 0x0000000800007209 */ /* 0x001fe40007810000 */
[----:B------:R-:W-:Y:S02]  /*18470*/  ISETP.LT.OR P1, PT, R137, 0x61, P1 ;  /* 0x000000618900780c */ /* 0x000fe40000f21670 */
[----:B------:R-:W-:Y:S01]  /*18480*/  LOP3.LUT P0, RZ, R16, 0x1, RZ, 0xc0, !PT ;  /* 0x0000000110ff7812 */ /* 0x000fe2000780c0ff */
[----:B------:R-:W0:Y:S01]  /*18490*/  SHFL.BFLY PT, R8, R0, 0x1, 0x1f ;  /* 0x0c201f0000087f89 */ /* 0x000e2200000e0000 */
[----:B------:R-:W-:Y:S02]  /*184a0*/  FSEL R74, R74, -INF , !P1 ;  /* 0xff8000004a4a7808 */ /* 0x000fe40004800000 */
[----:B------:R-:W-:-:S02]  /*184b0*/  ISETP.GT.AND P1, PT, R136, 0x61, !P6 ;  /* 0x000000618800780c */ /* 0x000fc40007724270 */
[----:B------:R-:W-:Y:S02]  /*184c0*/  ISETP.GT.AND P0, PT, R136, RZ, !P0 ;  /* 0x000000ff8800720c */ /* 0x000fe40004704270 */
[C---:B------:R-:W-:Y:S02]  /*184d0*/  ISETP.LT.OR P1, PT, R137.reuse, 0x62, P1 ;  /* 0x000000628900780c */ /* 0x040fe40000f21670 */
[----:B------:R-:W-:Y:S02]  /*184e0*/  ISETP.LT.OR P0, PT, R137, 0x1, P0 ;  /* 0x000000018900780c */ /* 0x000fe40000701670 */
[----:B------:R-:W-:Y:S02]  /*184f0*/  FSEL R75, R75, -INF , !P1 ;  /* 0xff8000004b4b7808 */ /* 0x000fe40004800000 */
[----:B------:R-:W-:Y:S02]  /*18500*/  LOP3.LUT P1, RZ, R16, 0x2000, RZ, 0xc0, !PT ;  /* 0x0000200010ff7812 */ /* 0x000fe4000782c0ff */
[----:B------:R-:W-:-:S02]  /*18510*/  FSEL R10, R10, -INF , !P0 ;  /* 0xff8000000a0a7808 */ /* 0x000fc40004000000 */
[C---:B------:R-:W-:Y:S02]  /*18520*/  ISETP.GT.AND P1, PT, R136.reuse, 0x68, !P1 ;  /* 0x000000688800780c */ /* 0x040fe40004f24270 */
[----:B------:R-:W-:Y:S02]  /*18530*/  ISETP.GT.AND P5, PT, R136, 0x81, !P5 ;  /* 0x000000818800780c */ /* 0x000fe40006fa4270 */
[----:B------:R-:W-:Y:S02]  /*18540*/  ISETP.LT.OR P1, PT, R137, 0x69, P1 ;  /* 0x000000698900780c */ /* 0x000fe40000f21670 */
[----:B------:R-:W-:Y:S02]  /*18550*/  LOP3.LUT R17, R17, 0xffffff7f, RZ, 0xc0, !PT ;  /* 0xffffff7f11117812 */ /* 0x000fe400078ec0ff */
[----:B------:R-:W-:Y:S02]  /*18560*/  FSEL R78, R78, -INF , !P1 ;  /* 0xff8000004e4e7808 */ /* 0x000fe40004800000 */
[----:B------:R-:W-:-:S02]  /*18570*/  LOP3.LUT P1, RZ, R16, 0x1000, RZ, 0xc0, !PT ;  /* 0x0000100010ff7812 */ /* 0x000fc4000782c0ff */
[----:B0-----:R-:W-:Y:S02]  /*18580*/  FMNMX.FTZ R0, R0, R8, !PT ;  /* 0x0000000800007209 */ /* 0x001fe40007810000 */
        /* <DEDUP_REMOVED lines=13> */
[----:B------:R-:W-:Y:S02]  /*18660*/  FMNMX.FTZ R8, R129, R8, !PT ;  /* 0x0000000881087209 */ /* 0x000fe40007810000 */
        /* <DEDUP_REMOVED lines=20> */
[----:B------:R-:W-:-:S02]  /*187b0*/  @P5 LOP3.LUT R17, R17, 0x80, RZ, 0xfc, !PT ;  /* 0x0000008011115812 */ /* 0x000fc400078efcff */
[----:B------:R-:W-:Y:S02]  /*187c0*/  FSEL R87, R87, -INF , !P1 ;  /* 0xff80000057577808 */ /* 0x000fe40004800000 */
[----:B------:R-:W-:Y:S02]  /*187d0*/  LOP3.LUT P1, RZ, R16, 0x80, RZ, 0xc0, !PT ;  /* 0x0000008010ff7812 */ /* 0x000fe4000782c0ff */
[----:B------:R-:W-:Y:S02]  /*187e0*/  FMNMX.FTZ R8, R90, R8, !PT ;  /* 0x000000085a087209 */ /* 0x000fe40007810000 */
[----:B------:R-:W-:Y:S02]  /*187f0*/  LOP3.LUT P5, RZ, R17, 0x4, RZ, 0xc0, !PT ;  /* 0x0000000411ff7812 */ /* 0x000fe400078ac0ff */
[----:B------:R-:W-:Y:S02]  /*18800*/  ISETP.GT.AND P1, PT, R136, 0x80, !P1 ;  /* 0x000000808800780c */ /* 0x000fe40004f24270 */
[----:B------:R-:W-:-:S02]  /*18810*/  FMNMX.FTZ R8, R91, R8, !PT ;  /* 0x000000085b087209 */ /* 0x000fc40007810000 */
[----:B------:R-:W-:Y:S02]  /*18820*/  ISETP.GT.AND P5, PT, R136, 0x99, !P5 ;  /* 0x000000998800780c */ /* 0x000fe40006fa4270 */
[----:B------:R-:W-:Y:S02]  /*18830*/  ISETP.LT.OR P1, PT, R137, 0x81, P1 ;  /* 0x000000818900780c */ /* 0x000fe40000f21670 */
[----:B------:R-:W-:Y:S02]  /*18840*/  FMNMX.FTZ R8, R94, R8, !PT ;  /* 0x000000085e087209 */ /* 0x000fe40007810000 */
[----:B------:R-:W-:Y:S02]  /*18850*/  FSEL R131, R131, -INF , !P1 ;  /* 0xff80000083837808 */ /* 0x000fe40004800000 */
[----:B------:R-:W-:Y:S02]  /*18860*/  FMNMX.FTZ R8, R95, R8, !PT ;  /* 0x000000085f087209 */ /* 0x000fe40007810000 */
[----:B------:R-:W-:-:S02]  /*18870*/  LOP3.LUT P4, RZ, R16, 0x20, RZ, 0xc0, !PT ;  /* 0x0000002010ff7812 */ /* 0x000fc4000788c0ff */
[C---:B------:R-:W-:Y:S02]  /*18880*/  LOP3.LUT P6, RZ, R16.reuse, 0x10, RZ, 0xc0, !PT ;  /* 0x0000001010ff7812 */ /* 0x040fe400078cc0ff */
[C---:B------:R-:W-:Y:S02]  /*18890*/  LOP3.LUT P3, RZ, R16.reuse, 0x8, RZ, 0xc0, !PT ;  /* 0x0000000810ff7812 */ /* 0x040fe4000786c0ff */
[C---:B------:R-:W-:Y:S02]  /*188a0*/  LOP3.LUT P2, RZ, R16.reuse, 0x4, RZ, 0xc0, !PT ;  /* 0x0000000410ff7812 */ /* 0x040fe4000784c0ff */
[C---:B------:R-:W-:Y:S02]  /*188b0*/  LOP3.LUT P1, RZ, R16.reuse, 0x2, RZ, 0xc0, !PT ;  /* 0x0000000210ff7812 */ /* 0x040fe4000782c0ff */
[----:B------:R-:W-:Y:S02]  /*188c0*/  LOP3.LUT R16, R16, 0xfffffffd, RZ, 0xc0, !PT ;  /* 0xfffffffd10107812 */ /* 0x000fe400078ec0ff */
[----:B------:R-:W-:-:S02]  /*188d0*/  FMNMX.FTZ R8, R98, R8, !PT ;  /* 0x0000000862087209 */ /* 0x000fc40007810000 */
[----:B------:R-:W-:Y:S02]  /*188e0*/  @P5 LOP3.LUT R16, R16, 0x2, RZ, 0xfc, !PT ;  /* 0x0000000210105812 */ /* 0x000fe400078efcff */
[----:B------:R-:W-:Y:S02]  /*188f0*/  LOP3.LUT P5, RZ, R17, 0x80, RZ, 0xc0, !PT ;  /* 0x0000008011ff7812 */ /* 0x000fe400078ac0ff */
[----:B------:R-:W-:Y:S02]  /*18900*/  FMNMX.FTZ R8, R99, R8, !PT ;  /* 0x0000000863087209 */ /* 0x000fe40007810000 */
[----:B------:R-:W-:Y:S02]  /*18910*/  ISETP.LT.OR P5, PT, R137, 0x82, P5 ;  /* 0x000000828900780c */ /* 0x000fe40002fa1670 */
[----:B------:R-:W-:Y:S02]  /*18920*/  FMNMX.FTZ R8, R102, R8, !PT ;  /* 0x0000000866087209 */ /* 0x000fe40007810000 */
[----:B------:R-:W-:-:S02]  /*18930*/  ISETP.GT.AND P4, PT, R136, 0x88, !P4 ;  /* 0x000000888800780c */ /* 0x000fc40006784270 */
[----:B------:R-:W-:Y:S02]  /*18940*/  FMNMX.FTZ R8, R103, R8, !PT ;  /* 0x0000000867087209 */ /* 0x000fe40007810000 */
[----:B------:R-:W-:Y:S02]  /*18950*/  LOP3.LUT R16, R16, 0xfffffff7, RZ, 0xc0, !PT ;  /* 0xfffffff710107812 */ /* 0x000fe400078ec0ff */
[----:B------:R-:W-:Y:S02]  /*18960*/  ISETP.LT.OR P4, PT, R137, 0x89, P4 ;  /* 0x000000898900780c */ /* 0x000fe40002781670 */
[----:B------:R-:W-:Y:S02]  /*18970*/  FMNMX.FTZ R8, R74, R8, !PT ;  /* 0x000000084a087209 */ /* 0x000fe40007810000 */
[----:B------:R-:W-:Y:S02]  /*18980*/  @P5 LOP3.LUT R16, R16, 0x8, RZ, 0xfc, !PT ;  /* 0x0000000810105812 */ /* 0x000fe400078efcff */
[----:B------:R-:W-:-:S02]  /*18990*/  FMNMX.FTZ R8, R75, R8, !PT ;  /* 0x000000084b087209 */ /* 0x000fc40007810000 */
[----:B------:R-:W-:Y:S02]  /*189a0*/  LOP3.LUT P5, RZ, R16, 0x2, RZ, 0xc0, !PT ;  /* 0x0000000210ff7812 */ /* 0x000fe400078ac0ff */
[----:B------:R-:W-:Y:S02]  /*189b0*/  FMNMX.FTZ R8, R78, R8, !PT ;  /* 0x000000084e087209 */ /* 0x000fe40007810000 */
[----:B------:R-:W-:Y:S02]  /*189c0*/  LOP3.LUT R16, R16, 0xfffffffb, RZ, 0xc0, !PT ;  /* 0xfffffffb10107812 */ /* 0x000fe400078ec0ff */
[----:B------:R-:W-:Y:S02]  /*189d0*/  ISETP.GT.AND P6, PT, R136, 0x89, !P6 ;  /* 0x000000898800780c */ /* 0x000fe400077c4270 */
[----:B------:R-:W-:Y:S02]  /*189e0*/  FMNMX.FTZ R8, R79, R8, !PT ;  /* 0x000000084f087209 */ /* 0x000fe40007810000 */
[----:B------:R-:W-:-:S02]  /*189f0*/  @P4 LOP3.LUT R16, R16, 0x4, RZ, 0xfc, !PT ;  /* 0x0000000410104812 */ /* 0x000fc400078efcff */
[----:B------:R-:W-:Y:S02]  /*18a00*/  ISETP.LT.OR P4, PT, R137, 0x8a, P6 ;  /* 0x0000008a8900780c */ /* 0x000fe40003781670 */
        /* <DEDUP_REMOVED lines=78> */
[----:B------:R-:W2:Y:S01]  /*18ef0*/  MUFU.EX2 R57, R57 ;  /* 0x0000003900397308 */ /* 0x000ea20000000800 */
[----:B------:R-:W0:Y:S01]  /*18f00*/  SHFL.BFLY PT, R68, R8, 0x2, 0x1f ;  /* 0x0c401f0008447f89 */ /* 0x000e2200000e0000 */
[----:B------:R-:W-:-:S06]  /*18f10*/  LOP3.LUT P0, RZ, R17, 0x20, RZ, 0xc0, !PT ;  /* 0x0000002011ff7812 */ /* 0x000fcc000780c0ff */
[----:B------:R-:W1:Y:S08]  /*18f20*/  MUFU.EX2 R11, R11 ;  /* 0x0000000b000b7308 */ /* 0x000e700000000800 */
[----:B------:R-:W-:Y:S08]  /*18f30*/  MUFU.EX2 R20, R20 ;  /* 0x0000001400147308 */ /* 0x000ff00000000800 */
[----:B------:R-:W-:Y:S01]  /*18f40*/  MUFU.EX2 R120, R120 ;  /* 0x0000007800787308 */ /* 0x000fe20000000800 */
[----:B0-----:R-:W-:-:S05]  /*18f50*/  FMNMX.FTZ R8, R8, R68, !PT ;  /* 0x0000004408087209 */ /* 0x001fca0007810000 */
        /* <DEDUP_REMOVED lines=18> */
[----:B-1----:R-:W-:-:S01]  /*19080*/  FADD.FTZ R68, R11, R68 ;  /* 0x000000440b447221 */ /* 0x002fc20000010000 */
        /* <DEDUP_REMOVED lines=53> */
[----:B------:R-:W0:Y:S01]  /*193e0*/  MUFU.EX2 R125, R125 ;  /* 0x0000007d007d7308 */ /* 0x000e220000000800 */
[----:B-1----:R-:W-:-:S02]  /*193f0*/  FADD.FTZ R68, R122, R68 ;  /* 0x000000447a447221 */ /* 0x002fc40000010000 */
[----:B------:R-:W-:-:S05]  /*19400*/  FADD.FTZ R21, R105, R21 ;  /* 0x0000001569157221 */ /* 0x000fca0000010000 */
        /* <DEDUP_REMOVED lines=133> */
.L_x_1554:
[----:B------:R-:W-:Y:S01]  /*19c60*/  F2FP.SATFINITE.E4M3.F32.PACK_AB_MERGE_C R121, R122, R121, RZ ;  /* 0x000000797a79723e */ /* 0x000fe200048070ff */
[----:B------:R-:W-:Y:S01]  /*19c70*/  IMAD.MOV.U32 R68, RZ, RZ, R140 ;  /* 0x000000ffff447224 */ /* 0x000fe200078e008c */
[----:B------:R-:W-:Y:S01]  /*19c80*/  F2FP.SATFINITE.E4M3.F32.PACK_AB_MERGE_C R13, R13, R67, RZ ;  /* 0x000000430d0d723e */ /* 0x000fe200048070ff */
[----:B------:R-:W-:Y:S01]  /*19c90*/  VIADD R12, R12, 0x13260 ;  /* 0x000132600c0c7836 */ /* 0x000fe20000000000 */
[----:B------:R-:W-:Y:S02]  /*19ca0*/  F2FP.SATFINITE.E4M3.F32.PACK_AB_MERGE_C R153, R15, R10, R121 ;  /* 0x0000000a0f99723e */ /* 0x000fe40004807079 */
[----:B------:R-:W2:Y:S01]  /*19cb0*/  LDL R10, [R1+0x44] ;  /* 0x00004400010a7983 */ /* 0x000ea20000100800 */
[----:B------:R-:W-:Y:S02]  /*19cc0*/  F2FP.SATFINITE.E4M3.F32.PACK_AB_MERGE_C R20, R120, R20, RZ ;  /* 0x000000147814723e */ /* 0x000fe400048070ff */
[----:B------:R-:W-:Y:S02]  /*19cd0*/  PRMT R12, R68, 0x654, R12 ;  /* 0x00000654440c7816 */ /* 0x000fe4000000000c */
[----:B------:R-:W-:-:S02]  /*19ce0*/  F2FP.SATFINITE.E4M3.F32.PACK_AB_MERGE_C R127, R128, R127, RZ ;  /* 0x0000007f807f723e */ /* 0x000fc400048070ff */
[----:B------:R-:W-:Y:S01]  /*19cf0*/  F2FP.SATFINITE.E4M3.F32.PACK_AB_MERGE_C R129, R130, R129, RZ ;  /* 0x000000818281723e */ /* 0x000fe200048070ff */
[----:B------:R0:W-:Y:S01]  /*19d00*/  SYNCS.ARRIVE.TRANS64.RED.A1T0 RZ, [R12+URZ], RZ ;  /* 0x000000ff0cff79a7 */ /* 0x0001e2000810043f */
        /* <DEDUP_REMOVED lines=14> */
[----:B------:R-:W-:Y:S01]  /*19df0*/  F2FP.SATFINITE.E4M3.F32.PACK_AB_MERGE_C R65, R66, R65, RZ ;  /* 0x000000414241723e */ /* 0x000fe200048070ff */
[----:B------:R-:W-:Y:S01]  /*19e00*/  FMUL.FTZ R24, R24, R9 ;  /* 0x0000000918187220 */ /* 0x000fe20000410000 */
        /* <DEDUP_REMOVED lines=54> */
[----:B------:R-:W-:Y:S02]  /*1a170*/  VIADD R3, R3, 0xffffffff ;  /* 0xffffffff03037836 */ /* 0x000fe40000000000 */
[----:B------:R-:W-:-:S10]  /*1a180*/  IMAD.MOV.U32 R10, RZ, RZ, R156 ;  /* 0x000000ffff0a7224 */ /* 0x000fd400078e009c */
[----:B0-----:R-:W-:Y:S05]  /*1a190*/  @P1 BRA `(.L_x_1555) ;  /* 0xffffffb000c41947 */ /* 0x001fea000383ffff */
.L_x_1534:
[----:B------:R-:W-:Y:S05]  /*1a1a0*/  BSYNC B0 ;  /* 0x0000000000007941 */ /* 0x000fea0003800000 */
.L_x_1533:
[----:B------:R-:W-:Y:S06]  /*1a1b0*/  BAR.ARV 0x8, 0x200 ;  /* 0x0208000000007b1d */ /* 0x000fec0000002000 */
[----:B------:R-:W-:Y:S05]  /*1a1c0*/  @!P0 BRA `(.L_x_1556) ;  /* 0x0000000000048947 */ /* 0x000fea0003800000 */
[----:B------:R-:W-:Y:S01]  /*1a1d0*/  BPT.TRAP 0x1 ;  /* 0x000000040000795c */ /* 0x000fe20000300000 */
.L_x_1556:
[----:B------:R-:W-:Y:S01]  /*1a1e0*/  IMAD R13, R23, 0x8, R22 ;  /* 0x00000008170d7824 */ /* 0x000fe200078e0216 */
[----:B------:R-:W-:-:S04]  /*1a1f0*/  SHF.L.U32 R2, R156, 0x1f, RZ ;  /* 0x0000001f9c027819 */ /* 0x000fc800000006ff */
[----:B------:R0:W1:Y:S01]  /*1a200*/  SYNCS.PHASECHK.TRANS64.TRYWAIT P1, [R13+URZ+0x13250], R2 ;  /* 0x013250020d0075a7 */ /* 0x000062000802017f */
[----:B------:R-:W-:Y:S05]  /*1a210*/  @!P0 BRA `(.L_x_1557) ;  /* 0x0000000000048947 */ /* 0x000fea0003800000 */
[----:B------:R-:W-:Y:S01]  /*1a220*/  BPT.TRAP 0x1 ;  /* 0x000000040000795c */ /* 0x000fe20000300000 */
.L_x_1557:
[----:B------:R-:W-:Y:S04]  /*1a230*/  BSSY B0, `(.L_x_1558) ;  /* 0x0000004000007945 */ /* 0x000fe80003800000 */
[----:B-1----:R-:W-:Y:S05]  /*1a240*/  @P1 BRA `(.L_x_1559) ;  /* 0x0000000000081947 */ /* 0x002fea0003800000 */
[----:B------:R-:W1:Y:S02]  /*1a250*/  SYNCS.PHASECHK.TRANS64.TRYWAIT P1, [R13+URZ+0x13250], R2 ;  /* 0x013250020d0075a7 */ /* 0x000e64000802017f */
[----:B-1----:R-:W-:Y:S05]  /*1a260*/  @!P1 BRA `(.L_x_1560) ;  /* 0x000000ac005c9947 */ /* 0x002fea0003800000 */
.L_x_1559:
[----:B------:R-:W-:Y:S05]  /*1a270*/  BSYNC B0 ;  /* 0x0000000000007941 */ /* 0x000fea0003800000 */
.L_x_1558:
[----:B------:R-:W2:Y:S01]  /*1a280*/  LDL.LU R14, [R1+0xc] ;  /* 0x00000c00010e7983 */ /* 0x000ea20000300800 */
[----:B------:R-:W-:-:S03]  /*1a290*/  ULDC.64 UR4, c[0x0][0x9a0] ;  /* 0x0002680000047ab9 */ /* 0x000fc60000000a00 */
[----:B------:R-:W3:Y:S04]  /*1a2a0*/  LDL.LU R9, [R1+0x8] ;  /* 0x0000080001097983 */ /* 0x000ee80000300800 */
[----:B------:R-:W4:Y:S01]  /*1a2b0*/  LDL.LU R12, [R1] ;  /* 0x00000000010c7983 */ /* 0x000f220000300800 */
[----:B------:R-:W-:Y:S01]  /*1a2c0*/  VIADD R22, R22, 0x1000 ;  /* 0x0000100016167836 */ /* 0x000fe20000000000 */
[----:B------:R-:W-:Y:S01]  /*1a2d0*/  ISETP.NE.U32.AND P1, PT, RZ, UR4, PT ;  /* 0x00000004ff007c0c */ /* 0x000fe2000bf25070 */
[----:B------:R-:W-:Y:S01]  /*1a2e0*/  IMAD.MOV.U32 R3, RZ, RZ, -0x3ffffff0 ;  /* 0xc0000010ff037424 */ /* 0x000fe200078e00ff */
[----:B------:R-:W-:Y:S02]  /*1a2f0*/  WARPGROUP.ARRIVE ;  /* 0x00000000000079c5 */ /* 0x000fe40000000000 */
[----:B------:R-:W-:-:S02]  /*1a300*/  SHF.R.U32.HI R22, RZ, 0x4, R22 ;  /* 0x00000004ff167819 */ /* 0x000fc40000011616 */
[----:B------:R-:W-:Y:S02]  /*1a310*/  R2UR UR7, R3 ;  /* 0x00000000030772ca */ /* 0x000fe400000e0000 */
[----:B------:R-:W-:Y:S02]  /*1a320*/  LOP3.LUT R22, R22, 0x3fff, RZ, 0xc0, !PT ;  /* 0x00003fff16167812 */ /* 0x000fe400078ec0ff */
[----:B------:R-:W-:Y:S02]  /*1a330*/  ISETP.NE.AND.EX P1, PT, RZ, UR5, PT, P1 ;  /* 0x00000005ff007c0c */ /* 0x000fe4000bf25310 */
[----:B------:R-:W-:-:S05]  /*1a340*/  LOP3.LUT R22, R22, 0x10000, RZ, 0xfc, !PT ;  /* 0x0001000016167812 */ /* 0x000fca00078efcff */
[----:B01----:R-:W-:-:S05]  /*1a350*/  IMAD R2, R23, 0x280, R22 ;  /* 0x0000028017027824 */ /* 0x003fca00078e0216 */
[----:B------:R-:W-:Y:S01]  /*1a360*/  R2UR UR6, R2 ;  /* 0x00000000020672ca */ /* 0x000fe200000e0000 */
[----:B------:R-:W0:Y:S08]  /*1a370*/  @P1 LDC.64 R6, c[0x0][0x9c8] ;  /* 0x00027200ff061b82 */ /* 0x000e300000000a00 */
[----:B------:R-:W1:Y:S04]  /*1a380*/  @P1 LDC.64 R10, c[0x0][0x9d0] ;  /* 0x00027400ff0a1b82 */ /* 0x000e680000000a00 */
[----:B------:R-:W-:Y:S03]  /*1a390*/  QGMMA.64x64x32.F32.E4M3.E4M3 R24, R152, gdesc[UR4], R24, gsb0 ;  /* 0x00e0000498187df3 */ /* 0x000fe60008000818 */
[----:B------:R-:W-:-:S02]  /*1a3a0*/  WARPGROUP.DEPBAR.LE gsb0, 0x0 ;  /* 0x00008000000079c5 */ /* 0x000fc40000010000 */
[----:B------:R-:W-:Y:S01]  /*1a3b0*/  WARPGROUP.ARRIVE ;  /* 0x00000000000079c5 */ /* 0x000fe20000000000 */
[----:B--2---:R-:W-:-:S05]  /*1a3c0*/  @P1 SHF.R.S32.HI R5, RZ, 0x1f, R14 ;  /* 0x0000001fff051819 */ /* 0x004fca000001140e */
[----:B0-----:R-:W-:-:S04]  /*1a3d0*/  @P1 IMAD R4, R5, R6, RZ ;  /* 0x0000000605041224 */ /* 0x001fc800078e02ff */
[C---:B------:R-:W-:Y:S01]  /*1a3e0*/  @P1 IMAD R3, R14.reuse, R7, R4 ;  /* 0x000000070e031224 */ /* 0x040fe200078e0204 */
[----:B---3--:R-:W-:Y:S01]  /*1a3f0*/  @P1 SHF.R.S32.HI R7, RZ, 0x1f, R9 ;  /* 0x0000001fff071819 */ /* 0x008fe20000011409 */
[----:B------:R-:W-:-:S04]  /*1a400*/  @P1 IMAD.WIDE.U32 R4, R14, R6, RZ ;  /* 0x000000060e041225 */ /* 0x000fc800078e00ff */
[-C--:B-1----:R-:W-:Y:S02]  /*1a410*/  @P1 IMAD R6, R7, R10.reuse, RZ ;  /* 0x0000000a07061224 */ /* 0x082fe400078e02ff */
[----:B------:R-:W-:Y:S02]  /*1a420*/  @P1 IMAD.IADD R5, R5, 0x1, R3 ;  /* 0x0000000105051824 */ /* 0x000fe400078e0203 */
[C---:B------:R-:W-:Y:S02]  /*1a430*/  @P1 IMAD R3, R9.reuse, R11, R6 ;  /* 0x0000000b09031224 */ /* 0x040fe400078e0206 */
[----:B------:R-:W-:-:S04]  /*1a440*/  @P1 IMAD.WIDE.U32 R4, R9, R10, R4 ;  /* 0x0000000a09041225 */ /* 0x000fc800078e0004 */
[----:B------:R-:W-:Y:S01]  /*1a450*/  @P1 IMAD.IADD R3, R5, 0x1, R3 ;  /* 0x0000000105031824 */ /* 0x000fe200078e0203 */
[C---:B------:R-:W-:Y:S01]  /*1a460*/  @P1 LEA R6, P2, R4.reuse, UR4, 0x2 ;  /* 0x0000000404061c11 */ /* 0x040fe2000f8410ff */
[----:B------:R-:W-:Y:S02]  /*1a470*/  IMAD.MOV.U32 R9, RZ, RZ, 0x3f800000 ;  /* 0x3f800000ff097424 */ /* 0x000fe400078e00ff */
[----:B------:R-:W-:Y:S01]  /*1a480*/  IMAD.MOV.U32 R5, RZ, RZ, -0x3ffffff0 ;  /* 0xc0000010ff057424 */ /* 0x000fe200078e00ff */
[----:B------:R-:W-:Y:S01]  /*1a490*/  @P1 LEA.HI.X R7, R4, UR5, R3, 0x2, P2 ;  /* 0x0000000504071c11 */ /* 0x000fe200090f1403 */
[----:B------:R-:W-:-:S03]  /*1a4a0*/  VIADD R4, R2, 0x80 ;  /* 0x0000008002047836 */ /* 0x000fc60000000000 */
[----:B------:R-:W-:Y:S01]  /*1a4b0*/  R2UR UR7, R5 ;  /* 0x00000000050772ca */ /* 0x000fe200000e0000 */
[----:B------:R0:W2:Y:S01]  /*1a4c0*/  @P1 LDG.E R9, desc[UR44][R6.64] ;  /* 0x0000002c06091981 */ /* 0x0000a2000c1e1900 */
[----:B------:R-:W-:Y:S01]  /*1a4d0*/  R2UR UR6, R4 ;  /* 0x00000000040672ca */ /* 0x000fe200000e0000 */
[----:B------:R-:W-:Y:S02]  /*1a4e0*/  VIADD R4, R2, 0x100 ;  /* 0x0000010002047836 */ /* 0x000fe40000000000 */
[----:B------:R-:W-:Y:S01]  /*1a4f0*/  IMAD.MOV.U32 R5, RZ, RZ, -0x3ffffff0 ;  /* 0xc0000010ff057424 */ /* 0x000fe200078e00ff */
[----:B----4-:R-:W-:Y:S01]  /*1a500*/  SHFL.BFLY PT, R3, R12, 0x2, 0x1f ;  /* 0x0c401f000c037f89 */ /* 0x010fe200000e0000 */
[----:B------:R-:W-:Y:S02]  /*1a510*/  IMAD.MOV.U32 R57, RZ, RZ, -0x800000 ;  /* 0xff800000ff397424 */ /* 0x000fe400078e00ff */
[----:B------:R-:W-:Y:S01]  /*1a520*/  IMAD.MOV.U32 R20, RZ, RZ, -0x800000 ;  /* 0xff800000ff147424 */ /* 0x000fe200078e00ff */
[----:B0-----:R-:W0:Y:S05]  /*1a530*/  SHFL.BFLY PT, R6, R21, 0x2, 0x1f ;  /* 0x0c401f0015067f89 */ /* 0x001e2a00000e0000 */
[----:B------:R-:W-:Y:S01]  /*1a540*/  QGMMA.64x64x32.F32.E4M3.E4M3 R24, R148, gdesc[UR4], R24, gsb0 ;  /* 0x00e0000494187df3 */ /* 0x000fe20008000818 */
[----:B------:R-:W-:Y:S01]  /*1a550*/  R2UR UR6, R4 ;  /* 0x00000000040672ca */ /* 0x000fe200000e0000 */
[----:B------:R-:W-:Y:S01]  /*1a560*/  VIADD R4, R2, 0x180 ;  /* 0x0000018002047836 */ /* 0x000fe20000000000 */
[----:B------:R-:W-:Y:S01]  /*1a570*/  R2UR UR7, R5 ;  /* 0x00000000050772ca */ /* 0x000fe200000e0000 */
[----:B------:R-:W-:-:S02]  /*1a580*/  IMAD.MOV.U32 R5, RZ, RZ, -0x3ffffff0 ;  /* 0xc0000010ff057424 */ /* 0x000fc400078e00ff */
[----:B------:R-:W-:Y:S02]  /*1a590*/  VIADD R2, R2, 0x200 ;  /* 0x0000020002027836 */ /* 0x000fe40000000000 */
[----:B0-----:R-:W-:-:S01]  /*1a5a0*/  FADD.FTZ R6, R6, R21 ;  /* 0x0000001506067221 */ /* 0x001fc20000010000 */
[----:B------:R-:W-:Y:S02]  /*1a5b0*/  WARPGROUP.DEPBAR.LE gsb0, 0x0 ;  /* 0x00008000000079c5 */ /* 0x000fe40000010000 */
[----:B------:R-:W-:-:S06]  /*1a5c0*/  WARPGROUP.ARRIVE ;  /* 0x00000000000079c5 */ /* 0x000fcc0000000000 */
[----:B------:R-:W-:Y:S01]  /*1a5d0*/  QGMMA.64x64x32.F32.E4M3.E4M3 R24, R144, gdesc[UR4], R24, gsb0 ;  /* 0x00e0000490187df3 */ /* 0x000fe20008000818 */
[----:B------:R-:W-:Y:S01]  /*1a5e0*/  R2UR UR6, R4 ;  /* 0x00000000040672ca */ /* 0x000fe200000e0000 */
[----:B------:R-:W-:Y:S01]  /*1a5f0*/  FADD.FTZ R4, R3, R12 ;  /* 0x0000000c03047221 */ /* 0x000fe20000010000 */
[----:B------:R-:W-:Y:S01]  /*1a600*/  R2UR UR7, R5 ;  /* 0x00000000050772ca */ /* 0x000fe200000e0000 */
[----:B------:R-:W-:-:S03]  /*1a610*/  IMAD.MOV.U32 R3, RZ, RZ, -0x3ffffff0 ;  /* 0xc0000010ff037424 */ /* 0x000fc600078e00ff */
[----:B------:R-:W0:Y:S02]  /*1a620*/  SHFL.BFLY PT, R5, R4, 0x1, 0x1f ;  /* 0x0c201f0004057f89 */ /* 0x000e2400000e0000 */
[----:B0-----:R-:W-:-:S04]  /*1a630*/  FADD.FTZ R7, R4, R5 ;  /* 0x0000000504077221 */ /* 0x001fc80000010000 */
[C---:B------:R-:W-:Y:S01]  /*1a640*/  FMUL.FTZ R11, R7.reuse, 0.00390625 ;  /* 0x3b800000070b7820 */ /* 0x040fe20000410000 */
[----:B------:R-:W-:-:S04]  /*1a650*/  FSETP.NE.FTZ.AND P1, PT, R7, RZ, PT ;  /* 0x000000ff0700720b */ /* 0x000fc80003f35000 */
[----:B------:R-:W-:-:S13]  /*1a660*/  FSETP.NE.FTZ.AND P2, PT, R11, RZ, PT ;  /* 0x000000ff0b00720b */ /* 0x000fda0003f55000 */
[----:B------:R-:W0:Y:S02]  /*1a670*/  @P2 MUFU.LG2 R4, R11 ;  /* 0x0000000b00042308 */ /* 0x000e240000000c00 */
[----:B0-----:R-:W-:Y:S01]  /*1a680*/  @P2 FMUL.FTZ R4, R4, 0.69314718246459960938 ;  /* 0x3f31721804042820 */ /* 0x001fe20000410000 */
[----:B------:R-:W-:Y:S02]  /*1a690*/  WARPGROUP.DEPBAR.LE gsb0, 0x0 ;  /* 0x00008000000079c5 */ /* 0x000fe40000010000 */
[----:B------:R-:W-:-:S06]  /*1a6a0*/  WARPGROUP.ARRIVE ;  /* 0x00000000000079c5 */ /* 0x000fcc0000000000 */
[----:B------:R-:W-:Y:S01]  /*1a6b0*/  QGMMA.64x64x32.F32.E4M3.E4M3 R24, R140, gdesc[UR4], R24, gsb0 ;  /* 0x00e000048c187df3 */ /* 0x000fe20008000818 */
[----:B------:R-:W-:Y:S01]  /*1a6c0*/  R2UR UR6, R2 ;  /* 0x00000000020672ca */ /* 0x000fe200000e0000 */
[----:B------:R-:W-:Y:S01]  /*1a6d0*/  IMAD.MOV.U32 R2, RZ, RZ, RZ ;  /* 0x000000ffff027224 */ /* 0x000fe200078e00ff */
[----:B------:R-:W-:Y:S02]  /*1a6e0*/  R2UR UR7, R3 ;  /* 0x00000000030772ca */ /* 0x000fe400000e0000 */
[----:B------:R-:W0:Y:S03]  /*1a6f0*/  SHFL.BFLY PT, R3, R6, 0x1, 0x1f ;  /* 0x0c201f0006037f89 */ /* 0x000e2600000e0000 */
[----:B------:R-:W-:Y:S01]  /*1a700*/  @P1 MUFU.RCP R2, R7 ;  /* 0x0000000700021308 */ /* 0x000fe20000001000 */
[----:B0-----:R-:W-:-:S01]  /*1a710*/  FADD.FTZ R10, R6, R3 ;  /* 0x00000003060a7221 */ /* 0x001fc20000010000 */
[----:B------:R-:W-:-:S02]  /*1a720*/  IMAD.MOV.U32 R6, RZ, RZ, RZ ;  /* 0x000000ffff067224 */ /* 0x000fc400078e00ff */
[----:B------:R-:W-:Y:S01]  /*1a730*/  @P2 FMUL.FTZ R3, R56, 0.69314718246459960938 ;  /* 0x3f31721838032820 */ /* 0x000fe20000410000 */
[C---:B------:R-:W-:Y:S01]  /*1a740*/  FMUL.FTZ R12, R10.reuse, 0.00390625 ;  /* 0x3b8000000a0c7820 */ /* 0x040fe20000410000 */
[----:B------:R-:W-:Y:S02]  /*1a750*/  FSETP.NE.FTZ.AND P1, PT, R10, RZ, PT ;  /* 0x000000ff0a00720b */ /* 0x000fe40003f35000 */
[----:B------:R-:W-:Y:S02]  /*1a760*/  @P2 FFMA.FTZ R57, R3, R0, R4 ;  /* 0x0000000003392223 */ /* 0x000fe40000010004 */
[----:B------:R-:W-:-:S09]  /*1a770*/  FSETP.NE.FTZ.AND P3, PT, R12, RZ, PT ;  /* 0x000000ff0c00720b */ /* 0x000fd20003f75000 */
[----:B------:R-:W-:Y:S04]  /*1a780*/  @P1 MUFU.RCP R6, R10 ;  /* 0x0000000a00061308 */ /* 0x000fe80000001000 */
[----:B------:R-:W-:-:S04]  /*1a790*/  @P3 FMUL.FTZ R56, R56, 0.69314718246459960938 ;  /* 0x3f31721838383820 */ /* 0x000fc80000410000 */
[----:B------:R-:W0:Y:S02]  /*1a7a0*/  @P3 MUFU.LG2 R5, R12 ;  /* 0x0000000c00053308 */ /* 0x000e240000000c00 */
[----:B0-----:R-:W-:-:S04]  /*1a7b0*/  @P3 FMUL.FTZ R5, R5, 0.69314718246459960938 ;  /* 0x3f31721805053820 */ /* 0x001fc80000410000 */
[----:B------:R-:W-:Y:S01]  /*1a7c0*/  @P3 FFMA.FTZ R20, R56, R8, R5 ;  /* 0x0000000838143223 */ /* 0x000fe20000010005 */
[----:B------:R-:W-:Y:S02]  /*1a7d0*/  WARPGROUP.DEPBAR.LE gsb0, 0x0 ;  /* 0x00008000000079c5 */ /* 0x000fe40000010000 */
[----:B------:R-:W-:-:S06]  /*1a7e0*/  WARPGROUP.ARRIVE ;  /* 0x00000000000079c5 */ /* 0x000fcc0000000000 */
[----:B------:R-:W-:Y:S01]  /*1a7f0*/  QGMMA.64x64x32.F32.E4M3.E4M3 R24, R136, gdesc[UR4], R24, gsb0 ;  /* 0x00e0000488187df3 */ /* 0x000fe20008000818 */
[-C--:B--2---:R-:W-:Y:S01]  /*1a800*/  FMUL.FTZ R2, R2, R9.reuse ;  /* 0x0000000902027220 */ /* 0x084fe20000410000 */
[----:B------:R-:W-:Y:S01]  /*1a810*/  FMUL.FTZ R4, R6, R9 ;  /* 0x0000000906047220 */ /* 0x000fe20000410000 */
[----:B------:R-:W-:Y:S02]  /*1a820*/  WARPGROUP.DEPBAR.LE gsb0, 0x0 ;  /* 0x00008000000079c5 */ /* 0x000fe40000010000 */
[----:B------:R-:W-:Y:S05]  /*1a830*/  @!P0 BRA `(.L_x_1561) ;  /* 0x0000000000048947 */ /* 0x000fea0003800000 */
[----:B------:R-:W-:Y:S01]  /*1a840*/  BPT.TRAP 0x1 ;  /* 0x000000040000795c */ /* 0x000fe20000300000 */
.L_x_1561:
[----:B------:R-:W2:Y:S01]  /*1a850*/  LDL.LU R3, [R1+0x1c] ;  /* 0x00001c0001037983 */ /* 0x000ea20000300800 */
[----:B------:R-:W-:Y:S02]  /*1a860*/  VIADD R0, R13, 0x13260 ;  /* 0x000132600d007836 */ /* 0x000fe40000000000 */
[-C--:B------:R-:W-:Y:S01]  /*1a870*/  FMUL.FTZ R61, R24, R2.reuse ;  /* 0x00000002183d7220 */ /* 0x080fe20000410000 */
[----:B------:R-:W-:Y:S01]  /*1a880*/  FMUL.FTZ R59, R25, R2 ;  /* 0x00000002193b7220 */ /* 0x000fe20000410000 */
[----:B------:R-:W3:Y:S01]  /*1a890*/  LDL.LU R5, [R1+0x58] ;  /* 0x0000580001057983 */ /* 0x000ee20000300800 */
[----:B------:R-:W-:-:S05]  /*1a8a0*/  VIADD R23, R23, 0x1 ;  /* 0x0000000117177836 */ /* 0x000fca0000000000 */
[----:B------:R-:W-:Y:S01]  /*1a8b0*/  ISETP.NE.AND P1, PT, R23, 0x2, PT ;  /* 0x000000021700780c */ /* 0x000fe20003f25270 */
[-C--:B------:R-:W-:Y:S01]  /*1a8c0*/  FMUL.FTZ R56, R28, R2.reuse ;  /* 0x000000021c387220 */ /* 0x080fe20000410000 */
[-C--:B------:R-:W-:Y:S01]  /*1a8d0*/  FMUL.FTZ R28, R29, R2.reuse ;  /* 0x000000021d1c7220 */ /* 0x080fe20000410000 */
[-C--:B------:R-:W-:Y:S01]  /*1a8e0*/  FMUL.FTZ R24, R33, R2.reuse ;  /* 0x0000000221187220 */ /* 0x080fe20000410000 */
[----:B------:R-:W-:Y:S01]  /*1a8f0*/  FMUL.FTZ R29, R32, R2 ;  /* 0x00000002201d7220 */ /* 0x000fe20000410000 */
        /* <DEDUP_REMOVED lines=26> */
[----:B------:R-:W-:Y:S01]  /*1aaa0*/  FMUL.FTZ R55, R55, R4 ;  /* 0x0000000437377220 */ /* 0x000fe20000410000 */
[----:B------:R-:W-:-:S02]  /*1aab0*/  SEL R23, R23, RZ, P1 ;  /* 0x000000ff17177207 */ /* 0x000fc40000800000 */
[----:B--2---:R-:W-:Y:S01]  /*1aac0*/  PRMT R0, R3, 0x654, R0 ;  /* 0x0000065403007816 */ /* 0x004fe20000000000 */
[----:B---3--:R-:W-:-:S03]  /*1aad0*/  VIADD R5, R5, 0x1 ;  /* 0x0000000105057836 */ /* 0x008fc60000000000 */
[----:B------:R0:W-:Y:S02]  /*1aae0*/  SYNCS.ARRIVE.TRANS64.RED.A1T0 RZ, [R0+URZ], RZ ;  /* 0x000000ff00ff79a7 */ /* 0x0001e4000810043f */
[----:B------:R0:W-:Y:S01]  /*1aaf0*/  STL [R1+0x58], R5 ;  /* 0x0000580501007387 */ /* 0x0001e20000100800 */
[----:B------:R-:W-:-:S04]  /*1ab00*/  SEL R3, RZ, 0x1, P1 ;  /* 0x00000001ff037807 */ /* 0x000fc80000800000 */
[----:B------:R-:W-:-:S07]  /*1ab10*/  LOP3.LUT R156, R156, R3, RZ, 0x3c, !PT ;  /* 0x000000039c9c7212 */ /* 0x000fce00078e3cff */
.L_x_1447:
[----:B------:R-:W0:Y:S08]  /*1ab20*/  S2UR UR4, SR_CgaCtaId ;  /* 0x00000000000479c3 */ /* 0x000e300000008800 */
[----:B------:R-:W-:Y:S01]  /*1ab30*/  BAR.SYNC.DEFER_BLOCKING 0x5, 0x200 ;  /* 0x0148000000007b1d */ /* 0x000fe20000010000 */
[----:B------:R-:W-:-:S05]  /*1ab40*/  MOV R22, 0x400 ;  /* 0x0000040000167802 */ /* 0x000fca0000000f00 */
[----:B------:R-:W-:Y:S01]  /*1ab50*/  BSSY B0, `(.L_x_1562) ;  /* 0x00001d8000007945 */ /* 0x000fe20003800000 */
[----:B------:R-:W1:Y:S01]  /*1ab60*/  S2R R50, SR_TID.X ;  /* 0x0000000000327919 */ /* 0x000e620000002100 */
[----:B0-----:R-:W-:-:S05]  /*1ab70*/  IMAD.U32 R0, RZ, RZ, UR4 ;  /* 0x00000004ff007e24 */ /* 0x001fca000f8e00ff */
[----:B------:R-:W-:Y:S01]  /*1ab80*/  LEA R22, R0, R22, 0x18 ;  /* 0x0000001600167211 */ /* 0x000fe200078ec0ff */
[----:B------:R0:W-:Y:S04]  /*1ab90*/  STL [R1+0x1c], R0 ;  /* 0x00001c0001007387 */ /* 0x0001e80000100800 */
[----:B------:R-:W2:Y:S01]  /*1aba0*/  LDS.128 R40, [R22+0x132d0] ;  /* 0x0132d00016287984 */ /* 0x000ea20000000c00 */
[----:B-1----:R-:W-:-:S05]  /*1abb0*/  VIADD R30, R50, 0xffffff80 ;  /* 0xffffff80321e7836 */ /* 0x002fca0000000000 */
[----:B------:R-:W-:-:S04]  /*1abc0*/  SHF.R.S32.HI R31, RZ, 0x1f, R30 ;  /* 0x0000001fff1f7819 */ /* 0x000fc8000001141e */
[----:B------:R-:W-:-:S04]  /*1abd0*/  LEA.HI R2, R31, R30, RZ, 0x3 ;  /* 0x0000001e1f027211 */ /* 0x000fc800078f18ff */
[----:B------:R-:W-:Y:S02]  /*1abe0*/  LOP3.LUT R21, R2, 0xfffffff8, RZ, 0xc0, !PT ;  /* 0xfffffff802157812 */ /* 0x000fe400078ec0ff */
[----:B------:R-:W-:-:S03]  /*1abf0*/  SHF.R.S32.HI R2, RZ, 0x3, R2 ;  /* 0x00000003ff027819 */ /* 0x000fc60000011402 */
[----:B------:R-:W-:-:S04]  /*1ac00*/  IMAD.IADD R21, R30, 0x1, -R21 ;  /* 0x000000011e157824 */ /* 0x000fc800078e0a15 */
[----:B------:R-:W-:-:S05]  /*1ac10*/  IMAD.SHL.U32 R3, R21, 0x8, RZ ;  /* 0x0000000815037824 */ /* 0x000fca00078e00ff */
[----:B0-----:R-:W-:Y:S01]  /*1ac20*/  SHF.R.S32.HI R0, RZ, 0x1f, R3 ;  /* 0x0000001fff007819 */ /* 0x001fe20000011403 */
[----:B--2---:R0:W-:Y:S04]  /*1ac30*/  STL.64 [R1], R40 ;  /* 0x0000002801007387 */ /* 0x0041e80000100a00 */
[----:B------:R0:W-:Y:S01]  /*1ac40*/  STL.64 [R1+0x8], R42 ;  /* 0x0000082a01007387 */ /* 0x0001e20000100a00 */
[----:B------:R-:W-:Y:S06]  /*1ac50*/  BAR.ARV 0x4, 0x200 ;  /* 0x0108000000007b1d */ /* 0x000fec0000002000 */
[----:B------:R-:W-:Y:S05]  /*1ac60*/  @P0 BRA `(.L_x_1563) ;  /* 0x0000001000e00947 */ /* 0x000fea0003800000 */
[----:B------:R-:W-:Y:S01]  /*1ac70*/  IMAD.SHL.U32 R4, R50, 0x4, RZ ;  /* 0x0000000432047824 */ /* 0x000fe200078e00ff */
[----:B------:R-:W-:Y:S01]  /*1ac80*/  ULDC.64 UR4, c[0x4][0x38] ;  /* 0x01000e0000047ab9 */ /* 0x000fe20000000a00 */
[----:B------:R-:W2:Y:S01]  /*1ac90*/  LDL R64, [R1+0x40] ;  /* 0x0000400001407983 */ /* 0x000ea20000100800 */
[----:B0-----:R-:W0:Y:S02]  /*1aca0*/  S2R R41, SR_SWINHI ;  /* 0x0000000000297919 */ /* 0x001e240000002f00 */
[----:B------:R-:W-:Y:S01]  /*1acb0*/  LOP3.LUT R4, R4, 0xc, RZ, 0xc0, !PT ;  /* 0x0000000c04047812 */ /* 0x000fe200078ec0ff */
[----:B------:R-:W-:Y:S01]  /*1acc0*/  ULDC.64 UR6, c[0x0][0xb90] ;  /* 0x0002e40000067ab9 */ /* 0x000fe20000000a00 */
[----:B------:R-:W3:Y:S02]  /*1acd0*/  LDL.LU R62, [R1+0x54] ;  /* 0x00005400013e7983 */ /* 0x000ee40000300800 */
[----:B------:R-:W-:Y:S02]  /*1ace0*/  IADD3 R4, P0, R4, UR4, RZ ;  /* 0x0000000404047c10 */ /* 0x000fe4000ff1e0ff */
[----:B------:R-:W-:Y:S01]  /*1acf0*/  F2FP.BF16.F32.PACK_AB R12, R11, R12 ;  /* 0x0000000c0b0c723e */ /* 0x000fe200000010ff */
[----:B------:R-:W4:Y:S02]  /*1ad00*/  LDL R60, [R1+0x50] ;  /* 0x00005000013c7983 */ /* 0x000f240000100800 */
[----:B------:R-:W-:Y:S01]  /*1ad10*/  IMAD.X R5, RZ, RZ, UR5, P0 ;  /* 0x00000005ff057e24 */ /* 0x000fe200080e06ff */
[----:B------:R-:W-:Y:S01]  /*1ad20*/  LEA.HI R11, R31, R30, RZ, 0x5 ;  /* 0x0000001e1f0b7211 */ /* 0x000fe200078f28ff */
[----:B------:R-:W-:Y:S01]  /*1ad30*/  ULDC.64 UR4, c[0x0][0xc00] ;  /* 0x0003000000047ab9 */ /* 0x000fe20000000a00 */
[----:B------:R-:W-:Y:S01]  /*1ad40*/  F2FP.BF16.F32.PACK_AB R27, R26, R27 ;  /* 0x0000001b1a1b723e */ /* 0x000fe200000010ff */
[----:B------:R-:W2:Y:S04]  /*1ad50*/  LDL R58, [R1+0x2c] ;  /* 0x00002c00013a7983 */ /* 0x000ea80000100800 */
[----:B------:R1:W3:Y:S01]  /*1ad60*/  LDG.E.CONSTANT R40, desc[UR44][R4.64] ;  /* 0x0000002c04287981 */ /* 0x0002e2000c1e9900 */
[----:B------:R-:W-:Y:S01]  /*1ad70*/  IMAD.SHL.U32 R26, R11, 0x20, RZ ;  /* 0x000000200b1a7824 */ /* 0x000fe200078e00ff */
[----:B------:R-:W-:-:S02]  /*1ad80*/  F2FP.BF16.F32.PACK_AB R59, R28, R59 ;  /* 0x0000003b1c3b723e */ /* 0x000fc400000010ff */
[----:B------:R-:W-:Y:S02]  /*1ad90*/  LOP3.LUT P0, R28, R50, 0x3, RZ, 0xc0, !PT ;  /* 0x00000003321c7812 */ /* 0x000fe4000780c0ff */
[----:B------:R-:W-:Y:S02]  /*1ada0*/  LOP3.LUT R26, R26, 0xfffffc00, RZ, 0xc0, !PT ;  /* 0xfffffc001a1a7812 */ /* 0x000fe400078ec0ff */
[----:B------:R-:W-:Y:S02]  /*1adb0*/  F2FP.BF16.F32.PACK_AB R29, R36, R29 ;  /* 0x0000001d241d723e */ /* 0x000fe400000010ff */
[----:B-1----:R-:W-:Y:S02]  /*1adc0*/  LEA.HI R4, R31, R30, RZ, 0x4 ;  /* 0x0000001e1f047211 */ /* 0x002fe400078f20ff */
[----:B------:R-:W-:Y:S02]  /*1add0*/  F2FP.BF16.F32.PACK_AB R24, R37, R24 ;  /* 0x000000182518723e */ /* 0x000fe400000010ff */
[----:B------:R-:W-:-:S02]  /*1ade0*/  SHF.R.S32.HI R5, RZ, 0x4, R4 ;  /* 0x00000004ff057819 */ /* 0x000fc40000011404 */
[C---:B------:R-:W-:Y:S02]  /*1adf0*/  LOP3.LUT R11, R4.reuse, 0x3fffff0, RZ, 0xc0, !PT ;  /* 0x03fffff0040b7812 */ /* 0x040fe400078ec0ff */
[----:B------:R-:W-:Y:S02]  /*1ae00*/  LEA.HI R4, R4, R5, RZ, 0x1 ;  /* 0x0000000504047211 */ /* 0x000fe400078f08ff */
[----:B------:R-:W-:Y:S01]  /*1ae10*/  ISETP.EQ.OR P0, PT, R28, 0x3, !P0 ;  /* 0x000000031c00780c */ /* 0x000fe20004702670 */
[----:B------:R-:W-:Y:S01]  /*1ae20*/  IMAD.IADD R11, R30, 0x1, -R11 ;  /* 0x000000011e0b7824 */ /* 0x000fe200078e0a0b */
[----:B------:R-:W-:Y:S02]  /*1ae30*/  LOP3.LUT R4, R4, 0x1ffffffe, RZ, 0xc0, !PT ;  /* 0x1ffffffe04047812 */ /* 0x000fe400078ec0ff */
[----:B------:R-:W-:Y:S01]  /*1ae40*/  SEL R35, R29, R24, P0 ;  /* 0x000000181d237207 */ /* 0x000fe20000000000 */
[----:B------:R-:W-:Y:S01]  /*1ae50*/  IMAD R11, R11, 0x40, R26 ;  /* 0x000000400b0b7824 */ /* 0x000fe200078e021a */
[----:B------:R-:W-:Y:S01]  /*1ae60*/  SEL R37, R24, R29, P0 ;  /* 0x0000001d18257207 */ /* 0x000fe20000000000 */
[----:B------:R-:W-:Y:S01]  /*1ae70*/  IMAD.IADD R4, R5, 0x1, -R4 ;  /* 0x0000000105047824 */ /* 0x000fe200078e0a04 */
[----:B------:R-:W-:-:S02]  /*1ae80*/  F2FP.BF16.F32.PACK_AB R9, R52, R9 ;  /* 0x000000093409723e */ /* 0x000fc400000010ff */
[----:B------:R-:W-:Y:S01]  /*1ae90*/  F2FP.BF16.F32.PACK_AB R8, R53, R8 ;  /* 0x000000083508723e */ /* 0x000fe200000010ff */
[----:B------:R-:W-:Y:S01]  /*1aea0*/  IMAD R11, R4, 0x8, R11 ;  /* 0x00000008040b7824 */ /* 0x000fe200078e020b */
[----:B------:R-:W-:Y:S02]  /*1aeb0*/  MOV R28, R22 ;  /* 0x00000016001c7202 */ /* 0x000fe40000000f00 */
[----:B0-----:R-:W-:Y:S02]  /*1aec0*/  MOV R29, R41 ;  /* 0x00000029001d7202 */ /* 0x001fe40000000f00 */
[----:B------:R-:W-:Y:S02]  /*1aed0*/  SEL R41, R9, R8, P0 ;  /* 0x0000000809297207 */ /* 0x000fe40000000000 */
[----:B------:R-:W-:Y:S01]  /*1aee0*/  SEL R43, R8, R9, P0 ;  /* 0x00000009082b7207 */ /* 0x000fe20000000000 */
[----:B------:R-:W-:Y:S01]  /*1aef0*/  IMAD.WIDE R8, R11, 0x2, R28 ;  /* 0x000000020b087825 */ /* 0x000fe200078e021c */
[----:B------:R-:W-:-:S02]  /*1af00*/  F2FP.BF16.F32.PACK_AB R25, R38, R25 ;  /* 0x000000192619723e */ /* 0x000fc400000010ff */
[----:B------:R-:W-:Y:S02]  /*1af10*/  F2FP.BF16.F32.PACK_AB R14, R39, R14 ;  /* 0x0000000e270e723e */ /* 0x000fe400000010ff */
[----:B------:R-:W-:Y:S02]  /*1af20*/  F2FP.BF16.F32.PACK_AB R10, R47, R10 ;  /* 0x0000000a2f0a723e */ /* 0x000fe400000010ff */
[----:B------:R-:W-:Y:S02]  /*1af30*/  SEL R47, R25, R14, P0 ;  /* 0x0000000e192f7207 */ /* 0x000fe40000000000 */
[----:B------:R-:W-:Y:S02]  /*1af40*/  SEL R49, R14, R25, P0 ;  /* 0x000000190e317207 */ /* 0x000fe40000000000 */
[----:B------:R-:W-:Y:S02]  /*1af50*/  IADD3 R25, P3, R8, 0x20, RZ ;  /* 0x0000002008197810 */ /* 0x000fe40007f7e0ff */
[----:B------:R-:W-:-:S02]  /*1af60*/  F2FP.BF16.F32.PACK_AB R13, R46, R13 ;  /* 0x0000000d2e0d723e */ /* 0x000fc400000010ff */
[----:B------:R-:W-:Y:S01]  /*1af70*/  LOP3.LUT R4, R25, 0x380, RZ, 0xc0, !PT ;  /* 0x0000038019047812 */ /* 0x000fe200078ec0ff */
[----:B------:R-:W-:Y:S01]  /*1af80*/  IMAD.X R11, RZ, RZ, R9, P3 ;  /* 0x000000ffff0b7224 */ /* 0x000fe200018e0609 */
[----:B------:R-:W-:Y:S02]  /*1af90*/  F2FP.BF16.F32.PACK_AB R15, R44, R15 ;  /* 0x0000000f2c0f723e */ /* 0x000fe400000010ff */
[----:B------:R-:W-:Y:S02]  /*1afa0*/  LOP3.LUT R5, R8, 0x380, RZ, 0xc0, !PT ;  /* 0x0000038008057812 */ /* 0x000fe400078ec0ff */
[----:B------:R-:W-:Y:S02]  /*1afb0*/  F2FP.BF16.F32.PACK_AB R56, R56, R61 ;  /* 0x0000003d3838723e */ /* 0x000fe400000010ff */
[----:B------:R-:W-:Y:S02]  /*1afc0*/  SHF.R.U64 R4, R4, 0x3, RZ ;  /* 0x0000000304047819 */ /* 0x000fe400000012ff */
[----:B------:R-:W-:-:S02]  /*1afd0*/  IADD3 R63, P1, R8, 0x60, RZ ;  /* 0x00000060083f7810 */ /* 0x000fc40007f3e0ff */
[----:B------:R-:W-:Y:S02]  /*1afe0*/  IADD3 R61, P2, R8, 0x40, RZ ;  /* 0x00000040083d7810 */ /* 0x000fe40007f5e0ff */
[----:B------:R-:W-:Y:S02]  /*1aff0*/  SEL R51, R13, R10, P0 ;  /* 0x0000000a0d337207 */ /* 0x000fe40000000000 */
[----:B------:R-:W-:Y:S02]  /*1b000*/  F2FP.BF16.F32.PACK_AB R32, R32, R33 ;  /* 0x000000212020723e */ /* 0x000fe400000010ff */
[----:B------:R-:W-:Y:S02]  /*1b010*/  SEL R39, R15, R12, P0 ;  /* 0x0000000c0f277207 */ /* 0x000fe40000000000 */
[----:B------:R-:W-:Y:S02]  /*1b020*/  SEL R13, R10, R13, P0 ;  /* 0x0000000d0a0d7207 */ /* 0x000fe40000000000 */
[----:B------:R-:W-:-:S02]  /*1b030*/  SHF.R.U64 R5, R5, 0x3, RZ ;  /* 0x0000000305057819 */ /* 0x000fc400000012ff */
[----:B------:R-:W-:Y:S02]  /*1b040*/  SEL R33, R56, R59, P0 ;  /* 0x0000003b38217207 */ /* 0x000fe40000000000 */
[----:B------:R-:W-:Y:S02]  /*1b050*/  SEL R15, R12, R15, P0 ;  /* 0x0000000f0c0f7207 */ /* 0x000fe40000000000 */
[----:B------:R-:W-:Y:S02]  /*1b060*/  LOP3.LUT R10, R4, R25, RZ, 0x3c, !PT ;  /* 0x00000019040a7212 */ /* 0x000fe400078e3cff */
[----:B------:R-:W-:Y:S02]  /*1b070*/  SEL R59, R59, R56, P0 ;  /* 0x000000383b3b7207 */ /* 0x000fe40000000000 */
[----:B------:R-:W-:Y:S02]  /*1b080*/  LOP3.LUT R4, R61, 0x380, RZ, 0xc0, !PT ;  /* 0x000003803d047812 */ /* 0x000fe400078ec0ff */
[----:B------:R-:W-:-:S02]  /*1b090*/  LOP3.LUT R14, R63, 0x380, RZ, 0xc0, !PT ;  /* 0x000003803f0e7812 */ /* 0x000fc400078ec0ff */
[----:B------:R-:W-:Y:S02]  /*1b0a0*/  F2FP.BF16.F32.PACK_AB R7, R54, R7 ;  /* 0x000000073607723e */ /* 0x000fe400000010ff */
[----:B------:R-:W-:Y:S02]  /*1b0b0*/  F2FP.BF16.F32.PACK_AB R6, R55, R6 ;  /* 0x000000063706723e */ /* 0x000fe400000010ff */
[----:B-----5:R-:W-:Y:S02]  /*1b0c0*/  SEL R45, R32, R27, P0 ;  /* 0x0000001b202d7207 */ /* 0x020fe40000000000 */
[----:B------:R-:W-:Y:S01]  /*1b0d0*/  LOP3.LUT R8, R5, R8, RZ, 0x3c, !PT ;  /* 0x0000000805087212 */ /* 0x000fe200078e3cff */
[----:B------:R-:W-:Y:S01]  /*1b0e0*/  IMAD.X R5, RZ, RZ, R9, P1 ;  /* 0x000000ffff057224 */ /* 0x000fe200008e0609 */
[----:B------:R-:W-:Y:S02]  /*1b0f0*/  SEL R27, R27, R32, P0 ;  /* 0x000000201b1b7207 */ /* 0x000fe40000000000 */
[----:B------:R-:W-:-:S02]  /*1b100*/  SHF.R.U64 R4, R4, 0x3, RZ ;  /* 0x0000000304047819 */ /* 0x000fc400000012ff */
[----:B------:R-:W-:Y:S02]  /*1b110*/  SHF.R.U64 R14, R14, 0x3, RZ ;  /* 0x000000030e0e7819 */ /* 0x000fe400000012ff */
[----:B------:R-:W-:Y:S02]  /*1b120*/  SEL R53, R7, R6, P0 ;  /* 0x0000000607357207 */ /* 0x000fe40000000000 */
[----:B------:R-:W-:Y:S01]  /*1b130*/  SEL R55, R6, R7, P0 ;  /* 0x0000000706377207 */ /* 0x000fe20000000000 */
[----:B------:R-:W-:Y:S01]  /*1b140*/  IMAD.X R7, RZ, RZ, R9, P2 ;  /* 0x000000ffff077224 */ /* 0x000fe200010e0609 */
[----:B------:R-:W-:Y:S02]  /*1b150*/  MOV R48, R8 ;  /* 0x0000000800307202 */ /* 0x000fe40000000f00 */
[----:B------:R-:W-:Y:S02]  /*1b160*/  LOP3.LUT R6, R4, R61, RZ, 0x3c, !PT ;  /* 0x0000003d04067212 */ /* 0x000fe400078e3cff */
[----:B------:R-:W-:-:S02]  /*1b170*/  MOV R46, R10 ;  /* 0x0000000a002e7202 */ /* 0x000fc40000000f00 */
[----:B------:R-:W-:Y:S02]  /*1b180*/  LOP3.LUT R4, R14, R63, RZ, 0x3c, !PT ;  /* 0x0000003f0e047212 */ /* 0x000fe400078e3cff */
[----:B------:R-:W-:Y:S02]  /*1b190*/  MOV R44, R6 ;  /* 0x00000006002c7202 */ /* 0x000fe40000000f00 */
[----:B------:R-:W-:-:S04]  /*1b1a0*/  ISETP.NE.U32.AND P1, PT, RZ, UR4, PT ;  /* 0x00000004ff007c0c */ /* 0x000fc8000bf25070 */
[----:B------:R-:W-:Y:S01]  /*1b1b0*/  ISETP.NE.AND.EX P1, PT, RZ, UR5, PT, P1 ;  /* 0x00000005ff007c0c */ /* 0x000fe2000bf25310 */
[----:B------:R-:W-:Y:S01]  /*1b1c0*/  ULDC.64 UR4, c[0x0][0xc08] ;  /* 0x0003020000047ab9 */ /* 0x000fe20000000a00 */
[----:B---3--:R-:W-:Y:S01]  /*1b1d0*/  LOP3.LUT R12, R40, 0x2, RZ, 0x3c, !PT ;  /* 0x00000002280c7812 */ /* 0x008fe200078e3cff */
[----:B------:R-:W-:Y:S04]  /*1b1e0*/  SHFL.IDX PT, R33, R33, R40, 0x1c1f ;  /* 0x001c1f2821217589 */ /* 0x000fe800000e0000 */
[----:B------:R-:W0:Y:S04]  /*1b1f0*/  SHFL.IDX PT, R26, R59, R12, 0x1c1f ;  /* 0x001c1f0c3b1a7589 */ /* 0x000e2800000e0000 */
[----:B------:R-:W-:Y:S04]  /*1b200*/  SHFL.IDX PT, R45, R45, R40, 0x1c1f ;  /* 0x001c1f282d2d7589 */ /* 0x000fe800000e0000 */
[----:B------:R-:W1:Y:S04]  /*1b210*/  SHFL.IDX PT, R32, R27, R12, 0x1c1f ;  /* 0x001c1f0c1b207589 */ /* 0x000e6800000e0000 */
[----:B------:R3:W-:Y:S04]  /*1b220*/  SHFL.IDX PT, R8, R35, R40, 0x1c1f ;  /* 0x001c1f2823087589 */ /* 0x0007e800000e0000 */
[----:B------:R-:W4:Y:S04]  /*1b230*/  SHFL.IDX PT, R37, R37, R12, 0x1c1f ;  /* 0x001c1f0c25257589 */ /* 0x000f2800000e0000 */
[----:B------:R-:W-:Y:S01]  /*1b240*/  SHFL.IDX PT, R39, R39, R40, 0x1c1f ;  /* 0x001c1f2827277589 */ /* 0x000fe200000e0000 */
[----:B---3--:R-:W3:Y:S03]  /*1b250*/  LDC.64 R34, c[0x0][0xc00] ;  /* 0x00030000ff227b82 */ /* 0x008ee60000000a00 */
[----:B------:R-:W2:Y:S01]  /*1b260*/  SHFL.IDX PT, R10, R15, R12, 0x1c1f ;  /* 0x001c1f0c0f0a7589 */ /* 0x000ea200000e0000 */
[----:B0-----:R-:W-:-:S02]  /*1b270*/  SEL R24, R33, R26, P0 ;  /* 0x0000001a21187207 */ /* 0x001fc40000000000 */
[----:B------:R-:W-:Y:S01]  /*1b280*/  SEL R26, R26, R33, P0 ;  /* 0x000000211a1a7207 */ /* 0x000fe20000000000 */
[----:B------:R-:W-:Y:S01]  /*1b290*/  SHFL.IDX PT, R47, R47, R40, 0x1c1f ;  /* 0x001c1f282f2f7589 */ /* 0x000fe200000e0000 */
[----:B------:R-:W-:-:S03]  /*1b2a0*/  MOV R33, R4 ;  /* 0x0000000400217202 */ /* 0x000fc60000000f00 */
[----:B------:R-:W0:Y:S01]  /*1b2b0*/  SHFL.IDX PT, R36, R49, R12, 0x1c1f ;  /* 0x001c1f0c31247589 */ /* 0x000e2200000e0000 */
[----:B-1----:R-:W-:Y:S02]  /*1b2c0*/  SEL R25, R45, R32, P0 ;  /* 0x000000202d197207 */ /* 0x002fe40000000000 */
[----:B------:R-:W-:Y:S01]  /*1b2d0*/  SEL R27, R32, R45, P0 ;  /* 0x0000002d201b7207 */ /* 0x000fe20000000000 */
[----:B------:R-:W-:Y:S01]  /*1b2e0*/  SHFL.IDX PT, R41, R41, R40, 0x1c1f ;  /* 0x001c1f2829297589 */ /* 0x000fe200000e0000 */
[----:B------:R-:W-:-:S03]  /*1b2f0*/  IMAD.MOV.U32 R32, RZ, RZ, RZ ;  /* 0x000000ffff207224 */ /* 0x000fc600078e00ff */
[----:B------:R-:W1:Y:S01]  /*1b300*/  SHFL.IDX PT, R14, R43, R12, 0x1c1f ;  /* 0x001c1f0c2b0e7589 */ /* 0x000e6200000e0000 */
[----:B----4-:R-:W-:Y:S02]  /*1b310*/  SEL R4, R8, R37, P0 ;  /* 0x0000002508047207 */ /* 0x010fe40000000000 */
[----:B------:R-:W-:Y:S01]  /*1b320*/  SEL R6, R37, R8, P0 ;  /* 0x0000000825067207 */ /* 0x000fe20000000000 */
[----:B------:R-:W-:Y:S04]  /*1b330*/  SHFL.IDX PT, R51, R51, R40, 0x1c1f ;  /* 0x001c1f2833337589 */ /* 0x000fe800000e0000 */
[----:B------:R-:W4:Y:S01]  /*1b340*/  SHFL.IDX PT, R38, R13, R12, 0x1c1f ;  /* 0x001c1f0c0d267589 */ /* 0x000f2200000e0000 */
[----:B--2---:R-:W-:Y:S02]  /*1b350*/  SEL R8, R39, R10, P0 ;  /* 0x0000000a27087207 */ /* 0x004fe40000000000 */
[----:B------:R-:W-:Y:S01]  /*1b360*/  SEL R10, R10, R39, P0 ;  /* 0x000000270a0a7207 */ /* 0x000fe20000000000 */
[----:B------:R-:W-:Y:S04]  /*1b370*/  SHFL.IDX PT, R53, R53, R40, 0x1c1f ;  /* 0x001c1f2835357589 */ /* 0x000fe800000e0000 */
[----:B------:R1:W2:Y:S01]  /*1b380*/  SHFL.IDX PT, R42, R55, R12, 0x1c1f ;  /* 0x001c1f0c372a7589 */ /* 0x0002a200000e0000 */
[----:B0-----:R-:W-:-:S02]  /*1b390*/  SEL R5, R47, R36, P0 ;  /* 0x000000242f057207 */ /* 0x001fc40000000000 */
[----:B------:R-:W-:Y:S01]  /*1b3a0*/  SEL R7, R36, R47, P0 ;  /* 0x0000002f24077207 */ /* 0x000fe20000000000 */
[----:B------:R-:W-:Y:S01]  /*1b3b0*/  BAR.SYNC.DEFER_BLOCKING 0x1, 0x180 ;  /* 0x0046000000007b1d */ /* 0x000fe20000010000 */
[----:B-1----:R-:W-:Y:S02]  /*1b3c0*/  SEL R12, R41, R14, P0 ;  /* 0x0000000e290c7207 */ /* 0x002fe40000000000 */
[----:B------:R-:W-:Y:S02]  /*1b3d0*/  SEL R14, R14, R41, P0 ;  /* 0x000000290e0e7207 */ /* 0x000fe40000000000 */
[----:B----4-:R-:W-:Y:S02]  /*1b3e0*/  SEL R9, R51, R38, P0 ;  /* 0x0000002633097207 */ /* 0x010fe40000000000 */
[----:B------:R-:W-:Y:S02]  /*1b3f0*/  SEL R11, R38, R51, P0 ;  /* 0x00000033260b7207 */ /* 0x000fe40000000000 */
[----:B--2---:R-:W-:-:S02]  /*1b400*/  SEL R13, R53, R42, P0 ;  /* 0x0000002a350d7207 */ /* 0x004fc40000000000 */
[----:B------:R-:W-:Y:S01]  /*1b410*/  SEL R15, R42, R53, P0 ;  /* 0x000000352a0f7207 */ /* 0x000fe20000000000 */
[----:B------:R3:W-:Y:S04]  /*1b420*/  STSM.16.M88.4 [R48], R24 ;  /* 0x0000001830007844 */ /* 0x0007e80000000200 */
[----:B------:R-:W-:Y:S04]  /*1b430*/  STSM.16.M88.4 [R46], R4 ;  /* 0x000000042e007844 */ /* 0x000fe80000000200 */
[----:B------:R-:W-:Y:S04]  /*1b440*/  STSM.16.M88.4 [R44], R8 ;  /* 0x000000082c007844 */ /* 0x000fe80000000200 */
[----:B------:R0:W-:Y:S01]  /*1b450*/  STSM.16.M88.4 [R33], R12 ;  /* 0x0000000c21007844 */ /* 0x0001e20000000200 */
[----:B---3--:R-:W-:Y:S01]  /*1b460*/  IMAD.WIDE R24, R62, 0x4, R34 ;  /* 0x000000043e187825 */ /* 0x008fe200078e0222 */
[----:B------:R-:W-:Y:S08]  /*1b470*/  BAR.SYNC.DEFER_BLOCKING 0x1, 0x180 ;  /* 0x0046000000007b1d */ /* 0x000ff00000010000 */
[----:B------:R-:W1:Y:S01]  /*1b480*/  LDC R34, c[0x0][0xbe8] ;  /* 0x0002fa00ff227b82 */ /* 0x000e620000000800 */
[----:B------:R-:W2:Y:S01]  /*1b490*/  @P1 LDG.E R32, desc[UR44][R24.64] ;  /* 0x0000002c18201981 */ /* 0x000ea2000c1e1900 */
[----:B------:R-:W-:Y:S01]  /*1b4a0*/  ISETP.NE.U32.AND P0, PT, RZ, UR4, PT ;  /* 0x00000004ff007c0c */ /* 0x000fe2000bf05070 */
[----:B0-----:R-:W-:Y:S01]  /*1b4b0*/  IMAD.IADD R13, R64, 0x1, R58 ;  /* 0x00000001400d7824 */ /* 0x001fe200078e023a */
[----:B------:R-:W-:-:S02]  /*1b4c0*/  LEA.HI R31, R31, R30, RZ, 0x7 ;  /* 0x0000001e1f1f7211 */ /* 0x000fc400078f38ff */
[----:B------:R-:W-:Y:S01]  /*1b4d0*/  ISETP.NE.AND.EX P0, PT, RZ, UR5, PT, P0 ;  /* 0x00000005ff007c0c */ /* 0x000fe2000bf05300 */
[----:B------:R-:W-:Y:S01]  /*1b4e0*/  ULDC.64 UR4, c[0x0][0xb98] ;  /* 0x0002e60000047ab9 */ /* 0x000fe20000000a00 */
[----:B-1----:R-:W-:Y:S02]  /*1b4f0*/  ISETP.NE.AND P2, PT, R34, 0x1, PT ;  /* 0x000000012200780c */ /* 0x002fe40003f45270 */
[----:B------:R-:W-:Y:S02]  /*1b500*/  SHF.R.S32.HI R38, RZ, 0x1f, R60 ;  /* 0x0000001fff267819 */ /* 0x000fe4000001143c */
[----:B------:R-:W-:Y:S02]  /*1b510*/  LOP3.LUT R9, R31, 0xffffff80, RZ, 0xc0, !PT ;  /* 0xffffff801f097812 */ /* 0x000fe400078ec0ff */
[----:B------:R-:W-:Y:S01]  /*1b520*/  SHF.R.S32.HI R36, RZ, 0x1f, R62 ;  /* 0x0000001fff247819 */ /* 0x000fe2000001143e */
[----:B------:R-:W-:Y:S01]  /*1b530*/  IMAD R4, R38, UR6, RZ ;  /* 0x0000000626047c24 */ /* 0x000fe2000f8e02ff */
[----:B------:R-:W-:Y:S01]  /*1b540*/  SEL R35, R62, RZ, !P1 ;  /* 0x000000ff3e237207 */ /* 0x000fe20004800000 */
[----:B------:R-:W-:Y:S01]  /*1b550*/  IMAD.IADD R30, R30, 0x1, -R9 ;  /* 0x000000011e1e7824 */ /* 0x000fe200078e0a09 */
[----:B------:R-:W-:Y:S01]  /*1b560*/  SEL R36, R36, RZ, !P1 ;  /* 0x000000ff24247207 */ /* 0x000fe20004800000 */
[----:B------:R-:W0:Y:S01]  /*1b570*/  @P0 LDC.64 R8, c[0x0][0xc08] ;  /* 0x00030200ff080b82 */ /* 0x000e220000000a00 */
[----:B------:R-:W-:Y:S01]  /*1b580*/  IMAD R7, R60, UR7, R4 ;  /* 0x000000073c077c24 */ /* 0x000fe2000f8e0204 */
[----:B------:R-:W-:-:S02]  /*1b590*/  SHF.R.S32.HI R31, RZ, 0x7, R31 ;  /* 0x00000007ff1f7819 */ /* 0x000fc4000001141f */
[----:B------:R-:W-:-:S04]  /*1b5a0*/  SHF.R.S32.HI R15, RZ, 0x1f, R30 ;  /* 0x0000001fff0f7819 */ /* 0x000fc8000001141e */
[----:B------:R-:W1:Y:S01]  /*1b5b0*/  @P2 LDC R26, c[0x0][0xbec] ;  /* 0x0002fb00ff1a2b82 */ /* 0x000e620000000800 */
[CC--:B------:R-:W-:Y:S02]  /*1b5c0*/  LEA.HI R10, R15.reuse, R30.reuse, RZ, 0x2 ;  /* 0x0000001e0f0a7211 */ /* 0x0c0fe400078f10ff */
[----:B------:R-:W-:Y:S02]  /*1b5d0*/  LEA.HI R15, R15, R30, RZ, 0x5 ;  /* 0x0000001e0f0f7211 */ /* 0x000fe400078f28ff */
[----:B------:R-:W-:Y:S02]  /*1b5e0*/  SHF.R.S32.HI R14, RZ, 0x2, R10 ;  /* 0x00000002ff0e7819 */ /* 0x000fe4000001140a */
[----:B------:R-:W-:Y:S01]  /*1b5f0*/  SHF.R.S32.HI R15, RZ, 0x5, R15 ;  /* 0x00000005ff0f7819 */ /* 0x000fe2000001140f */
[----:B------:R-:W3:Y:S01]  /*1b600*/  @P2 LDC R27, c[0x0][0xbf0] ;  /* 0x0002fc00ff1b2b82 */ /* 0x000ee20000000800 */
[----:B-1----:R-:W-:Y:S01]  /*1b610*/  @P2 IMAD.HI.U32 R6, R13, R26, RZ ;  /* 0x0000001a0d062227 */ /* 0x002fe200078e00ff */
[----:B--2---:R-:W-:-:S03]  /*1b620*/  SHF.R.S32.HI R33, RZ, 0x1f, R32 ;  /* 0x0000001fff217819 */ /* 0x004fc60000011420 */
[----:B------:R-:W-:Y:S01]  /*1b630*/  IMAD.WIDE.U32 R4, R60, UR6, R32 ;  /* 0x000000063c047c25 */ /* 0x000fe2000f8e0020 */
[----:B------:R-:W-:-:S03]  /*1b640*/  ULDC UR6, c[0x0][0xa88] ;  /* 0x0002a20000067ab9 */ /* 0x000fc60000000800 */
[----:B------:R-:W-:Y:S02]  /*1b650*/  IMAD.IADD R5, R5, 0x1, R7 ;  /* 0x0000000105057824 */ /* 0x000fe400078e0207 */
[----:B------:R-:W-:Y:S01]  /*1b660*/  IMAD.MOV.U32 R7, RZ, RZ, R13 ;  /* 0x000000ffff077224 */ /* 0x000fe200078e000d */
[----:B---3--:R-:W-:Y:S01]  /*1b670*/  @P2 SHF.R.U32.HI R7, RZ, R27, R6 ;  /* 0x0000001bff072219 */ /* 0x008fe20000011606 */
[----:B------:R-:W-:Y:S01]  /*1b680*/  IMAD R6, R36, UR4, RZ ;  /* 0x0000000424067c24 */ /* 0x000fe2000f8e02ff */
[----:B------:R-:W-:Y:S01]  /*1b690*/  SHF.R.S32.HI R27, RZ, 0x1f, R10 ;  /* 0x0000001fff1b7819 */ /* 0x000fe2000001140a */
[----:B------:R-:W-:-:S03]  /*1b6a0*/  IMAD.WIDE.U32 R4, R35, UR4, R4 ;  /* 0x0000000423047c25 */ /* 0x000fc6000f8e0004 */
[----:B------:R-:W-:Y:S01]  /*1b6b0*/  LEA.HI R27, R27, R14, RZ, 0x3 ;  /* 0x0000000e1b1b7211 */ /* 0x000fe200078f18ff */
[----:B------:R-:W-:Y:S02]  /*1b6c0*/  IMAD.MOV R11, RZ, RZ, -R7 ;  /* 0x000000ffff0b7224 */ /* 0x000fe400078e0a07 */
[----:B------:R-:W-:Y:S01]  /*1b6d0*/  IMAD R12, R35, UR5, R6 ;  /* 0x00000005230c7c24 */ /* 0x000fe2000f8e0206 */
[----:B------:R-:W-:Y:S01]  /*1b6e0*/  IADD3 R6, P3, R7, R4, RZ ;  /* 0x0000000407067210 */ /* 0x000fe20007f7e0ff */
[----:B------:R-:W-:Y:S01]  /*1b6f0*/  IMAD R11, R34, R11, R13 ;  /* 0x0000000b220b7224 */ /* 0x000fe200078e020d */
[----:B------:R-:W-:Y:S01]  /*1b700*/  SHF.R.S32.HI R13, RZ, 0x1f, R7 ;  /* 0x0000001fff0d7819 */ /* 0x000fe20000011407 */
[----:B------:R-:W-:Y:S01]  /*1b710*/  ULDC.64 UR4, c[0x0][0xb88] ;  /* 0x0002e20000047ab9 */ /* 0x000fe20000000a00 */
[----:B------:R-:W-:Y:S02]  /*1b720*/  LOP3.LUT R27, R27, 0xfffffff8, RZ, 0xc0, !PT ;  /* 0xfffffff81b1b7812 */ /* 0x000fe400078ec0ff */
[----:B------:R-:W-:Y:S01]  /*1b730*/  IADD3.X R7, R13, R5, R12, P3, !PT ;  /* 0x000000050d077210 */ /* 0x000fe20001ffe40c */
[----:B0-----:R-:W-:Y:S01]  /*1b740*/  @P0 IMAD.WIDE R4, R62, 0x4, R8 ;  /* 0x000000043e040825 */ /* 0x001fe200078e0208 */
[----:B------:R-:W-:-:S03]  /*1b750*/  SHF.R.S32.HI R10, RZ, 0x1f, R11 ;  /* 0x0000001fff0a7819 */ /* 0x000fc6000001140b */
[----:B------:R-:W-:Y:S02]  /*1b760*/  IMAD.U32 R9, RZ, RZ, UR6 ;  /* 0x00000006ff097e24 */ /* 0x000fe4000f8e00ff */
[----:B------:R-:W-:Y:S02]  /*1b770*/  IMAD R10, R10, UR4, RZ ;  /* 0x000000040a0a7c24 */ /* 0x000fe4000f8e02ff */
[C---:B------:R-:W-:Y:S02]  /*1b780*/  IMAD.WIDE.U32 R6, R11.reuse, UR4, R6 ;  /* 0x000000040b067c25 */ /* 0x040fe4000f8e0006 */
[----:B------:R0:W5:Y:S02]  /*1b790*/  @P0 LDG.E R9, desc[UR44][R4.64] ;  /* 0x0000002c04090981 */ /* 0x000164000c1e1900 */
[----:B------:R-:W-:Y:S01]  /*1b7a0*/  IMAD R13, R11, UR5, R10 ;  /* 0x000000050b0d7c24 */ /* 0x000fe2000f8e020a */
[----:B------:R-:W-:Y:S01]  /*1b7b0*/  ULDC.64 UR4, c[0x0][0xb50] ;  /* 0x0002d40000047ab9 */ /* 0x000fe20000000a00 */
[----:B------:R-:W-:Y:S01]  /*1b7c0*/  IMAD.HI R8, R31, 0x55555556, RZ ;  /* 0x555555561f087827 */ /* 0x000fe200078e02ff */
[----:B------:R-:W-:-:S03]  /*1b7d0*/  LEA R10, P3, R6, UR4, 0x2 ;  /* 0x00000004060a7c11 */ /* 0x000fc6000f8610ff */
[----:B------:R-:W-:Y:S01]  /*1b7e0*/  IMAD.IADD R7, R7, 0x1, R13 ;  /* 0x0000000107077824 */ /* 0x000fe200078e020d */
[----:B------:R-:W-:Y:S01]  /*1b7f0*/  LEA.HI R8, R8, R8, RZ, 0x1 ;  /* 0x0000000808087211 */ /* 0x000fe200078f08ff */
[----:B------:R-:W-:-:S03]  /*1b800*/  IMAD.IADD R14, R14, 0x1, -R27 ;  /* 0x000000010e0e7824 */ /* 0x000fc600078e0a1b */
[----:B------:R-:W-:Y:S01]  /*1b810*/  LEA.HI.X R7, R6, UR5, R7, 0x2, P3 ;  /* 0x0000000506077c11 */ /* 0x000fe200098f1407 */
[----:B------:R-:W-:Y:S02]  /*1b820*/  IMAD R8, R8, -0x3, R31 ;  /* 0xfffffffd08087824 */ /* 0x000fe400078e021f */
[----:B------:R-:W-:Y:S01]  /*1b830*/  IMAD R15, R15, 0x10, R14 ;  /* 0x000000100f0f7824 */ /* 0x000fe200078e020e */
[----:B0-----:R-:W-:Y:S06]  /*1b840*/  @P0 BRA `(.L_x_1564) ;  /* 0x0000000000100947 */ /* 0x001fec0003800000 */
[----:B------:R-:W-:Y:S05]  /*1b850*/  @!P1 BRA `(.L_x_1564) ;  /* 0x00000000000c9947 */ /* 0x000fea0003800000 */
[----:B------:R-:W2:Y:S04]  /*1b860*/  LDG.E R4, desc[UR44][R24.64] ;  /* 0x0000002c18047981 */ /* 0x000ea8000c1e1900 */
[----:B-----5:R-:W2:Y:S02]  /*1b870*/  LDG.E R9, desc[UR44][R24.64+0x4] ;  /* 0x0000042c18097981 */ /* 0x020ea4000c1e1900 */
[----:B--2---:R-:W-:-:S07]  /*1b880*/  IMAD.IADD R9, R9, 0x1, -R4 ;  /* 0x0000000109097824 */ /* 0x004fce00078e0a04 */
.L_x_1564:
[----:B------:R-:W-:Y:S01]  /*1b890*/  IMAD R5, R2, 0x40, R3 ;  /* 0x0000004002057824 */ /* 0x000fe200078e0203 */
[----:B------:R-:W-:Y:S01]  /*1b8a0*/  SHFL.IDX PT, R24, R10, RZ, 0x1c1f ;  /* 0x001c1fff0a187589 */ /* 0x000fe200000e0000 */
[----:B------:R-:W-:Y:S01]  /*1b8b0*/  IMAD R6, R8, 0x40, R15 ;  /* 0x0000004008067824 */ /* 0x000fe200078e020f */
[----:B------:R-:W-:Y:S01]  /*1b8c0*/  LOP3.LUT P0, RZ, R30, 0x3, RZ, 0xc0, !PT ;  /* 0x000000031eff7812 */ /* 0x000fe2000780c0ff */
[----:B------:R-:W-:Y:S01]  /*1b8d0*/  IMAD.WIDE R28, R5, 0x2, R28 ;  /* 0x00000002051c7825 */ /* 0x000fe200078e021c */
[----:B------:R-:W0:Y:S01]  /*1b8e0*/  SHFL.IDX PT, R25, R7, RZ, 0x1c1f ;  /* 0x001c1fff07197589 */ /* 0x000e2200000e0000 */
[----:B------:R-:W1:Y:S01]  /*1b8f0*/  @P2 LDC R39, c[0x0][0xbec] ;  /* 0x0002fb00ff272b82 */ /* 0x000e620000000800 */
[----:B------:R-:W-:Y:S01]  /*1b900*/  ULDC.64 UR4, c[0x0][0xaa0] ;  /* 0x0002a80000047ab9 */ /* 0x000fe20000000a00 */
[----:B------:R-:W-:Y:S01]  /*1b910*/  IMAD.IADD R6, R6, 0x1, R58 ;  /* 0x0000000106067824 */ /* 0x000fe200078e023a */
[----:B------:R-:W-:Y:S01]  /*1b920*/  SHFL.IDX PT, R26, R10, 0x1, 0x1c1f ;  /* 0x003c1f000a1a7f89 */ /* 0x000fe200000e0000 */
[----:B-----5:R-:W-:Y:S01]  /*1b930*/  IMAD R37, R9, R34, RZ ;  /* 0x0000002209257224 */ /* 0x020fe200078e02ff */
[----:B------:R-:W-:Y:S01]  /*1b940*/  IADD3 R9, P3, R28, 0x1800, RZ ;  /* 0x000018001c097810 */ /* 0x000fe20007f7e0ff */
[----:B------:R-:W-:Y:S01]  /*1b950*/  VIADD R4, R6, 0x8 ;  /* 0x0000000806047836 */ /* 0x000fe20000000000 */
[----:B------:R-:W2:Y:S01]  /*1b960*/  SHFL.IDX PT, R27, R7, 0x1, 0x1c1f ;  /* 0x003c1f00071b7f89 */ /* 0x000ea200000e0000 */
[----:B------:R-:W-:-:S02]  /*1b970*/  IADD3 R13, P4, R28, 0x3000, RZ ;  /* 0x000030001c0d7810 */ /* 0x000fc40007f9e0ff */
[-C--:B------:R-:W-:Y:S02]  /*1b980*/  ISETP.GE.OR P1, PT, R6, R37.reuse, P0 ;  /* 0x000000250600720c */ /* 0x080fe40000726670 */
[----:B------:R-:W-:Y:S02]  /*1b990*/  LOP3.LUT R5, R28, 0x380, RZ, 0xc0, !PT ;  /* 0x000003801c057812 */ /* 0x000fe400078ec0ff */
[----:B------:R-:W-:Y:S02]  /*1b9a0*/  LOP3.LUT R8, R9, 0x380, RZ, 0xc0, !PT ;  /* 0x0000038009087812 */ /* 0x000fe400078ec0ff */
[----:B------:R-:W-:Y:S02]  /*1b9b0*/  ISETP.GE.OR P0, PT, R4, R37, P0 ;  /* 0x000000250400720c */ /* 0x000fe40000706670 */
[----:B------:R-:W-:Y:S02]  /*1b9c0*/  LOP3.LUT R12, R13, 0x380, RZ, 0xc0, !PT ;  /* 0x000003800d0c7812 */ /* 0x000fe400078ec0ff */
[----:B------:R-:W-:-:S02]  /*1b9d0*/  SHF.R.U64 R5, R5, 0x3, RZ ;  /* 0x0000000305057819 */ /* 0x000fc400000012ff */
[----:B------:R-:W-:Y:S01]  /*1b9e0*/  SHF.R.U64 R8, R8, 0x3, RZ ;  /* 0x0000000308087819 */ /* 0x000fe200000012ff */
[----:B0-----:R0:W-:Y:S01]  /*1b9f0*/  @!P1 ST.E desc[UR44][R24.64], R57 ;  /* 0x0000003918009985 */ /* 0x0011e2000c10192c */
[----:B------:R-:W-:Y:S02]  /*1ba00*/  SHF.R.U64 R12, R12, 0x3, RZ ;  /* 0x000000030c0c7819 */ /* 0x000fe400000012ff */
[----:B------:R-:W-:Y:S01]  /*1ba10*/  LOP3.LUT R4, R5, R28, RZ, 0x3c, !PT ;  /* 0x0000001c05047212 */ /* 0x000fe200078e3cff */
[--C-:B------:R-:W-:Y:S01]  /*1ba20*/  IMAD.MOV.U32 R5, RZ, RZ, R29.reuse ;  /* 0x000000ffff057224 */ /* 0x100fe200078e001d */
[----:B------:R-:W-:Y:S01]  /*1ba30*/  LOP3.LUT R8, R8, R9, RZ, 0x3c, !PT ;  /* 0x0000000908087212 */ /* 0x000fe200078e3cff */
[--C-:B------:R-:W-:Y:S01]  /*1ba40*/  IMAD.X R9, RZ, RZ, R29.reuse, P3 ;  /* 0x000000ffff097224 */ /* 0x100fe200018e061d */
[----:B------:R-:W-:Y:S01]  /*1ba50*/  LOP3.LUT R12, R12, R13, RZ, 0x3c, !PT ;  /* 0x0000000d0c0c7212 */ /* 0x000fe200078e3cff */
[----:B------:R-:W-:Y:S01]  /*1ba60*/  IMAD.X R13, RZ, RZ, R29, P4 ;  /* 0x000000ffff0d7224 */ /* 0x000fe200020e061d */
[----:B--2---:R2:W-:Y:S04]  /*1ba70*/  @!P0 ST.E desc[UR44][R26.64], R20 ;  /* 0x000000141a008985 */ /* 0x0045e8000c10192c */
[----:B------:R-:W3:Y:S04]  /*1ba80*/  LD.E.128 R4, desc[UR44][R4.64] ;  /* 0x0000002c04047980 */ /* 0x000ee8000c101d00 */
[----:B------:R-:W4:Y:S04]  /*1ba90*/  LD.E.128 R8, desc[UR44][R8.64] ;  /* 0x0000002c08087980 */ /* 0x000f28000c101d00 */
[----:B------:R-:W4:Y:S01]  /*1baa0*/  LD.E.128 R12, desc[UR44][R12.64] ;  /* 0x0000002c0c0c7980 */ /* 0x000f22000c101d00 */
[----:B------:R-:W-:-:S04]  /*1bab0*/  IADD3 R31, P0, R28, 0x4800, RZ ;  /* 0x000048001c1f7810 */ /* 0x000fc80007f1e0ff */
[----:B------:R-:W-:Y:S01]  /*1bac0*/  LOP3.LUT R28, R31, 0x380, RZ, 0xc0, !PT ;  /* 0x000003801f1c7812 */ /* 0x000fe200078ec0ff */
[----:B0-----:R-:W-:Y:S02]  /*1bad0*/  IMAD.X R25, RZ, RZ, R29, P0 ;  /* 0x000000ffff197224 */ /* 0x001fe400000e061d */
[----:B------:R-:W-:Y:S01]  /*1bae0*/  IMAD R29, R33, UR4, RZ ;  /* 0x00000004211d7c24 */ /* 0x000fe2000f8e02ff */
[----:B------:R-:W-:Y:S01]  /*1baf0*/  SHF.R.U64 R24, R28, 0x3, RZ ;  /* 0x000000031c187819 */ /* 0x000fe200000012ff */
[----:B------:R-:W0:Y:S03]  /*1bb00*/  @P2 LDC R33, c[0x0][0xbf0] ;  /* 0x0002fc00ff212b82 */ /* 0x000e260000000800 */
[----:B------:R-:W-:Y:S01]  /*1bb10*/  LOP3.LUT R24, R24, R31, RZ, 0x3c, !PT ;  /* 0x0000001f18187212 */ /* 0x000fe200078e3cff */
[C---:B------:R-:W-:Y:S02]  /*1bb20*/  IMAD R31, R32.reuse, UR5, R29 ;  /* 0x00000005201f7c24 */ /* 0x040fe4000f8e021d */
[----:B------:R-:W-:Y:S01]  /*1bb30*/  IMAD.WIDE.U32 R28, R32, UR4, RZ ;  /* 0x00000004201c7c25 */ /* 0x000fe2000f8e00ff */
[----:B------:R-:W-:-:S02]  /*1bb40*/  ULDC.64 UR4, c[0x0][0xae8] ;  /* 0x0002ba0000047ab9 */ /* 0x000fc40000000a00 */
[----:B--2---:R-:W5:Y:S01]  /*1bb50*/  LD.E.128 R24, desc[UR44][R24.64] ;  /* 0x0000002c18187980 */ /* 0x004f62000c101d00 */
[----:B------:R-:W-:Y:S02]  /*1bb60*/  IMAD R30, R21, 0x30, R2 ;  /* 0x00000030151e7824 */ /* 0x000fe400078e0202 */
[----:B------:R-:W-:Y:S01]  /*1bb70*/  IMAD R20, R38, UR4, RZ ;  /* 0x0000000426147c24 */ /* 0x000fe2000f8e02ff */
[----:B------:R-:W-:Y:S01]  /*1bb80*/  @!PT LDS RZ, [RZ] ;  /* 0x00000000fffff984 */ /* 0x000fe20000000800 */
[----:B------:R-:W-:Y:S01]  /*1bb90*/  @!PT LDS RZ, [RZ] ;  /* 0x00000000fffff984 */ /* 0x000fe20000000800 */
[----:B------:R-:W-:Y:S01]  /*1bba0*/  @!PT LDS RZ, [RZ] ;  /* 0x00000000fffff984 */ /* 0x000fe20000000800 */
[----:B------:R-:W-:Y:S01]  /*1bbb0*/  @!PT LDS RZ, [RZ] ;  /* 0x00000000fffff984 */ /* 0x000fe20000000800 */
[----:B------:R2:W-:Y:S06]  /*1bbc0*/  MEMBAR.ALL.CTA ;  /* 0x0000000000007992 */ /* 0x0005ec0000008000 */
[----:B--2---:R-:W2:Y:S01]  /*1bbd0*/  FENCE.VIEW.ASYNC.S ;  /* 0x00000000000073c6 */ /* 0x004ea20000000000 */
[----:B------:R-:W-:-:S02]  /*1bbe0*/  IMAD.IADD R29, R29, 0x1, R31 ;  /* 0x000000011d1d7824 */ /* 0x000fc400078e021f */
[----:B------:R-:W-:Y:S02]  /*1bbf0*/  IMAD.IADD R32, R58, 0x1, R30 ;  /* 0x000000013a207824 */ /* 0x000fe400078e021e */
[C---:B------:R-:W-:Y:S02]  /*1bc00*/  IMAD R31, R60.reuse, UR5, R20 ;  /* 0x000000053c1f7c24 */ /* 0x040fe4000f8e0214 */
[----:B------:R-:W-:Y:S01]  /*1bc10*/  IMAD.WIDE.U32 R20, R60, UR4, R28 ;  /* 0x000000043c147c25 */ /* 0x000fe2000f8e001c */
[----:B------:R-:W-:-:S03]  /*1bc20*/  ULDC.64 UR4, c[0x0][0xaf0] ;  /* 0x0002bc0000047ab9 */ /* 0x000fc60000000a00 */
[----:B-1----:R-:W-:-:S04]  /*1bc30*/  @P2 IMAD.HI.U32 R28, R32, R39, RZ ;  /* 0x00000027201c2227 */ /* 0x002fc800078e00ff */
[----:B------:R-:W-:Y:S01]  /*1bc40*/  IMAD.MOV.U32 R29, RZ, RZ, R32 ;  /* 0x000000ffff1d7224 */ /* 0x000fe200078e0020 */
[----:B0-----:R-:W-:Y:S01]  /*1bc50*/  @P2 SHF.R.U32.HI R29, RZ, R33, R28 ;  /* 0x00000021ff1d2219 */ /* 0x001fe2000001161c */
[----:B------:R-:W-:Y:S02]  /*1bc60*/  IMAD.IADD R21, R21, 0x1, R31 ;  /* 0x0000000115157824 */ /* 0x000fe400078e021f */
[----:B------:R-:W-:Y:S01]  /*1bc70*/  IMAD R30, R36, UR4, RZ ;  /* 0x00000004241e7c24 */ /* 0x000fe2000f8e02ff */
[----:B------:R-:W-:Y:S01]  /*1bc80*/  SHF.R.S32.HI R28, RZ, 0x1f, R29 ;  /* 0x0000001fff1c7819 */ /* 0x000fe2000001141d */
[----:B------:R-:W-:-:S04]  /*1bc90*/  IMAD.WIDE.U32 R20, R35, UR4, R20 ;  /* 0x0000000423147c25 */ /* 0x000fc8000f8e0014 */
        /* <DEDUP_REMOVED lines=14> */
[----:B------:R-:W-:Y:S01]  /*1bd80*/  ULDC.64 UR4, c[0x0][0xa80] ;  /* 0x0002a00000047ab9 */ /* 0x000fe20000000a00 */
[----:B------:R-:W-:Y:S01]  /*1bd90*/  IMAD.IADD R34, R2, 0x1, R58 ;  /* 0x0000000102227824 */ /* 0x000fe200078e023a */
[----:B------:R-:W-:Y:S01]  /*1bda0*/  LEA R32, P0, R20, UR4, 0x1 ;  /* 0x0000000414207c11 */ /* 0x000fe2000f8008ff */
[----:B------:R-:W-:Y:S01]  /*1bdb0*/  IMAD.IADD R21, R21, 0x1, R29 ;  /* 0x0000000115157824 */ /* 0x000fe200078e021d */
[----:B------:R-:W-:Y:S01]  /*1bdc0*/  ULDC UR4, c[0x0][0xac8] ;  /* 0x0002b20000047ab9 */ /* 0x000fe20000000800 */
[----:B------:R-:W-:Y:S02]  /*1bdd0*/  VIADD R2, R34, 0x30 ;  /* 0x0000003022027836 */ /* 0x000fe40000000000 */
[----:B--2---:R-:W0:Y:S01]  /*1bde0*/  SHFL.IDX PT, R28, R32, RZ, 0x181f ;  /* 0x00181fff201c7589 */ /* 0x004e2200000e0000 */
[----:B------:R-:W-:Y:S01]  /*1bdf0*/  LEA.HI.X R33, R20, UR5, R21, 0x1, P0 ;  /* 0x0000000514217c11 */ /* 0x000fe200080f0c15 */
[C---:B------:R-:W-:Y:S01]  /*1be00*/  VIADD R20, R34.reuse, 0x60 ;  /* 0x0000006022147836 */ /* 0x040fe20000000000 */
[C---:B------:R-:W-:Y:S01]  /*1be10*/  ISETP.GE.AND P0, PT, R3.reuse, UR4, PT ;  /* 0x0000000403007c0c */ /* 0x040fe2000bf06270 */
[----:B------:R-:W1:Y:S03]  /*1be20*/  SHFL.IDX PT, R30, R32, 0x1, 0x181f ;  /* 0x00381f00201e7f89 */ /* 0x000e6600000e0000 */
[-C--:B------:R-:W-:Y:S01]  /*1be30*/  ISETP.GE.OR P1, PT, R34, R37.reuse, P0 ;  /* 0x000000252200720c */ /* 0x080fe20000726670 */
[----:B------:R-:W2:Y:S01]  /*1be40*/  SHFL.IDX PT, R36, R32, 0x2, 0x181f ;  /* 0x00581f0020247f89 */ /* 0x000ea200000e0000 */
[-C--:B------:R-:W-:Y:S01]  /*1be50*/  ISETP.GE.OR P2, PT, R2, R37.reuse, P0 ;  /* 0x000000250200720c */ /* 0x080fe20000746670 */
[----:B------:R-:W-:Y:S01]  /*1be60*/  VIADD R2, R22, 0x13220 ;  /* 0x0001322016027836 */ /* 0x000fe20000000000 */
[----:B------:R-:W-:Y:S01]  /*1be70*/  ISETP.GE.OR P3, PT, R20, R37, P0 ;  /* 0x000000251400720c */ /* 0x000fe20000766670 */
[----:B------:R-:W2:Y:S03]  /*1be80*/  SHFL.IDX PT, R21, R33, RZ, 0x181f ;  /* 0x00181fff21157589 */ /* 0x000ea600000e0000 */
[----:B------:R-:W-:Y:S01]  /*1be90*/  PRMT R2, RZ, 0x654, R2 ;  /* 0x00000654ff027816 */ /* 0x000fe20000000002 */
[----:B------:R-:W2:Y:S03]  /*1bea0*/  SHFL.IDX PT, R29, R33, 0x1, 0x181f ;  /* 0x00381f00211d7f89 */ /* 0x000ea600000e0000 */
[----:B------:R1:W-:Y:S01]  /*1beb0*/  SYNCS.ARRIVE.TRANS64.RED.A1T0 RZ, [R2+URZ], RZ ;  /* 0x000000ff02ff79a7 */ /* 0x0003e2000810043f */
[----:B------:R-:W2:Y:S01]  /*1bec0*/  SHFL.IDX PT, R31, R33, 0x2, 0x181f ;  /* 0x00581f00211f7f89 */ /* 0x000ea200000e0000 */
[----:B0-----:R-:W-:-:S03]  /*1bed0*/  @!P1 LEA R20, P4, R3, R28, 0x1 ;  /* 0x0000001c03149211 */ /* 0x001fc600078808ff */
[----:B------:R-:W0:Y:S01]  /*1bee0*/  SHFL.IDX PT, R32, R32, 0x3, 0x181f ;  /* 0x00781f0020207f89 */ /* 0x000e2200000e0000 */
[----:B-1----:R-:W-:Y:S01]  /*1bef0*/  VIADD R2, R34, 0x90 ;  /* 0x0000009022027836 */ /* 0x002fe20000000000 */
[C---:B------:R-:W-:Y:S02]  /*1bf00*/  @!P2 LEA R28, P5, R3.reuse, R30, 0x1 ;  /* 0x0000001e031ca211 */ /* 0x040fe400078a08ff */
[----:B------:R-:W1:Y:S01]  /*1bf10*/  SHFL.IDX PT, R33, R33, 0x3, 0x181f ;  /* 0x00781f0021217f89 */ /* 0x000e6200000e0000 */
[C---:B--2---:R-:W-:Y:S02]  /*1bf20*/  @!P3 LEA R30, P6, R3.reuse, R36, 0x1 ;  /* 0x00000024031eb211 */ /* 0x044fe400078c08ff */
[----:B------:R-:W-:Y:S02]  /*1bf30*/  ISETP.GE.OR P0, PT, R2, R37, P0 ;  /* 0x000000250200720c */ /* 0x000fe40000706670 */
[C-C-:B------:R-:W-:Y:S02]  /*1bf40*/  @!P1 LEA.HI.X R21, R3.reuse, R21, R0.reuse, 0x1, P4 ;  /* 0x0000001503159211 */ /* 0x140fe400020f0c00 */
[----:B------:R-:W-:-:S02]  /*1bf50*/  @!P2 LEA.HI.X R29, R3, R29, R0, 0x1, P5 ;  /* 0x0000001d031da211 */ /* 0x000fc400028f0c00 */
[----:B------:R-:W-:Y:S01]  /*1bf60*/  @!P3 LEA.HI.X R31, R3, R31, R0, 0x1, P6 ;  /* 0x0000001f031fb211 */ /* 0x000fe200030f0c00 */
[----:B---3--:R2:W-:Y:S04]  /*1bf70*/  @!P1 ST.E.128 desc[UR44][R20.64], R4 ;  /* 0x0000000414009985 */ /* 0x0085e8000c101d2c */
[----:B----4-:R2:W-:Y:S04]  /*1bf80*/  @!P2 ST.E.128 desc[UR44][R28.64], R8 ;  /* 0x000000081c00a985 */ /* 0x0105e8000c101d2c */
[----:B------:R2:W-:Y:S01]  /*1bf90*/  @!P3 ST.E.128 desc[UR44][R30.64], R12 ;  /* 0x0000000c1e00b985 */ /* 0x0005e2000c101d2c */
[----:B01----:R-:W-:Y:S05]  /*1bfa0*/  @P0 BRA `(.L_x_1565) ;  /* 0x0000000800480947 */ /* 0x003fea0003800000 */
[----:B------:R-:W-:-:S04]  /*1bfb0*/  LEA R2, P0, R3, R32, 0x1 ;  /* 0x0000002003027211 */ /* 0x000fc800078008ff */
[----:B------:R-:W-:-:S05]  /*1bfc0*/  LEA.HI.X R3, R3, R33, R0, 0x1, P0 ;  /* 0x0000002103037211 */ /* 0x000fca00000f0c00 */
[----:B-----5:R0:W-:Y:S01]  /*1bfd0*/  ST.E.128 desc[UR44][R2.64], R24 ;  /* 0x0000001802007985 */ /* 0x0201e2000c101d2c */
[----:B------:R-:W-:Y:S05]  /*1bfe0*/  BRA `(.L_x_1565) ;  /* 0x0000000800387947 */ /* 0x000fea0003800000 */
.L_x_1563:
[----:B------:R-:W2:Y:S01]  /*1bff0*/  LDL R11, [R1+0x54] ;  /* 0x00005400010b7983 */ /* 0x000ea20000100800 */
[----:B------:R-:W-:Y:S01]  /*1c000*/  ULDC.64 UR4, c[0x0][0xc00] ;  /* 0x0003000000047ab9 */ /* 0x000fe20000000a00 */
[----:B------:R-:W2:Y:S01]  /*1c010*/  LDC.64 R4, c[0x0][0xc00] ;  /* 0x00030000ff047b82 */ /* 0x000ea20000000a00 */
[----:B------:R-:W-:Y:S01]  /*1c020*/  ISETP.NE.U32.AND P0, PT, RZ, UR4, PT ;  /* 0x00000004ff007c0c */ /* 0x000fe2000bf05070 */
[----:B------:R-:W-:-:S03]  /*1c030*/  IMAD.MOV.U32 R9, RZ, RZ, RZ ;  /* 0x000000ffff097224 */ /* 0x000fc600078e00ff */
[----:B------:R-:W-:Y:S01]  /*1c040*/  ISETP.NE.AND.EX P0, PT, RZ, UR5, PT, P0 ;  /* 0x00000005ff007c0c */ /* 0x000fe2000bf05300 */
[----:B------:R-:W-:Y:S02]  /*1c050*/  ULDC.64 UR4, c[0x0][0xc08] ;  /* 0x0003020000047ab9 */ /* 0x000fe40000000a00 */
[----:B------:R-:W-:Y:S01]  /*1c060*/  ISETP.NE.U32.AND P1, PT, RZ, UR4, PT ;  /* 0x00000004ff007c0c */ /* 0x000fe2000bf25070 */
[----:B------:R-:W1:Y:S03]  /*1c070*/  LDC R27, c[0x0][0xbe8] ;  /* 0x0002fa00ff1b7b82 */ /* 0x000e660000000800 */
[----:B------:R-:W-:-:S13]  /*1c080*/  ISETP.NE.AND.EX P1, PT, RZ, UR5, PT, P1 ;  /* 0x00000005ff007c0c */ /* 0x000fda000bf25310 */
[----:B------:R-:W3:Y:S01]  /*1c090*/  @P1 LDC.64 R6, c[0x0][0xc08] ;  /* 0x00030200ff061b82 */ /* 0x000ee20000000a00 */
[----:B------:R-:W-:Y:S02]  /*1c0a0*/  ULDC UR4, c[0x0][0xa88] ;  /* 0x0002a20000047ab9 */ /* 0x000fe40000000800 */
[----:B------:R-:W-:Y:S02]  /*1c0b0*/  IMAD.U32 R8, RZ, RZ, UR4 ;  /* 0x00000004ff087e24 */ /* 0x000fe4000f8e00ff */
[----:B--2---:R-:W-:-:S04]  /*1c0c0*/  IMAD.WIDE R4, R11, 0x4, R4 ;  /* 0x000000040b047825 */ /* 0x004fc800078e0204 */
[----:B---3--:R-:W-:Y:S01]  /*1c0d0*/  @P1 IMAD.WIDE R6, R11, 0x4, R6 ;  /* 0x000000040b061825 */ /* 0x008fe200078e0206 */
[----:B------:R2:W5:Y:S04]  /*1c0e0*/  @P0 LDG.E R9, desc[UR44][R4.64] ;  /* 0x0000002c04090981 */ /* 0x000568000c1e1900 */
[----:B------:R2:W5:Y:S01]  /*1c0f0*/  @P1 LDG.E R8, desc[UR44][R6.64] ;  /* 0x0000002c06081981 */ /* 0x000562000c1e1900 */
[----:B-1----:R-:W-:Y:S02]  /*1c100*/  ISETP.NE.AND P2, PT, R27, 0x1, PT ;  /* 0x000000011b00780c */ /* 0x002fe40003f45270 */
[----:B------:R-:W-:Y:S02]  /*1c110*/  ISETP.GE.AND P3, PT, R30, 0xc0, PT ;  /* 0x000000c01e00780c */ /* 0x000fe40003f66270 */
[----:B------:R-:W-:-:S09]  /*1c120*/  SHF.R.S32.HI R10, RZ, 0x1f, R11 ;  /* 0x0000001fff0a7819 */ /* 0x000fd2000001140b */
[----:B------:R-:W1:Y:S01]  /*1c130*/  @P2 LDC R26, c[0x0][0xbec] ;  /* 0x0002fb00ff1a2b82 */ /* 0x000e620000000800 */
[----:B--2---:R-:W-:Y:S05]  /*1c140*/  @P1 BRA `(.L_x_1566) ;  /* 0x0000000000101947 */ /* 0x004fea0003800000 */
[----:B------:R-:W-:Y:S05]  /*1c150*/  @!P0 BRA `(.L_x_1566) ;  /* 0x00000000000c8947 */ /* 0x000fea0003800000 */
[----:B------:R-:W2:Y:S04]  /*1c160*/  LDG.E R7, desc[UR44][R4.64] ;  /* 0x0000002c04077981 */ /* 0x000ea8000c1e1900 */
[----:B-----5:R-:W2:Y:S02]  /*1c170*/  LDG.E R8, desc[UR44][R4.64+0x4] ;  /* 0x0000042c04087981 */ /* 0x020ea4000c1e1900 */
[----:B--2---:R-:W-:-:S07]  /*1c180*/  IMAD.IADD R8, R8, 0x1, -R7 ;  /* 0x0000000108087824 */ /* 0x004fce00078e0a07 */
.L_x_1566:
[----:B------:R-:W2:Y:S04]  /*1c190*/  LDL R29, [R1+0x50] ;  /* 0x00005000011d7983 */ /* 0x000ea80000100800 */
[----:B------:R3:W5:Y:S01]  /*1c1a0*/  LDL R28, [R1+0x2c] ;  /* 0x00002c00011c7983 */ /* 0x0007620000100800 */
[----:B------:R-:W-:Y:S01]  /*1c1b0*/  BSSY B1, `(.L_x_1567) ;  /* 0x000002c000017945 */ /* 0x000fe20003800000 */
[----:B------:R-:W-:Y:S02]  /*1c1c0*/  SEL R15, R11, RZ, !P0 ;  /* 0x000000ff0b0f7207 */ /* 0x000fe40004000000 */
[----:B------:R-:W-:Y:S02]  /*1c1d0*/  SEL R20, R10, RZ, !P0 ;  /* 0x000000ff0a147207 */ /* 0x000fe40004000000 */
[----:B-----5:R-:W-:-:S02]  /*1c1e0*/  SHF.R.S32.HI R12, RZ, 0x1f, R9 ;  /* 0x0000001fff0c7819 */ /* 0x020fc40000011409 */
[----:B--2---:R-:W-:Y:S01]  /*1c1f0*/  SHF.R.S32.HI R14, RZ, 0x1f, R29 ;  /* 0x0000001fff0e7819 */ /* 0x004fe2000001141d */
[----:B---3--:R-:W-:Y:S06]  /*1c200*/  @P3 BRA `(.L_x_1568) ;  /* 0x0000000000983947 */ /* 0x008fec0003800000 */
[----:B------:R-:W2:Y:S01]  /*1c210*/  LDC R24, c[0x0][0xbe8] ;  /* 0x0002fa00ff187b82 */ /* 0x000ea20000000800 */
[----:B------:R-:W-:Y:S01]  /*1c220*/  IADD3 R13, R28, -0x80, R50 ;  /* 0xffffff801c0d7810 */ /* 0x000fe20007ffe032 */
[----:B--2---:R-:W-:-:S05]  /*1c230*/  IMAD R4, R8, R24, RZ ;  /* 0x0000001808047224 */ /* 0x004fca00078e02ff */
[----:B------:R-:W-:-:S13]  /*1c240*/  ISETP.GE.AND P0, PT, R13, R4, PT ;  /* 0x000000040d00720c */ /* 0x000fda0003f06270 */
[----:B------:R-:W-:Y:S05]  /*1c250*/  @P0 BRA `(.L_x_1568) ;  /* 0x0000000000840947 */ /* 0x000fea0003800000 */
[----:B------:R-:W-:Y:S01]  /*1c260*/  ISETP.NE.AND P0, PT, R24, 0x1, PT ;  /* 0x000000011800780c */ /* 0x000fe20003f05270 */
[----:B------:R-:W-:Y:S01]  /*1c270*/  ULDC.64 UR4, c[0x0][0xb90] ;  /* 0x0002e40000047ab9 */ /* 0x000fe20000000a00 */
[----:B------:R-:W-:Y:S02]  /*1c280*/  IMAD.MOV.U32 R4, RZ, RZ, R9 ;  /* 0x000000ffff047224 */ /* 0x000fe400078e0009 */
[----:B------:R-:W-:Y:S02]  /*1c290*/  IMAD R10, R14, UR4, RZ ;  /* 0x000000040e0a7c24 */ /* 0x000fe4000f8e02ff */
[----:B------:R-:W-:Y:S02]  /*1c2a0*/  IMAD.MOV.U32 R5, RZ, RZ, R12 ;  /* 0x000000ffff057224 */ /* 0x000fe400078e000c */
[----:B------:R-:W-:Y:S02]  /*1c2b0*/  IMAD.MOV.U32 R7, RZ, RZ, R13 ;  /* 0x000000ffff077224 */ /* 0x000fe400078e000d */
[----:B------:R-:W-:-:S03]  /*1c2c0*/  IMAD.WIDE.U32 R4, R29, UR4, R4 ;  /* 0x000000041d047c25 */ /* 0x000fc6000f8e0004 */
[----:B------:R-:W2:Y:S01]  /*1c2d0*/  @P0 LDC R6, c[0x0][0xbec] ;  /* 0x0002fb00ff060b82 */ /* 0x000ea20000000800 */
[----:B------:R-:W-:Y:S01]  /*1c2e0*/  IMAD R11, R29, UR5, R10 ;  /* 0x000000051d0b7c24 */ /* 0x000fe2000f8e020a */
[----:B------:R-:W-:-:S03]  /*1c2f0*/  ULDC.64 UR4, c[0x0][0xb98] ;  /* 0x0002e60000047ab9 */ /* 0x000fc60000000a00 */
[----:B------:R-:W-:-:S03]  /*1c300*/  IMAD.IADD R5, R5, 0x1, R11 ;  /* 0x0000000105057824 */ /* 0x000fc600078e020b */
[----:B------:R-:W3:Y:S01]  /*1c310*/  @P0 LDC R25, c[0x0][0xbf0] ;  /* 0x0002fc00ff190b82 */ /* 0x000ee20000000800 */
[----:B------:R-:W-:-:S04]  /*1c320*/  IMAD.WIDE.U32 R4, R15, UR4, R4 ;  /* 0x000000040f047c25 */ /* 0x000fc8000f8e0004 */
[----:B--2---:R-:W-:-:S05]  /*1c330*/  @P0 IMAD.HI.U32 R6, R13, R6, RZ ;  /* 0x000000060d060227 */ /* 0x004fca00078e00ff */
[----:B---3--:R-:W-:Y:S01]  /*1c340*/  @P0 SHF.R.U32.HI R7, RZ, R25, R6 ;  /* 0x00000019ff070219 */ /* 0x008fe20000011606 */
[----:B------:R-:W-:-:S03]  /*1c350*/  IMAD R6, R20, UR4, RZ ;  /* 0x0000000414067c24 */ /* 0x000fc6000f8e02ff */
[----:B------:R-:W-:Y:S01]  /*1c360*/  IADD3 R4, P0, R7, R4, RZ ;  /* 0x0000000407047210 */ /* 0x000fe20007f1e0ff */
[----:B------:R-:W-:Y:S02]  /*1c370*/  IMAD.MOV R11, RZ, RZ, -R7 ;  /* 0x000000ffff0b7224 */ /* 0x000fe400078e0a07 */
[----:B------:R-:W-:Y:S01]  /*1c380*/  IMAD R10, R15, UR5, R6 ;  /* 0x000000050f0a7c24 */ /* 0x000fe2000f8e0206 */
[----:B------:R-:W-:Y:S01]  /*1c390*/  ULDC.64 UR4, c[0x0][0xb88] ;  /* 0x0002e20000047ab9 */ /* 0x000fe20000000a00 */
[----:B------:R-:W-:Y:S01]  /*1c3a0*/  IMAD R11, R24, R11, R13 ;  /* 0x0000000b180b7224 */ /* 0x000fe200078e020d */
[----:B------:R-:W-:-:S04]  /*1c3b0*/  SHF.R.S32.HI R13, RZ, 0x1f, R7 ;  /* 0x0000001fff0d7819 */ /* 0x000fc80000011407 */
        /* <DEDUP_REMOVED lines=8> */
[----:B------:R-:W-:Y:S01]  /*1c440*/  LEA.HI.X R7, R4, UR5, R5, 0x2, P0 ;  /* 0x0000000504077c11 */ /* 0x000fe200080f1405 */
[----:B------:R-:W-:-:S05]  /*1c450*/  IMAD.MOV.U32 R5, RZ, RZ, -0x800000 ;  /* 0xff800000ff057424 */ /* 0x000fca00078e00ff */
[----:B------:R2:W-:Y:S02]  /*1c460*/  STG.E desc[UR44][R6.64], R5 ;  /* 0x0000000506007986 */ /* 0x0005e4000c10192c */
.L_x_1568:
[----:B------:R-:W-:Y:S05]  /*1c470*/  BSYNC B1 ;  /* 0x0000000000017941 */ /* 0x000fea0003800000 */
.L_x_1567:
[----:B------:R-:W3:Y:S01]  /*1c480*/  @P2 LDC R11, c[0x0][0xbf0] ;  /* 0x0002fc00ff0b2b82 */ /* 0x000ee20000000800 */
[----:B------:R-:W-:Y:S01]  /*1c490*/  ULDC.64 UR4, c[0x0][0xaa0] ;  /* 0x0002a80000047ab9 */ /* 0x000fe20000000a00 */
[----:B------:R-:W-:Y:S02]  /*1c4a0*/  IMAD R21, R21, 0x30, R2 ;  /* 0x0000003015157824 */ /* 0x000fe400078e0202 */
[----:B------:R-:W-:Y:S02]  /*1c4b0*/  IMAD R4, R12, UR4, RZ ;  /* 0x000000040c047c24 */ /* 0x000fe4000f8e02ff */
[----:B------:R-:W-:Y:S02]  /*1c4c0*/  IMAD.IADD R21, R28, 0x1, R21 ;  /* 0x000000011c157824 */ /* 0x000fe400078e0215 */
[C---:B--2---:R-:W-:Y:S02]  /*1c4d0*/  IMAD R7, R9.reuse, UR5, R4 ;  /* 0x0000000509077c24 */ /* 0x044fe4000f8e0204 */
[----:B------:R-:W-:Y:S01]  /*1c4e0*/  IMAD.WIDE.U32 R4, R9, UR4, RZ ;  /* 0x0000000409047c25 */ /* 0x000fe2000f8e00ff */
[----:B------:R-:W-:-:S03]  /*1c4f0*/  ULDC.64 UR4, c[0x0][0xae8] ;  /* 0x0002ba0000047ab9 */ /* 0x000fc60000000a00 */
[----:B------:R-:W-:Y:S02]  /*1c500*/  IMAD R6, R14, UR4, RZ ;  /* 0x000000040e067c24 */ /* 0x000fe4000f8e02ff */
[----:B------:R-:W-:Y:S02]  /*1c510*/  IMAD.IADD R5, R5, 0x1, R7 ;  /* 0x0000000105057824 */ /* 0x000fe400078e0207 */
[----:B------:R-:W-:Y:S02]  /*1c520*/  IMAD R9, R29, UR5, R6 ;  /* 0x000000051d097c24 */ /* 0x000fe4000f8e0206 */
[----:B-1----:R-:W-:-:S04]  /*1c530*/  @P2 IMAD.HI.U32 R6, R21, R26, RZ ;  /* 0x0000001a15062227 */ /* 0x002fc800078e00ff */
[----:B------:R-:W-:Y:S01]  /*1c540*/  IMAD.WIDE.U32 R4, R29, UR4, R4 ;  /* 0x000000041d047c25 */ /* 0x000fe2000f8e0004 */
[----:B------:R-:W-:-:S03]  /*1c550*/  ULDC.64 UR4, c[0x0][0xaf0] ;  /* 0x0002bc0000047ab9 */ /* 0x000fc60000000a00 */
[----:B------:R-:W-:Y:S01]  /*1c560*/  IMAD.MOV.U32 R7, RZ, RZ, R21 ;  /* 0x000000ffff077224 */ /* 0x000fe200078e0015 */
[----:B---3--:R-:W-:Y:S01]  /*1c570*/  @P2 SHF.R.U32.HI R7, RZ, R11, R6 ;  /* 0x0000000bff072219 */ /* 0x008fe20000011606 */
[----:B------:R-:W-:Y:S02]  /*1c580*/  IMAD.IADD R5, R5, 0x1, R9 ;  /* 0x0000000105057824 */ /* 0x000fe400078e0209 */
[----:B------:R-:W-:Y:S01]  /*1c590*/  IMAD R9, R20, UR4, RZ ;  /* 0x0000000414097c24 */ /* 0x000fe2000f8e02ff */
[--C-:B------:R-:W-:Y:S01]  /*1c5a0*/  SHF.R.S32.HI R6, RZ, 0x1f, R7.reuse ;  /* 0x0000001fff067819 */ /* 0x100fe20000011407 */
[----:B------:R-:W-:Y:S02]  /*1c5b0*/  IMAD.MOV R10, RZ, RZ, -R7 ;  /* 0x000000ffff0a7224 */ /* 0x000fe400078e0a07 */
[C---:B------:R-:W-:Y:S02]  /*1c5c0*/  IMAD R11, R15.reuse, UR5, R9 ;  /* 0x000000050f0b7c24 */ /* 0x040fe4000f8e0209 */
[----:B------:R-:W-:Y:S01]  /*1c5d0*/  IMAD.WIDE.U32 R4, R15, UR4, R4 ;  /* 0x000000040f047c25 */ /* 0x000fe2000f8e0004 */
[----:B------:R-:W-:-:S03]  /*1c5e0*/  ULDC.64 UR4, c[0x0][0xae0] ;  /* 0x0002b80000047ab9 */ /* 0x000fc60000000a00 */
        /* <DEDUP_REMOVED lines=14> */
[----:B------:R-:W-:Y:S01]  /*1c6d0*/  IMAD R27, R8, R27, RZ ;  /* 0x0000001b081b7224 */ /* 0x000fe200078e02ff */
[----:B------:R-:W-:Y:S01]  /*1c6e0*/  ULDC UR4, c[0x0][0xac8] ;  /* 0x0002b20000047ab9 */ /* 0x000fe20000000800 */
[----:B------:R-:W-:Y:S01]  /*1c6f0*/  IMAD.IADD R24, R2, 0x1, R28 ;  /* 0x0000000102187824 */ /* 0x000fe200078e021c */
[----:B------:R-:W-:Y:S01]  /*1c700*/  LEA.HI.X R10, R4, UR5, R5, 0x1, P0 ;  /* 0x00000005040a7c11 */ /* 0x000fe200080f0c05 */
[----:B------:R-:W1:Y:S01]  /*1c710*/  SHFL.IDX PT, R8, R6, RZ, 0x181f ;  /* 0x00181fff06087589 */ /* 0x000e6200000e0000 */
[----:B------:R-:W-:Y:S01]  /*1c720*/  ISETP.GE.AND P0, PT, R3, UR4, PT ;  /* 0x0000000403007c0c */ /* 0x000fe2000bf06270 */
[C---:B------:R-:W-:Y:S02]  /*1c730*/  VIADD R2, R24.reuse, 0x30 ;  /* 0x0000003018027836 */ /* 0x040fe40000000000 */
[----:B------:R-:W2:Y:S01]  /*1c740*/  SHFL.IDX PT, R12, R6, 0x1, 0x181f ;  /* 0x00381f00060c7f89 */ /* 0x000ea200000e0000 */
[C---:B------:R-:W-:Y:S01]  /*1c750*/  VIADD R4, R24.reuse, 0x60 ;  /* 0x0000006018047836 */ /* 0x040fe20000000000 */
[CC--:B------:R-:W-:Y:S01]  /*1c760*/  ISETP.GE.OR P3, PT, R24.reuse, R27.reuse, P0 ;  /* 0x0000001b1800720c */ /* 0x0c0fe20000766670 */
[----:B------:R-:W-:Y:S01]  /*1c770*/  VIADD R5, R24, 0x90 ;  /* 0x0000009018057836 */ /* 0x000fe20000000000 */
[----:B------:R-:W3:Y:S01]  /*1c780*/  SHFL.IDX PT, R14, R6, 0x2, 0x181f ;  /* 0x00581f00060e7f89 */ /* 0x000ee200000e0000 */
[----:B------:R-:W-:-:S02]  /*1c790*/  ISETP.GE.OR P2, PT, R2, R27, P0 ;  /* 0x0000001b0200720c */ /* 0x000fc40000746670 */
[-C--:B------:R-:W-:Y:S01]  /*1c7a0*/  ISETP.GE.OR P1, PT, R4, R27.reuse, P0 ;  /* 0x0000001b0400720c */ /* 0x080fe20000726670 */
[----:B------:R-:W4:Y:S01]  /*1c7b0*/  SHFL.IDX PT, R7, R10, RZ, 0x181f ;  /* 0x00181fff0a077589 */ /* 0x000f2200000e0000 */
[----:B------:R-:W-:-:S03]  /*1c7c0*/  ISETP.GE.OR P0, PT, R5, R27, P0 ;  /* 0x0000001b0500720c */ /* 0x000fc60000706670 */
[----:B------:R2:W5:Y:S04]  /*1c7d0*/  SHFL.IDX PT, R20, R6, 0x3, 0x181f ;  /* 0x00781f0006147f89 */ /* 0x00056800000e0000 */
[----:B------:R-:W0:Y:S04]  /*1c7e0*/  SHFL.IDX PT, R9, R10, 0x1, 0x181f ;  /* 0x00381f000a097f89 */ /* 0x000e2800000e0000 */
[----:B------:R-:W0:Y:S01]  /*1c7f0*/  SHFL.IDX PT, R11, R10, 0x2, 0x181f ;  /* 0x00581f000a0b7f89 */ /* 0x000e2200000e0000 */
[----:B-1----:R-:W-:-:S03]  /*1c800*/  @!P3 LEA R4, P6, R3, R8, 0x1 ;  /* 0x000000080304b211 */ /* 0x002fc600078c08ff */
[----:B------:R-:W1:Y:S01]  /*1c810*/  SHFL.IDX PT, R13, R10, 0x3, 0x181f ;  /* 0x00781f000a0d7f89 */ /* 0x000e6200000e0000 */
[C---:B--2---:R-:W-:Y:S02]  /*1c820*/  @!P2 LEA R6, P5, R3.reuse, R12, 0x1 ;  /* 0x0000000c0306a211 */ /* 0x044fe400078a08ff */
[C---:B---3--:R-:W-:Y:S02]  /*1c830*/  @!P1 LEA R8, P4, R3.reuse, R14, 0x1 ;  /* 0x0000000e03089211 */ /* 0x048fe400078808ff */
[C---:B----4-:R-:W-:Y:S02]  /*1c840*/  @!P3 LEA.HI.X R5, R3.reuse, R7, R0, 0x1, P6 ;  /* 0x000000070305b211 */ /* 0x050fe400030f0c00 */
[----:B-----5:R-:W-:-:S03]  /*1c850*/  @!P0 LEA R2, P6, R3, R20, 0x1 ;  /* 0x0000001403028211 */ /* 0x020fc600078c08ff */
[----:B------:R3:W-:Y:S01]  /*1c860*/  @!P3 ST.E.128 desc[UR44][R4.64], RZ ;  /* 0x000000ff0400b985 */ /* 0x0007e2000c101d2c */
[C-C-:B0-----:R-:W-:Y:S02]  /*1c870*/  @!P2 LEA.HI.X R7, R3.reuse, R9, R0.reuse, 0x1, P5 ;  /* 0x000000090307a211 */ /* 0x141fe400028f0c00 */
[----:B------:R-:W-:-:S03]  /*1c880*/  @!P1 LEA.HI.X R9, R3, R11, R0, 0x1, P4 ;  /* 0x0000000b03099211 */ /* 0x000fc600020f0c00 */
[----:B------:R3:W-:Y:S01]  /*1c890*/  @!P2 ST.E.128 desc[UR44][R6.64], RZ ;  /* 0x000000ff0600a985 */ /* 0x0007e2000c101d2c */
[----:B-1----:R-:W-:-:S03]  /*1c8a0*/  @!P0 LEA.HI.X R3, R3, R13, R0, 0x1, P6 ;  /* 0x0000000d03038211 */ /* 0x002fc600030f0c00 */
[----:B------:R3:W-:Y:S04]  /*1c8b0*/  @!P1 ST.E.128 desc[UR44][R8.64], RZ ;  /* 0x000000ff08009985 */ /* 0x0007e8000c101d2c */
[----:B------:R3:W-:Y:S02]  /*1c8c0*/  @!P0 ST.E.128 desc[UR44][R2.64], RZ ;  /* 0x000000ff02008985 */ /* 0x0007e4000c101d2c */
.L_x_1565:
[----:B------:R-:W-:Y:S05]  /*1c8d0*/  BSYNC B0 ;  /* 0x0000000000007941 */ /* 0x000fea0003800000 */
.L_x_1562:
[----:B------:R-:W4:Y:S01]  /*1c8e0*/  LDL R0, [R1+0xc] ;  /* 0x00000c0001007983 */ /* 0x000f220000100800 */
[----:B------:R-:W-:Y:S02]  /*1c8f0*/  ULDC UR4, c[0x0][0xc3c] ;  /* 0x00030f0000047ab9 */ /* 0x000fe40000000800 */
[----:B----4-:R-:W-:-:S13]  /*1c900*/  ISETP.GE.AND P0, PT, R0, UR4, PT ;  /* 0x0000000400007c0c */ /* 0x010fda000bf06270 */
[----:B------:R-:W-:Y:S05]  /*1c910*/  @!P0 BRA `(.L_x_1569) ;  /* 0xfffffe44008c8947 */ /* 0x000fea000383ffff */
[----:B------:R-:W-:Y:S05]  /*1c920*/  BRA `(.L_x_1387) ;  /* 0x0000007800fc7947 */ /* 0x000fea0003800000 */
.L_x_1385:
        /* <DEDUP_REMOVED lines=10> */
[----:B------:R0:W1:Y:S01]  /*1c9d0*/  @P0 LDS.128 R24, [R0+0x132d0] ;  /* 0x0132d00000180984 */ /* 0x0000620000000c00 */
[----:B------:R-:W-:Y:S06]  /*1c9e0*/  @P0 BAR.ARV 0x4, 0x200 ;  /* 0x0108000000000b1d */ /* 0x000fec0000002000 */
[----:B------:R-:W-:Y:S05]  /*1c9f0*/  @P0 BRA `(.L_x_1570) ;  /* 0x00000008008c0947 */ /* 0x000fea0003800000 */
[----:B------:R-:W2:Y:S01]  /*1ca00*/  S2R R2, SR_TID.X ;  /* 0x0000000000027919 */ /* 0x000ea20000002100 */
[----:B------:R-:W-:Y:S01]  /*1ca10*/  ULDC UR4, c[0x0][0xc3c] ;  /* 0x00030f0000047ab9 */ /* 0x000fe20000000800 */
[----:B0-----:R-:W-:Y:S01]  /*1ca20*/  IMAD.MOV.U32 R0, RZ, RZ, RZ ;  /* 0x000000ffff007224 */ /* 0x001fe200078e00ff */
[----:B------:R-:W0:Y:S01]  /*1ca30*/  S2UR UR6, SR_CTAID.X ;  /* 0x00000000000679c3 */ /* 0x000e220000002500 */
[----:B------:R-:W-:Y:S01]  /*1ca40*/  ULDC UR5, c[0x0][0xc38] ;  /* 0x00030e0000057ab9 */ /* 0x000fe20000000800 */
[----:B--2---:R-:W-:-:S04]  /*1ca50*/  LOP3.LUT R5, R2, 0x1f, RZ, 0xc0, !PT ;  /* 0x0000001f02057812 */ /* 0x004fc800078ec0ff */
[----:B------:R-:W-:-:S04]  /*1ca60*/  ISETP.NE.AND P0, PT, R5, 0x1f, PT ;  /* 0x0000001f0500780c */ /* 0x000fc80003f05270 */
[----:B------:R-:W-:-:S13]  /*1ca70*/  ISETP.GE.OR P1, PT, R5, UR4, !P0 ;  /* 0x0000000405007c0c */ /* 0x000fda000c726670 */
[----:B------:R-:W2:Y:S02]  /*1ca80*/  @!P1 LDC.64 R2, c[0x0][0xc80] ;  /* 0x00032000ff029b82 */ /* 0x000ea40000000a00 */
[----:B--2---:R-:W-:-:S05]  /*1ca90*/  @!P1 IMAD.WIDE.U32 R2, R5, 0x4, R2 ;  /* 0x0000000405029825 */ /* 0x004fca00078e0002 */
[----:B------:R-:W2:Y:S01]  /*1caa0*/  @!P1 LDG.E R0, desc[UR44][R2.64] ;  /* 0x0000002c02009981 */ /* 0x000ea2000c1e1900 */
[C---:B------:R-:W-:Y:S01]  /*1cab0*/  ISETP.NE.AND P1, PT, R5.reuse, RZ, PT ;  /* 0x000000ff0500720c */ /* 0x040fe20003f25270 */
[----:B------:R-:W-:Y:S01]  /*1cac0*/  UMOV UR4, URZ ;  /* 0x0000003f00047c82 */ /* 0x000fe20008000000 */
[C---:B------:R-:W-:Y:S01]  /*1cad0*/  ISETP.GE.U32.AND P2, PT, R5.reuse, 0x2, PT ;  /* 0x000000020500780c */ /* 0x040fe20003f46070 */
[----:B-1----:R-:W-:Y:S01]  /*1cae0*/  IMAD.MOV.U32 R24, RZ, RZ, RZ ;  /* 0x000000ffff187224 */ /* 0x002fe200078e00ff */
[C---:B------:R-:W-:Y:S02]  /*1caf0*/  ISETP.GE.U32.AND P3, PT, R5.reuse, 0x4, PT ;  /* 0x000000040500780c */ /* 0x040fe40003f66070 */
[C---:B------:R-:W-:Y:S02]  /*1cb00*/  ISETP.GE.U32.AND P4, PT, R5.reuse, 0x8, PT ;  /* 0x000000080500780c */ /* 0x040fe40003f86070 */
[----:B------:R-:W-:Y:S01]  /*1cb10*/  ISETP.GE.U32.AND P5, PT, R5, 0x10, PT ;  /* 0x000000100500780c */ /* 0x000fe20003fa6070 */
[----:B--2---:R-:W1:Y:S02]  /*1cb20*/  SHFL.UP PT, R4, R0, 0x1, RZ ;  /* 0x0420000000047989 */ /* 0x004e6400000e00ff */
[----:B-1----:R-:W-:-:S05]  /*1cb30*/  SEL R7, R4, RZ, P1 ;  /* 0x000000ff04077207 */ /* 0x002fca0000800000 */
[----:B------:R-:W-:-:S05]  /*1cb40*/  IMAD.IADD R7, R0, 0x1, R7 ;  /* 0x0000000100077824 */ /* 0x000fca00078e0207 */
[----:B------:R-:W1:Y:S02]  /*1cb50*/  SHFL.UP PT, R4, R7, 0x2, RZ ;  /* 0x0440000007047989 */ /* 0x000e6400000e00ff */
        /* <DEDUP_REMOVED lines=11> */
[----:B------:R-:W1:Y:S02]  /*1cc10*/  SHFL.IDX PT, R4, R6, 0x1f, 0x1f ;  /* 0x03e01f0006047f89 */ /* 0x000e6400000e0000 */
[----:B-1----:R-:W-:-:S04]  /*1cc20*/  IMAD R4, R4, UR5, RZ ;  /* 0x0000000504047c24 */ /* 0x002fc8000f8e02ff */
[----:B------:R-:W-:Y:S01]  /*1cc30*/  IMAD.MOV.U32 R9, RZ, RZ, R4 ;  /* 0x000000ffff097224 */ /* 0x000fe200078e0004 */
[----:B0-----:R-:W-:-:S13]  /*1cc40*/  ISETP.GT.AND P6, PT, R4, UR6, PT ;  /* 0x0000000604007c0c */ /* 0x001fda000bfc4270 */
[----:B------:R-:W-:Y:S05]  /*1cc50*/  @P6 BRA `(.L_x_1571) ;  /* 0x0000000000a06947 */ /* 0x000fea0003800000 */
[----:B------:R-:W0:Y:S01]  /*1cc60*/  LDC R6, c[0x0][0xc3c] ;  /* 0x00030f00ff067b82 */ /* 0x000e220000000800 */
[----:B------:R-:W-:Y:S01]  /*1cc70*/  IMAD.MOV.U32 R4, RZ, RZ, R9 ;  /* 0x000000ffff047224 */ /* 0x000fe200078e0009 */
[----:B------:R-:W-:Y:S01]  /*1cc80*/  UMOV UR4, URZ ;  /* 0x0000003f00047c82 */ /* 0x000fe20008000000 */
[----:B------:R-:W-:Y:S01]  /*1cc90*/  ULDC UR7, c[0x0][0xc3c] ;  /* 0x00030f0000077ab9 */ /* 0x000fe20000000800 */
[----:B------:R-:W-:-:S05]  /*1cca0*/  ULDC UR5, c[0x0][0xc38] ;  /* 0x00030e0000057ab9 */ /* 0x000fca0000000800 */
.L_x_1575:
        /* <DEDUP_REMOVED lines=12> */
.L_x_1574:
[----:B------:R-:W-:Y:S05]  /*1cd70*/  BSYNC B0 ;  /* 0x0000000000007941 */ /* 0x000fea0003800000 */
.L_x_1573:
        /* <DEDUP_REMOVED lines=20> */
[----:B------:R-:W-:Y:S02]  /*1cec0*/  IMAD.MOV.U32 R6, RZ, RZ, R9 ;  /* 0x000000ffff067224 */ /* 0x000fe400078e0009 */
[----:B------:R-:W-:-:S07]  /*1ced0*/  IMAD.MOV.U32 R9, RZ, RZ, R3 ;  /* 0x000000ffff097224 */ /* 0x000fce00078e0003 */
.L_x_1571:
[----:B------:R-:W-:-:S04]  /*1cee0*/  IMAD.IADD R9, R4, 0x1, -R9 ;  /* 0x0000000104097824 */ /* 0x000fc800078e0a09 */
[----:B------:R-:W-:-:S05]  /*1cef0*/  IMAD R2, R6, UR5, R9 ;  /* 0x0000000506027c24 */ /* 0x000fca000f8e0209 */
[----:B------:R-:W-:Y:S02]  /*1cf00*/  ISETP.GT.AND P0, PT, R2, UR6, PT ;  /* 0x0000000602007c0c */ /* 0x000fe4000bf04270 */
[----:B------:R-:W0:Y:S11]  /*1cf10*/  LDC.64 R2, c[0x0][0xc90] ;  /* 0x00032400ff027b82 */ /* 0x000e360000000a00 */
[----:B------:R-:W-:-:S04]  /*1cf20*/  VOTE.ANY R10, PT, !P0 ;  /* 0x00000000000a7806 */ /* 0x000fc800040e0100 */
[----:B------:R-:W1:Y:S02]  /*1cf30*/  POPC R13, R10 ;  /* 0x0000000a000d7309 */ /* 0x000e640000000000 */
[----:B-1----:R-:W-:-:S04]  /*1cf40*/  VIADD R27, R13, UR4 ;  /* 0x000000040d1b7c36 */ /* 0x002fc80008000000 */
[----:B0-----:R-:W-:-:S05]  /*1cf50*/  IMAD.WIDE R2, R27, 0x4, R2 ;  /* 0x000000041b027825 */ /* 0x001fca00078e0202 */
[----:B------:R-:W2:Y:S01]  /*1cf60*/  LDG.E R7, desc[UR44][R2.64] ;  /* 0x0000002c02077981 */ /* 0x000ea2000c1e1900 */
[----:B------:R-:W-:-:S03]  /*1cf70*/  ISETP.NE.AND P0, PT, R10, RZ, PT ;  /* 0x000000ff0a00720c */ /* 0x000fc60003f05270 */
[----:B------:R-:W2:Y:S02]  /*1cf80*/  SHFL.IDX PT, R0, R0, R13, 0x1f ;  /* 0x00001f0d00007589 */ /* 0x000ea400000e0000 */
[----:B--2---:R-:W-:-:S05]  /*1cf90*/  IMAD R4, R0, R7, RZ ;  /* 0x0000000700047224 */ /* 0x004fca00078e02ff */
[----:B------:R-:W-:-:S04]  /*1cfa0*/  IABS R8, R4 ;  /* 0x0000000400087213 */ /* 0x000fc80000000000 */
[----:B------:R-:W0:Y:S08]  /*1cfb0*/  I2F.RP R11, R8 ;  /* 0x00000008000b7306 */ /* 0x000e300000209400 */
[----:B0-----:R-:W0:Y:S02]  /*1cfc0*/  MUFU.RCP R11, R11 ;  /* 0x0000000b000b7308 */ /* 0x001e240000001000 */
[----:B0-----:R-:W-:-:S06]  /*1cfd0*/  VIADD R12, R11, 0xffffffe ;  /* 0x0ffffffe0b0c7836 */ /* 0x001fcc0000000000 */
[----:B------:R-:W0:Y:S02]  /*1cfe0*/  F2I.FTZ.U32.TRUNC.NTZ R3, R12 ;  /* 0x0000000c00037305 */ /* 0x000e24000021f000 */
[----:B0-----:R-:W-:Y:S01]  /*1cff0*/  IMAD.MOV R15, RZ, RZ, -R3 ;  /* 0x000000ffff0f7224 */ /* 0x001fe200078e0a03 */
[----:B------:R-:W-:Y:S06]  /*1d000*/  @!P0 BRA `(.L_x_1576) ;  /* 0x0000000000088947 */ /* 0x000fec0003800000 */
[----:B------:R-:W-:-:S05]  /*1d010*/  VIADD R11, R13, 0xffffffff ;  /* 0xffffffff0d0b7836 */ /* 0x000fca0000000000 */
[----:B------:R0:W1:Y:S02]  /*1d020*/  SHFL.IDX PT, R24, R6, R11, 0x1f ;  /* 0x00001f0b06187589 */ /* 0x00006400000e0000 */
.L_x_1576:
[----:B-1----:R-:W-:Y:S01]  /*1d030*/  IMAD R24, R24, UR5, R9 ;  /* 0x0000000518187c24 */ /* 0x002fe2000f8e0209 */
[----:B0-----:R-:W-:Y:S01]  /*1d040*/  IABS R6, R4 ;  /* 0x0000000400067213 */ /* 0x001fe20000000000 */
[----:B------:R-:W-:Y:S02]  /*1d050*/  IMAD R11, R15, R8, RZ ;  /* 0x000000080f0b7224 */ /* 0x000fe400078e02ff */
[----:B------:R-:W-:Y:S01]  /*1d060*/  IMAD.MOV.U32 R2, RZ, RZ, RZ ;  /* 0x000000ffff027224 */ /* 0x000fe200078e00ff */
[----:B------:R-:W-:Y:S01]  /*1d070*/  IADD3 R9, -R24, UR6, RZ ;  /* 0x0000000618097c10 */ /* 0x000fe2000fffe1ff */
[----:B------:R-:W-:Y:S02]  /*1d080*/  IMAD.MOV R6, RZ, RZ, -R6 ;  /* 0x000000ffff067224 */ /* 0x000fe400078e0a06 */
[----:B------:R-:W-:Y:S01]  /*1d090*/  IMAD.HI.U32 R2, R3, R11, R2 ;  /* 0x0000000b03027227 */ /* 0x000fe200078e0002 */
[----:B------:R-:W-:-:S05]  /*1d0a0*/  IABS R3, R9 ;  /* 0x0000000900037213 */ /* 0x000fca0000000000 */
        /* <DEDUP_REMOVED lines=15> */
[----:B------:R-:W-:Y:S02]  /*1d1a0*/  IMAD R4, R4, R2, R9 ;  /* 0x0000000204047224 */ /* 0x000fe400078e0209 */
[----:B------:R-:W-:Y:S01]  /*1d1b0*/  IMAD.MOV.U32 R2, RZ, RZ, RZ ;  /* 0x000000ffff027224 */ /* 0x000fe200078e00ff */
[----:B------:R-:W-:-:S04]  /*1d1c0*/  VIADDMNMX R7, R8, UR5, R7, PT ;  /* 0x0000000508077c46 */ /* 0x000fc8000b800107 */
[----:B------:R-:W-:-:S04]  /*1d1d0*/  IABS R8, R7 ;  /* 0x0000000700087213 */ /* 0x000fc80000000000 */
[----:B------:R-:W0:Y:S08]  /*1d1e0*/  I2F.RP R10, R8 ;  /* 0x00000008000a7306 */ /* 0x000e300000209400 */
[----:B0-----:R-:W0:Y:S02]  /*1d1f0*/  MUFU.RCP R10, R10 ;  /* 0x0000000a000a7308 */ /* 0x001e240000001000 */
[----:B0-----:R-:W-:Y:S01]  /*1d200*/  VIADD R3, R10, 0xffffffe ;  /* 0x0ffffffe0a037836 */ /* 0x001fe20000000000 */
[----:B------:R-:W-:-:S05]  /*1d210*/  IABS R10, R7 ;  /* 0x00000007000a7213 */ /* 0x000fca0000000000 */
[----:B------:R-:W0:Y:S02]  /*1d220*/  F2I.FTZ.U32.TRUNC.NTZ R3, R3 ;  /* 0x0000000300037305 */ /* 0x000e24000021f000 */
[----:B0-----:R-:W-:-:S04]  /*1d230*/  IMAD.MOV R11, RZ, RZ, -R3 ;  /* 0x000000ffff0b7224 */ /* 0x001fc800078e0a03 */
[----:B------:R-:W-:-:S04]  /*1d240*/  IMAD R9, R11, R8, RZ ;  /* 0x000000080b097224 */ /* 0x000fc800078e02ff */
[----:B------:R-:W-:Y:S01]  /*1d250*/  IMAD.HI.U32 R2, R3, R9, R2 ;  /* 0x0000000903027227 */ /* 0x000fe200078e0002 */
[----:B------:R-:W-:-:S03]  /*1d260*/  IABS R9, R4 ;  /* 0x0000000400097213 */ /* 0x000fc60000000000 */
[----:B------:R-:W-:Y:S02]  /*1d270*/  IMAD.MOV R3, RZ, RZ, -R10 ;  /* 0x000000ffff037224 */ /* 0x000fe400078e0a0a */
        /* <DEDUP_REMOVED lines=8> */
[----:B------:R-:W-:Y:S01]  /*1d300*/  ISETP.GE.AND P2, PT, R3, RZ, PT ;  /* 0x000000ff0300720c */ /* 0x000fe20003f46270 */
[----:B------:R-:W-:-:S06]  /*1d310*/  IMAD.IADD R3, R4, 0x1, R6 ;  /* 0x0000000104037824 */ /* 0x000fcc00078e0206 */
[----:B------:R-:W-:-:S06]  /*1d320*/  @P0 VIADD R2, R2, 0x1 ;  /* 0x0000000102020836 */ /* 0x000fcc0000000000 */
[----:B------:R-:W-:Y:S01]  /*1d330*/  @!P2 IMAD.MOV R2, RZ, RZ, -R2 ;  /* 0x000000ffff02a224 */ /* 0x000fe200078e0a02 */
[----:B------:R-:W-:Y:S01]  /*1d340*/  @!P1 LOP3.LUT R2, RZ, R7, RZ, 0x33, !PT ;  /* 0x00000007ff029212 */ /* 0x000fe200078e33ff */
[----:B------:R-:W-:-:S03]  /*1d350*/  IMAD.MOV R7, RZ, RZ, -R7 ;  /* 0x000000ffff077224 */ /* 0x000fc600078e0a07 */
[----:B------:R-:W-:Y:S01]  /*1d360*/  LOP3.LUT R25, RZ, R2, RZ, 0x33, !PT ;  /* 0x00000002ff197212 */ /* 0x000fe200078e33ff */
[----:B------:R-:W-:-:S04]  /*1d370*/  IMAD R26, R2, R7, R3 ;  /* 0x00000007021a7224 */ /* 0x000fc800078e0203 */
[----:B------:R-:W-:Y:S01]  /*1d380*/  IMAD.IADD R25, R0, 0x1, R25 ;  /* 0x0000000100197824 */ /* 0x000fe200078e0219 */
[----:B------:R-:W-:Y:S06]  /*1d390*/  BRA `(.L_x_1577) ;  /* 0x00000000000c7947 */ /* 0x000fec0003800000 */
.L_x_1572:
[----:B------:R-:W-:Y:S02]  /*1d3a0*/  IMAD.MOV.U32 R25, RZ, RZ, RZ ;  /* 0x000000ffff197224 */ /* 0x000fe400078e00ff */
[----:B------:R-:W-:Y:S02]  /*1d3b0*/  IMAD.U32 R24, RZ, RZ, UR6 ;  /* 0x00000006ff187e24 */ /* 0x000fe4000f8e00ff */
[----:B------:R-:W-:-:S07]  /*1d3c0*/  IMAD.MOV.U32 R26, RZ, RZ, RZ ;  /* 0x000000ffff1a7224 */ /* 0x000fce00078e00ff */
.L_x_1577:
[----:B------:R-:W-:-:S13]  /*1d3d0*/  ISETP.NE.AND P0, PT, R5, RZ, PT ;  /* 0x000000ff0500720c */ /* 0x000fda0003f05270 */
[----:B------:R-:W0:Y:S01]  /*1d3e0*/  @!P0 S2R R3, SR_CgaCtaId ;  /* 0x0000000000038919 */ /* 0x000e220000008800 */
[----:B------:R-:W-:-:S04]  /*1d3f0*/  @!P0 MOV R0, 0x400 ;  /* 0x0000040000008802 */ /* 0x000fc80000000f00 */
[----:B0-----:R-:W-:-:S05]  /*1d400*/  @!P0 LEA R0, R3, R0, 0x18 ;  /* 0x0000000003008211 */ /* 0x001fca00078ec0ff */
[----:B------:R2:W-:Y:S01]  /*1d410*/  @!P0 STS.128 [R0+0x132d0], R24 ;  /* 0x0132d01800008388 */ /* 0x0005e20000000c00 */
[----:B------:R-:W-:Y:S06]  /*1d420*/  BAR.ARV 0x5, 0x200 ;  /* 0x0148000000007b1d */ /* 0x000fec0000002000 */
.L_x_1570:
[----:B0-2---:R-:W-:Y:S01]  /*1d430*/  IMAD.MOV.U32 R0, RZ, RZ, 0x1 ;  /* 0x00000001ff007424 */ /* 0x005fe200078e00ff */
[----:B------:R0:W-:Y:S01]  /*1d440*/  STL [R1], RZ ;  /* 0x000000ff01007387 */ /* 0x0001e20000100800 */
[----:B------:R-:W-:Y:S02]  /*1d450*/  ULDC UR4, c[0x0][0xc3c] ;  /* 0x00030f0000047ab9 */ /* 0x000fe40000000800 */
[----:B-1----:R-:W-:Y:S01]  /*1d460*/  ISETP.GE.AND P0, PT, R27, UR4, PT ;  /* 0x000000041b007c0c */ /* 0x002fe2000bf06270 */
        /* <DEDUP_REMOVED lines=12> */
[----:B------:R-:W-:Y:S01]  /*1d530*/  LOP3.LUT R6, R0, 0x1b0, RZ, 0xc0, !PT ;  /* 0x000001b000067812 */ /* 0x000fe200078ec0ff */
[----:B------:R-:W-:Y:S01]  /*1d540*/  IMAD.SHL.U32 R7, R12, 0x10, RZ ;  /* 0x000000100c077824 */ /* 0x000fe200078e00ff */
[----:B------:R-:W-:Y:S01]  /*1d550*/  LOP3.LUT R5, R2, 0x30, R5, 0xf8, !PT ;  /* 0x0000003002057812 */ /* 0x000fe200078ef805 */
[----:B------:R-:W-:Y:S01]  /*1d560*/  IMAD.SHL.U32 R2, R10, 0x20, RZ ;  /* 0x000000200a027824 */ /* 0x000fe200078e00ff */
[----:B------:R-:W-:Y:S01]  /*1d570*/  LOP3.LUT R8, R6, 0x30, R9, 0x78, !PT ;  /* 0x0000003006087812 */ /* 0x000fe200078e7809 */
[----:B------:R-:W-:Y:S01]  /*1d580*/  IMAD.SHL.U32 R4, R10, 0x8, RZ ;  /* 0x000000080a047824 */ /* 0x000fe200078e00ff */
[----:B------:R-:W-:-:S02]  /*1d590*/  LOP3.LUT R7, R7, 0x600, RZ, 0xc0, !PT ;  /* 0x0000060007077812 */ /* 0x000fc400078ec0ff */
[----:B------:R-:W-:Y:S01]  /*1d5a0*/  LOP3.LUT R6, R2, 0x80, RZ, 0xc0, !PT ;  /* 0x0000008002067812 */ /* 0x000fe200078ec0ff */
[----:B------:R-:W-:Y:S01]  /*1d5b0*/  IMAD.SHL.U32 R9, R10, 0x4, RZ ;  /* 0x000000040a097824 */ /* 0x000fe200078e00ff */
[----:B------:R-:W-:Y:S02]  /*1d5c0*/  LOP3.LUT R4, R5, 0x30, R4, 0x78, !PT ;  /* 0x0000003005047812 */ /* 0x000fe400078e7804 */
[----:B------:R-:W-:Y:S02]  /*1d5d0*/  LOP3.LUT R6, R6, 0x10, R10, 0xf8, !PT ;  /* 0x0000001006067812 */ /* 0x000fe400078ef80a */
[C---:B------:R-:W-:Y:S02]  /*1d5e0*/  LOP3.LUT R5, R7.reuse, 0x60, R2, 0xf8, !PT ;  /* 0x0000006007057812 */ /* 0x040fe400078ef802 */
[----:B------:R-:W-:Y:S02]  /*1d5f0*/  LOP3.LUT R7, R7, 0x40, R0, 0xf8, !PT ;  /* 0x0000004007077812 */ /* 0x000fe400078ef800 */
[----:B------:R-:W-:-:S02]  /*1d600*/  LOP3.LUT R6, R6, 0x10, R9, 0x78, !PT ;  /* 0x0000001006067812 */ /* 0x000fc400078e7809 */
[----:B------:R-:W-:Y:S02]  /*1d610*/  LOP3.LUT R5, R5, 0x100, R2, 0xf8, !PT ;  /* 0x0000010005057812 */ /* 0x000fe400078ef802 */
[----:B------:R-:W-:Y:S02]  /*1d620*/  LOP3.LUT R3, R4, 0x640, R3, 0xf8, !PT ;  /* 0x0000064004037812 */ /* 0x000fe400078ef803 */
        /* <DEDUP_REMOVED lines=11> */
[----:B------:R-:W-:Y:S01]  /*1d6e0*/  LOP3.LUT R2, R4, 0x60, R2, 0xf8, !PT ;  /* 0x0000006004027812 */ /* 0x000fe200078ef802 */
[----:B------:R-:W-:-:S03]  /*1d6f0*/  ULDC.64 UR38, c[0x0][0x198] ;  /* 0x0000660000267ab9 */ /* 0x000fc60000000a00 */
[----:B------:R-:W-:Y:S01]  /*1d700*/  LOP3.LUT R2, R2, 0x80, RZ, 0xfc, !PT ;  /* 0x0000008002027812 */ /* 0x000fe200078efcff */
[----:B------:R-:W-:Y:S01]  /*1d710*/  ULDC UR36, c[0x0][0xc] ;  /* 0x0000030000247ab9 */ /* 0x000fe20000000800 */
[C---:B--2---:R-:W-:Y:S02]  /*1d720*/  LOP3.LUT R0, R11.reuse, 0x2, RZ, 0xfc, !PT ;  /* 0x000000020b007812 */ /* 0x044fe400078efcff */
        /* <DEDUP_REMOVED lines=9> */
[----:B------:R1:W-:Y:S04]  /*1d7c0*/  STL [R1], RZ ;  /* 0x000000ff01007387 */ /* 0x0003e80000100800 */
[----:B------:R1:W-:Y:S04]  /*1d7d0*/  STL [R1+0x10], R3 ;  /* 0x0000100301007387 */ /* 0x0003e80000100800 */
[----:B------:R1:W-:Y:S02]  /*1d7e0*/  STL [R1+0x5c], R0 ;  /* 0x00005c0001007387 */ /* 0x0003e40000100800 */
.L_x_1704:
[----:B------:R-:W-:Y:S05]  /*1d7f0*/  YIELD ;  /* 0x0000000000007946 */ /* 0x000fea0003800000 */
[----:B------:R-:W-:Y:S01]  /*1d800*/  ULDC.64 UR4, c[0x0][0xa28] ;  /* 0x00028a0000047ab9 */ /* 0x000fe20000000a00 */
[----:B01----:R-:W-:Y:S02]  /*1d810*/  CS2R R8, SRZ ;  /* 0x0000000000087805 */ /* 0x003fe4000001ff00 */
[----:B------:R-:W-:Y:S01]  /*1d820*/  ISETP.NE.U32.AND P0, PT, RZ, UR4, PT ;  /* 0x00000004ff007c0c */ /* 0x000fe2000bf05070 */
[----:B------:R-:W0:Y:S01]  /*1d830*/  LDC.64 R4, c[0x0][0xa00] ;  /* 0x00028000ff047b82 */ /* 0x000e220000000a00 */
[----:B------:R-:W-:-:S02]  /*1d840*/  ULDC.64 UR6, c[0x0][0xa10] ;  /* 0x0002840000067ab9 */ /* 0x000fc40000000a00 */
[----:B------:R-:W-:Y:S01]  /*1d850*/  ISETP.NE.AND.EX P0, PT, RZ, UR5, PT, P0 ;  /* 0x00000005ff007c0c */ /* 0x000fe2000bf05300 */
[----:B------:R-:W-:-:S12]  /*1d860*/  ULDC.64 UR4, c[0x0][0xa18] ;  /* 0x0002860000047ab9 */ /* 0x000fd80000000a00 */
[----:B-1----:R-:W1:Y:S02]  /*1d870*/  @P0 LDC.64 R2, c[0x0][0xa28] ;  /* 0x00028a00ff020b82 */ /* 0x002e640000000a00 */
[----:B-1----:R-:W-:-:S05]  /*1d880*/  @P0 IMAD.WIDE R2, R27, 0x4, R2 ;  /* 0x000000041b020825 */ /* 0x002fca00078e0202 */
[----:B--2---:R1:W2:Y:S01]  /*1d890*/  @P0 LDG.E R9, desc[UR44][R2.64] ;  /* 0x0000002c02090981 */ /* 0x0042a2000c1e1900 */
[----:B------:R-:W-:Y:S01]  /*1d8a0*/  ISETP.NE.U32.AND P0, PT, RZ, UR4, PT ;  /* 0x00000004ff007c0c */ /* 0x000fe2000bf05070 */
[----:B0-----:R-:W-:Y:S01]  /*1d8b0*/  IMAD.WIDE R4, R27, 0x4, R4 ;  /* 0x000000041b047825 */ /* 0x001fe200078e0204 */
[----:B------:R-:W-:Y:S02]  /*1d8c0*/  ISETP.NE.U32.AND P1, PT, RZ, UR6, PT ;  /* 0x00000006ff007c0c */ /* 0x000fe4000bf25070 */
[----:B------:R-:W-:Y:S01]  /*1d8d0*/  ISETP.NE.AND.EX P2, PT, RZ, UR5, PT, P0 ;  /* 0x00000005ff007c0c */ /* 0x000fe2000bf45300 */
[----:B------:R-:W-:Y:S01]  /*1d8e0*/  ULDC.64 UR4, c[0x0][0xa00] ;  /* 0x0002800000047ab9 */ /* 0x000fe20000000a00 */
[----:B------:R-:W-:Y:S01]  /*1d8f0*/  ISETP.NE.AND.EX P1, PT, RZ, UR7, PT, P1 ;  /* 0x00000007ff007c0c */ /* 0x000fe2000bf25310 */
[----:B------:R-:W-:Y:S01]  /*1d900*/  IMAD.MOV.U32 R0, RZ, RZ, RZ ;  /* 0x000000ffff007224 */ /* 0x000fe200078e00ff */
[----:B------:R-:W-:Y:S01]  /*1d910*/  ISETP.NE.U32.AND P0, PT, RZ, UR4, PT ;  /* 0x00000004ff007c0c */ /* 0x000fe2000bf05070 */
[----:B-1----:R-:W0:Y:S03]  /*1d920*/  LDC.64 R2, c[0x0][0xa10] ;  /* 0x00028400ff027b82 */ /* 0x002e260000000a00 */
[----:B------:R-:W-:-:S05]  /*1d930*/  ISETP.NE.AND.EX P0, PT, RZ, UR5, PT, P0 ;  /* 0x00000005ff007c0c */ /* 0x000fca000bf05300 */
[----:B------:R-:W1:Y:S08]  /*1d940*/  @P2 LDC.64 R6, c[0x0][0xa18] ;  /* 0x00028600ff062b82 */ /* 0x000e700000000a00 */
[----:B------:R-:W3:Y:S01]  /*1d950*/  @P0 LDG.E R8, desc[UR44][R4.64] ;  /* 0x0000002c04080981 */ /* 0x000ee2000c1e1900 */
[----:B0-----:R-:W-:-:S05]  /*1d960*/  IMAD.WIDE R2, R27, 0x4, R2 ;  /* 0x000000041b027825 */ /* 0x001fca00078e0202 */
[----:B-----5:R-:W5:Y:S01]  /*1d970*/  @P1 LDG.E R0, desc[UR44][R2.64] ;  /* 0x0000002c02001981 */ /* 0x020f62000c1e1900 */
[----:B------:R-:W-:Y:S02]  /*1d980*/  ULDC UR4, c[0x0][0x288] ;  /* 0x0000a20000047ab9 */ /* 0x000fe40000000800 */
[----:B------:R-:W-:Y:S01]  /*1d990*/  IMAD.U32 R28, RZ, RZ, UR4 ;  /* 0x00000004ff1c7e24 */ /* 0x000fe2000f8e00ff */
[----:B------:R-:W-:Y:S02]  /*1d9a0*/  ULDC.64 UR4, c[0x0][0x418] ;  /* 0x0001060000047ab9 */ /* 0x000fe40000000a00 */
[----:B------:R-:W-:-:S03]  /*1d9b0*/  UISETP.NE.U32.AND UP0, UPT, UR4, URZ, UPT ;  /* 0x0000003f0400728c */ /* 0x000fc6000bf05070 */
[----:B------:R-:W-:Y:S01]  /*1d9c0*/  ULDC UR4, c[0x0][0x424] ;  /* 0x0001090000047ab9 */ /* 0x000fe20000000800 */
[----:B------:R-:W-:Y:S01]  /*1d9d0*/  UISETP.NE.AND.EX UP0, UPT, UR5, URZ, UPT, UP0 ;  /* 0x0000003f0500728c */ /* 0x000fe2000bf05300 */
[----:B-1----:R-:W-:Y:S02]  /*1d9e0*/  @P2 IMAD.WIDE R6, R27, 0x4, R6 ;  /* 0x000000041b062825 */ /* 0x002fe400078e0206 */
[----:B------:R-:W-:Y:S01]  /*1d9f0*/  ULDC UR5, c[0x0][0x2f0] ;  /* 0x0000bc0000057ab9 */ /* 0x000fe20000000800 */
[----:B------:R-:W-:Y:S02]  /*1da00*/  USEL UR4, UR4, 0x1, UP0 ;  /* 0x0000000104047887 */ /* 0x000fe40008000000 */
[----:B------:R0:W5:Y:S02]  /*1da10*/  @P2 LDG.E R28, desc[UR44][R6.64] ;  /* 0x0000002c061c2981 */ /* 0x000164000c1e1900 */
[----:B------:R-:W-:-:S03]  /*1da20*/  UIMAD UR4, UR4, UR5, URZ ;  /* 0x00000005040472a4 */ /* 0x000fc6000f8e023f */
[----:B------:R-:W-:Y:S02]  /*1da30*/  ULDC UR5, c[0x0][0x348] ;  /* 0x0000d20000057ab9 */ /* 0x000fe40000000800 */
[----:B0-----:R-:W-:Y:S02]  /*1da40*/  IMAD.U32 R7, RZ, RZ, UR5 ;  /* 0x00000005ff077e24 */ /* 0x001fe4000f8e00ff */
[----:B------:R-:W-:Y:S01]  /*1da50*/  IMAD.U32 R6, RZ, RZ, UR4 ;  /* 0x00000004ff067e24 */ /* 0x000fe2000f8e00ff */
[----:B--2---:R0:W-:Y:S04]  /*1da60*/  STL [R1+0x20], R9 ;  /* 0x0000200901007387 */ /* 0x0041e80000100800 */
[----:B---3--:R0:W-:Y:S01]  /*1da70*/  STL [R1+0x50], R8 ;  /* 0x0000500801007387 */ /* 0x0081e20000100800 */
[----:B------:R-:W-:Y:S05]  /*1da80*/  @P2 BRA `(.L_x_1579) ;  /* 0x0000000000102947 */ /* 0x000fea0003800000 */
[----:B------:R-:W-:Y:S05]  /*1da90*/  @!P0 BRA `(.L_x_1579) ;  /* 0x00000000000c8947 */ /* 0x000fea0003800000 */
[----:B-----5:R-:W2:Y:S04]  /*1daa0*/  LDG.E R28, desc[UR44][R4.64] ;  /* 0x0000002c041c7981 */ /* 0x020ea8000c1e1900 */
[----:B------:R-:W2:Y:S02]  /*1dab0*/  LDG.E R4, desc[UR44][R4.64+0x4] ;  /* 0x0000042c04047981 */ /* 0x000ea4000c1e1900 */
[----:B--2---:R-:W-:-:S07]  /*1dac0*/  IMAD.IADD R28, R4, 0x1, -R28 ;  /* 0x00000001041c7824 */ /* 0x004fce00078e0a1c */
.L_x_1579:
[----:B------:R-:W-:Y:S02]  /*1dad0*/  ULDC.64 UR4, c[0x0][0xa20] ;  /* 0x0002880000047ab9 */ /* 0x000fe40000000a00 */
[----:B------:R-:W-:-:S04]  /*1dae0*/  ISETP.NE.U32.AND P0, PT, RZ, UR4, PT ;  /* 0x00000004ff007c0c */ /* 0x000fc8000bf05070 */
[----:B------:R-:W-:-:S13]  /*1daf0*/  ISETP.NE.AND.EX P0, PT, RZ, UR5, PT, P0 ;  /* 0x00000005ff007c0c */ /* 0x000fda000bf05300 */
[----:B------:R-:W-:Y:S05]  /*1db00*/  @!P0 BRA `(.L_x_1580) ;  /* 0x0000000000108947 */ /* 0x000fea0003800000 */
[----:B------:R-:W1:Y:S02]  /*1db10*/  LDC.64 R4, c[0x0][0xa20] ;  /* 0x00028800ff047b82 */ /* 0x000e640000000a00 */
[----:B-1----:R-:W-:-:S05]  /*1db20*/  IMAD.WIDE R4, R27, 0x4, R4 ;  /* 0x000000041b047825 */ /* 0x002fca00078e0204 */
[----:B------:R1:W5:Y:S01]  /*1db30*/  LDG.E R6, desc[UR44][R4.64] ;  /* 0x0000002c04067981 */ /* 0x000362000c1e1900 */
[----:B------:R-:W-:Y:S05]  /*1db40*/  BRA `(.L_x_1581) ;  /* 0x0000000000247947 */ /* 0x000fea0003800000 */
.L_x_1580:
[----:B------:R-:W-:Y:S02]  /*1db50*/  ULDC.64 UR4, c[0x0][0xa08] ;  /* 0x0002820000047ab9 */ /* 0x000fe40000000a00 */
[----:B------:R-:W-:-:S04]  /*1db60*/  ISETP.NE.U32.AND P0, PT, RZ, UR4, PT ;  /* 0x00000004ff007c0c */ /* 0x000fc8000bf05070 */
[----:B------:R-:W-:-:S13]  /*1db70*/  ISETP.NE.AND.EX P0, PT, RZ, UR5, PT, P0 ;  /* 0x00000005ff007c0c */ /* 0x000fda000bf05300 */
[----:B------:R-:W-:Y:S05]  /*1db80*/  @!P0 BRA `(.L_x_1581) ;  /* 0x0000000000148947 */ /* 0x000fea0003800000 */
[----:B------:R-:W1:Y:S02]  /*1db90*/  LDC.64 R4, c[0x0][0xa08] ;  /* 0x00028200ff047b82 */ /* 0x000e640000000a00 */
[----:B-1----:R-:W-:-:S05]  /*1dba0*/  IMAD.WIDE R4, R27, 0x4, R4 ;  /* 0x000000041b047825 */ /* 0x002fca00078e0204 */
[----:B------:R-:W2:Y:S04]  /*1dbb0*/  LDG.E R6, desc[UR44][R4.64] ;  /* 0x0000002c04067981 */ /* 0x000ea8000c1e1900 */
[----:B------:R-:W2:Y:S02]  /*1dbc0*/  LDG.E R4, desc[UR44][R4.64+0x4] ;  /* 0x0000042c04047981 */ /* 0x000ea4000c1e1900 */
[----:B--2---:R-:W-:-:S07]  /*1dbd0*/  IMAD.IADD R6, R4, 0x1, -R6 ;  /* 0x0000000104067824 */ /* 0x004fce00078e0a06 */
.L_x_1581:
[----:B-1----:R-:W2:Y:S04]  /*1dbe0*/  @P1 LDG.E R4, desc[UR44][R2.64] ;  /* 0x0000002c02041981 */ /* 0x002ea8000c1e1900 */
[----:B------:R1:W2:Y:S01]  /*1dbf0*/  @P1 LDG.E R5, desc[UR44][R2.64+0x4] ;  /* 0x0000042c02051981 */ /* 0x0002a2000c1e1900 */
[----:B-----5:R-:W-:Y:S02]  /*1dc00*/  IMAD.IADD R6, R6, 0x1, -R9 ;  /* 0x0000000106067824 */ /* 0x020fe400078e0a09 */
[----:B------:R-:W-:-:S04]  /*1dc10*/  IMAD R25, R25, 0xc0, RZ ;  /* 0x000000c019197824 */ /* 0x000fc800078e02ff */
[----:B0-----:R-:W-:Y:S01]  /*1dc20*/  VIADD R8, R25, 0xbf ;  /* 0x000000bf19087836 */ /* 0x001fe20000000000 */
[----:B-1----:R-:W0:Y:S02]  /*1dc30*/  LDC R2, c[0x0][0x448] ;  /* 0x00011200ff027b82 */ /* 0x002e240000000800 */
[----:B0-----:R-:W-:-:S13]  /*1dc40*/  ISETP.NE.AND P2, PT, R2, 0x1, PT ;  /* 0x000000010200780c */ /* 0x001fda0003f45270 */
[----:B------:R-:W0:Y:S08]  /*1dc50*/  @P2 LDC R3, c[0x0][0x44c] ;  /* 0x00011300ff032b82 */ /* 0x000e300000000800 */
[----:B------:R-:W1:Y:S01]  /*1dc60*/  @P2 LDC R2, c[0x0][0x450] ;  /* 0x00011400ff022b82 */ /* 0x000e620000000800 */
[----:B0-----:R-:W-:-:S05]  /*1dc70*/  @P2 IMAD.HI.U32 R3, R8, R3, RZ ;  /* 0x0000000308032227 */ /* 0x001fca00078e00ff */
[----:B-1----:R-:W-:Y:S01]  /*1dc80*/  @P2 SHF.R.U32.HI R8, RZ, R2, R3 ;  /* 0x00000002ff082219 */ /* 0x002fe20000011603 */
[----:B--2---:R-:W-:-:S04]  /*1dc90*/  @P1 IMAD.IADD R7, R5, 0x1, -R4 ;  /* 0x0000000105071824 */ /* 0x004fc800078e0a04 */
[----:B------:R-:W-:-:S04]  /*1dca0*/  IMAD.IADD R18, R6, 0x1, R7 ;  /* 0x0000000106127824 */ /* 0x000fc800078e0207 */
[C---:B------:R-:W-:Y:S01]  /*1dcb0*/  VIADD R20, R18.reuse, 0x9f ;  /* 0x0000009f12147836 */ /* 0x040fe20000000000 */
[----:B------:R-:W-:-:S03]  /*1dcc0*/  IADD3 R10, R18, 0x1, -R28 ;  /* 0x00000001120a7810 */ /* 0x000fc60007ffe81c */
[----:B------:R-:W-:-:S04]  /*1dcd0*/  IMAD.HI R20, R20, 0x66666667, RZ ;  /* 0x6666666714147827 */ /* 0x000fc800078e02ff */
[----:B------:R-:W-:Y:S01]  /*1dce0*/  IMAD.IADD R8, R10, 0x1, R8 ;  /* 0x000000010a087824 */ /* 0x000fe200078e0208 */
[----:B------:R-:W-:-:S04]  /*1dcf0*/  SHF.R.U32.HI R2, RZ, 0x1f, R20 ;  /* 0x0000001fff027819 */ /* 0x000fc80000011614 */
[----:B------:R-:W-:Y:S02]  /*1dd00*/  LEA.HI.SX32 R20, R20, R2, 0x1a ;  /* 0x0000000214147211 */ /* 0x000fe400078fd2ff */
[----:B------:R-:W0:Y:S02]  /*1dd10*/  LDC.64 R2, c[0x0][0x9e0] ;  /* 0x00027800ff027b82 */ /* 0x000e240000000a00 */
[----:B0-----:R-:W-:Y:S01]  /*1dd20*/  ISETP.GE.AND P3, PT, R3, 0x1, PT ;  /* 0x000000010300780c */ /* 0x001fe20003f66270 */
[----:B------:R-:W-:-:S12]  /*1dd30*/  IMAD.IADD R2, R8, 0x1, R2 ;  /* 0x0000000108027824 */ /* 0x000fd800078e0202 */
[----:B------:R-:W-:Y:S05]  /*1dd40*/  @!P3 BRA `(.L_x_1582) ;  /* 0x000000000048b947 */ /* 0x000fea0003800000 */
        /* <DEDUP_REMOVED lines=11> */
.L_x_1584:
[----:B------:R-:W-:-:S13]  /*1de00*/  ISETP.NE.AND P0, PT, R3, 0x1, PT ;  /* 0x000000010300780c */ /* 0x000fda0003f05270 */
[----:B------:R-:W0:Y:S02]  /*1de10*/  @P0 LDC.64 R4, c[0x0][0x9e8] ;  /* 0x00027a00ff040b82 */ /* 0x000e240000000a00 */
[----:B0-----:R-:W-:-:S05]  /*1de20*/  @P0 IMAD.HI.U32 R4, R9, R4, RZ ;  /* 0x0000000409040227 */ /* 0x001fca00078e00ff */
[----:B------:R-:W-:-:S07]  /*1de30*/  @P0 SHF.R.U32.HI R9, RZ, R5, R4 ;  /* 0x00000005ff090219 */ /* 0x000fce0000011604 */
.L_x_1585:
[----:B------:R-:W-:Y:S05]  /*1de40*/  BSYNC B0 ;  /* 0x0000000000007941 */ /* 0x000fea0003800000 */
.L_x_1583:
[----:B------:R-:W-:-:S05]  /*1de50*/  IMAD R9, R9, R3, R3 ;  /* 0x0000000309097224 */ /* 0x000fca00078e0203 */
[----:B------:R-:W-:-:S07]  /*1de60*/  VIMNMX R2, R2, R9, PT ;  /* 0x0000000902027248 */ /* 0x000fce0003fe0100 */
.L_x_1582:
        /* <DEDUP_REMOVED lines=20> */
.L_x_1588:
[----:B------:R-:W-:-:S13]  /*1dfb0*/  ISETP.NE.AND P0, PT, R3, 0x1, PT ;  /* 0x000000010300780c */ /* 0x000fda0003f05270 */
[----:B------:R-:W0:Y:S02]  /*1dfc0*/  @P0 LDC.64 R4, c[0x0][0x9e8] ;  /* 0x00027a00ff040b82 */ /* 0x000e240000000a00 */
[----:B0-----:R-:W-:-:S05]  /*1dfd0*/  @P0 IMAD.HI.U32 R4, R9, R4, RZ ;  /* 0x0000000409040227 */ /* 0x001fca00078e00ff */
[----:B------:R-:W-:-:S07]  /*1dfe0*/  @P0 SHF.R.U32.HI R9, RZ, R5, R4 ;  /* 0x00000005ff090219 */ /* 0x000fce0000011604 */
.L_x_1589:
[----:B------:R-:W-:Y:S05]  /*1dff0*/  BSYNC B0 ;  /* 0x0000000000007941 */ /* 0x000fea0003800000 */
.L_x_1587:
[----:B------:R-:W-:-:S05]  /*1e000*/  IMAD R3, R9, R3, RZ ;  /* 0x0000000309037224 */ /* 0x000fca00078e02ff */
[----:B------:R-:W-:-:S07]  /*1e010*/  VIMNMX R8, R8, R3, !PT ;  /* 0x0000000308087248 */ /* 0x000fce0007fe0100 */
.L_x_1586:
[----:B------:R-:W-:Y:S01]  /*1e020*/  VIADD R2, R2, 0x9f ;  /* 0x0000009f02027836 */ /* 0x000fe20000000000 */
[----:B------:R-:W-:Y:S01]  /*1e030*/  BSSY B0, `(.L_x_1590) ;  /* 0x00000ea000007945 */ /* 0x000fe20003800000 */
[----:B------:R-:W-:-:S04]  /*1e040*/  IMAD.HI R8, R8, 0x66666667, RZ ;  /* 0x6666666708087827 */ /* 0x000fc800078e02ff */
[----:B------:R-:W-:-:S05]  /*1e050*/  IMAD.HI R2, R2, 0x66666667, RZ ;  /* 0x6666666702027827 */ /* 0x000fca00078e02ff */
[----:B------:R-:W-:-:S04]  /*1e060*/  SHF.R.U32.HI R4, RZ, 0x1f, R2 ;  /* 0x0000001fff047819 */ /* 0x000fc80000011602 */
[----:B------:R-:W-:Y:S02]  /*1e070*/  LEA.HI.SX32 R4, R2, R4, 0x1a ;  /* 0x0000000402047211 */ /* 0x000fe400078fd2ff */
[----:B------:R-:W-:-:S04]  /*1e080*/  SHF.R.U32.HI R2, RZ, 0x1f, R8 ;  /* 0x0000001fff027819 */ /* 0x000fc80000011608 */
[----:B------:R-:W-:-:S04]  /*1e090*/  LEA.HI.SX32 R2, R8, R2, 0x1a ;  /* 0x0000000208027211 */ /* 0x000fc800078fd2ff */
        /* <DEDUP_REMOVED lines=13> */
[----:B------:R-:W-:Y:S02]  /*1e170*/  @P0 LEA.HI.SX32 R3, R2, R5, 0x1a ;  /* 0x0000000502030211 */ /* 0x000fe400078fd2ff */
[----:B------:R-:W-:Y:S02]  /*1e180*/  PLOP3.LUT P0, PT, PT, PT, PT, 0x80, 0x0 ;  /* 0x000000000000781c */ /* 0x000fe40003f0f070 */
[----:B------:R-:W-:-:S13]  /*1e190*/  ISETP.GT.AND P2, PT, R3, R4, PT ;  /* 0x000000040300720c */ /* 0x000fda0003f44270 */
[----:B------:R-:W-:Y:S05]  /*1e1a0*/  @!P2 BRA `(.L_x_1591) ;  /* 0x0000000c0048a947 */ /* 0x000fea0003800000 */
[----:B------:R-:W-:Y:S01]  /*1e1b0*/  UMOV UR4, 0xffffffff ;  /* 0xffffffff00047882 */ /* 0x000fe20000000000 */
[----:B------:R-:W-:Y:S02]  /*1e1c0*/  SEL R2, R27, RZ, !P1 ;  /* 0x000000ff1b027207 */ /* 0x000fe40004800000 */
[----:B------:R-:W-:Y:S05]  /*1e1d0*/  BRA.DIV UR4, `(.L_x_1592) ;  /* 0x0000006e04947947 */ /* 0x000fea000b800000 */
[----:B------:R-:W0:Y:S02]  /*1e1e0*/  S2R R5, SR_TID.X ;  /* 0x0000000000057919 */ /* 0x000e240000002100 */
[----:B0-----:R-:W-:-:S04]  /*1e1f0*/  SHF.R.U32.HI R5, RZ, 0x5, R5 ;  /* 0x00000005ff057819 */ /* 0x001fc80000011605 */
[----:B------:R-:W-:-:S05]  /*1e200*/  LOP3.LUT R5, R5, 0x3, RZ, 0xc0, !PT ;  /* 0x0000000305057812 */ /* 0x000fca00078ec0ff */
[----:B------:R0:W1:Y:S02]  /*1e210*/  SHFL.IDX PT, R14, R5, RZ, 0x1f ;  /* 0x00001fff050e7589 */ /* 0x00006400000e0000 */
.L_x_1752:
[----:B-1----:R-:W-:Y:S02]  /*1e220*/  ISETP.NE.AND P0, PT, R14, RZ, PT ;  /* 0x000000ff0e00720c */ /* 0x002fe40003f05270 */
[----:B------:R-:W-:-:S11]  /*1e230*/  PLOP3.LUT P6, PT, PT, PT, PT, 0x8, 0x0 ;  /* 0x000000000000781c */ /* 0x000fd60003fce170 */
[----:B------:R-:W-:Y:S05]  /*1e240*/  @P0 BRA `(.L_x_1593) ;  /* 0x00000000000c0947 */ /* 0x000fea0003800000 */
[----:B------:R-:W-:-:S03]  /*1e250*/  UMOV UR4, 0xffffffff ;  /* 0xffffffff00047882 */ /* 0x000fc60000000000 */
[----:B------:R-:W-:Y:S05]  /*1e260*/  BRA.DIV UR4, `(.L_x_1594) ;  /* 0x0000006e04a47947 */ /* 0x000fea000b800000 */
[----:B------:R-:W-:-:S13]  /*1e270*/  ELECT P6, URZ, PT ;  /* 0x00000000003f782f */ /* 0x000fda00038c0000 */
.L_x_1593:
[----:B0-----:R-:W2:Y:S01]  /*1e280*/  LDL R5, [R1+0x60] ;  /* 0x0000600001057983 */ /* 0x001ea20000100800 */
[----:B------:R-:W-:Y:S01]  /*1e290*/  BSSY B1, `(.L_x_1595) ;  /* 0x0000008000017945 */ /* 0x000fe20003800000 */
[----:B--2---:R-:W-:-:S05]  /*1e2a0*/  VIADD R5, R5, 0x1 ;  /* 0x0000000105057836 */ /* 0x004fca0000000000 */
[----:B------:R-:W-:-:S04]  /*1e2b0*/  LEA.HI R6, R5, R5, RZ, 0x1 ;  /* 0x0000000505067211 */ /* 0x000fc800078f08ff */
[----:B------:R-:W-:-:S05]  /*1e2c0*/  LOP3.LUT R6, R6, 0xfffffffe, RZ, 0xc0, !PT ;  /* 0xfffffffe06067812 */ /* 0x000fca00078ec0ff */
[----:B------:R-:W-:-:S05]  /*1e2d0*/  IMAD.IADD R5, R5, 0x1, -R6 ;  /* 0x0000000105057824 */ /* 0x000fca00078e0a06 */
[----:B------:R-:W-:-:S04]  /*1e2e0*/  SHF.L.U32 R5, R5, 0x1f, RZ ;  /* 0x0000001f05057819 */ /* 0x000fc800000006ff */
[----:B------:R-:W0:Y:S02]  /*1e2f0*/  SYNCS.PHASECHK.TRANS64.TRYWAIT P0, [R17+URZ+0x13220], R5 ;  /* 0x01322005110075a7 */ /* 0x000e24000800017f */
[----:B0-----:R-:W-:Y:S05]  /*1e300*/  @!P0 BRA `(.L_x_1596) ;  /* 0x0000006c009c8947 */ /* 0x001fea0003800000 */
.L_x_1755:
[----:B------:R-:W-:Y:S05]  /*1e310*/  BSYNC B1 ;  /* 0x0000000000017941 */ /* 0x000fea0003800000 */
.L_x_1595:
        /* <DEDUP_REMOVED lines=12> */
.L_x_1756:
[----:B------:R-:W-:Y:S05]  /*1e3e0*/  BSYNC B2 ;  /* 0x0000000000027941 */ /* 0x000fea0003800000 */
.L_x_1599:
        /* <DEDUP_REMOVED lines=9> */
.L_x_1602:
[----:B------:R-:W-:Y:S05]  /*1e480*/  BSYNC B2 ;  /* 0x0000000000027941 */ /* 0x000fea0003800000 */
.L_x_1601:
[----:B------:R-:W2:Y:S01]  /*1e490*/  LDL R7, [R1+0x8] ;  /* 0x0000080001077983 */ /* 0x000ea20000100800 */
[----:B------:R-:W-:Y:S01]  /*1e4a0*/  IMAD.MOV.U32 R12, RZ, RZ, RZ ;  /* 0x000000ffff0c7224 */ /* 0x000fe200078e00ff */
[----:B------:R-:W-:Y:S01]  /*1e4b0*/  UIADD3 UR4, UP0, UR38, 0x570, URZ ;  /* 0x0000057026047890 */ /* 0x000fe2000ff1e03f */
[----:B------:R-:W-:Y:S01]  /*1e4c0*/  IMAD R8, R3, 0xa0, R0 ;  /* 0x000000a003087824 */ /* 0x000fe200078e0200 */
[----:B------:R-:W-:Y:S01]  /*1e4d0*/  PLOP3.LUT P0, PT, PT, PT, PT, 0x80, 0x0 ;  /* 0x000000000000781c */ /* 0x000fe20003f0f070 */
[----:B------:R-:W-:Y:S01]  /*1e4e0*/  VIADD R9, R5, 0x13290 ;  /* 0x0001329005097836 */ /* 0x000fe20000000000 */
[----:B------:R-:W-:Y:S01]  /*1e4f0*/  R2UR UR10, R12 ;  /* 0x000000000c0a72ca */ /* 0x000fe200000e0000 */
[----:B------:R-:W-:Y:S01]  /*1e500*/  VIADD R8, R8, 0xffffff60 ;  /* 0xffffff6008087836 */ /* 0x000fe20000000000 */
[----:B------:R-:W-:Y:S01]  /*1e510*/  UIADD3.X UR5, URZ, UR39, URZ, UP0, !UPT ;  /* 0x000000273f057290 */ /* 0x000fe200087fe43f */
[----:B------:R-:W-:Y:S01]  /*1e520*/  UMOV UR6, 0x0 ;  /* 0x0000000000067882 */ /* 0x000fe20000000000 */
[----:B------:R-:W-:Y:S01]  /*1e530*/  UMOV UR7, 0x12f00000 ;  /* 0x12f0000000077882 */ /* 0x000fe20000000000 */
[----:B--2---:R-:W-:-:S04]  /*1e540*/  IMAD R7, R7, 0x2800, R17 ;  /* 0x0000280007077824 */ /* 0x004fc800078e0211 */
[----:B------:R-:W-:-:S07]  /*1e550*/  VIADD R11, R7, 0xe000 ;  /* 0x0000e000070b7836 */ /* 0x000fce0000000000 */
.L_x_1603:
        /* <DEDUP_REMOVED lines=13> */
.L_x_1757:
[----:B------:R-:W-:Y:S05]  /*1e630*/  BSYNC B2 ;  /* 0x0000000000027941 */ /* 0x000fea0003800000 */
.L_x_1604:
[----:B------:R-:W-:Y:S01]  /*1e640*/  BSSY B2, `(.L_x_1606) ;  /* 0x000000b000027945 */ /* 0x000fe20003800000 */
[----:B------:R-:W-:Y:S02]  /*1e650*/  IMAD.MOV.U32 R14, RZ, RZ, 0x0 ;  /* 0x00000000ff0e7424 */ /* 0x000fe400078e00ff */
[----:B------:R-:W-:Y:S01]  /*1e660*/  IMAD.MOV.U32 R15, RZ, RZ, 0x12f00000 ;  /* 0x12f00000ff0f7424 */ /* 0x000fe200078e00ff */
[----:B------:R-:W-:Y:S06]  /*1e670*/  @P1 BRA `(.L_x_1607) ;  /* 0x00000000001c1947 */ /* 0x000fec0003800000 */
[----:B------:R-:W2:Y:S01]  /*1e680*/  S2R R9, SR_TID.X ;  /* 0x0000000000097919 */ /* 0x000ea20000002100 */
[----:B01----:R-:W-:-:S04]  /*1e690*/  IMAD.MOV.U32 R6, RZ, RZ, 0x2800 ;  /* 0x00002800ff067424 */ /* 0x003fc800078e00ff */
[----:B------:R3:W-:Y:S01]  /*1e6a0*/  SYNCS.ARRIVE.TRANS64 RZ, [R5+URZ+0x132b0], R6 ;  /* 0x0132b00605ff79a7 */ /* 0x0007e2000800003f */
[----:B--2---:R-:W-:-:S04]  /*1e6b0*/  LOP3.LUT R9, R9, 0x1f, RZ, 0xc0, !PT ;  /* 0x0000001f09097812 */ /* 0x004fc800078ec0ff */
[----:B------:R-:W-:-:S13]  /*1e6c0*/  ISETP.NE.AND P0, PT, R9, RZ, PT ;  /* 0x000000ff0900720c */ /* 0x000fda0003f05270 */
[----:B---3--:R-:W-:Y:S05]  /*1e6d0*/  @!P0 BRA `(.L_x_1607) ;  /* 0x0000000000048947 */ /* 0x008fea0003800000 */
[----:B------:R-:W-:Y:S01]  /*1e6e0*/  BPT.TRAP 0x1 ;  /* 0x000000040000795c */ /* 0x000fe20000300000 */
.L_x_1607:
[----:B------:R-:W-:Y:S05]  /*1e6f0*/  BSYNC B2 ;  /* 0x0000000000027941 */ /* 0x000fea0003800000 */
.L_x_1606:
        /* <DEDUP_REMOVED lines=8> */
.L_x_1608:
        /* <DEDUP_REMOVED lines=10> */
.L_x_1598:
[----:B------:R-:W-:Y:S05]  /*1e820*/  BSYNC B1 ;  /* 0x0000000000017941 */ /* 0x000fea0003800000 */
.L_x_1597:
        /* <DEDUP_REMOVED lines=13> */
.L_x_1621:
        /* <DEDUP_REMOVED lines=8> */
[----:B------:R-:W-:Y:S01]  /*1e980*/  ISETP.NE.AND P2, PT, R7, RZ, PT ;  /* 0x000000ff0700720c */ /* 0x000fe20003f45270 */
[----:B--2---:R-:W-:Y:S01]  /*1e990*/  IMAD R5, R5, 0x8, R17 ;  /* 0x0000000805057824 */ /* 0x004fe200078e0211 */
[----:B---3--:R-:W-:-:S04]  /*1e9a0*/  SHF.L.U32 R6, R6, 0x1f, RZ ;  /* 0x0000001f06067819 */ /* 0x008fc800000006ff */
[----:B------:R-:W0:Y:S02]  /*1e9b0*/  SYNCS.PHASECHK.TRANS64.TRYWAIT P1, [R5+URZ+0x132a0], R6 ;  /* 0x0132a006050075a7 */ /* 0x000e24000802017f */
[----:B0-----:R-:W-:Y:S05]  /*1e9c0*/  @!P1 BRA `(.L_x_1612) ;  /* 0x0000006800289947 */ /* 0x001fea0003800000 */
.L_x_1758:
[----:B------:R-:W-:Y:S05]  /*1e9d0*/  BSYNC B2 ;  /* 0x0000000000027941 */ /* 0x000fea0003800000 */
.L_x_1611:
        /* <DEDUP_REMOVED lines=9> */
.L_x_1614:
[----:B------:R-:W-:Y:S05]  /*1ea70*/  BSYNC B2 ;  /* 0x0000000000027941 */ /* 0x000fea0003800000 */
.L_x_1613:
        /* <DEDUP_REMOVED lines=12> */
.L_x_1615:
        /* <DEDUP_REMOVED lines=13> */
.L_x_1759:
[----:B------:R-:W-:Y:S05]  /*1ec10*/  BSYNC B2 ;  /* 0x0000000000027941 */ /* 0x000fea0003800000 */
.L_x_1616:
        /* <DEDUP_REMOVED lines=11> */
.L_x_1619:
[----:B------:R-:W-:Y:S05]  /*1ecd0*/  BSYNC B2 ;  /* 0x0000000000027941 */ /* 0x000fea0003800000 */
.L_x_1618:
        /* <DEDUP_REMOVED lines=8> */
.L_x_1620:
        /* <DEDUP_REMOVED lines=10> */
.L_x_1610:
[----:B------:R-:W-:Y:S05]  /*1ee00*/  BSYNC B1 ;  /* 0x0000000000017941 */ /* 0x000fea0003800000 */
.L_x_1609:
[----:B------:R-:W2:Y:S04]  /*1ee10*/  LDL.LU R6, [R1+0x8] ;  /* 0x0000080001067983 */ /* 0x000ea80000300800 */
[----:B0-----:R-:W3:Y:S01]  /*1ee20*/  LDL.LU R9, [R1+0x14] ;  /* 0x0000140001097983 */ /* 0x001ee20000300800 */
[C---:B------:R-:W-:Y:S01]  /*1ee30*/  ISETP.GT.AND P2, PT, R3.reuse, R4, PT ;  /* 0x000000040300720c */ /* 0x040fe20003f44270 */
[----:B------:R-:W-:Y:S02]  /*1ee40*/  VIADD R3, R3, 0xffffffff ;  /* 0xffffffff03037836 */ /* 0x000fe40000000000 */
[----:B--2---:R-:W-:-:S05]  /*1ee50*/  VIADD R5, R6, 0x1 ;  /* 0x0000000106057836 */ /* 0x004fca0000000000 */
[----:B------:R-:W-:-:S04]  /*1ee60*/  ISETP.NE.AND P1, PT, R5, 0x2, PT ;  /* 0x000000020500780c */ /* 0x000fc80003f25270 */
[----:B------:R-:W-:Y:S02]  /*1ee70*/  SEL R6, RZ, 0x1, P1 ;  /* 0x00000001ff067807 */ /* 0x000fe40000800000 */
[----:B------:R-:W-:Y:S02]  /*1ee80*/  SEL R5, R5, RZ, P1 ;  /* 0x000000ff05057207 */ /* 0x000fe40000800000 */
[----:B---3--:R-:W-:-:S05]  /*1ee90*/  LOP3.LUT R9, R9, R6, RZ, 0x3c, !PT ;  /* 0x0000000609097212 */ /* 0x008fca00078e3cff */
[----:B------:R1:W-:Y:S04]  /*1eea0*/  STL [R1+0x14], R9 ;  /* 0x0000140901007387 */ /* 0x0003e80000100800 */
[----:B------:R1:W-:Y:S01]  /*1eeb0*/  STL [R1+0x8], R5 ;  /* 0x0000080501007387 */ /* 0x0003e20000100800 */
[----:B------:R-:W-:Y:S05]  /*1eec0*/  @P2 BRA `(.L_x_1621) ;  /* 0xfffffff8008c2947 */ /* 0x000fea000383ffff */
.L_x_1591:
[----:B------:R-:W-:Y:S05]  /*1eed0*/  BSYNC B0 ;  /* 0x0000000000007941 */ /* 0x000fea0003800000 */
.L_x_1590:
[----:B------:R-:W2:Y:S01]  /*1eee0*/  LDC R0, c[0x0][0x448] ;  /* 0x00011200ff007b82 */ /* 0x000ea20000000800 */
[----:B------:R-:W-:Y:S01]  /*1eef0*/  VIADD R2, R25, 0xbf ;  /* 0x000000bf19027836 */ /* 0x000fe20000000000 */
[----:B------:R-:W-:Y:S06]  /*1ef00*/  @!P0 WARPSYNC.ALL ;  /* 0x0000000000008948 */ /* 0x000fec0003800000 */
[----:B------:R-:W-:Y:S01]  /*1ef10*/  @!P0 BAR.SYNC.DEFER_BLOCKING 0xc, 0x200 ;  /* 0x0308000000008b1d */ /* 0x000fe20000010000 */
[----:B--2---:R-:W-:-:S13]  /*1ef20*/  ISETP.NE.AND P1, PT, R0, 0x1, PT ;  /* 0x000000010000780c */ /* 0x004fda0003f25270 */
[----:B------:R-:W2:Y:S08]  /*1ef30*/  @P1 LDC R3, c[0x0][0x44c] ;  /* 0x00011300ff031b82 */ /* 0x000eb00000000800 */
[----:B------:R-:W3:Y:S01]  /*1ef40*/  @P1 LDC R0, c[0x0][0x450] ;  /* 0x00011400ff001b82 */ /* 0x000ee20000000800 */
[----:B--2---:R-:W-:-:S05]  /*1ef50*/  @P1 IMAD.HI.U32 R3, R2, R3, RZ ;  /* 0x0000000302031227 */ /* 0x004fca00078e00ff */
[----:B---3--:R-:W-:-:S05]  /*1ef60*/  @P1 SHF.R.U32.HI R2, RZ, R0, R3 ;  /* 0x00000000ff021219 */ /* 0x008fca0000011603 */
[----:B------:R-:W-:Y:S02]  /*1ef70*/  IMAD.IADD R10, R10, 0x1, R2 ;  /* 0x000000010a0a7824 */ /* 0x000fe400078e0202 */
[----:B------:R-:W2:Y:S02]  /*1ef80*/  LDC.64 R2, c[0x0][0x9e0] ;  /* 0x00027800ff027b82 */ /* 0x000ea40000000a00 */
[----:B--2---:R-:W-:Y:S01]  /*1ef90*/  ISETP.GE.AND P2, PT, R3, 0x1, PT ;  /* 0x000000010300780c */ /* 0x004fe20003f46270 */
        /* <DEDUP_REMOVED lines=8> */
[----:B01----:R-:W0:Y:S02]  /*1f020*/  @P0 LDC.64 R4, c[0x0][0x9e8] ;  /* 0x00027a00ff040b82 */ /* 0x003e240000000a00 */
[----:B0-----:R-:W-:-:S05]  /*1f030*/  @P0 IMAD.HI.U32 R4, R0, R4, RZ ;  /* 0x0000000400040227 */ /* 0x001fca00078e00ff */
[----:B------:R-:W-:-:S04]  /*1f040*/  @P0 SHF.R.U32.HI R0, RZ, R5, R4 ;  /* 0x00000005ff000219 */ /* 0x000fc80000011604 */
[----:B------:R-:W-:Y:S01]  /*1f050*/  LOP3.LUT R0, RZ, R0, RZ, 0x33, !PT ;  /* 0x00000000ff007212 */ /* 0x000fe200078e33ff */
[----:B------:R-:W-:Y:S06]  /*1f060*/  BRA `(.L_x_1625) ;  /* 0x0000000000107947 */ /* 0x000fec0003800000 */
.L_x_1624:
[----:B------:R-:W-:-:S13]  /*1f070*/  ISETP.NE.AND P0, PT, R3, 0x1, PT ;  /* 0x000000010300780c */ /* 0x000fda0003f05270 */
[----:B01----:R-:W0:Y:S02]  /*1f080*/  @P0 LDC.64 R4, c[0x0][0x9e8] ;  /* 0x00027a00ff040b82 */ /* 0x003e240000000a00 */
[----:B0-----:R-:W-:-:S05]  /*1f090*/  @P0 IMAD.HI.U32 R4, R0, R4, RZ ;  /* 0x0000000400040227 */ /* 0x001fca00078e00ff */
[----:B------:R-:W-:-:S07]  /*1f0a0*/  @P0 SHF.R.U32.HI R0, RZ, R5, R4 ;  /* 0x00000005ff000219 */ /* 0x000fce0000011604 */
.L_x_1625:
[----:B------:R-:W-:Y:S05]  /*1f0b0*/  BSYNC B0 ;  /* 0x0000000000007941 */ /* 0x000fea0003800000 */
.L_x_1623:
[----:B------:R-:W-:-:S05]  /*1f0c0*/  IMAD R0, R0, R3, R3 ;  /* 0x0000000300007224 */ /* 0x000fca00078e0203 */
[----:B------:R-:W-:-:S07]  /*1f0d0*/  VIMNMX R2, R2, R0, PT ;  /* 0x0000000002027248 */ /* 0x000fce0003fe0100 */
.L_x_1622:
[----:B------:R-:W-:Y:S01]  /*1f0e0*/  VIADD R0, R2, 0x9f ;  /* 0x0000009f02007836 */ /* 0x000fe20000000000 */
[----:B------:R-:W-:Y:S01]  /*1f0f0*/  ULDC UR4, c[0x0][0x9dc] ;  /* 0x0002770000047ab9 */ /* 0x000fe20000000800 */
[----:B------:R-:W-:Y:S02]  /*1f100*/  IMAD.MOV.U32 R4, RZ, RZ, R25 ;  /* 0x000000ffff047224 */ /* 0x000fe400078e0019 */
[----:B------:R-:W-:-:S05]  /*1f110*/  IMAD.HI R0, R0, 0x66666667, RZ ;  /* 0x6666666700007827 */ /* 0x000fca00078e02ff */
[----:B------:R-:W-:-:S04]  /*1f120*/  SHF.R.U32.HI R2, RZ, 0x1f, R0 ;  /* 0x0000001fff027819 */ /* 0x000fc80000011600 */
[----:B------:R-:W-:Y:S02]  /*1f130*/  LEA.HI.SX32 R2, R0, R2, 0x1a ;  /* 0x0000000200027211 */ /* 0x000fe400078fd2ff */
[----:B------:R-:W2:Y:S02]  /*1f140*/  @P1 LDC R0, c[0x0][0x450] ;  /* 0x00011400ff001b82 */ /* 0x000ea40000000800 */
[----:B------:R-:W-:-:S05]  /*1f150*/  VIMNMX R22, R20, R2, PT ;  /* 0x0000000214167248 */ /* 0x000fca0003fe0100 */
[----:B------:R3:W-:Y:S01]  /*1f160*/  STL [R1+0x54], R22 ;  /* 0x0000541601007387 */ /* 0x0007e20000100800 */
[----:B------:R-:W4:Y:S02]  /*1f170*/  @P1 LDC R2, c[0x0][0x44c] ;  /* 0x00011300ff021b82 */ /* 0x000f240000000800 */
[----:B----4-:R-:W-:-:S05]  /*1f180*/  @P1 IMAD.HI.U32 R2, R25, R2, RZ ;  /* 0x0000000219021227 */ /* 0x010fca00078e00ff */
[----:B--2---:R-:W-:-:S05]  /*1f190*/  @P1 SHF.R.U32.HI R4, RZ, R0, R2 ;  /* 0x00000000ff041219 */ /* 0x004fca0000011602 */
[----:B------:R-:W-:-:S04]  /*1f1a0*/  IMAD.IADD R2, R19, 0x1, R4 ;  /* 0x0000000113027824 */ /* 0x000fc800078e0204 */
[----:B------:R-:W-:Y:S01]  /*1f1b0*/  VIADD R0, R2, -UR4 ;  /* 0x8000000402007c36 */ /* 0x000fe20008000000 */
[----:B---3--:R-:W-:Y:S06]  /*1f1c0*/  @!P2 BRA `(.L_x_1626) ;  /* 0x000000000044a947 */ /* 0x008fec0003800000 */
[----:B------:R-:W-:Y:S01]  /*1f1d0*/  ISETP.GT.AND P0, PT, R2, -0x1, PT ;  /* 0xffffffff0200780c */ /* 0x000fe20003f04270 */
[----:B------:R-:W-:-:S12]  /*1f1e0*/  BSSY B0, `(.L_x_1627) ;  /* 0x000000d000007945 */ /* 0x000fd80003800000 */
[----:B------:R-:W-:Y:S05]  /*1f1f0*/  @P0 BRA `(.L_x_1628) ;  /* 0x00000000001c0947 */ /* 0x000fea0003800000 */
[----:B------:R-:W-:Y:S02]  /*1f200*/  ISETP.NE.AND P0, PT, R3, 0x1, PT ;  /* 0x000000010300780c */ /* 0x000fe40003f05270 */
[----:B------:R-:W-:-:S11]  /*1f210*/  LOP3.LUT R2, RZ, R2, RZ, 0x33, !PT ;  /* 0x00000002ff027212 */ /* 0x000fd600078e33ff */
[----:B01----:R-:W0:Y:S02]  /*1f220*/  @P0 LDC.64 R4, c[0x0][0x9e8] ;  /* 0x00027a00ff040b82 */ /* 0x003e240000000a00 */
[----:B0-----:R-:W-:-:S05]  /*1f230*/  @P0 IMAD.HI.U32 R4, R2, R4, RZ ;  /* 0x0000000402040227 */ /* 0x001fca00078e00ff */
[----:B------:R-:W-:-:S04]  /*1f240*/  @P0 SHF.R.U32.HI R2, RZ, R5, R4 ;  /* 0x00000005ff020219 */ /* 0x000fc80000011604 */
[----:B------:R-:W-:Y:S01]  /*1f250*/  LOP3.LUT R2, RZ, R2, RZ, 0x33, !PT ;  /* 0x00000002ff027212 */ /* 0x000fe200078e33ff */
[----:B------:R-:W-:Y:S06]  /*1f260*/  BRA `(.L_x_1629) ;  /* 0x0000000000107947 */ /* 0x000fec0003800000 */
.L_x_1628:
[----:B------:R-:W-:-:S13]  /*1f270*/  ISETP.NE.AND P0, PT, R3, 0x1, PT ;  /* 0x000000010300780c */ /* 0x000fda0003f05270 */
[----:B01----:R-:W0:Y:S02]  /*1f280*/  @P0 LDC.64 R4, c[0x0][0x9e8] ;  /* 0x00027a00ff040b82 */ /* 0x003e240000000a00 */
[----:B0-----:R-:W-:-:S05]  /*1f290*/  @P0 IMAD.HI.U32 R4, R2, R4, RZ ;  /* 0x0000000402040227 */ /* 0x001fca00078e00ff */
[----:B------:R-:W-:-:S07]  /*1f2a0*/  @P0 SHF.R.U32.HI R2, RZ, R5, R4 ;  /* 0x00000005ff020219 */ /* 0x000fce0000011604 */
.L_x_1629:
[----:B------:R-:W-:Y:S05]  /*1f2b0*/  BSYNC B0 ;  /* 0x0000000000007941 */ /* 0x000fea0003800000 */
.L_x_1627:
[----:B------:R-:W-:-:S05]  /*1f2c0*/  IMAD R2, R2, R3, RZ ;  /* 0x0000000302027224 */ /* 0x000fca00078e02ff */
[----:B------:R-:W-:-:S07]  /*1f2d0*/  VIMNMX R0, R0, R2, !PT ;  /* 0x0000000200007248 */ /* 0x000fce0007fe0100 */
.L_x_1626:
[----:B------:R-:W-:-:S05]  /*1f2e0*/  IMAD.HI R0, R0, 0x66666667, RZ ;  /* 0x6666666700007827 */ /* 0x000fca00078e02ff */
[----:B------:R-:W-:-:S04]  /*1f2f0*/  SHF.R.U32.HI R2, RZ, 0x1f, R0 ;  /* 0x0000001fff027819 */ /* 0x000fc80000011600 */
[----:B------:R-:W-:-:S04]  /*1f300*/  LEA.HI.SX32 R2, R0, R2, 0x1a ;  /* 0x0000000200027211 */ /* 0x000fc800078fd2ff */
[----:B------:R-:W-:-:S04]  /*1f310*/  VIMNMX R3, RZ, R2, !PT ;  /* 0x00000002ff037248 */ /* 0x000fc80007fe0100 */
[----:B------:R-:W-:Y:S01]  /*1f320*/  ISETP.GT.AND P0, PT, R22, R3, PT ;  /* 0x000000031600720c */ /* 0x000fe20003f04270 */
[----:B------:R2:W-:-:S12]  /*1f330*/  STL [R1+0x28], R3 ;  /* 0x0000280301007387 */ /* 0x0005d80000100800 */
[----:B--2---:R-:W-:Y:S05]  /*1f340*/  @P0 BRA `(.L_x_1630) ;  /* 0x0000000000440947 */ /* 0x004fea0003800000 */
[----:B------:R-:W2:Y:S02]  /*1f350*/  S2R R3, SR_TID.X ;  /* 0x0000000000037919 */ /* 0x000ea40000002100 */
[----:B--2---:R-:W-:-:S04]  /*1f360*/  LOP3.LUT R3, R3, 0x7f, RZ, 0xc0, !PT ;  /* 0x0000007f03037812 */ /* 0x004fc800078ec0ff */
[----:B------:R-:W-:-:S13]  /*1f370*/  ISETP.NE.AND P0, PT, R3, RZ, PT ;  /* 0x000000ff0300720c */ /* 0x000fda0003f05270 */
[----:B------:R-:W-:Y:S05]  /*1f380*/  @P0 BRA `(.L_x_1631) ;  /* 0x0000004000480947 */ /* 0x000fea0003800000 */
[----:B01----:R-:W0:Y:S01]  /*1f390*/  S2R R5, SR_LANEID ;  /* 0x0000000000057919 */ /* 0x003e220000000000 */
        /* <DEDUP_REMOVED lines=12> */
.L_x_1630:
        /* <DEDUP_REMOVED lines=9> */
[----:B------:R-:W2:Y:S01]  /*1f4f0*/  LDC.64 R2, c[0x4][R2] ;  /* 0x0100000002027b82 */ /* 0x000ea20000000a00 */
[----:B01----:R-:W-:Y:S02]  /*1f500*/  IMAD.U32 R5, RZ, RZ, UR7 ;  /* 0x00000007ff057e24 */ /* 0x003fe4000f8e00ff */
        /* <DEDUP_REMOVED lines=8> */
[----:B--2---:R-:W-:Y:S05]  /*1f590*/  CALL.ABS.NOINC R2 ;  /* 0x0000000002007343 */ /* 0x004fea0003c00000 */
.L_x_1633:
[----:B------:R-:W-:Y:S05]  /*1f5a0*/  BSYNC B6 ;  /* 0x0000000000067941 */ /* 0x000fea0003800000 */
.L_x_1632:
        /* <DEDUP_REMOVED lines=22> */
.L_x_1635:
[----:B------:R-:W-:Y:S05]  /*1f710*/  BSYNC B6 ;  /* 0x0000000000067941 */ /* 0x000fea0003800000 */
.L_x_1634:
        /* <DEDUP_REMOVED lines=20> */
.L_x_1637:
[----:B------:R-:W-:Y:S05]  /*1f860*/  BSYNC B6 ;  /* 0x0000000000067941 */ /* 0x000fea0003800000 */
.L_x_1636:
        /* <DEDUP_REMOVED lines=19> */
.L_x_1639:
[----:B------:R-:W-:Y:S05]  /*1f9a0*/  BSYNC B6 ;  /* 0x0000000000067941 */ /* 0x000fea0003800000 */
.L_x_1638:
[----:B------:R-:W-:Y:S01]  /*1f9b0*/  ULDC.64 UR4, c[0x0][0x9f8] ;  /* 0x00027e0000047ab9 */ /* 0x000fe20000000a00 */
[----:B------:R-:W2:Y:S01]  /*1f9c0*/  LDL R20, [R1+0x20] ;  /* 0x0000200001147983 */ /* 0x000ea20000100800 */
[----:B------:R-:W-:Y:S01]  /*1f9d0*/  ISETP.NE.U32.AND P0, PT, RZ, UR4, PT ;  /* 0x00000004ff007c0c */ /* 0x000fe2000bf05070 */
[----:B------:R-:W-:Y:S01]  /*1f9e0*/  IMAD.MOV.U32 R14, RZ, RZ, R27 ;  /* 0x000000ffff0e7224 */ /* 0x000fe200078e001b */
[----:B------:R-:W3:Y:S01]  /*1f9f0*/  LDC R12, c[0x0][0x430] ;  /* 0x00010c00ff0c7b82 */ /* 0x000ee20000000800 */
[----:B------:R-:W4:Y:S01]  /*1fa00*/  LDL R13, [R1+0x64] ;  /* 0x00006400010d7983 */ /* 0x000f220000100800 */
[----:B------:R-:W-:Y:S01]  /*1fa10*/  ISETP.NE.AND.EX P0, PT, RZ, UR5, PT, P0 ;  /* 0x00000005ff007c0c */ /* 0x000fe2000bf05300 */
[----:B------:R-:W0:-:S12]  /*1fa20*/  S2R R19, SR_TID.X ;  /* 0x0000000000137919 */ /* 0x000e180000002100 */
[----:B------:R-:W1:Y:S01]  /*1fa30*/  @P0 LDC.64 R2, c[0x0][0x9f8] ;  /* 0x00027e00ff020b82 */ /* 0x000e620000000a00 */
[----:B------:R-:W-:Y:S01]  /*1fa40*/  IMAD.MOV.U32 R0, RZ, RZ, 0xa0 ;  /* 0x000000a0ff007424 */ /* 0x000fe200078e00ff */
[----:B---3--:R-:W-:Y:S02]  /*1fa50*/  ISETP.NE.AND P2, PT, R12, 0x1, PT ;  /* 0x000000010c00780c */ /* 0x008fe40003f45270 */
[----:B0-----:R-:W-:Y:S01]  /*1fa60*/  LOP3.LUT R21, R19, 0x7f, RZ, 0xc0, !PT ;  /* 0x0000007f13157812 */ /* 0x001fe200078ec0ff */
[----:B-1----:R-:W-:-:S10]  /*1fa70*/  @P0 IMAD.WIDE R2, R27, 0x4, R2 ;  /* 0x000000041b020825 */ /* 0x002fd400078e0202 */
[----:B------:R-:W0:Y:S01]  /*1fa80*/  @P2 LDC R4, c[0x0][0x434] ;  /* 0x00010d00ff042b82 */ /* 0x000e220000000800 */
[----:B------:R-:W-:Y:S01]  /*1fa90*/  SHF.R.U32.HI R21, RZ, 0x2, R21 ;  /* 0x00000002ff157819 */ /* 0x000fe20000011615 */
[----:B------:R1:W3:Y:S01]  /*1faa0*/  @P0 LDG.E R14, desc[UR44][R2.64] ;  /* 0x0000002c020e0981 */ /* 0x0002e2000c1e1900 */
[----:B------:R-:W-:Y:S02]  /*1fab0*/  IMAD.SHL.U32 R19, R19, 0x20, RZ ;  /* 0x0000002013137824 */ /* 0x000fe400078e00ff */
[----:B------:R-:W-:-:S03]  /*1fac0*/  IMAD R0, R22, R0, -0xa0 ;  /* 0xffffff6016007424 */ /* 0x000fc600078e0200 */
[----:B------:R-:W0:Y:S01]  /*1fad0*/  @P2 LDC R5, c[0x0][0x438] ;  /* 0x00010e00ff052b82 */ /* 0x000e220000000800 */
[----:B------:R-:W-:-:S05]  /*1fae0*/  LOP3.LUT R19, R21, 0x60, R19, 0xf8, !PT ;  /* 0x0000006015137812 */ /* 0x000fca00078ef813 */
[----:B------:R-:W-:Y:S02]  /*1faf0*/  IMAD.IADD R8, R19, 0x1, R0 ;  /* 0x0000000113087824 */ /* 0x000fe400078e0200 */
[----:B------:R-:W0:Y:S03]  /*1fb00*/  S2R R19, SR_TID.X ;  /* 0x0000000000137919 */ /* 0x000e260000002100 */
[----:B------:R-:W-:-:S13]  /*1fb10*/  ISETP.GE.AND P1, PT, R8, R18, PT ;  /* 0x000000120800720c */ /* 0x000fda0003f26270 */
[----:B-1----:R-:W1:Y:S01]  /*1fb20*/  @!P1 LDC.64 R2, c[0x0][0x428] ;  /* 0x00010a00ff029b82 */ /* 0x002e620000000a00 */
[C---:B0-----:R-:W-:Y:S01]  /*1fb30*/  LOP3.LUT R21, R19.reuse, 0x7f, RZ, 0xc0, !PT ;  /* 0x0000007f13157812 */ /* 0x041fe200078ec0ff */
[----:B------:R-:W-:-:S03]  /*1fb40*/  IMAD.SHL.U32 R19, R19, 0x20, RZ ;  /* 0x0000002013137824 */ /* 0x000fc600078e00ff */
[----:B------:R-:W-:-:S04]  /*1fb50*/  SHF.R.U32.HI R21, RZ, 0x2, R21 ;  /* 0x00000002ff157819 */ /* 0x000fc80000011615 */
[----:B------:R-:W-:-:S04]  /*1fb60*/  LOP3.LUT R19, R21, 0x60, R19, 0xf8, !PT ;  /* 0x0000006015137812 */ /* 0x000fc800078ef813 */
[----:B------:R-:W-:-:S05]  /*1fb70*/  LOP3.LUT R19, R19, 0x80, RZ, 0xfc, !PT ;  /* 0x0000008013137812 */ /* 0x000fca00078efcff */
[----:B------:R-:W-:Y:S01]  /*1fb80*/  IMAD.IADD R0, R19, 0x1, R0 ;  /* 0x0000000113007824 */ /* 0x000fe200078e0200 */
[----:B------:R-:W-:Y:S01]  /*1fb90*/  LOP3.LUT R16, R16, 0xfffffffd, RZ, 0xc0, !PT ;  /* 0xfffffffd10107812 */ /* 0x000fe200078ec0ff */
[----:B------:R-:W-:Y:S01]  /*1fba0*/  UMOV UR4, 0xffffffff ;  /* 0xffffffff00047882 */ /* 0x000fe20000000000 */
[----:B--2---:R-:W-:-:S04]  /*1fbb0*/  IMAD.IADD R8, R8, 0x1, R20 ;  /* 0x0000000108087824 */ /* 0x004fc800078e0214 */
[----:B------:R-:W-:-:S04]  /*1fbc0*/  @P2 IMAD.HI.U32 R4, R8, R4, RZ ;  /* 0x0000000408042227 */ /* 0x000fc800078e00ff */
[----:B------:R-:W-:Y:S01]  /*1fbd0*/  IMAD.MOV.U32 R6, RZ, RZ, R8 ;  /* 0x000000ffff067224 */ /* 0x000fe200078e0008 */
[----:B------:R-:W-:Y:S02]  /*1fbe0*/  @P2 SHF.R.U32.HI R6, RZ, R5, R4 ;  /* 0x00000005ff062219 */ /* 0x000fe40000011604 */
[----:B------:R-:W0:Y:S02]  /*1fbf0*/  @!P1 LDC.64 R4, c[0x0][0x418] ;  /* 0x00010600ff049b82 */ /* 0x000e240000000a00 */
[----:B------:R-:W-:Y:S02]  /*1fc00*/  @!P1 SHF.R.S32.HI R7, RZ, 0x1f, R6 ;  /* 0x0000001fff079819 */ /* 0x000fe40000011406 */
[----:B---3--:R-:W-:-:S05]  /*1fc10*/  SHF.R.S32.HI R15, RZ, 0x1f, R14 ;  /* 0x0000001fff0f7819 */ /* 0x008fca000001140e */
[----:B-1----:R-:W-:-:S04]  /*1fc20*/  @!P1 IMAD R9, R15, R2, RZ ;  /* 0x000000020f099224 */ /* 0x002fc800078e02ff */
[C---:B------:R-:W-:Y:S02]  /*1fc30*/  @!P1 IMAD R9, R14.reuse, R3, R9 ;  /* 0x000000030e099224 */ /* 0x040fe400078e0209 */
[----:B------:R-:W-:Y:S02]  /*1fc40*/  @!P1 IMAD.WIDE.U32 R2, R14, R2, R6 ;  /* 0x000000020e029225 */ /* 0x000fe400078e0006 */
[----:B------:R-:W1:Y:S02]  /*1fc50*/  @P2 LDC R7, c[0x0][0x438] ;  /* 0x00010e00ff072b82 */ /* 0x000e640000000800 */
[----:B------:R-:W-:Y:S01]  /*1fc60*/  @!P1 IMAD.IADD R3, R3, 0x1, R9 ;  /* 0x0000000103039824 */ /* 0x000fe200078e0209 */
[----:B0-----:R-:W-:-:S04]  /*1fc70*/  @!P1 LEA R10, P0, R2, R4, 0x2 ;  /* 0x00000004020a9211 */ /* 0x001fc800078010ff */
[----:B------:R-:W-:Y:S02]  /*1fc80*/  @!P1 LEA.HI.X R11, R2, R5, R3, 0x2, P0 ;  /* 0x00000005020b9211 */ /* 0x000fe400000f1403 */
[C---:B------:R-:W-:Y:S01]  /*1fc90*/  ISETP.GE.AND P0, PT, R0.reuse, R18, PT ;  /* 0x000000120000720c */ /* 0x040fe20003f06270 */
[----:B------:R-:W0:Y:S03]  /*1fca0*/  @P2 LDC R5, c[0x0][0x434] ;  /* 0x00010d00ff052b82 */ /* 0x000e260000000800 */
[----:B------:R-:W-:Y:S01]  /*1fcb0*/  ISETP.GT.U32.OR P0, PT, R19, 0x9f, P0 ;  /* 0x0000009f1300780c */ /* 0x000fe20000704470 */
[----:B------:R-:W-:-:S12]  /*1fcc0*/  IMAD.IADD R9, R0, 0x1, R20 ;  /* 0x0000000100097824 */ /* 0x000fd800078e0214 */
[----:B------:R-:W2:Y:S01]  /*1fcd0*/  @!P0 LDC.64 R2, c[0x0][0x428] ;  /* 0x00010a00ff028b82 */ /* 0x000ea20000000a00 */
[----:B------:R-:W-:Y:S02]  /*1fce0*/  IMAD.MOV.U32 R0, RZ, RZ, R9 ;  /* 0x000000ffff007224 */ /* 0x000fe400078e0009 */
[----:B0-----:R-:W-:-:S05]  /*1fcf0*/  @P2 IMAD.HI.U32 R5, R9, R5, RZ ;  /* 0x0000000509052227 */ /* 0x001fca00078e00ff */
[----:B-1----:R-:W-:Y:S01]  /*1fd00*/  @P2 SHF.R.U32.HI R0, RZ, R7, R5 ;  /* 0x00000007ff002219 */ /* 0x002fe20000011605 */
[----:B------:R-:W-:-:S03]  /*1fd10*/  IMAD.MOV R5, RZ, RZ, -R6 ;  /* 0x000000ffff057224 */ /* 0x000fc600078e0a06 */
[----:B------:R-:W-:Y:S01]  /*1fd20*/  @!P0 SHF.R.S32.HI R7, RZ, 0x1f, R0 ;  /* 0x0000001fff078819 */ /* 0x000fe20000011400 */
[----:B------:R-:W-:Y:S02]  /*1fd30*/  IMAD R8, R12, R5, R8 ;  /* 0x000000050c087224 */ /* 0x000fe400078e0208 */
[----:B------:R-:W-:Y:S02]  /*1fd40*/  @!P0 IMAD.MOV.U32 R6, RZ, RZ, R0 ;  /* 0x000000ffff068224 */ /* 0x000fe400078e0000 */
[-C--:B--2---:R-:W-:Y:S02]  /*1fd50*/  @!P0 IMAD R5, R15, R2.reuse, RZ ;  /* 0x000000020f058224 */ /* 0x084fe400078e02ff */
[----:B------:R-:W-:-:S04]  /*1fd60*/  @!P0 IMAD.WIDE.U32 R6, R14, R2, R6 ;  /* 0x000000020e068225 */ /* 0x000fc800078e0006 */
[----:B------:R-:W-:Y:S02]  /*1fd70*/  @!P0 IMAD R5, R14, R3, R5 ;  /* 0x000000030e058224 */ /* 0x000fe400078e0205 */
[----:B------:R-:W0:Y:S01]  /*1fd80*/  @!P0 LDC.64 R2, c[0x0][0x418] ;  /* 0x00010600ff028b82 */ /* 0x000e220000000a00 */
[----:B------:R-:W-:Y:S02]  /*1fd90*/  IMAD.MOV.U32 R4, RZ, RZ, RZ ;  /* 0x000000ffff047224 */ /* 0x000fe400078e00ff */
[----:B------:R-:W-:-:S04]  /*1fda0*/  @!P0 IMAD.IADD R5, R5, 0x1, R7 ;  /* 0x0000000105058824 */ /* 0x000fc800078e0207 */
[----:B------:R1:W5:Y:S04]  /*1fdb0*/  @!P1 LDG.E R4, desc[UR44][R10.64] ;  /* 0x0000002c0a049981 */ /* 0x000368000c1e1900 */
[----:B------:R1:W-:Y:S04]  /*1fdc0*/  STL [R1+0xc], R14 ;  /* 0x00000c0e01007387 */ /* 0x0003e80000100800 */
[----:B------:R1:W-:Y:S01]  /*1fdd0*/  STL [R1+0x24], R15 ;  /* 0x0000240f01007387 */ /* 0x0003e20000100800 */
[----:B0-----:R-:W-:-:S04]  /*1fde0*/  @!P0 LEA R2, P1, R6, R2, 0x2 ;  /* 0x0000000206028211 */ /* 0x001fc800078210ff */
[----:B------:R-:W-:Y:S01]  /*1fdf0*/  @!P0 LEA.HI.X R3, R6, R3, R5, 0x2, P1 ;  /* 0x0000000306038211 */ /* 0x000fe200008f1405 */
[----:B------:R-:W-:Y:S01]  /*1fe00*/  IMAD.MOV.U32 R5, RZ, RZ, RZ ;  /* 0x000000ffff057224 */ /* 0x000fe200078e00ff */
[----:B------:R-:W-:-:S05]  /*1fe10*/  ISETP.GT.U32.AND P1, PT, R19, 0x9f, PT ;  /* 0x0000009f1300780c */ /* 0x000fca0003f24070 */
[----:B------:R1:W5:Y:S01]  /*1fe20*/  @!P0 LDG.E R5, desc[UR44][R2.64] ;  /* 0x0000002c02058981 */ /* 0x000362000c1e1900 */
[----:B----4-:R-:W-:Y:S01]  /*1fe30*/  ISETP.NE.AND P0, PT, R13, 0x3, PT ;  /* 0x000000030d00780c */ /* 0x010fe20003f05270 */
[----:B------:R-:W-:-:S06]  /*1fe40*/  IMAD.MOV R0, RZ, RZ, -R0 ;  /* 0x000000ffff007224 */ /* 0x000fcc00078e0a00 */
[----:B------:R-:W-:-:S04]  /*1fe50*/  @P1 LOP3.LUT R16, R16, 0x2, RZ, 0xfc, !PT ;  /* 0x0000000210101812 */ /* 0x000fc800078efcff */
[----:B------:R-:W-:Y:S01]  /*1fe60*/  LOP3.LUT R16, R16, 0xfffffffb, RZ, 0xc0, !PT ;  /* 0xfffffffb10107812 */ /* 0x000fe200078ec0ff */
[----:B------:R-:W-:-:S03]  /*1fe70*/  IMAD R9, R12, R0, R9 ;  /* 0x000000000c097224 */ /* 0x000fc600078e0209 */
[----:B------:R-:W-:Y:S01]  /*1fe80*/  @P0 LOP3.LUT R16, R16, 0x4, RZ, 0xfc, !PT ;  /* 0x0000000410100812 */ /* 0x000fe200078efcff */
[----:B-1----:R-:W-:Y:S06]  /*1fe90*/  BRA.DIV UR4, `(.L_x_1640) ;  /* 0x00000056041c7947 */ /* 0x002fec000b800000 */
.L_x_1762:
[----:B------:R-:W-:Y:S01]  /*1fea0*/  SHF.R.S32.HI R0, RZ, 0x1f, R26 ;  /* 0x0000001fff007819 */ /* 0x000fe2000001141a */
[----:B------:R-:W-:-:S04]  /*1feb0*/  VIADD R7, R22, 0xffffffff ;  /* 0xffffffff16077836 */ /* 0x000fc80000000000 */
[----:B------:R0:W-:Y:S01]  /*1fec0*/  STL [R1+0x18], R0 ;  /* 0x0000180001007387 */ /* 0x0001e20000100800 */
[----:B------:R-:W-:Y:S05]  /*1fed0*/  @!P0 BRA `(.L_x_1641) ;  /* 0x0000000000048947 */ /* 0x000fea0003800000 */
[----:B------:R-:W-:Y:S01]  /*1fee0*/  BPT.TRAP 0x1 ;  /* 0x000000040000795c */ /* 0x000fe20000300000 */
.L_x_1641:
[----:B------:R-:W2:Y:S04]  /*1fef0*/  LDL R2, [R1] ;  /* 0x0000000001027983 */ /* 0x000ea80000100800 */
[----:B0-----:R-:W3:Y:S01]  /*1ff00*/  LDL R0, [R1+0x10] ;  /* 0x0000100001007983 */ /* 0x001ee20000100800 */
[----:B------:R-:W-:Y:S01]  /*1ff10*/  BSSY B0, `(.L_x_1642) ;  /* 0x0000008000007945 */ /* 0x000fe20003800000 */
[----:B--2---:R-:W-:Y:S01]  /*1ff20*/  IMAD R6, R2, 0x8, R17 ;  /* 0x0000000802067824 */ /* 0x004fe200078e0211 */
[----:B---3--:R-:W-:-:S04]  /*1ff30*/  SHF.L.U32 R0, R0, 0x1f, RZ ;  /* 0x0000001f00007819 */ /* 0x008fc800000006ff */
[----:B------:R0:W1:Y:S01]  /*1ff40*/  SYNCS.PHASECHK.TRANS64.TRYWAIT P0, [R6+URZ+0x13280], R0 ;  /* 0x01328000060075a7 */ /* 0x000062000800017f */
[----:B------:R0:W-:Y:S02]  /*1ff50*/  STL [R1+0x4c], R0 ;  /* 0x00004c0001007387 */ /* 0x0001e40000100800 */
[----:B0-----:R-:W-:-:S05]  /*1ff60*/  SHF.R.S32.HI R0, RZ, 0x1f, R8 ;  /* 0x0000001fff007819 */ /* 0x001fca0000011408 */
[----:B------:R0:W-:Y:S02]  /*1ff70*/  STL [R1+0x40], R0 ;  /* 0x0000400001007387 */ /* 0x0001e40000100800 */
[----:B01----:R-:W-:Y:S05]  /*1ff80*/  @!P0 BRA `(.L_x_1643) ;  /* 0x0000005400108947 */ /* 0x003fea0003800000 */
.L_x_1763:
[----:B------:R-:W-:Y:S05]  /*1ff90*/  BSYNC B0 ;  /* 0x0000000000007941 */ /* 0x000fea0003800000 */
.L_x_1642:
[----:B0-----:R-:W2:Y:S04]  /*1ffa0*/  LDL R0, [R1+0x40] ;  /* 0x0000400001007983 */ /* 0x001ea80000100800 */
[----:B------:R-:W3:Y:S01]  /*1ffb0*/  LDL R10, [R1+0x18] ;  /* 0x00001800010a7983 */ /* 0x000ee20000100800 */
[----:B-----5:R-:W-:Y:S01]  /*1ffc0*/  SHF.R.S32.HI R12, RZ, 0x1f, R4 ;  /* 0x0000001fff0c7819 */ /* 0x020fe20000011404 */
[----:B------:R-:W0:Y:S01]  /*1ffd0*/  LDC R11, c[0x0][0x2f4] ;  /* 0x0000bd00ff0b7b82 */ /* 0x000e220000000800 */
[----:B------:R-:W-:Y:S01]  /*1ffe0*/  ULDC.64 UR4, c[0x0][0x328] ;  /* 0x0000ca0000047ab9 */ /* 0x000fe20000000a00 */
[----:B------:R-:W1:Y:S01]  /*1fff0*/  S2R R15, SR_TID.X ;  /* 0x00000000000f7919 */ /* 0x000e620000002100 */
[----:B------:R-:W-:Y:S01]  /*20000*/  IMAD.WIDE.U32 R2, R8, UR4, RZ ;  /* 0x0000000408027c25 */ /* 0x000fe2000f8e00ff */
[----:B------:R-:W-:Y:S01]  /*20010*/  ULDC.64 UR6, c[0x0][0x338] ;  /* 0x0000ce0000067ab9 */ /* 0x000fe20000000a00 */
[----:B------:R-:W-:Y:S01]  /*20020*/  ULDC.64 UR8, c[0x0][0x330] ;  /* 0x0000cc0000087ab9 */ /* 0x000fe20000000a00 */
[----:B------:R3:W-:Y:S01]  /*20030*/  STL [R1+0x48], R12 ;  /* 0x0000480c01007387 */ /* 0x0007e20000100800 */
[----:B------:R-:W-:Y:S01]  /*20040*/  LOP3.LUT R16, R16, 0xfffffffe, RZ, 0xc0, !PT ;  /* 0xfffffffe10107812 */ /* 0x000fe200078ec0ff */
[----:B------:R-:W-:-:S02]  /*20050*/  ULDC.64 UR10, c[0x0][0x318] ;  /* 0x0000c600000a7ab9 */ /* 0x000fc40000000a00 */
[----:B------:R-:W4:Y:S04]  /*20060*/  LDL R14, [R1+0x30] ;  /* 0x00003000010e7983 */ /* 0x000f280000100800 */
[----:B------:R-:W4:Y:S01]  /*20070*/  LDL R13, [R1] ;  /* 0x00000000010d7983 */ /* 0x000f220000100800 */
[----:B-1----:R-:W-:-:S05]  /*20080*/  IMAD.SHL.U32 R19, R15, 0x10, RZ ;  /* 0x000000100f137824 */ /* 0x002fca00078e00ff */
[----:B------:R-:W-:-:S04]  /*20090*/  LOP3.LUT R19, R19, 0x30, RZ, 0xc0, !PT ;  /* 0x0000003013137812 */ /* 0x000fc800078ec0ff */
[CC--:B0-----:R-:W-:Y:S02]  /*200a0*/  ISETP.GE.AND P1, PT, R19.reuse, R11.reuse, PT ;  /* 0x0000000b1300720c */ /* 0x0c1fe40003f26270 */
[----:B------:R-:W-:-:S11]  /*200b0*/  ISETP.GE.AND P0, PT, R19, R11, PT ;  /* 0x0000000b1300720c */ /* 0x000fd60003f06270 */
[----:B------:R-:W-:Y:S02]  /*200c0*/  @P1 LOP3.LUT R16, R16, 0x1, RZ, 0xfc, !PT ;  /* 0x0000000110101812 */ /* 0x000fe400078efcff */
[----:B------:R-:W-:Y:S02]  /*200d0*/  SHF.R.S32.HI R29, RZ, 0x1f, R5 ;  /* 0x0000001fff1d7819 */ /* 0x000fe40000011405 */
[----:B------:R-:W-:Y:S01]  /*200e0*/  LOP3.LUT R15, R15, 0x7f, RZ, 0xc0, !PT ;  /* 0x0000007f0f0f7812 */ /* 0x000fe200078ec0ff */
[----:B------:R-:W-:-:S03]  /*200f0*/  IMAD R7, R7, -0xa0, R18 ;  /* 0xffffff6007077824 */ /* 0x000fc600078e0212 */
[----:B------:R-:W-:-:S05]  /*20100*/  SHF.R.U32.HI R15, RZ, 0x2, R15 ;  /* 0x00000002ff0f7819 */ /* 0x000fca000001160f */
[----:B------:R-:W-:-:S05]  /*20110*/  IMAD.IADD R7, R7, 0x1, -R15 ;  /* 0x0000000107077824 */ /* 0x000fca00078e0a0f */
[----:B------:R-:W-:Y:S01]  /*20120*/  ISETP.GE.AND P5, PT, R7, 0x1, PT ;  /* 0x000000010700780c */ /* 0x000fe20003fa6270 */
[----:B--2---:R-:W-:-:S04]  /*20130*/  IMAD R0, R0, UR4, RZ ;  /* 0x0000000400007c24 */ /* 0x004fc8000f8e02ff */
[----:B------:R-:W-:-:S04]  /*20140*/  IMAD R0, R8, UR5, R0 ;  /* 0x0000000508007c24 */ /* 0x000fc8000f8e0200 */
[----:B------:R-:W-:Y:S02]  /*20150*/  IMAD.IADD R3, R3, 0x1, R0 ;  /* 0x0000000103037824 */ /* 0x000fe400078e0200 */
[----:B------:R-:W-:Y:S02]  /*20160*/  IMAD R0, R12, UR6, RZ ;  /* 0x000000060c007c24 */ /* 0x000fe4000f8e02ff */
[----:B------:R-:W-:-:S04]  /*20170*/  IMAD.WIDE.U32 R2, R4, UR6, R2 ;  /* 0x0000000604027c25 */ /* 0x000fc8000f8e0002 */
[----:B------:R-:W-:-:S04]  /*20180*/  IMAD R0, R4, UR7, R0 ;  /* 0x0000000704007c24 */ /* 0x000fc8000f8e0200 */
[----:B------:R-:W-:Y:S02]  /*20190*/  IMAD.IADD R3, R3, 0x1, R0 ;  /* 0x0000000103037824 */ /* 0x000fe400078e0200 */
[----:B---3--:R-:W-:Y:S02]  /*201a0*/  IMAD R12, R10, UR8, RZ ;  /* 0x000000080a0c7c24 */ /* 0x008fe4000f8e02ff */
[----:B------:R-:W-:Y:S01]  /*201b0*/  IMAD.WIDE.U32 R2, R26, UR8, R2 ;  /* 0x000000081a027c25 */ /* 0x000fe2000f8e0002 */
[----:B------:R-:W-:-:S03]  /*201c0*/  SHF.R.S32.HI R10, RZ, 0x1f, R9 ;  /* 0x0000001fff0a7819 */ /* 0x000fc60000011409 */
[----:B------:R-:W-:Y:S01]  /*201d0*/  IMAD R12, R26, UR9, R12 ;  /* 0x000000091a0c7c24 */ /* 0x000fe2000f8e020c */
[----:B------:R-:W-:-:S04]  /*201e0*/  IADD3 R0, P1, R2, UR10, RZ ;  /* 0x0000000a02007c10 */ /* 0x000fc8000ff3e0ff */
[----:B------:R-:W-:Y:S01]  /*201f0*/  IADD3.X R2, R3, UR11, R12, P1, !PT ;  /* 0x0000000b03027c10 */ /* 0x000fe20008ffe40c */
[----:B------:R-:W-:Y:S01]  /*20200*/  IMAD R3, R10, UR4, RZ ;  /* 0x000000040a037c24 */ /* 0x000fe2000f8e02ff */
[----:B------:R0:W-:Y:S03]  /*20210*/  STL [R1+0x4], R10 ;  /* 0x0000040a01007387 */ /* 0x0001e60000100800 */
[C---:B------:R-:W-:Y:S02]  /*20220*/  IMAD R3, R9.reuse, UR5, R3 ;  /* 0x0000000509037c24 */ /* 0x040fe4000f8e0203 */
[----:B0-----:R-:W-:-:S04]  /*20230*/  IMAD.WIDE.U32 R10, R9, UR4, RZ ;  /* 0x00000004090a7c25 */ /* 0x001fc8000f8e00ff */
        /* <DEDUP_REMOVED lines=8> */
[----:B----4-:R-:W-:-:S03]  /*202c0*/  IMAD R18, R13, 0x2800, R14 ;  /* 0x000028000d127824 */ /* 0x010fc600078e020e */
[----:B------:R-:W-:Y:S01]  /*202d0*/  IADD3.X R22, R12, UR11, R11, P1, !PT ;  /* 0x0000000b0c167c10 */ /* 0x000fe20008ffe40b */
[----:B------:R-:W-:Y:S08]  /*202e0*/  BRA.DIV UR4, `(.L_x_1644) ;  /* 0x0000005204507947 */ /* 0x000ff0000b800000 */
[----:B------:R-:W0:Y:S01]  /*202f0*/  S2R R11, SR_TID.X ;  /* 0x00000000000b7919 */ /* 0x000e220000002100 */
[C---:B------:R-:W-:Y:S02]  /*20300*/  ISETP.GE.AND P3, PT, R7.reuse, 0x81, PT ;  /* 0x000000810700780c */ /* 0x040fe40003f66270 */
[----:B------:R-:W-:Y:S01]  /*20310*/  LOP3.LUT R16, R16, 0xfffffff7, RZ, 0xc0, !PT ;  /* 0xfffffff710107812 */ /* 0x000fe200078ec0ff */
[----:B------:R-:W1:Y:S01]  /*20320*/  SHFL.IDX PT, R3, R0, RZ, 0x1c1f ;  /* 0x001c1fff00037589 */ /* 0x000e6200000e0000 */
[C---:B------:R-:W-:Y:S02]  /*20330*/  ISETP.GE.AND P4, PT, R7.reuse, 0x21, PT ;  /* 0x000000210700780c */ /* 0x040fe40003f86270 */
[----:B------:R-:W-:Y:S01]  /*20340*/  ISETP.GE.AND P2, PT, R7, 0x61, PT ;  /* 0x000000610700780c */ /* 0x000fe20003f46270 */
[----:B------:R-:W2:Y:S06]  /*20350*/  SHFL.IDX PT, R10, R2, RZ, 0x1c1f ;  /* 0x001c1fff020a7589 */ /* 0x000eac00000e0000 */
[----:B------:R-:W-:Y:S01]  /*20360*/  @P3 LOP3.LUT R16, R16, 0x8, RZ, 0xfc, !PT ;  /* 0x0000000810103812 */ /* 0x000fe200078efcff */
[----:B0-----:R-:W-:-:S05]  /*20370*/  IMAD.SHL.U32 R14, R11, 0x10, RZ ;  /* 0x000000100b0e7824 */ /* 0x001fca00078e00ff */
[----:B------:R-:W-:-:S04]  /*20380*/  LOP3.LUT R14, R14, 0x30, RZ, 0xc0, !PT ;  /* 0x000000300e0e7812 */ /* 0x000fc800078ec0ff */
[----:B-1----:R-:W-:Y:S01]  /*20390*/  IADD3 R12, P1, R14, R3, RZ ;  /* 0x000000030e0c7210 */ /* 0x002fe20007f3e0ff */
[----:B------:R-:W-:Y:S02]  /*203a0*/  IMAD.IADD R3, R17, 0x1, R18 ;  /* 0x0000000111037824 */ /* 0x000fe400078e0212 */
[----:B------:R-:W-:Y:S02]  /*203b0*/  SHFL.IDX PT, R18, R2, 0x1, 0x1c1f ;  /* 0x003c1f0002127f89 */ /* 0x000fe400000e0000 */
[----:B--2---:R-:W-:Y:S01]  /*203c0*/  IMAD.X R13, RZ, RZ, R10, P1 ;  /* 0x000000ffff0d7224 */ /* 0x004fe200008e060a */
[----:B------:R-:W-:Y:S01]  /*203d0*/  ISETP.LT.OR P1, PT, R7, 0x1, P0 ;  /* 0x000000010700780c */ /* 0x000fe20000721670 */
[----:B------:R-:W0:-:S12]  /*203e0*/  SHFL.IDX PT, R10, R0, 0x1, 0x1c1f ;  /* 0x003c1f00000a7f89 */ /* 0x000e1800000e0000 */
[----:B------:R-:W-:Y:S01]  /*203f0*/  LDGSTS.E.BYPASS.LTC128B.128 [R3+0x6000], desc[UR44][R12.64], !P1 ;  /* 0x060000000c037fae */ /* 0x000fe2000c901d6c */
[----:B0-----:R-:W-:-:S05]  /*20400*/  IADD3 R10, P1, R14, R10, RZ ;  /* 0x0000000a0e0a7210 */ /* 0x001fca0007f3e0ff */
[----:B------:R-:W-:Y:S01]  /*20410*/  IMAD.X R11, RZ, RZ, R18, P1 ;  /* 0x000000ffff0b7224 */ /* 0x000fe200008e0612 */
        /* <DEDUP_REMOVED lines=9> */
[----:B------:R1:W-:Y:S02]  /*204b0*/  LDGSTS.E.BYPASS.LTC128B.128 [R3+0x7000], desc[UR44][R10.64], !P1 ;  /* 0x070000000a037fae */ /* 0x0003e4000c901d6c */
[----:B-1----:R-:W-:Y:S02]  /*204c0*/  IADD3 R10, P1, R14, R0, RZ ;  /* 0x000000000e0a7210 */ /* 0x002fe40007f3e0ff */
[----:B------:R0:W1:Y:S03]  /*204d0*/  SHFL.IDX PT, R0, R22, RZ, 0x1c1f ;  /* 0x001c1fff16007589 */ /* 0x00006600000e0000 */
[----:B------:R-:W-:Y:S01]  /*204e0*/  IMAD.X R11, RZ, RZ, R2, P1 ;  /* 0x000000ffff0b7224 */ /* 0x000fe200008e0602 */
[----:B------:R-:W-:-:S13]  /*204f0*/  ISETP.LT.OR P1, PT, R7, 0x61, P0 ;  /* 0x000000610700780c */ /* 0x000fda0000721670 */
[----:B------:R2:W-:Y:S01]  /*20500*/  LDGSTS.E.BYPASS.LTC128B.128 [R3+0x7800], desc[UR44][R10.64], !P1 ;  /* 0x078000000a037fae */ /* 0x0005e2000c901d6c */
[----:B------:R-:W-:-:S03]  /*20510*/  ISETP.GE.AND P1, PT, R7, 0x41, PT ;  /* 0x000000410700780c */ /* 0x000fc60003f26270 */
[----:B-12---:R0:W2:Y:S10]  /*20520*/  SHFL.IDX PT, R10, R23, RZ, 0x1c1f ;  /* 0x001c1fff170a7589 */ /* 0x0060b400000e0000 */
.L_x_1775:
[----:B------:R-:W1:Y:S01]  /*20530*/  S2R R2, SR_TID.X ;  /* 0x0000000000027919 */ /* 0x000e620000002100 */
[----:B------:R-:W-:Y:S01]  /*20540*/  ISETP.LT.OR P0, PT, R7, 0x81, P0 ;  /* 0x000000810700780c */ /* 0x000fe20000701670 */
[----:B-1----:R-:W-:-:S05]  /*20550*/  IMAD.SHL.U32 R2, R2, 0x10, RZ ;  /* 0x0000001002027824 */ /* 0x002fca00078e00ff */
[----:B------:R-:W-:-:S04]  /*20560*/  LOP3.LUT R2, R2, 0x30, RZ, 0xc0, !PT ;  /* 0x0000003002027812 */ /* 0x000fc800078ec0ff */
[----:B--2---:R-:W-:-:S05]  /*20570*/  IADD3 R10, P3, R2, R10, RZ ;  /* 0x0000000a020a7210 */ /* 0x004fca0007f7e0ff */
[----:B------:R-:W-:-:S05]  /*20580*/  IMAD.X R11, RZ, RZ, R0, P3 ;  /* 0x000000ffff0b7224 */ /* 0x000fca00018e0600 */
[----:B------:R-:W-:Y:S01]  /*20590*/  @!PT LDS RZ, [RZ] ;  /* 0x00000000fffff984 */ /* 0x000fe20000000800 */
[----:B------:R-:W-:Y:S01]  /*205a0*/  @!PT LDS RZ, [RZ] ;  /* 0x00000000fffff984 */ /* 0x000fe20000000800 */
[----:B------:R-:W-:Y:S01]  /*205b0*/  @!PT LDS RZ, [RZ] ;  /* 0x00000000fffff984 */ /* 0x000fe20000000800 */
[----:B------:R1:W-:Y:S01]  /*205c0*/  LDGSTS.E.BYPASS.LTC128B.128 [R3+0x8000], desc[UR44][R10.64], !P0 ;  /* 0x080000000a037fae */ /* 0x0003e2000c101d6c */
[----:B------:R-:W-:Y:S01]  /*205d0*/  PLOP3.LUT P0, PT, PT, PT, PT, 0x80, 0x0 ;  /* 0x000000000000781c */ /* 0x000fe20003f0f070 */
[----:B------:R-:W-:-:S12]  /*205e0*/  NOP ;  /* 0x0000000000007918 */ /* 0x000fd80000000000 */
.L_x_1645:
[----:B------:R-:W-:Y:S02]  /*205f0*/  PLOP3.LUT P3, PT, P3, P0, PT, 0xa2, 0x0 ;  /* 0x000000000000781c */ /* 0x000fe40001f61472 */
[----:B------:R-:W-:-:S08]  /*20600*/  @P0 R2UR P3, UR4, R6 ;  /* 0x00000000060402ca */ /* 0x000fd00000060000 */
[----:B------:R-:W-:-:S05]  /*20610*/  @P0 PLOP3.LUT P0, PT, P3, PT, PT, 0x80, 0x0 ;  /* 0x000000000000081c */ /* 0x000fca0001f0f070 */
[----:B------:R-:W-:Y:S01]  /*20620*/  @!P3 SYNCS.ARRIVE.TRANS64.RED.A0T1 RZ, [UR4+0x13270], RZ ;  /* 0x013270ffffffb9a7 */ /* 0x000fe20008200404 */
[----:B------:R-:W-:Y:S07]  /*20630*/  @!P3 ARRIVES.LDGSTSBAR.64.TRANSCNT [UR4+0x13270] ;  /* 0x01327000ff00b9b0 */ /* 0x000fee0008000a84 */
[----:B------:R-:W-:Y:S05]  /*20640*/  @P0 BRA.U.ANY `(.L_x_1645) ;  /* 0xfffffffd00e80947 */ /* 0x000fea000393ffff */
[----:B------:R-:W-:Y:S01]  /*20650*/  NOP ;  /* 0x0000000000007918 */ /* 0x000fe20000000000 */
[----:B------:R-:W2:Y:S02]  /*20660*/  LDL R0, [R1+0x64] ;  /* 0x0000640001007983 */ /* 0x000ea40000100800 */
[----:B--2---:R-:W-:-:S13]  /*20670*/  ISETP.NE.AND P6, PT, R0, 0x3, PT ;  /* 0x000000030000780c */ /* 0x004fda0003fc5270 */
[----:B------:R-:W-:Y:S05]  /*20680*/  @!P6 BRA `(.L_x_1646) ;  /* 0x000000000004e947 */ /* 0x000fea0003800000 */
[----:B------:R-:W-:Y:S01]  /*20690*/  BPT.TRAP 0x1 ;  /* 0x000000040000795c */ /* 0x000fe20000300000 */
.L_x_1646:
[----:B------:R2:W-:Y:S01]  /*206a0*/  SYNCS.ARRIVE.TRANS64.A1T0 RZ, [R6+URZ+0x13270], RZ ;  /* 0x013270ff06ff79a7 */ /* 0x0005e2000810003f */
[----:B------:R-:W-:Y:S05]  /*206b0*/  @!P6 BRA `(.L_x_1647) ;  /* 0x000000000004e947 */ /* 0x000fea0003800000 */
[----:B------:R-:W-:Y:S01]  /*206c0*/  BPT.TRAP 0x1 ;  /* 0x000000040000795c */ /* 0x000fe20000300000 */
.L_x_1647:
[----:B------:R-:W3:Y:S01]  /*206d0*/  LDL R0, [R1+0x4c] ;  /* 0x00004c0001007983 */ /* 0x000ee20000100800 */
[----:B------:R-:W-:Y:S01]  /*206e0*/  BSSY B0, `(.L_x_1648) ;  /* 0x0000003000007945 */ /* 0x000fe20003800000 */
[----:B---3--:R-:W3:Y:S03]  /*206f0*/  SYNCS.PHASECHK.TRANS64.TRYWAIT P0, [R6+URZ+0x13240], R0 ;  /* 0x01324000060075a7 */ /* 0x008ee6000800017f */
[----:B---3--:R-:W-:Y:S05]  /*20700*/  @!P0 BRA `(.L_x_1649) ;  /* 0x0000005000d08947 */ /* 0x008fea0003800000 */
.L_x_1776:
[----:B------:R-:W-:Y:S05]  /*20710*/  BSYNC B0 ;  /* 0x0000000000007941 */ /* 0x000fea0003800000 */
.L_x_1648:
[----:B---3--:R-:W3:Y:S01]  /*20720*/  LDL.LU R0, [R1+0x40] ;  /* 0x0000400001007983 */ /* 0x008ee20000300800 */
[----:B------:R-:W-:Y:S01]  /*20730*/  ULDC.64 UR4, c[0x0][0x300] ;  /* 0x0000c00000047ab9 */ /* 0x000fe20000000a00 */
[----:B------:R-:W-:Y:S02]  /*20740*/  ULDC.64 UR6, c[0x0][0x310] ;  /* 0x0000c40000067ab9 */ /* 0x000fe40000000a00 */
[----:B------:R-:W4:Y:S04]  /*20750*/  LDL.LU R12, [R1+0x48] ;  /* 0x00004800010c7983 */ /* 0x000f280000300800 */
[----:B------:R-:W5:Y:S04]  /*20760*/  LDL.LU R7, [R1+0x4] ;  /* 0x0000040001077983 */ /* 0x000f680000300800 */
[----:B------:R-:W2:Y:S01]  /*20770*/  LDL R2, [R1+0x18] ;  /* 0x0000180001027983 */ /* 0x000ea20000100800 */
[----:B-1----:R-:W-:-:S04]  /*20780*/  IMAD.WIDE.U32 R10, R8, UR4, RZ ;  /* 0x00000004080a7c25 */ /* 0x002fc8000f8e00ff */
[----:B------:R-:W-:-:S04]  /*20790*/  IMAD R29, R29, UR6, RZ ;  /* 0x000000061d1d7c24 */ /* 0x000fc8000f8e02ff */
[----:B------:R-:W-:Y:S02]  /*207a0*/  IMAD R29, R5, UR7, R29 ;  /* 0x00000007051d7c24 */ /* 0x000fe4000f8e021d */
[----:B---3--:R-:W-:-:S04]  /*207b0*/  IMAD R0, R0, UR4, RZ ;  /* 0x0000000400007c24 */ /* 0x008fc8000f8e02ff */
[----:B------:R-:W-:-:S04]  /*207c0*/  IMAD R0, R8, UR5, R0 ;  /* 0x0000000508007c24 */ /* 0x000fc8000f8e0200 */
[----:B------:R-:W-:Y:S02]  /*207d0*/  IMAD.IADD R11, R11, 0x1, R0 ;  /* 0x000000010b0b7824 */ /* 0x000fe400078e0200 */
[----:B----4-:R-:W-:Y:S02]  /*207e0*/  IMAD R0, R12, UR6, RZ ;  /* 0x000000060c007c24 */ /* 0x010fe4000f8e02ff */
[----:B------:R-:W-:-:S04]  /*207f0*/  IMAD.WIDE.U32 R10, R4, UR6, R10 ;  /* 0x00000006040a7c25 */ /* 0x000fc8000f8e000a */
[----:B------:R-:W-:Y:S02]  /*20800*/  IMAD R4, R4, UR7, R0 ;  /* 0x0000000704047c24 */ /* 0x000fe4000f8e0200 */
[----:B-----5:R-:W-:Y:S02]  /*20810*/  IMAD R0, R7, UR4, RZ ;  /* 0x0000000407007c24 */ /* 0x020fe4000f8e02ff */
[----:B------:R-:W-:Y:S02]  /*20820*/  IMAD.IADD R11, R11, 0x1, R4 ;  /* 0x000000010b0b7824 */ /* 0x000fe400078e0204 */
[C---:B------:R-:W-:Y:S02]  /*20830*/  IMAD R0, R9.reuse, UR5, R0 ;  /* 0x0000000509007c24 */ /* 0x040fe4000f8e0200 */
[----:B------:R-:W-:Y:S01]  /*20840*/  IMAD.WIDE.U32 R8, R9, UR4, RZ ;  /* 0x0000000409087c25 */ /* 0x000fe2000f8e00ff */
[----:B------:R-:W-:-:S03]  /*20850*/  ULDC.64 UR4, c[0x0][0x308] ;  /* 0x0000c20000047ab9 */ /* 0x000fc60000000a00 */
[----:B------:R-:W-:Y:S02]  /*20860*/  IMAD.IADD R9, R9, 0x1, R0 ;  /* 0x0000000109097824 */ /* 0x000fe400078e0200 */
[----:B------:R-:W-:-:S04]  /*20870*/  IMAD.WIDE.U32 R10, R26, UR4, R10 ;  /* 0x000000041a0a7c25 */ /* 0x000fc8000f8e000a */
[----:B------:R-:W-:Y:S01]  /*20880*/  IMAD.WIDE.U32 R4, R5, UR6, R8 ;  /* 0x0000000605047c25 */ /* 0x000fe2000f8e0008 */
[----:B------:R-:W-:Y:S02]  /*20890*/  ULDC.64 UR6, c[0x0][0x2e8] ;  /* 0x0000ba0000067ab9 */ /* 0x000fe40000000a00 */
[----:B------:R-:W-:Y:S01]  /*208a0*/  IADD3 R0, P0, R10, UR6, RZ ;  /* 0x000000060a007c10 */ /* 0x000fe2000ff1e0ff */
[----:B--2---:R-:W-:Y:S02]  /*208b0*/  IMAD R7, R2, UR4, RZ ;  /* 0x0000000402077c24 */ /* 0x004fe4000f8e02ff */
[----:B------:R-:W-:Y:S02]  /*208c0*/  IMAD.IADD R5, R5, 0x1, R29 ;  /* 0x0000000105057824 */ /* 0x000fe400078e021d */
[C---:B------:R-:W-:Y:S02]  /*208d0*/  IMAD R7, R26.reuse, UR5, R7 ;  /* 0x000000051a077c24 */ /* 0x040fe4000f8e0207 */
[----:B------:R-:W-:Y:S01]  /*208e0*/  IMAD.WIDE.U32 R4, R26, UR4, R4 ;  /* 0x000000041a047c25 */ /* 0x000fe2000f8e0004 */
[----:B------:R-:W-:-:S02]  /*208f0*/  UMOV UR4, 0xffffffff ;  /* 0xffffffff00047882 */ /* 0x000fc40000000000 */
[----:B------:R-:W-:Y:S02]  /*20900*/  IADD3.X R2, R11, UR7, R7, P0, !PT ;  /* 0x000000070b027c10 */ /* 0x000fe400087fe407 */
[----:B------:R-:W-:-:S04]  /*20910*/  IADD3 R8, P0, R4, UR6, RZ ;  /* 0x0000000604087c10 */ /* 0x000fc8000ff1e0ff */
[----:B------:R-:W-:Y:S01]  /*20920*/  IADD3.X R7, R7, UR7, R5, P0, !PT ;  /* 0x0000000707077c10 */ /* 0x000fe200087fe405 */
[----:B------:R-:W-:Y:S08]  /*20930*/  BRA.DIV UR4, `(.L_x_1650) ;  /* 0x00000052045c7947 */ /* 0x000ff0000b800000 */
[----:B------:R-:W1:Y:S01]  /*20940*/  S2R R5, SR_TID.X ;  /* 0x0000000000057919 */ /* 0x000e620000002100 */
[----:B------:R-:W2:Y:S01]  /*20950*/  LDC R10, c[0x0][0x2f4] ;  /* 0x0000bd00ff0a7b82 */ /* 0x000ea20000000800 */
[----:B------:R-:W-:Y:S01]  /*20960*/  SHFL.IDX PT, R4, R2, RZ, 0x1c1f ;  /* 0x001c1fff02047589 */ /* 0x000fe200000e0000 */
[----:B-1----:R-:W-:-:S03]  /*20970*/  IMAD.SHL.U32 R9, R5, 0x10, RZ ;  /* 0x0000001005097824 */ /* 0x002fc600078e00ff */
[----:B------:R-:W1:Y:S02]  /*20980*/  SHFL.IDX PT, R5, R0, RZ, 0x1c1f ;  /* 0x001c1fff00057589 */ /* 0x000e6400000e0000 */
[----:B------:R-:W-:-:S04]  /*20990*/  LOP3.LUT R9, R9, 0x30, RZ, 0xc0, !PT ;  /* 0x0000003009097812 */ /* 0x000fc800078ec0ff */
[C---:B--2---:R-:W-:Y:S02]  /*209a0*/  ISETP.GE.AND P3, PT, R9.reuse, R10, PT ;  /* 0x0000000a0900720c */ /* 0x044fe40003f66270 */
[----:B-1----:R-:W-:-:S05]  /*209b0*/  @P5 IADD3 R5, P0, R9, R5, RZ ;  /* 0x0000000509055210 */ /* 0x002fca0007f1e0ff */
[----:B------:R-:W-:-:S05]  /*209c0*/  @P5 IMAD.X R4, RZ, RZ, R4, P0 ;  /* 0x000000ffff045224 */ /* 0x000fca00000e0604 */
[----:B------:R-:W-:-:S04]  /*209d0*/  @P5 LOP3.LUT R5, R5, R4, RZ, 0x3c, !PT ;  /* 0x0000000405055212 */ /* 0x000fc800078e3cff */
[----:B------:R-:W-:-:S04]  /*209e0*/  @P5 LOP3.LUT R4, R5, R4, RZ, 0x3c, !PT ;  /* 0x0000000405045212 */ /* 0x000fc800078e3cff */
[----:B------:R-:W-:-:S05]  /*209f0*/  @P5 LOP3.LUT R5, R5, R4, RZ, 0x3c, !PT ;  /* 0x0000000405055212 */ /* 0x000fca00078e3cff */
[----:B------:R-:W-:Y:S01]  /*20a00*/  @!PT LDS RZ, [RZ] ;  /* 0x00000000fffff984 */ /* 0x000fe20000000800 */
[----:B------:R1:W-:Y:S04]  /*20a10*/  @P5 LDGSTS.E.BYPASS.LTC128B.128 [R3+0xe000], desc[UR44][R4.64], !P3 ;  /* 0x0e00000004035fae */ /* 0x0003e8000d901d6c */
[----:B-1----:R-:W1:Y:S04]  /*20a20*/  SHFL.IDX PT, R5, R0, 0x1, 0x1c1f ;  /* 0x003c1f0000057f89 */ /* 0x002e6800000e0000 */
[----:B------:R-:W2:Y:S01]  /*20a30*/  SHFL.IDX PT, R4, R2, 0x1, 0x1c1f ;  /* 0x003c1f0002047f89 */ /* 0x000ea200000e0000 */
[----:B-1----:R-:W-:-:S05]  /*20a40*/  @P4 IADD3 R5, P0, R9, R5, RZ ;  /* 0x0000000509054210 */ /* 0x002fca0007f1e0ff */
[----:B--2---:R-:W-:-:S05]  /*20a50*/  @P4 IMAD.X R4, RZ, RZ, R4, P0 ;  /* 0x000000ffff044224 */ /* 0x004fca00000e0604 */
[----:B------:R-:W-:-:S04]  /*20a60*/  @P4 LOP3.LUT R5, R5, R4, RZ, 0x3c, !PT ;  /* 0x0000000405054212 */ /* 0x000fc800078e3cff */
[----:B------:R-:W-:-:S04]  /*20a70*/  @P4 LOP3.LUT R4, R5, R4, RZ, 0x3c, !PT ;  /* 0x0000000405044212 */ /* 0x000fc800078e3cff */
[----:B------:R-:W-:-:S05]  /*20a80*/  @P4 LOP3.LUT R5, R5, R4, RZ, 0x3c, !PT ;  /* 0x0000000405054212 */ /* 0x000fca00078e3cff */
[----:B------:R1:W-:Y:S04]  /*20a90*/  @P4 LDGSTS.E.BYPASS.LTC128B.128 [R3+0xe800], desc[UR44][R4.64], !P3 ;  /* 0x0e80000004034fae */ /* 0x0003e8000d901d6c */
[----:B-1----:R-:W1:Y:S04]  /*20aa0*/  SHFL.IDX PT, R5, R0, 0x2, 0x1c1f ;  /* 0x005c1f0000057f89 */ /* 0x002e6800000e0000 */
[----:B------:R-:W2:Y:S04]  /*20ab0*/  SHFL.IDX PT, R4, R2, 0x2, 0x1c1f ;  /* 0x005c1f0002047f89 */ /* 0x000ea800000e0000 */
[----:B------:R-:W3:Y:S04]  /*20ac0*/  SHFL.IDX PT, R0, R0, 0x3, 0x1c1f ;  /* 0x007c1f0000007f89 */ /* 0x000ee800000e0000 */
[----:B------:R-:W4:Y:S01]  /*20ad0*/  SHFL.IDX PT, R2, R2, 0x3, 0x1c1f ;  /* 0x007c1f0002027f89 */ /* 0x000f2200000e0000 */
[----:B-1----:R-:W-:-:S05]  /*20ae0*/  @P1 IADD3 R5, P0, R9, R5, RZ ;  /* 0x0000000509051210 */ /* 0x002fca0007f1e0ff */
[----:B--2---:R-:W-:Y:S01]  /*20af0*/  @P1 IMAD.X R4, RZ, RZ, R4, P0 ;  /* 0x000000ffff041224 */ /* 0x004fe200000e0604 */
[----:B---3--:R-:W-:-:S04]  /*20b00*/  @P2 IADD3 R0, P0, R9, R0, RZ ;  /* 0x0000000009002210 */ /* 0x008fc80007f1e0ff */
[----:B------:R-:W-:Y:S01]  /*20b10*/  @P1 LOP3.LUT R5, R5, R4, RZ, 0x3c, !PT ;  /* 0x0000000405051212 */ /* 0x000fe200078e3cff */
[----:B----4-:R-:W-:-:S03]  /*20b20*/  @P2 IMAD.X R2, RZ, RZ, R2, P0 ;  /* 0x000000ffff022224 */ /* 0x010fc600000e0602 */
[----:B------:R-:W-:-:S04]  /*20b30*/  @P1 LOP3.LUT R4, R5, R4, RZ, 0x3c, !PT ;  /* 0x0000000405041212 */ /* 0x000fc800078e3cff */
[----:B------:R-:W-:-:S05]  /*20b40*/  @P1 LOP3.LUT R5, R5, R4, RZ, 0x3c, !PT ;  /* 0x0000000405051212 */ /* 0x000fca00078e3cff */
[----:B------:R1:W-:Y:S02]  /*20b50*/  @P1 LDGSTS.E.BYPASS.LTC128B.128 [R3+0xf000], desc[UR44][R4.64], !P3 ;  /* 0x0f00000004031fae */ /* 0x0003e4000d901d6c */
[----:B-1----:R-:W-:Y:S02]  /*20b60*/  @P2 IMAD.MOV.U32 R4, RZ, RZ, R0 ;  /* 0x000000ffff042224 */ /* 0x002fe400078e0000 */
[----:B------:R-:W-:Y:S01]  /*20b70*/  @P2 IMAD.MOV.U32 R5, RZ, RZ, R2 ;  /* 0x000000ffff052224 */ /* 0x000fe200078e0002 */
[----:B------:R1:W2:Y:S04]  /*20b80*/  SHFL.IDX PT, R0, R7, RZ, 0x1c1f ;  /* 0x001c1fff07007589 */ /* 0x0002a800000e0000 */
[----:B------:R3:W-:Y:S04]  /*20b90*/  @P2 LDGSTS.E.BYPASS.LTC128B.128 [R3+0xf800], desc[UR44][R4.64], !P3 ;  /* 0x0f80000004032fae */ /* 0x0007e8000d901d6c */
[----:B---3--:R1:W3:Y:S02]  /*20ba0*/  SHFL.IDX PT, R4, R8, RZ, 0x1c1f ;  /* 0x001c1fff08047589 */ /* 0x0082e400000e0000 */
.L_x_1788:
        /* <DEDUP_REMOVED lines=9> */
[----:B--2---:R-:W-:-:S06]  /*20c40*/  IMAD.X R5, RZ, RZ, R0, P0 ;  /* 0x000000ffff057224 */ /* 0x004fcc00000e0600 */
[----:B------:R-:W-:Y:S01]  /*20c50*/  @!PT LDS RZ, [RZ] ;  /* 0x00000000fffff984 */ /* 0x000fe20000000800 */
[----:B------:R-:W-:Y:S01]  /*20c60*/  @!PT LDS RZ, [RZ] ;  /* 0x00000000fffff984 */ /* 0x000fe20000000800 */
[----:B------:R-:W-:Y:S01]  /*20c70*/  @!PT LDS RZ, [RZ] ;  /* 0x00000000fffff984 */ /* 0x000fe20000000800 */
[----:B------:R4:W-:Y:S02]  /*20c80*/  LDGSTS.E.BYPASS.LTC128B.128 [R3+0x10000], desc[UR44][R4.64], !P1 ;  /* 0x1000000004037fae */ /* 0x0009e4000c901d6c */
.L_x_1652:
[----:B------:R-:W-:Y:S05]  /*20c90*/  BSYNC B0 ;  /* 0x0000000000007941 */ /* 0x000fea0003800000 */
.L_x_1651:
[----:B------:R-:W-:Y:S01]  /*20ca0*/  NOP ;  /* 0x0000000000007918 */ /* 0x000fe20000000000 */
[----:B------:R-:W-:-:S13]  /*20cb0*/  PLOP3.LUT P0, PT, PT, PT, PT, 0x80, 0x0 ;  /* 0x000000000000781c */ /* 0x000fda0003f0f070 */
.L_x_1653:
        /* <DEDUP_REMOVED lines=11> */
.L_x_1654:
[----:B----4-:R2:W5:Y:S01]  /*20d70*/  LDL.LU R3, [R1+0x50] ;  /* 0x0000500001037983 */ /* 0x0105620000300800 */
[----:B------:R-:W-:Y:S01]  /*20d80*/  VIADD R0, R17, 0xb000 ;  /* 0x0000b00011007836 */ /* 0x000fe20000000000 */
[----:B------:R2:W-:Y:S06]  /*20d90*/  SYNCS.ARRIVE.TRANS64.A1T0 RZ, [R6+URZ+0x13230], RZ ;  /* 0x013230ff06ff79a7 */ /* 0x0005ec000810003f */
[----:B------:R-:W-:Y:S05]  /*20da0*/  WARPSYNC.ALL ;  /* 0x0000000000007948 */ /* 0x000fea0003800000 */
[----:B------:R-:W-:Y:S01]  /*20db0*/  BAR.SYNC.DEFER_BLOCKING 0x8, 0x200 ;  /* 0x0208000000007b1d */ /* 0x000fe20000010000 */
[----:B------:R-:W-:Y:S02]  /*20dc0*/  LOP3.LUT P1, RZ, R0, 0x1bf, RZ, 0xc0, !PT ;  /* 0x000001bf00ff7812 */ /* 0x000fe4000782c0ff */
[----:B------:R-:W-:-:S03]  /*20dd0*/  SHF.R.S32.HI R29, RZ, 0x1f, R27 ;  /* 0x0000001fff1d7819 */ /* 0x000fc6000001141b */
[----:B------:R-:W-:Y:S01]  /*20de0*/  ULDC.64 UR4, c[0x0][0x298] ;  /* 0x0000a60000047ab9 */ /* 0x000fe20000000a00 */
[----:B------:R-:W-:Y:S01]  /*20df0*/  ULDC.64 UR6, c[0x0][0xa00] ;  /* 0x0002800000067ab9 */ /* 0x000fe20000000a00 */
[----:B------:R-:W-:Y:S01]  /*20e00*/  BSSY B6, `(.L_x_1655) ;  /* 0x000001b000067945 */ /* 0x000fe20003800000 */
[----:B------:R-:W-:-:S04]  /*20e10*/  ISETP.NE.U32.AND P0, PT, RZ, UR6, PT ;  /* 0x00000006ff007c0c */ /* 0x000fc8000bf05070 */
[----:B------:R-:W-:-:S04]  /*20e20*/  ISETP.NE.AND.EX P0, PT, RZ, UR7, PT, P0 ;  /* 0x00000007ff007c0c */ /* 0x000fc8000bf05300 */
[----:B------:R-:W-:Y:S02]  /*20e30*/  SEL R29, R29, RZ, !P0 ;  /* 0x000000ff1d1d7207 */ /* 0x000fe40004000000 */
[----:B0-----:R-:W-:Y:S02]  /*20e40*/  SEL R22, R27, RZ, !P0 ;  /* 0x000000ff1b167207 */ /* 0x001fe40004000000 */
[----:B-----5:R-:W-:Y:S01]  /*20e50*/  SHF.R.S32.HI R2, RZ, 0x1f, R3 ;  /* 0x0000001fff027819 */ /* 0x020fe20000011403 */
[----:B------:R-:W-:-:S04]  /*20e60*/  IMAD.WIDE.U32 R18, R3, UR4, RZ ;  /* 0x0000000403127c25 */ /* 0x000fc8000f8e00ff */
        /* <DEDUP_REMOVED lines=8> */
[----:B---3--:R-:W-:Y:S02]  /*20ef0*/  IMAD.U32 R4, RZ, RZ, UR4 ;  /* 0x00000004ff047e24 */ /* 0x008fe4000f8e00ff */
[----:B------:R-:W0:Y:S01]  /*20f00*/  LDC.64 R2, c[0x4][R2] ;  /* 0x0100000002027b82 */ /* 0x000e220000000a00 */
[----:B------:R-:W-:Y:S02]  /*20f10*/  IMAD.U32 R5, RZ, RZ, UR5 ;  /* 0x00000005ff057e24 */ /* 0x000fe4000f8e00ff */
[----:B--2---:R-:W-:Y:S02]  /*20f20*/  IMAD.U32 R6, RZ, RZ, UR6 ;  /* 0x00000006ff067e24 */ /* 0x004fe4000f8e00ff */
[----:B-1----:R-:W-:-:S02]  /*20f30*/  IMAD.U32 R7, RZ, RZ, UR7 ;  /* 0x00000007ff077e24 */ /* 0x002fc4000f8e00ff */
[----:B------:R-:W-:Y:S02]  /*20f40*/  IMAD.U32 R10, RZ, RZ, UR8 ;  /* 0x00000008ff0a7e24 */ /* 0x000fe4000f8e00ff */
[----:B------:R-:W-:Y:S02]  /*20f50*/  IMAD.U32 R11, RZ, RZ, UR9 ;  /* 0x00000009ff0b7e24 */ /* 0x000fe4000f8e00ff */
[----:B------:R-:W-:Y:S02]  /*20f60*/  IMAD.MOV.U32 R8, RZ, RZ, 0x70 ;  /* 0x00000070ff087424 */ /* 0x000fe400078e00ff */
[----:B------:R-:W-:Y:S02]  /*20f70*/  IMAD.MOV.U32 R12, RZ, RZ, 0x1 ;  /* 0x00000001ff0c7424 */ /* 0x000fe400078e00ff */
[----:B------:R-:W-:-:S07]  /*20f80*/  IMAD.MOV.U32 R13, RZ, RZ, RZ ;  /* 0x000000ffff0d7224 */ /* 0x000fce00078e00ff */
[----:B------:R-:W-:-:S07]  /*20f90*/  LEPC R20, `(.L_x_1656) ;  /* 0x000000001014794e */ /* 0x000fce0000000000 */
[----:B0-----:R-:W-:Y:S05]  /*20fa0*/  CALL.ABS.NOINC R2 ;  /* 0x0000000002007343 */ /* 0x001fea0003c00000 */
.L_x_1656:
[----:B------:R-:W-:Y:S05]  /*20fb0*/  BSYNC B6 ;  /* 0x0000000000067941 */ /* 0x000fea0003800000 */
.L_x_1655:
[----:B------:R-:W4:Y:S01]  /*20fc0*/  LDL R20, [R1+0x18] ;  /* 0x0000180001147983 */ /* 0x000f220000100800 */
[----:B------:R-:W0:Y:S01]  /*20fd0*/  LDC R9, c[0x0][0x448] ;  /* 0x00011200ff097b82 */ /* 0x000e220000000800 */
[----:B------:R-:W-:Y:S01]  /*20fe0*/  ULDC.64 UR4, c[0x0][0x2d8] ;  /* 0x0000b60000047ab9 */ /* 0x000fe20000000a00 */
[----:B------:R-:W-:Y:S01]  /*20ff0*/  IMAD.MOV.U32 R2, RZ, RZ, R18 ;  /* 0x000000ffff027224 */ /* 0x000fe200078e0012 */
[----:B------:R0:W5:Y:S01]  /*21000*/  LDL R10, [R1+0x5c] ;  /* 0x00005c00010a7983 */ /* 0x0001620000100800 */
[----:B------:R-:W-:Y:S01]  /*21010*/  IMAD.MOV.U32 R3, RZ, RZ, R23 ;  /* 0x000000ffff037224 */ /* 0x000fe200078e0017 */
[----:B------:R-:W-:Y:S01]  /*21020*/  ULDC.64 UR6, c[0x0][0x2c8] ;  /* 0x0000b20000067ab9 */ /* 0x000fe20000000a00 */
[----:B------:R-:W-:Y:S01]  /*21030*/  ULDC.64 UR8, c[0x0][0x280] ;  /* 0x0000a00000087ab9 */ /* 0x000fe20000000a00 */
[----:B------:R-:W-:Y:S01]  /*21040*/  IMAD.WIDE.U32 R2, R26, UR4, R2 ;  /* 0x000000041a027c25 */ /* 0x000fe2000f8e0002 */
[----:B0-----:R-:W-:-:S13]  /*21050*/  ISETP.NE.AND P1, PT, R9, 0x1, PT ;  /* 0x000000010900780c */ /* 0x001fda0003f25270 */
[----:B---3--:R-:W0:Y:S08]  /*21060*/  @P1 LDC R4, c[0x0][0x44c] ;  /* 0x00011300ff041b82 */ /* 0x008e300000000800 */
[----:B------:R-:W3:Y:S08]  /*21070*/  @P1 LDC R5, c[0x0][0x450] ;  /* 0x00011400ff051b82 */ /* 0x000ef00000000800 */
[----:B-1----:R-:W1:Y:S01]  /*21080*/  @P1 LDC R8, c[0x0][0x450] ;  /* 0x00011400ff081b82 */ /* 0x002e620000000800 */
[----:B----4-:R-:W-:-:S02]  /*21090*/  IMAD R0, R20, UR4, RZ ;  /* 0x0000000414007c24 */ /* 0x010fc4000f8e02ff */
[----:B------:R-:W4:Y:S02]  /*210a0*/  S2R R20, SR_TID.X ;  /* 0x0000000000147919 */ /* 0x000f240000002100 */
[----:B------:R-:W-:Y:S01]  /*210b0*/  IMAD R0, R26, UR5, R0 ;  /* 0x000000051a007c24 */ /* 0x000fe2000f8e0200 */
[----:B------:R-:W-:-:S03]  /*210c0*/  ULDC.64 UR4, c[0x0][0x2e0] ;  /* 0x0000b80000047ab9 */ /* 0x000fc60000000a00 */
[----:B------:R-:W-:Y:S02]  /*210d0*/  IMAD.IADD R3, R3, 0x1, R0 ;  /* 0x0000000103037824 */ /* 0x000fe400078e0200 */
[----:B------:R-:W-:Y:S02]  /*210e0*/  IMAD R0, R29, UR4, RZ ;  /* 0x000000041d007c24 */ /* 0x000fe4000f8e02ff */
[----:B------:R-:W-:-:S04]  /*210f0*/  IMAD.WIDE.U32 R2, R22, UR4, R2 ;  /* 0x0000000416027c25 */ /* 0x000fc8000f8e0002 */
[----:B------:R-:W-:Y:S01]  /*21100*/  IMAD R0, R22, UR5, R0 ;  /* 0x0000000516007c24 */ /* 0x000fe2000f8e0200 */
[----:B------:R-:W-:-:S03]  /*21110*/  ULDC.64 UR4, c[0x0][0x2d0] ;  /* 0x0000b40000047ab9 */ /* 0x000fc60000000a00 */
[----:B------:R-:W-:Y:S01]  /*21120*/  IMAD.IADD R3, R3, 0x1, R0 ;  /* 0x0000000103037824 */ /* 0x000fe200078e0200 */
[C---:B----4-:R-:W-:Y:S01]  /*21130*/  LOP3.LUT R21, R20.reuse, 0x7f, RZ, 0xc0, !PT ;  /* 0x0000007f14157812 */ /* 0x050fe200078ec0ff */
[----:B------:R-:W-:-:S03]  /*21140*/  IMAD.SHL.U32 R20, R20, 0x20, RZ ;  /* 0x0000002014147824 */ /* 0x000fc600078e00ff */
[----:B------:R-:W-:-:S04]  /*21150*/  SHF.R.U32.HI R21, RZ, 0x2, R21 ;  /* 0x00000002ff157819 */ /* 0x000fc80000011615 */
[----:B------:R-:W-:-:S05]  /*21160*/  LOP3.LUT R20, R21, 0x60, R20, 0xf8, !PT ;  /* 0x0000006015147812 */ /* 0x000fca00078ef814 */
[----:B--2---:R-:W-:-:S04]  /*21170*/  IMAD.IADD R6, R20, 0x1, R25 ;  /* 0x0000000114067824 */ /* 0x004fc800078e0219 */
[----:B0-----:R-:W-:-:S04]  /*21180*/  @P1 IMAD.HI.U32 R0, R6, R4, RZ ;  /* 0x0000000406001227 */ /* 0x001fc800078e00ff */
[----:B------:R-:W-:Y:S01]  /*21190*/  IMAD.MOV.U32 R4, RZ, RZ, R6 ;  /* 0x000000ffff047224 */ /* 0x000fe200078e0006 */
[----:B---3--:R-:W-:-:S04]  /*211a0*/  @P1 SHF.R.U32.HI R4, RZ, R5, R0 ;  /* 0x00000005ff041219 */ /* 0x008fc80000011600 */
[--C-:B------:R-:W-:Y:S01]  /*211b0*/  SHF.R.S32.HI R0, RZ, 0x1f, R4.reuse ;  /* 0x0000001fff007819 */ /* 0x100fe20000011404 */
[----:B------:R-:W-:-:S04]  /*211c0*/  IMAD.MOV R7, RZ, RZ, -R4 ;  /* 0x000000ffff077224 */ /* 0x000fc800078e0a04 */
[----:B------:R-:W-:-:S04]  /*211d0*/  IMAD R0, R0, UR4, RZ ;  /* 0x0000000400007c24 */ /* 0x000fc8000f8e02ff */
[C---:B------:R-:W-:Y:S02]  /*211e0*/  IMAD R0, R4.reuse, UR5, R0 ;  /* 0x0000000504007c24 */ /* 0x040fe4000f8e0200 */
[----:B------:R-:W-:-:S04]  /*211f0*/  IMAD.WIDE.U32 R4, R4, UR4, R2 ;  /* 0x0000000404047c25 */ /* 0x000fc8000f8e0002 */
[----:B------:R-:W-:Y:S02]  /*21200*/  IMAD.IADD R5, R5, 0x1, R0 ;  /* 0x0000000105057824 */ /* 0x000fe400078e0200 */
[----:B------:R-:W-:-:S05]  /*21210*/  IMAD R0, R9, R7, R6 ;  /* 0x0000000709007224 */ /* 0x000fca00078e0206 */
[----:B------:R-:W-:Y:S01]  /*21220*/  SHF.R.S32.HI R7, RZ, 0x1f, R0 ;  /* 0x0000001fff077819 */ /* 0x000fe20000011400 */
[----:B------:R-:W-:-:S04]  /*21230*/  IMAD.WIDE.U32 R4, R0, UR6, R4 ;  /* 0x0000000600047c25 */ /* 0x000fc8000f8e0004 */
[----:B------:R-:W-:-:S04]  /*21240*/  IMAD R7, R7, UR6, RZ ;  /* 0x0000000607077c24 */ /* 0x000fc8000f8e02ff */
[----:B------:R-:W-:Y:S02]  /*21250*/  IMAD R0, R0, UR7, R7 ;  /* 0x0000000700007c24 */ /* 0x000fe4000f8e0207 */
[----:B------:R-:W0:Y:S01]  /*21260*/  @P1 LDC R7, c[0x0][0x44c] ;  /* 0x00011300ff071b82 */ /* 0x000e220000000800 */
[----:B------:R-:W-:Y:S01]  /*21270*/  IADD3 R4, P0, R4, UR8, RZ ;  /* 0x0000000804047c10 */ /* 0x000fe2000ff1e0ff */
[----:B------:R-:W2:Y:S03]  /*21280*/  S2R R20, SR_TID.X ;  /* 0x0000000000147919 */ /* 0x000ea60000002100 */
[----:B------:R-:W-:Y:S01]  /*21290*/  IADD3.X R0, R5, UR9, R0, P0, !PT ;  /* 0x0000000905007c10 */ /* 0x000fe200087fe400 */
[----:B------:R-:W-:-:S04]  /*212a0*/  VIADD R5, R6, 0x80 ;  /* 0x0000008006057836 */ /* 0x000fc80000000000 */
[----:B------:R-:W-:Y:S02]  /*212b0*/  IMAD.MOV.U32 R6, RZ, RZ, R5 ;  /* 0x000000ffff067224 */ /* 0x000fe400078e0005 */
[----:B0-----:R-:W-:-:S05]  /*212c0*/  @P1 IMAD.HI.U32 R7, R5, R7, RZ ;  /* 0x0000000705071227 */ /* 0x001fca00078e00ff */
[----:B-1----:R-:W-:-:S05]  /*212d0*/  @P1 SHF.R.U32.HI R6, RZ, R8, R7 ;  /* 0x00000008ff061219 */ /* 0x002fca0000011607 */
        /* <DEDUP_REMOVED lines=8> */
[----:B--2---:R-:W-:Y:S02]  /*21360*/  IMAD.SHL.U32 R18, R20, 0x10, RZ ;  /* 0x0000001014127824 */ /* 0x004fe400078e00ff */
        /* <DEDUP_REMOVED lines=13> */
[----:B------:R-:W-:Y:S02]  /*21440*/  IMAD R2, R28, R9, RZ ;  /* 0x000000091c027224 */ /* 0x000fe400078e02ff */
[----:B------:R-:W-:Y:S01]  /*21450*/  IMAD.IADD R25, R19, 0x1, R25 ;  /* 0x0000000113197824 */ /* 0x000fe200078e0219 */
[----:B------:R-:W1:Y:S04]  /*21460*/  SHFL.IDX PT, R7, R0, RZ, 0x1c1f ;  /* 0x001c1fff00077589 */ /* 0x000e6800000e0000 */
[----:B------:R-:W-:-:S13]  /*21470*/  ISETP.GE.AND P2, PT, R25, R2, PT ;  /* 0x000000021900720c */ /* 0x000fda0003f46270 */
[----:B0-----:R-:W-:-:S05]  /*21480*/  @!P2 IADD3 R6, P1, R18, R6, RZ ;  /* 0x000000061206a210 */ /* 0x001fca0007f3e0ff */
[----:B-1----:R-:W-:-:S05]  /*21490*/  @!P2 IMAD.X R7, RZ, RZ, R7, P1 ;  /* 0x000000ffff07a224 */ /* 0x002fca00008e0607 */
        /* <DEDUP_REMOVED lines=24> */
[----:B0-----:R-:W-:-:S05]  /*21620*/  VIADD R4, R25, 0x80 ;  /* 0x0000008019047836 */ /* 0x001fca0000000000 */
        /* <DEDUP_REMOVED lines=12> */
[----:B-1----:R-:W-:Y:S02]  /*216f0*/  @!P1 IMAD.MOV.U32 R6, RZ, RZ, R0 ;  /* 0x000000ffff069224 */ /* 0x002fe400078e0000 */
[----:B------:R-:W-:-:S05]  /*21700*/  @!P1 IMAD.MOV.U32 R7, RZ, RZ, R4 ;  /* 0x000000ffff079224 */ /* 0x000fca00078e0004 */
[----:B--2---:R0:W-:Y:S02]  /*21710*/  @!P1 LDGSTS.E.BYPASS.LTC128B.128 [R10+0xd000], desc[UR44][R6.64], !P0 ;  /* 0x0d000000060a9fae */ /* 0x0041e4000c101d6c */
.L_x_1801:
        /* <DEDUP_REMOVED lines=10> */
.L_x_1658:
        /* <DEDUP_REMOVED lines=18> */
.L_x_1802:
[----:B------:R-:W-:Y:S05]  /*218e0*/  BSYNC B0 ;  /* 0x0000000000007941 */ /* 0x000fea0003800000 */
.L_x_1659:
[----:B------:R-:W1:Y:S04]  /*218f0*/  LDL.LU R3, [R1+0x54] ;  /* 0x0000540001037983 */ /* 0x000e680000300800 */
[----:B------:R-:W2:Y:S01]  /*21900*/  LDL R2, [R1+0x28] ;  /* 0x0000280001027983 */ /* 0x000ea20000100800 */
[----:B-1----:R-:W-:-:S05]  /*21910*/  VIADD R0, R3, 0xfffffffe ;  /* 0xfffffffe03007836 */ /* 0x002fca0000000000 */
[----:B--2---:R-:W-:-:S13]  /*21920*/  ISETP.GE.AND P0, PT, R0, R2, PT ;  /* 0x000000020000720c */ /* 0x004fda0003f06270 */
[----:B------:R-:W-:Y:S05]  /*21930*/  @!P0 BRA `(.L_x_1661) ;  /* 0x00000014003c8947 */ /* 0x000fea0003800000 */
[----:B------:R1:W-:Y:S04]  /*21940*/  STL [R1+0x4], R0 ;  /* 0x0000040001007387 */ /* 0x0003e80000100800 */
[----:B------:R1:W5:Y:S04]  /*21950*/  LDL.LU R20, [R1] ;  /* 0x0000000001147983 */ /* 0x0003680000300800 */
[----:B------:R1:W5:Y:S02]  /*21960*/  LDL.LU R21, [R1+0x10] ;  /* 0x0000100001157983 */ /* 0x0003640000300800 */
.L_x_1681:
[----:B0-2---:R-:W2:Y:S04]  /*21970*/  LDL R3, [R1+0x20] ;  /* 0x0000200001037983 */ /* 0x005ea80000100800 */
[----:B------:R-:W3:Y:S04]  /*21980*/  LDL R8, [R1+0x24] ;  /* 0x0000240001087983 */ /* 0x000ee80000100800 */
[----:B------:R-:W4:Y:S04]  /*21990*/  LDL R12, [R1+0xc] ;  /* 0x00000c00010c7983 */ /* 0x000f280000100800 */
[----:B0-----:R-:W2:Y:S01]  /*219a0*/  LDL.LU R10, [R1+0x4] ;  /* 0x00000400010a7983 */ /* 0x001ea20000300800 */
[----:B-1----:R-:W0:Y:S01]  /*219b0*/  S2R R0, SR_TID.X ;  /* 0x0000000000007919 */ /* 0x002e220000002100 */
[----:B------:R-:W1:Y:S01]  /*219c0*/  S2R R4, SR_TID.X ;  /* 0x0000000000047919 */ /* 0x000e620000002100 */
[----:B------:R-:W1:Y:S01]  /*219d0*/  S2R R13, SR_TID.X ;  /* 0x00000000000d7919 */ /* 0x000e620000002100 */
[----:B------:R-:W4:Y:S01]  /*219e0*/  LDL R11, [R1+0x28] ;  /* 0x00002800010b7983 */ /* 0x000f220000100800 */
[----:B------:R-:W-:Y:S05]  /*219f0*/  YIELD ;  /* 0x0000000000007946 */ /* 0x000fea0003800000 */
[----:B------:R-:W-:Y:S01]  /*21a00*/  ULDC.64 UR4, c[0x0][0x428] ;  /* 0x00010a0000047ab9 */ /* 0x000fe20000000a00 */
[----:B------:R-:W4:Y:S01]  /*21a10*/  LDL R9, [R1+0x64] ;  /* 0x0000640001097983 */ /* 0x000f220000100800 */
[----:B------:R-:W-:Y:S01]  /*21a20*/  ULDC.64 UR6, c[0x0][0x418] ;  /* 0x0001060000067ab9 */ /* 0x000fe20000000a00 */
[----:B0-----:R-:W-:-:S02]  /*21a30*/  LOP3.LUT R2, R0, 0x7f, RZ, 0xc0, !PT ;  /* 0x0000007f00027812 */ /* 0x001fc400078ec0ff */
[----:B------:R-:W0:Y:S02]  /*21a40*/  LDC R0, c[0x0][0x430] ;  /* 0x00010c00ff007b82 */ /* 0x000e240000000800 */
[----:B------:R-:W-:Y:S01]  /*21a50*/  SHF.R.U32.HI R2, RZ, 0x2, R2 ;  /* 0x00000002ff027819 */ /* 0x000fe20000011602 */
[----:B-1----:R-:W-:-:S05]  /*21a60*/  IMAD.SHL.U32 R4, R4, 0x20, RZ ;  /* 0x0000002004047824 */ /* 0x002fca00078e00ff */
[----:B------:R-:W-:Y:S02]  /*21a70*/  LOP3.LUT R4, R2, 0x60, R4, 0xf8, !PT ;  /* 0x0000006002047812 */ /* 0x000fe400078ef804 */
[----:B------:R-:W1:Y:S01]  /*21a80*/  S2R R2, SR_TID.X ;  /* 0x0000000000027919 */ /* 0x000e620000002100 */
[----:B0-----:R-:W-:-:S13]  /*21a90*/  ISETP.NE.AND P0, PT, R0, 0x1, PT ;  /* 0x000000010000780c */ /* 0x001fda0003f05270 */
[----:B------:R-:W0:Y:S08]  /*21aa0*/  @P0 LDC R6, c[0x0][0x434] ;  /* 0x00010d00ff060b82 */ /* 0x000e300000000800 */
[----:B------:R-:W0:Y:S01]  /*21ab0*/  @P0 LDC R5, c[0x0][0x438] ;  /* 0x00010e00ff050b82 */ /* 0x000e220000000800 */
[----:B-1----:R-:W-:Y:S01]  /*21ac0*/  LOP3.LUT R2, R2, 0x7f, RZ, 0xc0, !PT ;  /* 0x0000007f02027812 */ /* 0x002fe200078ec0ff */
[----:B------:R-:W-:-:S03]  /*21ad0*/  IMAD.SHL.U32 R13, R13, 0x20, RZ ;  /* 0x000000200d0d7824 */ /* 0x000fc600078e00ff */
[----:B------:R-:W-:-:S04]  /*21ae0*/  SHF.R.U32.HI R7, RZ, 0x2, R2 ;  /* 0x00000002ff077819 */ /* 0x000fc80000011602 */
[----:B------:R-:W-:Y:S02]  /*21af0*/  LOP3.LUT R13, R7, 0x60, R13, 0xf8, !PT ;  /* 0x00000060070d7812 */ /* 0x000fe400078ef80d */
[----:B------:R-:W1:Y:S02]  /*21b00*/  @P0 LDC R7, c[0x0][0x434] ;  /* 0x00010d00ff070b82 */ /* 0x000e640000000800 */
[----:B------:R-:W-:-:S04]  /*21b10*/  LOP3.LUT R13, R13, 0x80, RZ, 0xfc, !PT ;  /* 0x000000800d0d7812 */ /* 0x000fc800078efcff */
[----:B------:R-:W-:Y:S01]  /*21b20*/  ISETP.GT.U32.AND P1, PT, R13, 0x9f, PT ;  /* 0x0000009f0d00780c */ /* 0x000fe20003f24070 */
[----:B--2---:R-:W-:-:S04]  /*21b30*/  IMAD R3, R10, 0xa0, R3 ;  /* 0x000000a00a037824 */ /* 0x004fc800078e0203 */
[----:B------:R-:W-:-:S04]  /*21b40*/  IMAD.IADD R4, R4, 0x1, R3 ;  /* 0x0000000104047824 */ /* 0x000fc800078e0203 */
[----:B0-----:R-:W-:-:S04]  /*21b50*/  @P0 IMAD.HI.U32 R6, R4, R6, RZ ;  /* 0x0000000604060227 */ /* 0x001fc800078e00ff */
[----:B------:R-:W-:Y:S01]  /*21b60*/  IMAD.MOV.U32 R2, RZ, RZ, R4 ;  /* 0x000000ffff027224 */ /* 0x000fe200078e0004 */
[----:B------:R-:W-:Y:S02]  /*21b70*/  @P0 SHF.R.U32.HI R2, RZ, R5, R6 ;  /* 0x00000005ff020219 */ /* 0x000fe40000011606 */
[----:B------:R-:W0:Y:S01]  /*21b80*/  @P0 LDC R6, c[0x0][0x438] ;  /* 0x00010e00ff060b82 */ /* 0x000e220000000800 */
[----:B------:R-:W-:-:S04]  /*21b90*/  IMAD.IADD R3, R13, 0x1, R3 ;  /* 0x000000010d037824 */ /* 0x000fc800078e0203 */
[----:B-1----:R-:W-:-:S04]  /*21ba0*/  @P0 IMAD.HI.U32 R7, R3, R7, RZ ;  /* 0x0000000703070227 */ /* 0x002fc800078e00ff */
[----:B------:R-:W-:Y:S02]  /*21bb0*/  IMAD.MOV.U32 R5, RZ, RZ, R3 ;  /* 0x000000ffff057224 */ /* 0x000fe400078e0003 */
[----:B---3--:R-:W-:Y:S01]  /*21bc0*/  IMAD R8, R8, UR4, RZ ;  /* 0x0000000408087c24 */ /* 0x008fe2000f8e02ff */
[----:B0-----:R-:W-:Y:S01]  /*21bd0*/  @P0 SHF.R.U32.HI R5, RZ, R6, R7 ;  /* 0x00000006ff050219 */ /* 0x001fe20000011607 */
[----:B------:R-:W-:-:S04]  /*21be0*/  IMAD.MOV R7, RZ, RZ, -R2 ;  /* 0x000000ffff077224 */ /* 0x000fc800078e0a02 */
[----:B------:R-:W-:Y:S02]  /*21bf0*/  IMAD.MOV R6, RZ, RZ, -R5 ;  /* 0x000000ffff067224 */ /* 0x000fe400078e0a05 */
[C---:B------:R-:W-:Y:S02]  /*21c00*/  IMAD R4, R0.reuse, R7, R4 ;  /* 0x0000000700047224 */ /* 0x040fe400078e0204 */
[----:B------:R-:W-:Y:S01]  /*21c10*/  IMAD R0, R0, R6, R3 ;  /* 0x0000000600007224 */ /* 0x000fe200078e0203 */
[----:B------:R-:W-:Y:S01]  /*21c20*/  SHF.R.S32.HI R3, RZ, 0x1f, R2 ;  /* 0x0000001fff037819 */ /* 0x000fe20000011402 */
[C---:B----4-:R-:W-:Y:S02]  /*21c30*/  IMAD R8, R12.reuse, UR5, R8 ;  /* 0x000000050c087c24 */ /* 0x050fe4000f8e0208 */
[----:B------:R-:W-:-:S04]  /*21c40*/  IMAD.WIDE.U32 R2, R12, UR4, R2 ;  /* 0x000000040c027c25 */ /* 0x000fc8000f8e0002 */
[----:B------:R-:W-:Y:S01]  /*21c50*/  IMAD.IADD R3, R8, 0x1, R3 ;  /* 0x0000000108037824 */ /* 0x000fe200078e0203 */
        /* <DEDUP_REMOVED lines=8> */
[----:B-----5:R-:W-:-:S03]  /*21ce0*/  VIADD R3, R20, 0x1 ;  /* 0x0000000114037836 */ /* 0x020fc60000000000 */
[----:B------:R-:W-:Y:S01]  /*21cf0*/  @!P1 LEA.HI.X R7, R2, UR7, R8, 0x2, P0 ;  /* 0x0000000702079c11 */ /* 0x000fe200080f1408 */
[----:B------:R-:W-:Y:S02]  /*21d00*/  IMAD.MOV.U32 R8, RZ, RZ, RZ ;  /* 0x000000ffff087224 */ /* 0x000fe400078e00ff */
[----:B------:R-:W-:Y:S01]  /*21d10*/  IMAD.MOV.U32 R2, RZ, RZ, R10 ;  /* 0x000000ffff027224 */ /* 0x000fe200078e000a */
[----:B------:R-:W-:-:S03]  /*21d20*/  ISETP.NE.AND P0, PT, R3, 0x2, PT ;  /* 0x000000020300780c */ /* 0x000fc60003f05270 */
[----:B------:R0:W5:Y:S01]  /*21d30*/  @!P1 LDG.E R8, desc[UR44][R6.64] ;  /* 0x0000002c06089981 */ /* 0x000162000c1e1900 */
[----:B------:R-:W-:Y:S02]  /*21d40*/  ISETP.GT.AND P1, PT, R2, R11, PT ;  /* 0x0000000b0200720c */ /* 0x000fe40003f24270 */
[----:B------:R-:W-:Y:S01]  /*21d50*/  SEL R2, RZ, 0x1, P0 ;  /* 0x00000001ff027807 */ /* 0x000fe20000000000 */
[----:B------:R-:W-:Y:S01]  /*21d60*/  VIADD R10, R10, 0xffffffff ;  /* 0xffffffff0a0a7836 */ /* 0x000fe20000000000 */
[----:B------:R-:W-:Y:S02]  /*21d70*/  SEL R3, R3, RZ, P0 ;  /* 0x000000ff03037207 */ /* 0x000fe40000000000 */
[----:B------:R-:W-:Y:S02]  /*21d80*/  LOP3.LUT R2, R21, R2, RZ, 0x3c, !PT ;  /* 0x0000000215027212 */ /* 0x000fe400078e3cff */
[----:B------:R0:W-:Y:S04]  /*21d90*/  STL [R1+0x4], R10 ;  /* 0x0000040a01007387 */ /* 0x0001e80000100800 */
[----:B------:R0:W-:Y:S04]  /*21da0*/  STL [R1+0x10], R2 ;  /* 0x0000100201007387 */ /* 0x0001e80000100800 */
[----:B------:R0:W-:Y:S01]  /*21db0*/  STL [R1], R3 ;  /* 0x0000000301007387 */ /* 0x0001e20000100800 */
[----:B------:R-:W-:-:S02]  /*21dc0*/  ISETP.NE.AND P2, PT, R9, 0x3, PT ;  /* 0x000000030900780c */ /* 0x000fc40003f45270 */
[----:B--2---:R-:W-:-:S11]  /*21dd0*/  SHF.R.S32.HI R28, RZ, 0x1f, R5 ;  /* 0x0000001fff1c7819 */ /* 0x004fd60000011405 */
[----:B0-----:R-:W-:Y:S05]  /*21de0*/  @!P2 BRA `(.L_x_1662) ;  /* 0x000000000004a947 */ /* 0x001fea0003800000 */
[----:B------:R-:W-:Y:S01]  /*21df0*/  BPT.TRAP 0x1 ;  /* 0x000000040000795c */ /* 0x000fe20000300000 */
.L_x_1662:
[----:B------:R-:W-:Y:S01]  /*21e00*/  IMAD R6, R3, 0x8, R17 ;  /* 0x0000000803067824 */ /* 0x000fe200078e0211 */
[----:B------:R-:W-:Y:S01]  /*21e10*/  SHF.L.U32 R29, R2, 0x1f, RZ ;  /* 0x0000001f021d7819 */ /* 0x000fe200000006ff */
[----:B------:R-:W-:Y:S01]  /*21e20*/  BSSY B0, `(.L_x_1663) ;  /* 0x0000004000007945 */ /* 0x000fe20003800000 */
[----:B------:R-:W-:Y:S02]  /*21e30*/  SHF.R.S32.HI R25, RZ, 0x1f, R4 ;  /* 0x0000001fff197819 */ /* 0x000fe40000011404 */
[----:B------:R-:W0:Y:S02]  /*21e40*/  SYNCS.PHASECHK.TRANS64.TRYWAIT P0, [R6+URZ+0x13280], R29 ;  /* 0x0132801d060075a7 */ /* 0x000e24000800017f */
[----:B0-----:R-:W-:Y:S05]  /*21e50*/  @!P0 BRA `(.L_x_1664) ;  /* 0x00000048009c8947 */ /* 0x001fea0003800000 */
.L_x_1803:
[----:B------:R-:W-:Y:S05]  /*21e60*/  BSYNC B0 ;  /* 0x0000000000007941 */ /* 0x000fea0003800000 */
.L_x_1663:
        /* <DEDUP_REMOVED lines=67> */
.L_x_1815:
        /* <DEDUP_REMOVED lines=11> */
.L_x_1666:
        /* <DEDUP_REMOVED lines=11> */
.L_x_1667:
[----:B------:R2:W-:Y:S01]  /*22400*/  SYNCS.ARRIVE.TRANS64.A1T0 RZ, [R6+URZ+0x13270], RZ ;  /* 0x013270ff06ff79a7 */ /* 0x0005e2000810003f */
[----:B------:R-:W-:Y:S05]  /*22410*/  @!P3 BRA `(.L_x_1668) ;  /* 0x000000000004b947 */ /* 0x000fea0003800000 */
[----:B------:R-:W-:Y:S01]  /*22420*/  BPT.TRAP 0x1 ;  /* 0x000000040000795c */ /* 0x000fe20000300000 */
.L_x_1668:
[----:B------:R-:W3:Y:S01]  /*22430*/  SYNCS.PHASECHK.TRANS64.TRYWAIT P0, [R6+URZ+0x13240], R29 ;  /* 0x0132401d060075a7 */ /* 0x000ee2000800017f */
[----:B------:R-:W-:Y:S04]  /*22440*/  BSSY B0, `(.L_x_1669) ;  /* 0x0000002000007945 */ /* 0x000fe80003800000 */
[----:B---3--:R-:W-:Y:S05]  /*22450*/  @!P0 BRA `(.L_x_1670) ;  /* 0x0000004800cc8947 */ /* 0x008fea0003800000 */
.L_x_1816:
[----:B------:R-:W-:Y:S05]  /*22460*/  BSYNC B0 ;  /* 0x0000000000007941 */ /* 0x000fea0003800000 */
.L_x_1669:
        /* <DEDUP_REMOVED lines=59> */
.L_x_1828:
        /* <DEDUP_REMOVED lines=8> */
.L_x_1672:
        /* <DEDUP_REMOVED lines=11> */
.L_x_1673:
[----:B------:R-:W5:Y:S01]  /*22950*/  LDL R0, [R1+0x58] ;  /* 0x0000580001007983 */ /* 0x000f620000100800 */
[----:B------:R0:W-:Y:S01]  /*22960*/  SYNCS.ARRIVE.TRANS64.A1T0 RZ, [R6+URZ+0x13230], RZ ;  /* 0x013230ff06ff79a7 */ /* 0x0001e2000810003f */
[----:B-----5:R-:W-:-:S13]  /*22970*/  ISETP.NE.AND P0, PT, R0, 0x3, PT ;  /* 0x000000030000780c */ /* 0x020fda0003f05270 */
[----:B0-----:R-:W-:Y:S05]  /*22980*/  @!P0 BRA `(.L_x_1674) ;  /* 0x0000000000048947 */ /* 0x001fea0003800000 */
[----:B------:R-:W-:Y:S01]  /*22990*/  BPT.TRAP 0x1 ;  /* 0x000000040000795c */ /* 0x000fe20000300000 */
.L_x_1674:
[----:B------:R-:W-:Y:S01]  /*229a0*/  LOP3.LUT R0, R21, 0x1, RZ, 0x3c, !PT ;  /* 0x0000000115007812 */ /* 0x000fe200078e3cff */
[----:B------:R-:W-:Y:S01]  /*229b0*/  IMAD R2, R20, 0x8, R17 ;  /* 0x0000000814027824 */ /* 0x000fe200078e0211 */
[----:B------:R-:W-:Y:S02]  /*229c0*/  BSSY B0, `(.L_x_1675) ;  /* 0x0000004000007945 */ /* 0x000fe40003800000 */
[----:B------:R-:W-:-:S04]  /*229d0*/  SHF.L.U32 R0, R0, 0x1f, RZ ;  /* 0x0000001f00007819 */ /* 0x000fc800000006ff */
[----:B------:R-:W0:Y:S02]  /*229e0*/  SYNCS.PHASECHK.TRANS64.TRYWAIT P2, [R2+URZ+0x13270], R0 ;  /* 0x01327000020075a7 */ /* 0x000e24000804017f */
[----:B0-----:R-:W-:Y:S05]  /*229f0*/  @!P2 BRA `(.L_x_1676) ;  /* 0x0000004800d4a947 */ /* 0x001fea0003800000 */
.L_x_1829:
[----:B------:R-:W-:Y:S05]  /*22a00*/  BSYNC B0 ;  /* 0x0000000000007941 */ /* 0x000fea0003800000 */
.L_x_1675:
[----:B------:R-:W5:Y:S02]  /*22a10*/  LDL R3, [R1+0x64] ;  /* 0x0000640001037983 */ /* 0x000f640000100800 */
[----:B-----5:R-:W-:-:S13]  /*22a20*/  ISETP.NE.AND P2, PT, R3, 0x3, PT ;  /* 0x000000030300780c */ /* 0x020fda0003f45270 */
[----:B------:R-:W-:Y:S05]  /*22a30*/  @!P2 BRA `(.L_x_1677) ;  /* 0x000000000004a947 */ /* 0x000fea0003800000 */
[----:B------:R-:W-:Y:S01]  /*22a40*/  BPT.TRAP 0x1 ;  /* 0x000000040000795c */ /* 0x000fe20000300000 */
.L_x_1677:
[----:B------:R-:W-:Y:S01]  /*22a50*/  SHF.L.U32 R0, R21, 0x1f, RZ ;  /* 0x0000001f15007819 */ /* 0x000fe200000006ff */
[----:B------:R-:W-:-:S03]  /*22a60*/  IMAD R3, R20, 0x2800, RZ ;  /* 0x0000280014037824 */ /* 0x000fc600078e02ff */
[----:B------:R-:W0:Y:S02]  /*22a70*/  SYNCS.PHASECHK.TRANS64.TRYWAIT P2, [R2+URZ+0x13260], R0 ;  /* 0x01326000020075a7 */ /* 0x000e24000804017f */
[----:B0-----:R-:W-:Y:S05]  /*22a80*/  @!P2 BRA `(.L_x_1678) ;  /* 0x0000004800c4a947 */ /* 0x001fea0003800000 */
.L_x_1830:
[----:B------:R-:W5:Y:S04]  /*22a90*/  LDL R4, [R1+0x38] ;  /* 0x0000380001047983 */ /* 0x000f680000100800 */
[----:B------:R-:W4:Y:S04]  /*22aa0*/  LDL R10, [R1+0x34] ;  /* 0x00003400010a7983 */ /* 0x000f280000100800 */
[----:B------:R-:W4:Y:S01]  /*22ab0*/  LDL R12, [R1+0x64] ;  /* 0x00006400010c7983 */ /* 0x000f220000100800 */
[----:B------:R-:W-:Y:S05]  /*22ac0*/  WARPSYNC.ALL ;  /* 0x0000000000007948 */ /* 0x000fea0003800000 */
[----:B-----5:R-:W-:-:S05]  /*22ad0*/  LOP3.LUT R0, R3, R4, RZ, 0xfc, !PT ;  /* 0x0000000403007212 */ /* 0x020fca00078efcff */
[----:B------:R-:W-:-:S05]  /*22ae0*/  IMAD.IADD R0, R17, 0x1, R0 ;  /* 0x0000000111007824 */ /* 0x000fca00078e0200 */
[----:B--23--:R-:W0:Y:S01]  /*22af0*/  LDSM.16.MT88.4 R4, [R0+0x6000] ;  /* 0x006000000004783b */ /* 0x00ce220000004200 */
[----:B----4-:R-:W-:-:S05]  /*22b00*/  LOP3.LUT R3, R3, R10, RZ, 0xfc, !PT ;  /* 0x0000000a03037212 */ /* 0x010fca00078efcff */
        /* <DEDUP_REMOVED lines=39> */
.L_x_1679:
[----:B--2---:R2:W-:Y:S01]  /*22d80*/  SYNCS.ARRIVE.TRANS64.A1T0 RZ, [R2+URZ+0x13250], RZ ;  /* 0x013250ff02ff79a7 */ /* 0x0045e2000810003f */
[----:B------:R-:W-:Y:S06]  /*22d90*/  BAR.SYNC.DEFER_BLOCKING 0x2, 0x80 ;  /* 0x0082000000007b1d */ /* 0x000fec0000010000 */
[----:B------:R-:W-:Y:S05]  /*22da0*/  @!P0 BRA `(.L_x_1680) ;  /* 0x0000000000048947 */ /* 0x000fea0003800000 */
[----:B------:R-:W-:Y:S01]  /*22db0*/  BPT.TRAP 0x1 ;  /* 0x000000040000795c */ /* 0x000fe20000300000 */
.L_x_1680:
[----:B------:R-:W3:Y:S01]  /*22dc0*/  LDL R0, [R1+0x2c] ;  /* 0x00002c0001007983 */ /* 0x000ee20000100800 */
[----:B--2---:R-:W-:-:S03]  /*22dd0*/  VIADD R2, R2, 0x13280 ;  /* 0x0001328002027836 */ /* 0x004fc60000000000 */
[----:B------:R2:W5:Y:S04]  /*22de0*/  LDL R20, [R1] ;  /* 0x0000000001147983 */ /* 0x0005680000100800 */
[----:B------:R2:W5:Y:S01]  /*22df0*/  LDL R21, [R1+0x10] ;  /* 0x0000100001157983 */ /* 0x0005620000100800 */
[----:B---3--:R-:W-:-:S04]  /*22e00*/  PRMT R2, R0, 0x654, R2 ;  /* 0x0000065400027816 */ /* 0x008fc80000000002 */
[----:B------:R2:W-:Y:S01]  /*22e10*/  SYNCS.ARRIVE.TRANS64.RED.A1T0 RZ, [R2+URZ], RZ ;  /* 0x000000ff02ff79a7 */ /* 0x0005e2000810043f */
[----:B------:R-:W-:Y:S05]  /*22e20*/  @P1 BRA `(.L_x_1681) ;  /* 0xffffffe800d01947 */ /* 0x000fea000383ffff */
.L_x_1661:
[----:B------:R-:W2:Y:S02]  /*22e30*/  S2R R0, SR_TID.X ;  /* 0x0000000000007919 */ /* 0x000ea40000002100 */
[----:B--2---:R-:W-:Y:S02]  /*22e40*/  LOP3.LUT R2, R0, 0x7f, RZ, 0xc0, !PT ;  /* 0x0000007f00027812 */ /* 0x004fe400078ec0ff */
[----:B------:R-:W2:Y:S01]  /*22e50*/  LDL R0, [R1+0x58] ;  /* 0x0000580001007983 */ /* 0x000ea20000100800 */
[----:B------:R-:W-:Y:S01]  /*22e60*/  BSSY B0, `(.L_x_1682) ;  /* 0x0000010000007945 */ /* 0x000fe20003800000 */
[----:B------:R-:W-:Y:S02]  /*22e70*/  ISETP.NE.AND P1, PT, R2, RZ, PT ;  /* 0x000000ff0200720c */ /* 0x000fe40003f25270 */
[----:B--2---:R-:W-:-:S11]  /*22e80*/  ISETP.NE.AND P0, PT, R0, 0x3, PT ;  /* 0x000000030000780c */ /* 0x004fd60003f05270 */
        /* <DEDUP_REMOVED lines=13> */
.L_x_1683:
[----:B------:R-:W-:Y:S05]  /*22f60*/  BSYNC B0 ;  /* 0x0000000000007941 */ /* 0x000fea0003800000 */
.L_x_1682:
[----:B------:R-:W-:Y:S05]  /*22f70*/  @!P0 BRA `(.L_x_1684) ;  /* 0x0000000000048947 */ /* 0x000fea0003800000 */
[----:B------:R-:W-:Y:S01]  /*22f80*/  BPT.TRAP 0x1 ;  /* 0x000000040000795c */ /* 0x000fe20000300000 */
.L_x_1684:
        /* <DEDUP_REMOVED lines=8> */
.L_x_1831:
[----:B------:R-:W-:Y:S05]  /*23010*/  BSYNC B0 ;  /* 0x0000000000007941 */ /* 0x000fea0003800000 */
.L_x_1685:
[----:B------:R-:W2:Y:S02]  /*23020*/  LDL R2, [R1+0x64] ;  /* 0x0000640001027983 */ /* 0x000ea40000100800 */
[----:B--2---:R-:W-:-:S13]  /*23030*/  ISETP.NE.AND P1, PT, R2, 0x3, PT ;  /* 0x000000030200780c */ /* 0x004fda0003f25270 */
[----:B------:R-:W-:Y:S05]  /*23040*/  @!P1 BRA `(.L_x_1687) ;  /* 0x0000000000049947 */ /* 0x000fea0003800000 */
[----:B------:R-:W-:Y:S01]  /*23050*/  BPT.TRAP 0x1 ;  /* 0x000000040000795c */ /* 0x000fe20000300000 */
.L_x_1687:
[----:B0-----:R-:W2:Y:S02]  /*23060*/  LDL R0, [R1+0x10] ;  /* 0x0000100001007983 */ /* 0x001ea40000100800 */
[----:B--2---:R-:W-:-:S04]  /*23070*/  SHF.L.U32 R0, R0, 0x1f, RZ ;  /* 0x0000001f00007819 */ /* 0x004fc800000006ff */
[----:B------:R-:W0:Y:S02]  /*23080*/  SYNCS.PHASECHK.TRANS64.TRYWAIT P1, [R3+URZ+0x13260], R0 ;  /* 0x01326000030075a7 */ /* 0x000e24000802017f */
[----:B0-----:R-:W-:Y:S05]  /*23090*/  @!P1 BRA `(.L_x_1688) ;  /* 0x0000004400689947 */ /* 0x001fea0003800000 */
.L_x_1832:
[----:B------:R-:W2:Y:S04]  /*230a0*/  LDL R12, [R1] ;  /* 0x00000000010c7983 */ /* 0x000ea80000100800 */
[----:B------:R-:W0:Y:S04]  /*230b0*/  LDL R4, [R1+0x38] ;  /* 0x0000380001047983 */ /* 0x000e280000100800 */
[----:B------:R-:W3:Y:S04]  /*230c0*/  LDL R10, [R1+0x34] ;  /* 0x00003400010a7983 */ /* 0x000ee80000100800 */
[----:B------:R-:W4:Y:S01]  /*230d0*/  LDL R13, [R1+0x64] ;  /* 0x00006400010d7983 */ /* 0x000f220000100800 */
[----:B------:R-:W-:Y:S05]  /*230e0*/  WARPSYNC.ALL ;  /* 0x0000000000007948 */ /* 0x000fea0003800000 */
        /* <DEDUP_REMOVED lines=44> */
.L_x_1689:
[----:B--2---:R2:W-:Y:S01]  /*233b0*/  SYNCS.ARRIVE.TRANS64.A1T0 RZ, [R3+URZ+0x13250], RZ ;  /* 0x013250ff03ff79a7 */ /* 0x0045e2000810003f */
[----:B------:R-:W-:Y:S06]  /*233c0*/  BAR.SYNC.DEFER_BLOCKING 0x2, 0x80 ;  /* 0x0082000000007b1d */ /* 0x000fec0000010000 */
[----:B------:R-:W-:Y:S05]  /*233d0*/  @!P0 BRA `(.L_x_1690) ;  /* 0x0000000000048947 */ /* 0x000fea0003800000 */
[----:B------:R-:W-:Y:S01]  /*233e0*/  BPT.TRAP 0x1 ;  /* 0x000000040000795c */ /* 0x000fe20000300000 */
.L_x_1690:
[----:B------:R-:W3:Y:S04]  /*233f0*/  LDL R0, [R1+0x2c] ;  /* 0x00002c0001007983 */ /* 0x000ee80000100800 */
[----:B------:R-:W4:Y:S01]  /*23400*/  LDL.LU R4, [R1+0x10] ;  /* 0x0000100001047983 */ /* 0x000f220000300800 */
[----:B--2---:R-:W-:-:S05]  /*23410*/  VIADD R3, R3, 0x13280 ;  /* 0x0001328003037836 */ /* 0x004fca0000000000 */
[----:B---3--:R-:W-:Y:S01]  /*23420*/  PRMT R3, R0, 0x654, R3 ;  /* 0x0000065400037816 */ /* 0x008fe20000000003 */
[----:B------:R-:W-:-:S03]  /*23430*/  VIADD R0, R12, 0x1 ;  /* 0x000000010c007836 */ /* 0x000fc60000000000 */
[----:B------:R2:W-:Y:S02]  /*23440*/  SYNCS.ARRIVE.TRANS64.RED.A1T0 RZ, [R3+URZ], RZ ;  /* 0x000000ff03ff79a7 */ /* 0x0005e4000810043f */
[----:B------:R-:W-:-:S04]  /*23450*/  ISETP.NE.AND P0, PT, R0, 0x2, PT ;  /* 0x000000020000780c */ /* 0x000fc80003f05270 */
[----:B0-----:R-:W-:Y:S02]  /*23460*/  SEL R2, RZ, 0x1, P0 ;  /* 0x00000001ff027807 */ /* 0x001fe40000000000 */
[----:B------:R-:W-:Y:S02]  /*23470*/  SEL R0, R0, RZ, P0 ;  /* 0x000000ff00007207 */ /* 0x000fe40000000000 */
[----:B----4-:R-:W-:-:S03]  /*23480*/  LOP3.LUT R4, R4, R2, RZ, 0x3c, !PT ;  /* 0x0000000204047212 */ /* 0x010fc600078e3cff */
[----:B------:R2:W-:Y:S04]  /*23490*/  STL [R1], R0 ;  /* 0x0000000001007387 */ /* 0x0005e80000100800 */
[----:B------:R2:W-:Y:S02]  /*234a0*/  STL [R1+0x10], R4 ;  /* 0x0000100401007387 */ /* 0x0005e40000100800 */
.L_x_1631:
[----:B------:R-:W-:-:S13]  /*234b0*/  LOP3.LUT P0, RZ, R16, 0x10, RZ, 0xc0, !PT ;  /* 0x0000001010ff7812 */ /* 0x000fda000780c0ff */
[----:B------:R-:W-:Y:S05]  /*234c0*/  @!P0 BRA `(.L_x_1691) ;  /* 0x0000000000288947 */ /* 0x000fea0003800000 */
[----:B------:R-:W-:Y:S05]  /*234d0*/  WARPSYNC.ALL ;  /* 0x0000000000007948 */ /* 0x000fea0003800000 */
[----:B------:R-:W2:Y:S08]  /*234e0*/  S2UR UR4, SR_CgaCtaId ;  /* 0x00000000000479c3 */ /* 0x000eb00000008800 */
[----:B------:R-:W-:Y:S01]  /*234f0*/  BAR.SYNC.DEFER_BLOCKING 0x5, 0x200 ;  /* 0x0148000000007b1d */ /* 0x000fe20000010000 */
[----:B------:R-:W-:Y:S01]  /*23500*/  MOV R17, 0x400 ;  /* 0x0000040000117802 */ /* 0x000fe20000000f00 */
[----:B--2---:R-:W-:-:S05]  /*23510*/  IMAD.U32 R0, RZ, RZ, UR4 ;  /* 0x00000004ff007e24 */ /* 0x004fca000f8e00ff */
[----:B------:R-:W-:Y:S01]  /*23520*/  LEA R17, R0, R17, 0x18 ;  /* 0x0000001100117211 */ /* 0x000fe200078ec0ff */
[----:B------:R2:W-:Y:S04]  /*23530*/  STL [R1+0x2c], R0 ;  /* 0x00002c0001007387 */ /* 0x0005e80000100800 */
[----:B------:R2:W3:Y:S01]  /*23540*/  LDS.128 R24, [R17+0x132d0] ;  /* 0x0132d00011187984 */ /* 0x0004e20000000c00 */
[----:B------:R-:W-:Y:S06]  /*23550*/  BAR.ARV 0x4, 0x200 ;  /* 0x0108000000007b1d */ /* 0x000fec0000002000 */
[----:B------:R-:W-:Y:S05]  /*23560*/  BRA `(.L_x_1692) ;  /* 0x0000000800d47947 */ /* 0x000fea0003800000 */
.L_x_1691:
[----:B--2---:R-:W2:Y:S01]  /*23570*/  S2R R0, SR_TID.X ;  /* 0x0000000000007919 */ /* 0x004ea20000002100 */
[----:B------:R-:W-:Y:S01]  /*23580*/  UMOV UR4, 0xffffffff ;  /* 0xffffffff00047882 */ /* 0x000fe20000000000 */
[----:B--2---:R-:W-:-:S04]  /*23590*/  LOP3.LUT R4, R0, 0x1f, RZ, 0xc0, !PT ;  /* 0x0000001f00047812 */ /* 0x004fc800078ec0ff */
[----:B------:R-:W-:Y:S01]  /*235a0*/  ISETP.NE.AND P0, PT, R4, 0x1f, PT ;  /* 0x0000001f0400780c */ /* 0x000fe20003f05270 */
[----:B------:R-:W-:-:S12]  /*235b0*/  BRA.DIV UR4, `(.L_x_1693) ;  /* 0x0000004204347947 */ /* 0x000fd8000b800000 */
[----:B01----:R-:W-:Y:S01]  /*235c0*/  IMAD.IADD R5, R27, 0x1, R4 ;  /* 0x000000011b057824 */ /* 0x003fe200078e0204 */
[----:B------:R-:W-:-:S04]  /*235d0*/  ULDC UR4, c[0x0][0xc3c] ;  /* 0x00030f0000047ab9 */ /* 0x000fc80000000800 */
[----:B------:R-:W-:-:S13]  /*235e0*/  ISETP.GE.OR P1, PT, R5, UR4, !P0 ;  /* 0x0000000405007c0c */ /* 0x000fda000c726670 */
[----:B------:R-:W0:Y:S02]  /*235f0*/  @!P1 LDC.64 R2, c[0x0][0xc80] ;  /* 0x00032000ff029b82 */ /* 0x000e240000000a00 */
[----:B0-----:R-:W-:-:S06]  /*23600*/  @!P1 IMAD.WIDE R2, R5, 0x4, R2 ;  /* 0x0000000405029825 */ /* 0x001fcc00078e0202 */
[----:B------:R0:W2:Y:S01]  /*23610*/  @!P1 LDG.E R3, desc[UR44][R2.64] ;  /* 0x0000002c02039981 */ /* 0x0000a2000c1e1900 */
[C---:B------:R-:W-:Y:S02]  /*23620*/  ISETP.GE.U32.AND P2, PT, R4.reuse, 0x2, PT ;  /* 0x000000020400780c */ /* 0x040fe40003f46070 */
[C---:B------:R-:W-:Y:S01]  /*23630*/  ISETP.GE.U32.AND P3, PT, R4.reuse, 0x4, PT ;  /* 0x000000040400780c */ /* 0x040fe20003f66070 */
[----:B------:R-:W-:Y:S01]  /*23640*/  SHFL.IDX PT, R0, R24, RZ, 0x1f ;  /* 0x00001fff18007589 */ /* 0x000fe200000e0000 */
[C---:B------:R-:W-:Y:S02]  /*23650*/  ISETP.GE.U32.AND P4, PT, R4.reuse, 0x8, PT ;  /* 0x000000080400780c */ /* 0x040fe40003f86070 */
[C---:B------:R-:W-:Y:S01]  /*23660*/  ISETP.GE.U32.AND P5, PT, R4.reuse, 0x10, PT ;  /* 0x000000100400780c */ /* 0x040fe20003fa6070 */
[----:B0-----:R-:W-:Y:S02]  /*23670*/  IMAD.MOV.U32 R2, RZ, RZ, RZ ;  /* 0x000000ffff027224 */ /* 0x001fe400078e00ff */
[----:B--2---:R-:W-:Y:S01]  /*23680*/  @!P1 IMAD.MOV.U32 R2, RZ, RZ, R3 ;  /* 0x000000ffff029224 */ /* 0x004fe200078e0003 */
[----:B------:R-:W-:-:S04]  /*23690*/  ISETP.NE.AND P1, PT, R4, RZ, PT ;  /* 0x000000ff0400720c */ /* 0x000fc80003f25270 */
        /* <DEDUP_REMOVED lines=16> */
[----:B------:R0:W1:Y:S02]  /*237a0*/  SHFL.IDX PT, R14, R3, 0x1f, 0x1f ;  /* 0x03e01f00030e7f89 */ /* 0x00006400000e0000 */
.L_x_1842:
[----:B------:R-:W-:Y:S02]  /*237b0*/  ULDC UR4, c[0x0][0xc38] ;  /* 0x00030e0000047ab9 */ /* 0x000fe40000000800 */
[----:B------:R-:W-:-:S04]  /*237c0*/  IMAD.U32 R4, RZ, RZ, UR4 ;  /* 0x00000004ff047e24 */ /* 0x000fc8000f8e00ff */
[----:B-1----:R-:W-:-:S04]  /*237d0*/  IMAD R24, R14, R4, RZ ;  /* 0x000000040e187224 */ /* 0x002fc800078e02ff */
[----:B------:R-:W-:-:S05]  /*237e0*/  IMAD.IADD R5, R5, 0x1, R24 ;  /* 0x0000000105057824 */ /* 0x000fca00078e0218 */
[----:B------:R-:W-:-:S13]  /*237f0*/  ISETP.GT.AND P6, PT, R5, R0, PT ;  /* 0x000000000500720c */ /* 0x000fda0003fc4270 */
[----:B------:R-:W-:Y:S05]  /*23800*/  @P6 BRA `(.L_x_1694) ;  /* 0x00000000009c6947 */ /* 0x000fea0003800000 */
.L_x_1699:
        /* <DEDUP_REMOVED lines=8> */
[----:B------:R-:W-:Y:S01]  /*23890*/  ISETP.GE.OR P6, PT, R7, R2, !P0 ;  /* 0x000000020700720c */ /* 0x000fe200047c6670 */
[----:B------:R-:W-:-:S12]  /*238a0*/  IMAD.MOV.U32 R2, RZ, RZ, RZ ;  /* 0x000000ffff027224 */ /* 0x000fd800078e00ff */
[----:B------:R-:W-:Y:S05]  /*238b0*/  @P6 BRA `(.L_x_1697) ;  /* 0x00000000000c6947 */ /* 0x000fea0003800000 */
[----:B------:R-:W0:Y:S02]  /*238c0*/  LDC.64 R2, c[0x0][0xc80] ;  /* 0x00032000ff027b82 */ /* 0x000e240000000a00 */
[----:B0-----:R-:W-:-:S06]  /*238d0*/  IMAD.WIDE R2, R7, 0x4, R2 ;  /* 0x0000000407027825 */ /* 0x001fcc00078e0202 */
[----:B------:R0:W5:Y:S02]  /*238e0*/  LDG.E R2, desc[UR44][R2.64] ;  /* 0x0000002c02027981 */ /* 0x000164000c1e1900 */
.L_x_1697:
[----:B------:R-:W-:Y:S05]  /*238f0*/  BSYNC B0 ;  /* 0x0000000000007941 */ /* 0x000fea0003800000 */
.L_x_1696:
        /* <DEDUP_REMOVED lines=18> */
.L_x_1850:
[----:B------:R-:W-:Y:S02]  /*23a20*/  ULDC UR4, c[0x0][0xc38] ;  /* 0x00030e0000047ab9 */ /* 0x000fe40000000800 */
[----:B------:R-:W-:-:S04]  /*23a30*/  IMAD.U32 R4, RZ, RZ, UR4 ;  /* 0x00000004ff047e24 */ /* 0x000fc8000f8e00ff */
[----:B-1----:R-:W-:-:S04]  /*23a40*/  IMAD R24, R14, R4, RZ ;  /* 0x000000040e187224 */ /* 0x002fc800078e02ff */
[----:B------:R-:W-:-:S05]  /*23a50*/  IMAD.IADD R5, R24, 0x1, R5 ;  /* 0x0000000118057824 */ /* 0x000fca00078e0205 */
[----:B------:R-:W-:-:S13]  /*23a60*/  ISETP.GT.AND P6, PT, R5, R0, PT ;  /* 0x000000000500720c */ /* 0x000fda0003fc4270 */
[----:B------:R-:W-:Y:S05]  /*23a70*/  @!P6 BRA `(.L_x_1699) ;  /* 0xfffffffc0064e947 */ /* 0x000fea000383ffff */
.L_x_1694:
        /* <DEDUP_REMOVED lines=8> */
.L_x_1854:
[----:B------:R-:W-:Y:S01]  /*23b00*/  ISETP.NE.AND P0, PT, R5, RZ, PT ;  /* 0x000000ff0500720c */ /* 0x000fe20003f05270 */
[----:B------:R-:W-:-:S12]  /*23b10*/  IMAD.MOV.U32 R5, RZ, RZ, RZ ;  /* 0x000000ffff057224 */ /* 0x000fd800078e00ff */
[----:B------:R-:W-:Y:S05]  /*23b20*/  @!P0 BRA `(.L_x_1701) ;  /* 0x0000000000108947 */ /* 0x000fea0003800000 */
[----:B------:R-:W-:Y:S01]  /*23b30*/  UMOV UR4, 0xffffffff ;  /* 0xffffffff00047882 */ /* 0x000fe20000000000 */
[----:B------:R-:W-:Y:S02]  /*23b40*/  VIADD R12, R6, 0xffffffff ;  /* 0xffffffff060c7836 */ /* 0x000fe40000000000 */
[----:B------:R-:W-:Y:S05]  /*23b50*/  BRA.DIV UR4, `(.L_x_1702) ;  /* 0x0000004204f87947 */ /* 0x000fea000b800000 */
[----:B------:R3:W4:Y:S02]  /*23b60*/  SHFL.IDX PT, R5, R3, R12, 0x1f ;  /* 0x00001f0c03057589 */ /* 0x00072400000e0000 */
.L_x_1701:
[----:B01-3--:R-:W0:Y:S01]  /*23b70*/  LDC.64 R2, c[0x0][0xc90] ;  /* 0x00032400ff027b82 */ /* 0x00be220000000a00 */
[----:B------:R-:W-:-:S04]  /*23b80*/  IMAD.IADD R27, R6, 0x1, R27 ;  /* 0x00000001061b7824 */ /* 0x000fc800078e021b */
[----:B0-----:R-:W-:-:S05]  /*23b90*/  IMAD.WIDE R2, R27, 0x4, R2 ;  /* 0x000000041b027825 */ /* 0x001fca00078e0202 */
[----:B------:R-:W2:Y:S01]  /*23ba0*/  LDG.E R7, desc[UR44][R2.64] ;  /* 0x0000002c02077981 */ /* 0x000ea2000c1e1900 */
[----:B----4-:R-:W-:-:S04]  /*23bb0*/  IMAD R24, R5, R4, R24 ;  /* 0x0000000405187224 */ /* 0x010fc800078e0218 */
[----:B------:R-:W-:Y:S02]  /*23bc0*/  IMAD.IADD R0, R0, 0x1, -R24 ;  /* 0x0000000100007824 */ /* 0x000fe400078e0a18 */
[----:B--2---:R-:W-:-:S05]  /*23bd0*/  IMAD R6, R25, R7, RZ ;  /* 0x0000000719067224 */ /* 0x004fca00078e02ff */
[----:B------:R-:W-:-:S04]  /*23be0*/  IABS R8, R6 ;  /* 0x0000000600087213 */ /* 0x000fc80000000000 */
[----:B------:R-:W0:Y:S08]  /*23bf0*/  I2F.RP R2, R8 ;  /* 0x0000000800027306 */ /* 0x000e300000209400 */
[----:B0-----:R-:W0:Y:S02]  /*23c00*/  MUFU.RCP R2, R2 ;  /* 0x0000000200027308 */ /* 0x001e240000001000 */
[----:B0-----:R-:W-:-:S06]  /*23c10*/  VIADD R2, R2, 0xffffffe ;  /* 0x0ffffffe02027836 */ /* 0x001fcc0000000000 */
[----:B------:R-:W0:Y:S02]  /*23c20*/  F2I.FTZ.U32.TRUNC.NTZ R3, R2 ;  /* 0x0000000200037305 */ /* 0x000e24000021f000 */
[----:B0-----:R-:W-:-:S04]  /*23c30*/  IMAD.MOV R2, RZ, RZ, -R3 ;  /* 0x000000ffff027224 */ /* 0x001fc800078e0a03 */
[----:B------:R-:W-:Y:S02]  /*23c40*/  IMAD R5, R2, R8, RZ ;  /* 0x0000000802057224 */ /* 0x000fe400078e02ff */
[----:B------:R-:W-:-:S04]  /*23c50*/  IMAD.MOV.U32 R2, RZ, RZ, RZ ;  /* 0x000000ffff027224 */ /* 0x000fc800078e00ff */
[----:B------:R-:W-:Y:S01]  /*23c60*/  IMAD.HI.U32 R2, R3, R5, R2 ;  /* 0x0000000503027227 */ /* 0x000fe200078e0002 */
[----:B------:R-:W-:Y:S02]  /*23c70*/  IABS R3, R0 ;  /* 0x0000000000037213 */ /* 0x000fe40000000000 */
[----:B------:R-:W-:-:S03]  /*23c80*/  IABS R5, R6 ;  /* 0x0000000600057213 */ /* 0x000fc60000000000 */
[----:B------:R-:W-:-:S04]  /*23c90*/  IMAD.HI.U32 R2, R2, R3, RZ ;  /* 0x0000000302027227 */ /* 0x000fc800078e00ff */
[----:B------:R-:W-:-:S04]  /*23ca0*/  IMAD.MOV R5, RZ, RZ, -R5 ;  /* 0x000000ffff057224 */ /* 0x000fc800078e0a05 */
        /* <DEDUP_REMOVED lines=16> */
[----:B------:R-:W-:-:S03]  /*23db0*/  IMAD.IADD R5, R0, 0x1, R5 ;  /* 0x0000000100057824 */ /* 0x000fc600078e0205 */
        /* <DEDUP_REMOVED lines=23> */
[----:B------:R-:W-:Y:S01]  /*23f30*/  @!P1 LOP3.LUT R2, RZ, R4, RZ, 0x33, !PT ;  /* 0x00000004ff029212 */ /* 0x000fe200078e33ff */
[----:B------:R-:W-:-:S04]  /*23f40*/  IMAD.MOV R4, RZ, RZ, -R4 ;  /* 0x000000ffff047224 */ /* 0x000fc800078e0a04 */
[----:B------:R-:W-:Y:S01]  /*23f50*/  IMAD R26, R2, R4, R5 ;  /* 0x00000004021a7224 */ /* 0x000fe200078e0205 */
[----:B------:R-:W-:-:S05]  /*23f60*/  LOP3.LUT R2, RZ, R2, RZ, 0x33, !PT ;  /* 0x00000002ff027212 */ /* 0x000fca00078e33ff */
[----:B------:R-:W-:Y:S01]  /*23f70*/  IMAD.IADD R25, R25, 0x1, R2 ;  /* 0x0000000119197824 */ /* 0x000fe200078e0202 */
[----:B------:R-:W-:Y:S06]  /*23f80*/  BRA `(.L_x_1703) ;  /* 0x00000000001c7947 */ /* 0x000fec0003800000 */
.L_x_1695:
[----:B------:R-:W-:Y:S01]  /*23f90*/  UMOV UR4, URZ ;  /* 0x0000003f00047c82 */ /* 0x000fe20008000000 */
[----:B------:R-:W-:Y:S01]  /*23fa0*/  UMOV UR5, URZ ;  /* 0x0000003f00057c82 */ /* 0x000fe20008000000 */
[----:B------:R-:W-:Y:S01]  /*23fb0*/  ULDC UR6, c[0x0][0xc3c] ;  /* 0x00030f0000067ab9 */ /* 0x000fe20000000800 */
[----:B------:R-:W-:Y:S02]  /*23fc0*/  IMAD.MOV.U32 R24, RZ, RZ, R0 ;  /* 0x000000ffff187224 */ /* 0x000fe400078e0000 */
[----:B------:R-:W-:Y:S02]  /*23fd0*/  IMAD.U32 R25, RZ, RZ, UR4 ;  /* 0x00000004ff197e24 */ /* 0x000fe4000f8e00ff */
[----:B------:R-:W-:Y:S02]  /*23fe0*/  IMAD.U32 R26, RZ, RZ, UR5 ;  /* 0x00000005ff1a7e24 */ /* 0x000fe4000f8e00ff */
[----:B------:R-:W-:-:S07]  /*23ff0*/  IMAD.U32 R27, RZ, RZ, UR6 ;  /* 0x00000006ff1b7e24 */ /* 0x000fce000f8e00ff */
.L_x_1703:
[----:B------:R1:W2:Y:S01]  /*24000*/  LDL R2, [R1+0x2c] ;  /* 0x00002c0001027983 */ /* 0x0002a20000100800 */
[----:B------:R-:W3:Y:S01]  /*24010*/  S2R R0, SR_TID.X ;  /* 0x0000000000007919 */ /* 0x000ee20000002100 */
[----:B------:R-:W-:Y:S05]  /*24020*/  WARPSYNC.ALL ;  /* 0x0000000000007948 */ /* 0x000fea0003800000 */
[----:B---3--:R-:W-:Y:S01]  /*24030*/  LOP3.LUT R0, R0, 0x1f, RZ, 0xc0, !PT ;  /* 0x0000001f00007812 */ /* 0x008fe200078ec0ff */
[----:B------:R-:W-:Y:S03]  /*24040*/  BAR.SYNC.DEFER_BLOCKING 0x4, 0x200 ;  /* 0x0108000000007b1d */ /* 0x000fe60000010000 */
[----:B------:R-:W-:-:S13]  /*24050*/  ISETP.NE.AND P0, PT, R0, RZ, PT ;  /* 0x000000ff0000720c */ /* 0x000fda0003f05270 */
[----:B------:R-:W-:Y:S01]  /*24060*/  @!P0 MOV R0, 0x400 ;  /* 0x0000040000008802 */ /* 0x000fe20000000f00 */
[----:B--2---:R-:W2:Y:S03]  /*24070*/  @!P0 S2R R2, SR_CgaCtaId ;  /* 0x0000000000028919 */ /* 0x004ea60000008800 */
[----:B--2---:R-:W-:Y:S01]  /*24080*/  @!P0 LEA R17, R2, R0, 0x18 ;  /* 0x0000000002118211 */ /* 0x004fe200078ec0ff */
[----:B------:R1:W-:Y:S04]  /*24090*/  @!P0 STL [R1+0x2c], R2 ;  /* 0x00002c0201008387 */ /* 0x0003e80000100800 */
[----:B------:R1:W-:Y:S01]  /*240a0*/  @!P0 STS.128 [R17+0x132d0], R24 ;  /* 0x0132d01811008388 */ /* 0x0003e20000000c00 */
[----:B------:R-:W-:Y:S06]  /*240b0*/  BAR.ARV 0x5, 0x200 ;  /* 0x0148000000007b1d */ /* 0x000fec0000002000 */
.L_x_1692:
[----:B------:R-:W-:Y:S02]  /*240c0*/  ULDC UR4, c[0x0][0xc3c] ;  /* 0x00030f0000047ab9 */ /* 0x000fe40000000800 */
[----:B---3--:R-:W-:-:S13]  /*240d0*/  ISETP.GE.AND P0, PT, R27, UR4, PT ;  /* 0x000000041b007c0c */ /* 0x008fda000bf06270 */
[----:B------:R-:W-:Y:S05]  /*240e0*/  @!P0 BRA `(.L_x_1704) ;  /* 0xffffff9400c08947 */ /* 0x000fea000383ffff */
[----:B------:R-:W-:Y:S05]  /*240f0*/  BSYNC B7 ;  /* 0x0000000000077941 */ /* 0x000fea0003800000 */
.L_x_1578:
[----:B--2---:R-:W2:Y:S01]  /*24100*/  LDL.LU R0, [R1+0x60] ;  /* 0x0000600001007983 */ /* 0x004ea20000300800 */
[----:B------:R-:W-:Y:S01]  /*24110*/  BSSY B0, `(.L_x_1705) ;  /* 0x000000b000007945 */ /* 0x000fe20003800000 */
[----:B01----:R-:W0:Y:S01]  /*24120*/  S2R R5, SR_CgaCtaId ;  /* 0x0000000000057919 */ /* 0x003e220000008800 */
        /* <DEDUP_REMOVED lines=9> */
.L_x_1857:
[----:B------:R-:W-:Y:S05]  /*241c0*/  BSYNC B0 ;  /* 0x0000000000007941 */ /* 0x000fea0003800000 */
.L_x_1705:
[----:B------:R-:W-:-:S03]  /*241d0*/  UMOV UR4, 0xffffffff ;  /* 0xffffffff00047882 */ /* 0x000fc60000000000 */
[----:B------:R-:W-:Y:S05]  /*241e0*/  BRA.DIV UR4, `(.L_x_1707) ;  /* 0x0000003e04907947 */ /* 0x000fea000b800000 */
[----:B0-----:R-:W0:Y:S02]  /*241f0*/  S2R R0, SR_TID.X ;  /* 0x0000000000007919 */ /* 0x001e240000002100 */
[----:B0-----:R-:W-:-:S04]  /*24200*/  SHF.R.U32.HI R0, RZ, 0x5, R0 ;  /* 0x00000005ff007819 */ /* 0x001fc80000011600 */
[----:B------:R-:W-:-:S05]  /*24210*/  LOP3.LUT R0, R0, 0x3, RZ, 0xc0, !PT ;  /* 0x0000000300007812 */ /* 0x000fca00078ec0ff */
[----:B------:R0:W1:Y:S02]  /*24220*/  SHFL.IDX PT, R14, R0, RZ, 0x1f ;  /* 0x00001fff000e7589 */ /* 0x00006400000e0000 */
.L_x_1860:
[----:B-1----:R-:W-:-:S13]  /*24230*/  ISETP.NE.AND P0, PT, R14, RZ, PT ;  /* 0x000000ff0e00720c */ /* 0x002fda0003f05270 */
[----:B------:R-:W-:Y:S05]  /*24240*/  @P0 BRA `(.L_x_1387) ;  /* 0x0000000000b40947 */ /* 0x000fea0003800000 */
[----:B------:R-:W-:-:S03]  /*24250*/  UMOV UR4, 0xffffffff ;  /* 0xffffffff00047882 */ /* 0x000fc60000000000 */
[----:B------:R-:W-:Y:S05]  /*24260*/  BRA.DIV UR4, `(.L_x_1708) ;  /* 0x0000003e04a47947 */ /* 0x000fea000b800000 */
[----:B------:R-:W-:-:S13]  /*24270*/  ELECT P6, URZ, PT ;  /* 0x00000000003f782f */ /* 0x000fda00038c0000 */
.L_x_1863:
[----:B------:R-:W-:Y:S05]  /*24280*/  @!P6 BRA `(.L_x_1387) ;  /* 0x0000000000a4e947 */ /* 0x000fea0003800000 */
[----:B0-----:R-:W2:Y:S02]  /*24290*/  LDL.LU R0, [R1+0x44] ;  /* 0x0000440001007983 */ /* 0x001ea40000300800 */
[----:B--2---:R-:W-:-:S04]  /*242a0*/  LOP3.LUT R0, R0, 0x2, RZ, 0xfc, !PT ;  /* 0x0000000200007812 */ /* 0x004fc800078efcff */
[----:B------:R-:W-:-:S13]  /*242b0*/  ISETP.NE.AND P0, PT, R0, 0x3, PT ;  /* 0x000000030000780c */ /* 0x000fda0003f05270 */
[----:B------:R-:W-:Y:S05]  /*242c0*/  @!P0 BRA `(.L_x_1709) ;  /* 0x0000000000048947 */ /* 0x000fea0003800000 */
[----:B------:R-:W-:Y:S01]  /*242d0*/  BPT.TRAP 0x1 ;  /* 0x000000040000795c */ /* 0x000fe20000300000 */
.L_x_1709:
        /* <DEDUP_REMOVED lines=9> */
.L_x_1864:
[----:B------:R-:W2:Y:S01]  /*24370*/  LDL.LU R6, [R1+0x10] ;  /* 0x0000100001067983 */ /* 0x000ea20000300800 */
[----:B------:R-:W-:Y:S02]  /*24380*/  SEL R0, R0, RZ, P2 ;  /* 0x000000ff00007207 */ /* 0x000fe40001000000 */
[----:B--2---:R-:W-:Y:S01]  /*24390*/  LOP3.LUT R2, R6, R2, RZ, 0x3c, !PT ;  /* 0x0000000206027212 */ /* 0x004fe200078e3cff */
[----:B------:R-:W-:Y:S06]  /*243a0*/  @!P0 BRA `(.L_x_1711) ;  /* 0x0000000000048947 */ /* 0x000fec0003800000 */
[----:B------:R-:W-:Y:S01]  /*243b0*/  BPT.TRAP 0x1 ;  /* 0x000000040000795c */ /* 0x000fe20000300000 */
.L_x_1711:
[----:B------:R-:W-:Y:S01]  /*243c0*/  IMAD R5, R0, 0x8, R5 ;  /* 0x0000000800057824 */ /* 0x000fe200078e0205 */
[----:B------:R-:W-:-:S04]  /*243d0*/  SHF.L.U32 R0, R2, 0x1f, RZ ;  /* 0x0000001f02007819 */ /* 0x000fc800000006ff */
[----:B------:R-:W1:Y:S02]  /*243e0*/  SYNCS.PHASECHK.TRANS64.TRYWAIT P1, [R5+URZ+0x13240], R0 ;  /* 0x01324000050075a7 */ /* 0x000e64000802017f */
[----:B-1----:R-:W-:Y:S05]  /*243f0*/  @!P1 BRA `(.L_x_1712) ;  /* 0x0000003c00749947 */ /* 0x002fea0003800000 */
.L_x_1865:
[----:B------:R-:W-:Y:S05]  /*24400*/  @!P0 BRA `(.L_x_1713) ;  /* 0x0000000000048947 */ /* 0x000fea0003800000 */
[----:B------:R-:W-:Y:S01]  /*24410*/  BPT.TRAP 0x1 ;  /* 0x000000040000795c */ /* 0x000fe20000300000 */
.L_x_1713:
[----:B------:R-:W2:Y:S02]  /*24420*/  SYNCS.PHASECHK.TRANS64.TRYWAIT P1, [R4+URZ+0x13260], R3 ;  /* 0x01326003040075a7 */ /* 0x000ea4000802017f */
[----:B--2---:R-:W-:Y:S05]  /*24430*/  @!P1 BRA `(.L_x_1714) ;  /* 0x0000003c00789947 */ /* 0x004fea0003800000 */
.L_x_1866:
[----:B------:R-:W-:Y:S05]  /*24440*/  @!P0 BRA `(.L_x_1715) ;  /* 0x0000000000048947 */ /* 0x000fea0003800000 */
[----:B------:R-:W-:Y:S01]  /*24450*/  BPT.TRAP 0x1 ;  /* 0x000000040000795c */ /* 0x000fe20000300000 */
.L_x_1715:
[----:B------:R-:W3:Y:S02]  /*24460*/  SYNCS.PHASECHK.TRANS64.TRYWAIT P1, [R5+URZ+0x13260], R0 ;  /* 0x01326000050075a7 */ /* 0x000ee4000802017f */
[----:B---3--:R-:W-:Y:S05]  /*24470*/  @!P1 BRA `(.L_x_1716) ;  /* 0x0000003c007c9947 */ /* 0x008fea0003800000 */
.L_x_1867:
[----:B------:R-:W-:Y:S05]  /*24480*/  @!P0 BRA `(.L_x_1717) ;  /* 0x0000000000048947 */ /* 0x000fea0003800000 */
[----:B------:R-:W-:Y:S01]  /*24490*/  BPT.TRAP 0x1 ;  /* 0x000000040000795c */ /* 0x000fe20000300000 */
.L_x_1717:
[----:B------:R-:W4:Y:S02]  /*244a0*/  SYNCS.PHASECHK.TRANS64.TRYWAIT P1, [R4+URZ+0x13280], R3 ;  /* 0x01328003040075a7 */ /* 0x000f24000802017f */
[----:B----4-:R-:W-:Y:S05]  /*244b0*/  @!P1 BRA `(.L_x_1718) ;  /* 0x0000003c00809947 */ /* 0x010fea0003800000 */
.L_x_1868:
[----:B------:R-:W-:Y:S05]  /*244c0*/  @!P0 BRA `(.L_x_1719) ;  /* 0x0000000000048947 */ /* 0x000fea0003800000 */
[----:B------:R-:W-:Y:S01]  /*244d0*/  BPT.TRAP 0x1 ;  /* 0x000000040000795c */ /* 0x000fe20000300000 */
.L_x_1719:
[----:B------:R0:W0:Y:S02]  /*244e0*/  SYNCS.PHASECHK.TRANS64.TRYWAIT P0, [R5+URZ+0x13280], R0 ;  /* 0x01328000050075a7 */ /* 0x000024000800017f */
[----:B0-----:R-:W-:Y:S05]  /*244f0*/  @!P0 NANOSLEEP.SYNCS 0x989680 ;  /* 0x009896800000895d */ /* 0x001fea0003900000 */
[----:B------:R-:W0:Y:S02]  /*24500*/  @!P0 SYNCS.PHASECHK.TRANS64 P0, [R5+URZ+0x13280], R0 ;  /* 0x01328000050085a7 */ /* 0x000e24000800007f */
[----:B0-----:R-:W-:Y:S05]  /*24510*/  @!P0 BRA `(.L_x_1719) ;  /* 0xfffffffc00f08947 */ /* 0x001fea000383ffff */
.L_x_1387:
[----:B------:R-:W-:Y:S05]  /*24520*/  BSYNC B8 ;  /* 0x0000000000087941 */ /* 0x000fea0003800000 */
.L_x_1384:
[----:B------:R-:W-:Y:S05]  /*24530*/  EXIT ;  /* 0x000000000000794d */ /* 0x000fea0003800000 */
.L_x_1411:
[----:B-1----:R1:W2:Y:S02]  /*24540*/  SYNCS.PHASECHK.TRANS64.TRYWAIT P5, [R64+URZ+0x13290], R73 ;  /* 0x01329049400075a7 */ /* 0x0022a400080a017f */
[----:B--2---:R-:W-:Y:S05]  /*24550*/  @!P5 NANOSLEEP.SYNCS 0x989680 ;  /* 0x009896800000d95d */ /* 0x004fea0003900000 */
[----:B------:R-:W2:Y:S02]  /*24560*/  @!P5 SYNCS.PHASECHK.TRANS64 P5, [R64+URZ+0x13290], R73 ;  /* 0x013290494000d5a7 */ /* 0x000ea400080a007f */
[----:B--2---:R-:W-:Y:S05]  /*24570*/  @!P5 BRA `(.L_x_1411) ;  /* 0xfffffffc00f0d947 */ /* 0x004fea000383ffff */
[----:B------:R-:W-:Y:S05]  /*24580*/  BRA `(.L_x_1720) ;  /* 0xfffffde000e47947 */ /* 0x000fea000383ffff */
.L_x_1412:
[----:B------:R-:W-:Y:S01]  /*24590*/  BSSY B1, `(.L_x_1721) ;  /* 0x0000007000017945 */ /* 0x000fe20003800000 */
[----:B------:R-:W-:Y:S02]  /*245a0*/  IMAD.MOV.U32 R12, RZ, RZ, RZ ;  /* 0x000000ffff0c7224 */ /* 0x000fe400078e00ff */
[----:B------:R-:W-:Y:S02]  /*245b0*/  IMAD.MOV.U32 R11, RZ, RZ, 0x1e1f ;  /* 0x00001e1fff0b7424 */ /* 0x000fe400078e00ff */
[----:B------:R-:W-:-:S07]  /*245c0*/  IMAD.MOV.U32 R15, RZ, RZ, -0x1 ;  /* 0xffffffffff0f7424 */ /* 0x000fce00078e00ff */
[----:B01----:R-:W-:Y:S05]  /*245d0*/  WARPSYNC.COLLECTIVE R15, `(.L_x_1722) ;  /* 0x000000000f087348 */ /* 0x003fea0003c00000 */
[----:B------:R2:W3:Y:S02]  /*245e0*/  SHFL.IDX P6, R14, R13, R12, R11 ;  /* 0x0000000c0d0e7389 */ /* 0x0004e400000c000b */
[----:B0123--:R-:W-:Y:S01]  /*245f0*/  ENDCOLLECTIVE ;  /* 0x000000000000791b */ /* 0x00ffe20003800000 */
.L_x_1722:
[----:B------:R-:W-:Y:S05]  /*24600*/  BSYNC B1 ;  /* 0x0000000000017941 */ /* 0x000fea0003800000 */
.L_x_1721:
        /* <DEDUP_REMOVED lines=8> */
.L_x_1723:
[----:B------:R-:W-:Y:S05]  /*24690*/  BRA `(.L_x_1724) ;  /* 0xfffffde000b47947 */ /* 0x000fea000383ffff */
.L_x_1422:
[----:B0-----:R0:W1:Y:S02]  /*246a0*/  SYNCS.PHASECHK.TRANS64.TRYWAIT P6, [R64+URZ+0x13290], R73 ;  /* 0x01329049400075a7 */ /* 0x00106400080c017f */
[----:B-1----:R-:W-:Y:S05]  /*246b0*/  @!P6 NANOSLEEP.SYNCS 0x989680 ;  /* 0x009896800000e95d */ /* 0x002fea0003900000 */
[----:B------:R-:W1:Y:S02]  /*246c0*/  @!P6 SYNCS.PHASECHK.TRANS64 P6, [R64+URZ+0x13290], R73 ;  /* 0x013290494000e5a7 */ /* 0x000e6400080c007f */
[----:B-1----:R-:W-:Y:S05]  /*246d0*/  @!P6 BRA `(.L_x_1422) ;  /* 0xfffffffc00f0e947 */ /* 0x002fea000383ffff */
[----:B------:R-:W-:Y:S05]  /*246e0*/  BRA `(.L_x_1725) ;  /* 0xfffffdf000e07947 */ /* 0x000fea000383ffff */
.L_x_1423:
[----:B------:R-:W-:Y:S01]  /*246f0*/  BSSY B1, `(.L_x_1726) ;  /* 0x0000007000017945 */ /* 0x000fe20003800000 */
[----:B------:R-:W-:Y:S02]  /*24700*/  IMAD.MOV.U32 R12, RZ, RZ, RZ ;  /* 0x000000ffff0c7224 */ /* 0x000fe400078e00ff */
[----:B------:R-:W-:Y:S02]  /*24710*/  IMAD.MOV.U32 R11, RZ, RZ, 0x1e1f ;  /* 0x00001e1fff0b7424 */ /* 0x000fe400078e00ff */
[----:B------:R-:W-:-:S07]  /*24720*/  IMAD.MOV.U32 R15, RZ, RZ, -0x1 ;  /* 0xffffffffff0f7424 */ /* 0x000fce00078e00ff */
[----:B0-----:R-:W-:Y:S05]  /*24730*/  WARPSYNC.COLLECTIVE R15, `(.L_x_1727) ;  /* 0x000000000f087348 */ /* 0x001fea0003c00000 */
[----:B------:R1:W2:Y:S02]  /*24740*/  SHFL.IDX P6, R14, R13, R12, R11 ;  /* 0x0000000c0d0e7389 */ /* 0x0002a400000c000b */
[----:B012---:R-:W-:Y:S01]  /*24750*/  ENDCOLLECTIVE ;  /* 0x000000000000791b */ /* 0x007fe20003800000 */
.L_x_1727:
[----:B------:R-:W-:Y:S05]  /*24760*/  BSYNC B1 ;  /* 0x0000000000017941 */ /* 0x000fea0003800000 */
.L_x_1726:
        /* <DEDUP_REMOVED lines=8> */
.L_x_1728:
[----:B------:R-:W-:Y:S05]  /*247f0*/  BRA `(.L_x_1729) ;  /* 0xfffffdf000b07947 */ /* 0x000fea000383ffff */
.L_x_1428:
[----:B0-----:R0:W1:Y:S02]  /*24800*/  SYNCS.PHASECHK.TRANS64.TRYWAIT P3, [R64+URZ+0x13290], R73 ;  /* 0x01329049400075a7 */ /* 0x001064000806017f */
[----:B-1----:R-:W-:Y:S05]  /*24810*/  @!P3 NANOSLEEP.SYNCS 0x989680 ;  /* 0x009896800000b95d */ /* 0x002fea0003900000 */
[----:B------:R-:W1:Y:S02]  /*24820*/  @!P3 SYNCS.PHASECHK.TRANS64 P3, [R64+URZ+0x13290], R73 ;  /* 0x013290494000b5a7 */ /* 0x000e64000806007f */
[----:B-1----:R-:W-:Y:S05]  /*24830*/  @!P3 BRA `(.L_x_1428) ;  /* 0xfffffffc00f0b947 */ /* 0x002fea000383ffff */
[----:B------:R-:W-:Y:S05]  /*24840*/  BRA `(.L_x_1730) ;  /* 0xfffffe0000847947 */ /* 0x000fea000383ffff */
.L_x_1429:
[----:B------:R-:W-:Y:S01]  /*24850*/  BSSY B1, `(.L_x_1731) ;  /* 0x0000007000017945 */ /* 0x000fe20003800000 */
[----:B------:R-:W-:Y:S02]  /*24860*/  IMAD.MOV.U32 R12, RZ, RZ, RZ ;  /* 0x000000ffff0c7224 */ /* 0x000fe400078e00ff */
[----:B------:R-:W-:Y:S02]  /*24870*/  IMAD.MOV.U32 R11, RZ, RZ, 0x1e1f ;  /* 0x00001e1fff0b7424 */ /* 0x000fe400078e00ff */
[----:B------:R-:W-:-:S07]  /*24880*/  IMAD.MOV.U32 R15, RZ, RZ, -0x1 ;  /* 0xffffffffff0f7424 */ /* 0x000fce00078e00ff */
[----:B0-----:R-:W-:Y:S05]  /*24890*/  WARPSYNC.COLLECTIVE R15, `(.L_x_1732) ;  /* 0x000000000f087348 */ /* 0x001fea0003c00000 */
[----:B------:R1:W2:Y:S02]  /*248a0*/  SHFL.IDX P6, R14, R13, R12, R11 ;  /* 0x0000000c0d0e7389 */ /* 0x0002a400000c000b */
[----:B012---:R-:W-:Y:S01]  /*248b0*/  ENDCOLLECTIVE ;  /* 0x000000000000791b */ /* 0x007fe20003800000 */
.L_x_1732:
[----:B------:R-:W-:Y:S05]  /*248c0*/  BSYNC B1 ;  /* 0x0000000000017941 */ /* 0x000fea0003800000 */
.L_x_1731:
        /* <DEDUP_REMOVED lines=8> */
.L_x_1733:
[----:B------:R-:W-:Y:S05]  /*24950*/  BRA `(.L_x_1734) ;  /* 0xfffffe0000c07947 */ /* 0x000fea000383ffff */
.L_x_1433:
[----:B-1----:R1:W0:Y:S02]  /*24960*/  SYNCS.PHASECHK.TRANS64.TRYWAIT P4, [R64+URZ+0x132b0], R73 ;  /* 0x0132b049400075a7 */ /* 0x002224000808017f */
[----:B0-----:R-:W-:Y:S05]  /*24970*/  @!P4 NANOSLEEP.SYNCS 0x989680 ;  /* 0x009896800000c95d */ /* 0x001fea0003900000 */
[----:B------:R-:W0:Y:S02]  /*24980*/  @!P4 SYNCS.PHASECHK.TRANS64 P4, [R64+URZ+0x132b0], R73 ;  /* 0x0132b0494000c5a7 */ /* 0x000e24000808007f */
[----:B0-----:R-:W-:Y:S05]  /*24990*/  @!P4 BRA `(.L_x_1433) ;  /* 0xfffffffc00f0c947 */ /* 0x001fea000383ffff */
[----:B------:R-:W-:Y:S05]  /*249a0*/  BRA `(.L_x_1735) ;  /* 0xfffffe0400387947 */ /* 0x000fea000383ffff */
.L_x_1459:
[----:B------:R-:W-:Y:S01]  /*249b0*/  BSSY B1, `(.L_x_1736) ;  /* 0x0000007000017945 */ /* 0x000fe20003800000 */
[----:B------:R-:W-:Y:S02]  /*249c0*/  IMAD.MOV.U32 R12, RZ, RZ, RZ ;  /* 0x000000ffff0c7224 */ /* 0x000fe400078e00ff */
[----:B------:R-:W-:Y:S02]  /*249d0*/  IMAD.MOV.U32 R11, RZ, RZ, 0x1e1f ;  /* 0x00001e1fff0b7424 */ /* 0x000fe400078e00ff */
[----:B------:R-:W-:-:S07]  /*249e0*/  IMAD.MOV.U32 R15, RZ, RZ, -0x1 ;  /* 0xffffffffff0f7424 */ /* 0x000fce00078e00ff */
[----:B------:R-:W-:Y:S05]  /*249f0*/  WARPSYNC.COLLECTIVE R15, `(.L_x_1737) ;  /* 0x000000000f087348 */ /* 0x000fea0003c00000 */
[----:B------:R0:W1:Y:S02]  /*24a00*/  SHFL.IDX P6, R14, R13, R12, R11 ;  /* 0x0000000c0d0e7389 */ /* 0x00006400000c000b */
[----:B01----:R-:W-:Y:S01]  /*24a10*/  ENDCOLLECTIVE ;  /* 0x000000000000791b */ /* 0x003fe20003800000 */
.L_x_1737:
[----:B------:R-:W-:Y:S05]  /*24a20*/  BSYNC B1 ;  /* 0x0000000000017941 */ /* 0x000fea0003800000 */
.L_x_1736:
        /* <DEDUP_REMOVED lines=8> */
.L_x_1738:
[----:B------:R-:W-:Y:S02]  /*24ab0*/  IMAD.MOV.U32 R13, RZ, RZ, R4 ;  /* 0x000000ffff0d7224 */ /* 0x000fe400078e0004 */
[----:B------:R-:W-:-:S07]  /*24ac0*/  IMAD.MOV.U32 R3, RZ, RZ, R14 ;  /* 0x000000ffff037224 */ /* 0x000fce00078e000e */
[----:B------:R-:W-:Y:S05]  /*24ad0*/  WARPSYNC.COLLECTIVE R15, `(.L_x_1739) ;  /* 0x000000000f087348 */ /* 0x000fea0003c00000 */
[----:B------:R0:W1:Y:S02]  /*24ae0*/  SHFL.IDX P6, R14, R13, R12, R11 ;  /* 0x0000000c0d0e7389 */ /* 0x00006400000c000b */
[----:B01----:R-:W-:Y:S01]  /*24af0*/  ENDCOLLECTIVE ;  /* 0x000000000000791b */ /* 0x003fe20003800000 */
.L_x_1739:
[----:B------:R-:W-:Y:S02]  /*24b00*/  IMAD.MOV.U32 R13, RZ, RZ, R5 ;  /* 0x000000ffff0d7224 */ /* 0x000fe400078e0005 */
[----:B------:R-:W-:-:S07]  /*24b10*/  IMAD.MOV.U32 R4, RZ, RZ, R14 ;  /* 0x000000ffff047224 */ /* 0x000fce00078e000e */
[----:B------:R-:W-:Y:S05]  /*24b20*/  WARPSYNC.COLLECTIVE R15, `(.L_x_1740) ;  /* 0x000000000f087348 */ /* 0x000fea0003c00000 */
[----:B------:R0:W1:Y:S02]  /*24b30*/  SHFL.IDX P6, R14, R13, R12, R11 ;  /* 0x0000000c0d0e7389 */ /* 0x00006400000c000b */
[----:B01----:R-:W-:Y:S01]  /*24b40*/  ENDCOLLECTIVE ;  /* 0x000000000000791b */ /* 0x003fe20003800000 */
.L_x_1740:
[----:B------:R-:W-:Y:S05]  /*24b50*/  BRA `(.L_x_1741) ;  /* 0xfffffe1800047947 */ /* 0x000fea000383ffff */
.L_x_1463:
[----:B-1----:R1:W2:Y:S02]  /*24b60*/  SYNCS.PHASECHK.TRANS64.TRYWAIT P0, [R22+URZ+0x13200], R5 ;  /* 0x01320005160075a7 */ /* 0x0022a4000800017f */
[----:B--2---:R-:W-:Y:S05]  /*24b70*/  @!P0 NANOSLEEP.SYNCS 0x989680 ;  /* 0x009896800000895d */ /* 0x004fea0003900000 */
[----:B------:R-:W2:Y:S02]  /*24b80*/  @!P0 SYNCS.PHASECHK.TRANS64 P0, [R22+URZ+0x13200], R5 ;  /* 0x01320005160085a7 */ /* 0x000ea4000800007f */
[----:B--2---:R-:W-:Y:S05]  /*24b90*/  @!P0 BRA `(.L_x_1463) ;  /* 0xfffffffc00f08947 */ /* 0x004fea000383ffff */
[----:B------:R-:W-:Y:S05]  /*24ba0*/  BRA `(.L_x_1742) ;  /* 0xfffffe18009c7947 */ /* 0x000fea000383ffff */
.L_x_1467:
[----:B------:R-:W-:Y:S01]  /*24bb0*/  BSSY B1, `(.L_x_1743) ;  /* 0x0000007000017945 */ /* 0x000fe20003800000 */
[----:B------:R-:W-:Y:S02]  /*24bc0*/  IMAD.MOV.U32 R12, RZ, RZ, RZ ;  /* 0x000000ffff0c7224 */ /* 0x000fe400078e00ff */
[----:B------:R-:W-:Y:S02]  /*24bd0*/  IMAD.MOV.U32 R11, RZ, RZ, 0x1e1f ;  /* 0x00001e1fff0b7424 */ /* 0x000fe400078e00ff */
[----:B------:R-:W-:-:S07]  /*24be0*/  IMAD.MOV.U32 R15, RZ, RZ, -0x1 ;  /* 0xffffffffff0f7424 */ /* 0x000fce00078e00ff */
[----:B------:R-:W-:Y:S05]  /*24bf0*/  WARPSYNC.COLLECTIVE R15, `(.L_x_1744) ;  /* 0x000000000f087348 */ /* 0x000fea0003c00000 */
[----:B------:R0:W1:Y:S02]  /*24c00*/  SHFL.IDX P6, R14, R13, R12, R11 ;  /* 0x0000000c0d0e7389 */ /* 0x00006400000c000b */
[----:B01----:R-:W-:Y:S01]  /*24c10*/  ENDCOLLECTIVE ;  /* 0x000000000000791b */ /* 0x003fe20003800000 */
.L_x_1744:
[----:B------:R-:W-:Y:S05]  /*24c20*/  BSYNC B1 ;  /* 0x0000000000017941 */ /* 0x000fea0003800000 */
.L_x_1743:
        /* <DEDUP_REMOVED lines=8> */
.L_x_1745:
[----:B------:R-:W-:Y:S02]  /*24cb0*/  IMAD.MOV.U32 R13, RZ, RZ, R7 ;  /* 0x000000ffff0d7224 */ /* 0x000fe400078e0007 */
[----:B------:R-:W-:-:S07]  /*24cc0*/  IMAD.MOV.U32 R5, RZ, RZ, R14 ;  /* 0x000000ffff057224 */ /* 0x000fce00078e000e */
[----:B------:R-:W-:Y:S05]  /*24cd0*/  WARPSYNC.COLLECTIVE R15, `(.L_x_1746) ;  /* 0x000000000f087348 */ /* 0x000fea0003c00000 */
[----:B------:R0:W1:Y:S02]  /*24ce0*/  SHFL.IDX P6, R14, R13, R12, R11 ;  /* 0x0000000c0d0e7389 */ /* 0x00006400000c000b */
[----:B01----:R-:W-:Y:S01]  /*24cf0*/  ENDCOLLECTIVE ;  /* 0x000000000000791b */ /* 0x003fe20003800000 */
.L_x_1746:
[----:B------:R-:W-:Y:S02]  /*24d00*/  IMAD.MOV.U32 R13, RZ, RZ, R0 ;  /* 0x000000ffff0d7224 */ /* 0x000fe400078e0000 */
[----:B------:R-:W-:-:S07]  /*24d10*/  IMAD.MOV.U32 R7, RZ, RZ, R14 ;  /* 0x000000ffff077224 */ /* 0x000fce00078e000e */
[----:B------:R-:W-:Y:S05]  /*24d20*/  WARPSYNC.COLLECTIVE R15, `(.L_x_1747) ;  /* 0x000000000f087348 */ /* 0x000fea0003c00000 */
[----:B------:R0:W1:Y:S02]  /*24d30*/  SHFL.IDX P6, R14, R13, R12, R11 ;  /* 0x0000000c0d0e7389 */ /* 0x00006400000c000b */
[----:B01----:R-:W-:Y:S01]  /*24d40*/  ENDCOLLECTIVE ;  /* 0x000000000000791b */ /* 0x003fe20003800000 */
.L_x_1747:
[----:B------:R-:W-:Y:S05]  /*24d50*/  BRA `(.L_x_1748) ;  /* 0xfffffe2800c87947 */ /* 0x000fea000383ffff */
.L_x_1471:
[----:B0-----:R0:W1:Y:S02]  /*24d60*/  SYNCS.PHASECHK.TRANS64.TRYWAIT P1, [R22+URZ+0x13200], R13 ;  /* 0x0132000d160075a7 */ /* 0x001064000802017f */
[----:B-1----:R-:W-:Y:S05]  /*24d70*/  @!P1 NANOSLEEP.SYNCS 0x989680 ;  /* 0x009896800000995d */ /* 0x002fea0003900000 */
[----:B------:R-:W1:Y:S02]  /*24d80*/  @!P1 SYNCS.PHASECHK.TRANS64 P1, [R22+URZ+0x13200], R13 ;  /* 0x0132000d160095a7 */ /* 0x000e64000802007f */
[----:B-1----:R-:W-:Y:S05]  /*24d90*/  @!P1 BRA `(.L_x_1471) ;  /* 0xfffffffc00f09947 */ /* 0x002fea000383ffff */
[----:B------:R-:W-:Y:S05]  /*24da0*/  BRA `(.L_x_1749) ;  /* 0xfffffe2c00507947 */ /* 0x000fea000383ffff */
.L_x_1475:
[----:B-1----:R1:W3:Y:S02]  /*24db0*/  SYNCS.PHASECHK.TRANS64.TRYWAIT P1, [R12+URZ+0x13230], R3 ;  /* 0x013230030c0075a7 */ /* 0x0022e4000802017f */
[----:B---3--:R-:W-:Y:S05]  /*24dc0*/  @!P1 NANOSLEEP.SYNCS 0x989680 ;  /* 0x009896800000995d */ /* 0x008fea0003900000 */
[----:B------:R-:W3:Y:S02]  /*24dd0*/  @!P1 SYNCS.PHASECHK.TRANS64 P1, [R12+URZ+0x13230], R3 ;  /* 0x013230030c0095a7 */ /* 0x000ee4000802007f */
[----:B---3--:R-:W-:Y:S05]  /*24de0*/  @!P1 BRA `(.L_x_1475) ;  /* 0xfffffffc00f09947 */ /* 0x008fea000383ffff */
[----:B------:R-:W-:Y:S05]  /*24df0*/  BRA `(.L_x_1474) ;  /* 0xfffffe3c00a07947 */ /* 0x000fea000383ffff */
.L_x_1496:
[----:B-1----:R1:W2:Y:S02]  /*24e00*/  SYNCS.PHASECHK.TRANS64.TRYWAIT P1, [R14+URZ+0x13230], R11 ;  /* 0x0132300b0e0075a7 */ /* 0x0022a4000802017f */
[----:B--2---:R-:W-:Y:S05]  /*24e10*/  @!P1 NANOSLEEP.SYNCS 0x989680 ;  /* 0x009896800000995d */ /* 0x004fea0003900000 */
[----:B------:R-:W2:Y:S02]  /*24e20*/  @!P1 SYNCS.PHASECHK.TRANS64 P1, [R14+URZ+0x13230], R11 ;  /* 0x0132300b0e0095a7 */ /* 0x000ea4000802007f */
[----:B--2---:R-:W-:Y:S05]  /*24e30*/  @!P1 BRA `(.L_x_1496) ;  /* 0xfffffffc00f09947 */ /* 0x004fea000383ffff */
[----:B------:R-:W-:Y:S05]  /*24e40*/  BRA `(.L_x_1495) ;  /* 0xfffffe8400f47947 */ /* 0x000fea000383ffff */
.L_x_1501:
[----:B-1----:R1:W2:Y:S02]  /*24e50*/  SYNCS.PHASECHK.TRANS64.TRYWAIT P1, [R15+URZ+0x13250], R10 ;  /* 0x0132500a0f0075a7 */ /* 0x0022a4000802017f */
[----:B--2---:R-:W-:Y:S05]  /*24e60*/  @!P1 NANOSLEEP.SYNCS 0x989680 ;  /* 0x009896800000995d */ /* 0x004fea0003900000 */
[----:B------:R-:W2:Y:S02]  /*24e70*/  @!P1 SYNCS.PHASECHK.TRANS64 P1, [R15+URZ+0x13250], R10 ;  /* 0x0132500a0f0095a7 */ /* 0x000ea4000802007f */
[----:B--2---:R-:W-:Y:S05]  /*24e80*/  @!P1 BRA `(.L_x_1501) ;  /* 0xfffffffc00f09947 */ /* 0x004fea000383ffff */
[----:B------:R-:W-:Y:S05]  /*24e90*/  BRA `(.L_x_1500) ;  /* 0xfffffe8c00647947 */ /* 0x000fea000383ffff */
.L_x_1524:
[----:B-1----:R1:W2:Y:S02]  /*24ea0*/  SYNCS.PHASECHK.TRANS64.TRYWAIT P1, [R8+URZ+0x13230], R13 ;  /* 0x0132300d080075a7 */ /* 0x0022a4000802017f */
[----:B--2---:R-:W-:Y:S05]  /*24eb0*/  @!P1 NANOSLEEP.SYNCS 0x989680 ;  /* 0x009896800000995d */ /* 0x004fea0003900000 */
[----:B------:R-:W2:Y:S02]  /*24ec0*/  @!P1 SYNCS.PHASECHK.TRANS64 P1, [R8+URZ+0x13230], R13 ;  /* 0x0132300d080095a7 */ /* 0x000ea4000802007f */
[----:B--2---:R-:W-:Y:S05]  /*24ed0*/  @!P1 BRA `(.L_x_1524) ;  /* 0xfffffffc00f09947 */ /* 0x004fea000383ffff */
[----:B------:R-:W-:Y:S05]  /*24ee0*/  BRA `(.L_x_1523) ;  /* 0xfffffed400e87947 */ /* 0x000fea000383ffff */
.L_x_1529:
[----:B-1----:R1:W2:Y:S02]  /*24ef0*/  SYNCS.PHASECHK.TRANS64.TRYWAIT P1, [R3+URZ+0x13250], R8 ;  /* 0x01325008030075a7 */ /* 0x0022a4000802017f */
[----:B--2---:R-:W-:Y:S05]  /*24f00*/  @!P1 NANOSLEEP.SYNCS 0x989680 ;  /* 0x009896800000995d */ /* 0x004fea0003900000 */
[----:B------:R-:W2:Y:S02]  /*24f10*/  @!P1 SYNCS.PHASECHK.TRANS64 P1, [R3+URZ+0x13250], R8 ;  /* 0x01325008030095a7 */ /* 0x000ea4000802007f */
[----:B--2---:R-:W-:Y:S05]  /*24f20*/  @!P1 BRA `(.L_x_1529) ;  /* 0xfffffffc00f09947 */ /* 0x004fea000383ffff */
[----:B------:R-:W-:Y:S05]  /*24f30*/  BRA `(.L_x_1528) ;  /* 0xfffffedc00587947 */ /* 0x000fea000383ffff */
.L_x_1539:
[----:B-1----:R1:W2:Y:S02]  /*24f40*/  SYNCS.PHASECHK.TRANS64.TRYWAIT P1, [R8+URZ+0x13230], R11 ;  /* 0x0132300b080075a7 */ /* 0x0022a4000802017f */
[----:B--2---:R-:W-:Y:S05]  /*24f50*/  @!P1 NANOSLEEP.SYNCS 0x989680 ;  /* 0x009896800000995d */ /* 0x004fea0003900000 */
[----:B------:R-:W2:Y:S02]  /*24f60*/  @!P1 SYNCS.PHASECHK.TRANS64 P1, [R8+URZ+0x13230], R11 ;  /* 0x0132300b080095a7 */ /* 0x000ea4000802007f */
[----:B--2---:R-:W-:Y:S05]  /*24f70*/  @!P1 BRA `(.L_x_1539) ;  /* 0xfffffffc00f09947 */ /* 0x004fea000383ffff */
[----:B------:R-:W-:Y:S05]  /*24f80*/  BRA `(.L_x_1538) ;  /* 0xffffff04009c7947 */ /* 0x000fea000383ffff */
.L_x_1544:
[----:B-1----:R1:W2:Y:S02]  /*24f90*/  SYNCS.PHASECHK.TRANS64.TRYWAIT P1, [R12+URZ+0x13250], R8 ;  /* 0x013250080c0075a7 */ /* 0x0022a4000802017f */
[----:B--2---:R-:W-:Y:S05]  /*24fa0*/  @!P1 NANOSLEEP.SYNCS 0x989680 ;  /* 0x009896800000995d */ /* 0x004fea0003900000 */
[----:B------:R-:W2:Y:S02]  /*24fb0*/  @!P1 SYNCS.PHASECHK.TRANS64 P1, [R12+URZ+0x13250], R8 ;  /* 0x013250080c0095a7 */ /* 0x000ea4000802007f */
[----:B--2---:R-:W-:Y:S05]  /*24fc0*/  @!P1 BRA `(.L_x_1544) ;  /* 0xfffffffc00f09947 */ /* 0x004fea000383ffff */
[----:B------:R-:W-:Y:S05]  /*24fd0*/  BRA `(.L_x_1543) ;  /* 0xffffff0c000c7947 */ /* 0x000fea000383ffff */
.L_x_1560:
[----:B-1----:R1:W2:Y:S02]  /*24fe0*/  SYNCS.PHASECHK.TRANS64.TRYWAIT P1, [R13+URZ+0x13250], R2 ;  /* 0x013250020d0075a7 */ /* 0x0022a4000802017f */
[----:B--2---:R-:W-:Y:S05]  /*24ff0*/  @!P1 NANOSLEEP.SYNCS 0x989680 ;  /* 0x009896800000995d */ /* 0x004fea0003900000 */
[----:B------:R-:W2:Y:S02]  /*25000*/  @!P1 SYNCS.PHASECHK.TRANS64 P1, [R13+URZ+0x13250], R2 ;  /* 0x013250020d0095a7 */ /* 0x000ea4000802007f */
[----:B--2---:R-:W-:Y:S05]  /*25010*/  @!P1 BRA `(.L_x_1560) ;  /* 0xfffffffc00f09947 */ /* 0x004fea000383ffff */
[----:B------:R-:W-:Y:S05]  /*25020*/  BRA `(.L_x_1559) ;  /* 0xffffff5000907947 */ /* 0x000fea000383ffff */
.L_x_1592:
[----:B------:R-:W0:Y:S01]  /*25030*/  S2R R9, SR_TID.X ;  /* 0x0000000000097919 */ /* 0x000e220000002100 */
[----:B------:R-:W-:Y:S01]  /*25040*/  BSSY B1, `(.L_x_1750) ;  /* 0x000000a000017945 */ /* 0x000fe20003800000 */
[----:B------:R-:W-:Y:S02]  /*25050*/  IMAD.MOV.U32 R12, RZ, RZ, RZ ;  /* 0x000000ffff0c7224 */ /* 0x000fe400078e00ff */
[----:B------:R-:W-:Y:S02]  /*25060*/  IMAD.MOV.U32 R11, RZ, RZ, 0x1f ;  /* 0x0000001fff0b7424 */ /* 0x000fe400078e00ff */
[----:B------:R-:W-:Y:S01]  /*25070*/  IMAD.MOV.U32 R15, RZ, RZ, -0x1 ;  /* 0xffffffffff0f7424 */ /* 0x000fe200078e00ff */
[----:B0-----:R-:W-:-:S04]  /*25080*/  SHF.R.U32.HI R9, RZ, 0x5, R9 ;  /* 0x00000005ff097819 */ /* 0x001fc80000011609 */
[----:B------:R-:W-:-:S05]  /*25090*/  LOP3.LUT R9, R9, 0x3, RZ, 0xc0, !PT ;  /* 0x0000000309097812 */ /* 0x000fca00078ec0ff */
[----:B------:R-:W-:-:S07]  /*250a0*/  IMAD.MOV.U32 R13, RZ, RZ, R9 ;  /* 0x000000ffff0d7224 */ /* 0x000fce00078e0009 */
[----:B------:R-:W-:Y:S05]  /*250b0*/  WARPSYNC.COLLECTIVE R15, `(.L_x_1751) ;  /* 0x000000000f087348 */ /* 0x000fea0003c00000 */
[----:B------:R0:W1:Y:S02]  /*250c0*/  SHFL.IDX P6, R14, R13, R12, R11 ;  /* 0x0000000c0d0e7389 */ /* 0x00006400000c000b */
[----:B01----:R-:W-:Y:S01]  /*250d0*/  ENDCOLLECTIVE ;  /* 0x000000000000791b */ /* 0x003fe20003800000 */
.L_x_1751:
[----:B------:R-:W-:Y:S05]  /*250e0*/  BSYNC B1 ;  /* 0x0000000000017941 */ /* 0x000fea0003800000 */
.L_x_1750:
[----:B------:R-:W-:Y:S05]  /*250f0*/  BRA `(.L_x_1752) ;  /* 0xffffff9000487947 */ /* 0x000fea000383ffff */
.L_x_1594:
[----:B------:R-:W-:Y:S01]  /*25100*/  BSSY B1, `(.L_x_1753) ;  /* 0x0000006000017945 */ /* 0x000fe20003800000 */
[----:B------:R-:W-:-:S07]  /*25110*/  IMAD.MOV.U32 R15, RZ, RZ, -0x1 ;  /* 0xffffffffff0f7424 */ /* 0x000fce00078e00ff */
[----:B0-----:R-:W-:Y:S05]  /*25120*/  WARPSYNC.COLLECTIVE R15, `(.L_x_1754) ;  /* 0x000000000f0c7348 */ /* 0x001fea0003c00000 */
[----:B------:R-:W-:Y:S02]  /*25130*/  ELECT P6, UR62, PT ;  /* 0x00000000003e782f */ /* 0x000fe400038c0000 */
[----:B------:R-:W-:Y:S01]  /*25140*/  MOV R14, UR62 ;  /* 0x0000003e000e7c02 */ /* 0x000fe20008000f00 */
[----:B0-----:R-:W-:Y:S10]  /*25150*/  ENDCOLLECTIVE ;  /* 0x000000000000791b */ /* 0x001ff40003800000 */
.L_x_1754:
[----:B------:R-:W-:Y:S05]  /*25160*/  BSYNC B1 ;  /* 0x0000000000017941 */ /* 0x000fea0003800000 */
.L_x_1753:
[----:B------:R-:W-:Y:S05]  /*25170*/  BRA `(.L_x_1593) ;  /* 0xffffff9000407947 */ /* 0x000fea000383ffff */
.L_x_1596:
[----:B0-----:R0:W1:Y:S02]  /*25180*/  SYNCS.PHASECHK.TRANS64.TRYWAIT P0, [R17+URZ+0x13220], R5 ;  /* 0x01322005110075a7 */ /* 0x001064000800017f */
[----:B-1----:R-:W-:Y:S05]  /*25190*/  @!P0 NANOSLEEP.SYNCS 0x989680 ;  /* 0x009896800000895d */ /* 0x002fea0003900000 */
[----:B------:R-:W1:Y:S02]  /*251a0*/  @!P0 SYNCS.PHASECHK.TRANS64 P0, [R17+URZ+0x13220], R5 ;  /* 0x01322005110085a7 */ /* 0x000e64000800007f */
[----:B-1----:R-:W-:Y:S05]  /*251b0*/  @!P0 BRA `(.L_x_1596) ;  /* 0xfffffffc00f08947 */ /* 0x002fea000383ffff */
[----:B------:R-:W-:Y:S05]  /*251c0*/  BRA `(.L_x_1755) ;  /* 0xffffff9000507947 */ /* 0x000fea000383ffff */
.L_x_1600:
[----:B0-----:R0:W1:Y:S02]  /*251d0*/  SYNCS.PHASECHK.TRANS64.TRYWAIT P0, [R5+URZ+0x132a0], R6 ;  /* 0x0132a006050075a7 */ /* 0x001064000800017f */
[----:B-1----:R-:W-:Y:S05]  /*251e0*/  @!P0 NANOSLEEP.SYNCS 0x989680 ;  /* 0x009896800000895d */ /* 0x002fea0003900000 */
[----:B------:R-:W1:Y:S02]  /*251f0*/  @!P0 SYNCS.PHASECHK.TRANS64 P0, [R5+URZ+0x132a0], R6 ;  /* 0x0132a006050085a7 */ /* 0x000e64000800007f */
[----:B-1----:R-:W-:Y:S05]  /*25200*/  @!P0 BRA `(.L_x_1600) ;  /* 0xfffffffc00f08947 */ /* 0x002fea000383ffff */
[----:B------:R-:W-:Y:S05]  /*25210*/  BRA `(.L_x_1756) ;  /* 0xffffff9000707947 */ /* 0x000fea000383ffff */
.L_x_1605:
[----:B-1----:R1:W2:Y:S02]  /*25220*/  SYNCS.PHASECHK.TRANS64.TRYWAIT P0, [R5+URZ+0x132c0], R6 ;  /* 0x0132c006050075a7 */ /* 0x0022a4000800017f */
[----:B--2---:R-:W-:Y:S05]  /*25230*/  @!P0 NANOSLEEP.SYNCS 0x989680 ;  /* 0x009896800000895d */ /* 0x004fea0003900000 */
[----:B------:R-:W2:Y:S02]  /*25240*/  @!P0 SYNCS.PHASECHK.TRANS64 P0, [R5+URZ+0x132c0], R6 ;  /* 0x0132c006050085a7 */ /* 0x000ea4000800007f */
[----:B--2---:R-:W-:Y:S05]  /*25250*/  @!P0 BRA `(.L_x_1605) ;  /* 0xfffffffc00f08947 */ /* 0x004fea000383ffff */
[----:B------:R-:W-:Y:S05]  /*25260*/  BRA `(.L_x_1757) ;  /* 0xffffff9000f07947 */ /* 0x000fea000383ffff */
.L_x_1612:
[----:B0-----:R0:W1:Y:S02]  /*25270*/  SYNCS.PHASECHK.TRANS64.TRYWAIT P1, [R5+URZ+0x132a0], R6 ;  /* 0x0132a006050075a7 */ /* 0x001064000802017f */
[----:B-1----:R-:W-:Y:S05]  /*25280*/  @!P1 NANOSLEEP.SYNCS 0x989680 ;  /* 0x009896800000995d */ /* 0x002fea0003900000 */
[----:B------:R-:W1:Y:S02]  /*25290*/  @!P1 SYNCS.PHASECHK.TRANS64 P1, [R5+URZ+0x132a0], R6 ;  /* 0x0132a006050095a7 */ /* 0x000e64000802007f */
[----:B-1----:R-:W-:Y:S05]  /*252a0*/  @!P1 BRA `(.L_x_1612) ;  /* 0xfffffffc00f09947 */ /* 0x002fea000383ffff */
[----:B------:R-:W-:Y:S05]  /*252b0*/  BRA `(.L_x_1758) ;  /* 0xffffff9400c47947 */ /* 0x000fea000383ffff */
.L_x_1617:
[----:B-1----:R1:W2:Y:S02]  /*252c0*/  SYNCS.PHASECHK.TRANS64.TRYWAIT P1, [R5+URZ+0x132c0], R6 ;  /* 0x0132c006050075a7 */ /* 0x0022a4000802017f */
[----:B--2---:R-:W-:Y:S05]  /*252d0*/  @!P1 NANOSLEEP.SYNCS 0x989680 ;  /* 0x009896800000995d */ /* 0x004fea0003900000 */
[----:B------:R-:W2:Y:S02]  /*252e0*/  @!P1 SYNCS.PHASECHK.TRANS64 P1, [R5+URZ+0x132c0], R6 ;  /* 0x0132c006050095a7 */ /* 0x000ea4000802007f */
[----:B--2---:R-:W-:Y:S05]  /*252f0*/  @!P1 BRA `(.L_x_1617) ;  /* 0xfffffffc00f09947 */ /* 0x004fea000383ffff */
[----:B------:R-:W-:Y:S05]  /*25300*/  BRA `(.L_x_1759) ;  /* 0xffffff9800407947 */ /* 0x000fea000383ffff */
.L_x_1640:
[----:B------:R-:W0:Y:S01]  /*25310*/  S2R R19, SR_TID.X ;  /* 0x0000000000137919 */ /* 0x000e220000002100 */
[----:B------:R-:W-:Y:S01]  /*25320*/  BSSY B0, `(.L_x_1760) ;  /* 0x0000009000007945 */ /* 0x000fe20003800000 */
[----:B------:R-:W-:Y:S02]  /*25330*/  IMAD.MOV.U32 R12, RZ, RZ, RZ ;  /* 0x000000ffff0c7224 */ /* 0x000fe400078e00ff */
[----:B------:R-:W-:Y:S02]  /*25340*/  IMAD.MOV.U32 R11, RZ, RZ, 0x1f ;  /* 0x0000001fff0b7424 */ /* 0x000fe400078e00ff */
[----:B------:R-:W-:Y:S01]  /*25350*/  IMAD.MOV.U32 R15, RZ, RZ, -0x1 ;  /* 0xffffffffff0f7424 */ /* 0x000fe200078e00ff */
[----:B0-----:R-:W-:-:S04]  /*25360*/  SHF.R.U32.HI R13, RZ, 0x5, R19 ;  /* 0x00000005ff0d7819 */ /* 0x001fc80000011613 */
[----:B------:R-:W-:-:S07]  /*25370*/  LOP3.LUT R13, R13, 0x3, RZ, 0xc0, !PT ;  /* 0x000000030d0d7812 */ /* 0x000fce00078ec0ff */
[----:B-----5:R-:W-:Y:S05]  /*25380*/  WARPSYNC.COLLECTIVE R15, `(.L_x_1761) ;  /* 0x000000000f087348 */ /* 0x020fea0003c00000 */
[----:B------:R0:W1:Y:S02]  /*25390*/  SHFL.IDX P6, R14, R13, R12, R11 ;  /* 0x0000000c0d0e7389 */ /* 0x00006400000c000b */
[----:B01---5:R-:W-:Y:S01]  /*253a0*/  ENDCOLLECTIVE ;  /* 0x000000000000791b */ /* 0x023fe20003800000 */
.L_x_1761:
[----:B------:R-:W-:Y:S05]  /*253b0*/  BSYNC B0 ;  /* 0x0000000000007941 */ /* 0x000fea0003800000 */
.L_x_1760:
[----:B------:R-:W-:Y:S05]  /*253c0*/  BRA `(.L_x_1762) ;  /* 0xffffffa800b47947 */ /* 0x000fea000383ffff */
.L_x_1643:
[----:B0-----:R-:W2:Y:S02]  /*253d0*/  LDL R0, [R1+0x4c] ;  /* 0x00004c0001007983 */ /* 0x001ea40000100800 */
[----:B--2---:R0:W1:Y:S02]  /*253e0*/  SYNCS.PHASECHK.TRANS64.TRYWAIT P0, [R6+URZ+0x13280], R0 ;  /* 0x01328000060075a7 */ /* 0x004064000800017f */
[----:B-1----:R-:W-:Y:S05]  /*253f0*/  @!P0 NANOSLEEP.SYNCS 0x989680 ;  /* 0x009896800000895d */ /* 0x002fea0003900000 */
[----:B------:R-:W1:Y:S02]  /*25400*/  @!P0 SYNCS.PHASECHK.TRANS64 P0, [R6+URZ+0x13280], R0 ;  /* 0x01328000060085a7 */ /* 0x000e64000800007f */
[----:B-1----:R-:W-:Y:S05]  /*25410*/  @!P0 BRA `(.L_x_1643) ;  /* 0xfffffffc00ec8947 */ /* 0x002fea000383ffff */
[----:B------:R-:W-:Y:S05]  /*25420*/  BRA `(.L_x_1763) ;  /* 0xffffffa800d87947 */ /* 0x000fea000383ffff */
.L_x_1644:
        /* <DEDUP_REMOVED lines=8> */
.L_x_1765:
[----:B------:R-:W-:Y:S05]  /*254b0*/  BSYNC B0 ;  /* 0x0000000000007941 */ /* 0x000fea0003800000 */
.L_x_1764:
        /* <DEDUP_REMOVED lines=12> */
.L_x_1766:
[----:B------:R-:W-:Y:S01]  /*25580*/  @P3 LOP3.LUT R16, R16, 0x8, RZ, 0xfc, !PT ;  /* 0x0000000810103812 */ /* 0x000fe200078efcff */
[----:B------:R-:W-:Y:S02]  /*25590*/  IMAD.MOV.U32 R13, RZ, RZ, R2 ;  /* 0x000000ffff0d7224 */ /* 0x000fe400078e0002 */
[----:B------:R-:W-:Y:S02]  /*255a0*/  IMAD.MOV.U32 R12, RZ, RZ, 0x1 ;  /* 0x00000001ff0c7424 */ /* 0x000fe400078e00ff */
[----:B------:R-:W-:-:S07]  /*255b0*/  IMAD.MOV.U32 R3, RZ, RZ, R14 ;  /* 0x000000ffff037224 */ /* 0x000fce00078e000e */
[----:B------:R-:W-:Y:S05]  /*255c0*/  WARPSYNC.COLLECTIVE R15, `(.L_x_1767) ;  /* 0x000000000f087348 */ /* 0x000fea0003c00000 */
[----:B------:R0:W1:Y:S02]  /*255d0*/  SHFL.IDX P6, R14, R13, R12, R11 ;  /* 0x0000000c0d0e7389 */ /* 0x00006400000c000b */
[----:B01----:R-:W-:Y:S01]  /*255e0*/  ENDCOLLECTIVE ;  /* 0x000000000000791b */ /* 0x003fe20003800000 */
.L_x_1767:
        /* <DEDUP_REMOVED lines=13> */
.L_x_1768:
[----:B------:R-:W-:Y:S02]  /*256c0*/  IMAD.MOV.U32 R13, RZ, RZ, R2 ;  /* 0x000000ffff0d7224 */ /* 0x000fe400078e0002 */
[----:B------:R-:W-:Y:S02]  /*256d0*/  IMAD.MOV.U32 R12, RZ, RZ, 0x2 ;  /* 0x00000002ff0c7424 */ /* 0x000fe400078e00ff */
[----:B------:R-:W-:-:S07]  /*256e0*/  IMAD.MOV.U32 R10, RZ, RZ, R14 ;  /* 0x000000ffff0a7224 */ /* 0x000fce00078e000e */
[----:B------:R-:W-:Y:S05]  /*256f0*/  WARPSYNC.COLLECTIVE R15, `(.L_x_1769) ;  /* 0x000000000f087348 */ /* 0x000fea0003c00000 */
[----:B------:R0:W1:Y:S02]  /*25700*/  SHFL.IDX P6, R14, R13, R12, R11 ;  /* 0x0000000c0d0e7389 */ /* 0x00006400000c000b */
[----:B01----:R-:W-:Y:S01]  /*25710*/  ENDCOLLECTIVE ;  /* 0x000000000000791b */ /* 0x003fe20003800000 */
.L_x_1769:
        /* <DEDUP_REMOVED lines=12> */
.L_x_1770:
[----:B------:R-:W-:Y:S02]  /*257e0*/  IMAD.MOV.U32 R13, RZ, RZ, R2 ;  /* 0x000000ffff0d7224 */ /* 0x000fe400078e0002 */
[----:B------:R-:W-:Y:S02]  /*257f0*/  IMAD.MOV.U32 R12, RZ, RZ, 0x3 ;  /* 0x00000003ff0c7424 */ /* 0x000fe400078e00ff */
[----:B------:R-:W-:-:S07]  /*25800*/  IMAD.MOV.U32 R10, RZ, RZ, R14 ;  /* 0x000000ffff0a7224 */ /* 0x000fce00078e000e */
[----:B------:R-:W-:Y:S05]  /*25810*/  WARPSYNC.COLLECTIVE R15, `(.L_x_1771) ;  /* 0x000000000f087348 */ /* 0x000fea0003c00000 */
[----:B------:R0:W1:Y:S02]  /*25820*/  SHFL.IDX P6, R14, R13, R12, R11 ;  /* 0x0000000c0d0e7389 */ /* 0x00006400000c000b */
[----:B01----:R-:W-:Y:S01]  /*25830*/  ENDCOLLECTIVE ;  /* 0x000000000000791b */ /* 0x003fe20003800000 */
.L_x_1771:
        /* <DEDUP_REMOVED lines=12> */
.L_x_1772:
[----:B------:R-:W-:Y:S02]  /*25900*/  IMAD.MOV.U32 R13, RZ, RZ, R22 ;  /* 0x000000ffff0d7224 */ /* 0x000fe400078e0016 */
[----:B------:R-:W-:Y:S02]  /*25910*/  IMAD.MOV.U32 R12, RZ, RZ, RZ ;  /* 0x000000ffff0c7224 */ /* 0x000fe400078e00ff */
[----:B------:R-:W-:-:S07]  /*25920*/  IMAD.MOV.U32 R0, RZ, RZ, R14 ;  /* 0x000000ffff007224 */ /* 0x000fce00078e000e */
[----:B------:R-:W-:Y:S05]  /*25930*/  WARPSYNC.COLLECTIVE R15, `(.L_x_1773) ;  /* 0x000000000f087348 */ /* 0x000fea0003c00000 */
[----:B------:R0:W1:Y:S02]  /*25940*/  SHFL.IDX P6, R14, R13, R12, R11 ;  /* 0x0000000c0d0e7389 */ /* 0x00006400000c000b */
[----:B01----:R-:W-:Y:S01]  /*25950*/  ENDCOLLECTIVE ;  /* 0x000000000000791b */ /* 0x003fe20003800000 */
.L_x_1773:
        /* <DEDUP_REMOVED lines=13> */
.L_x_1774:
[----:B------:R-:W-:Y:S01]  /*25a30*/  IMAD.MOV.U32 R10, RZ, RZ, R14 ;  /* 0x000000ffff0a7224 */ /* 0x000fe200078e000e */
[----:B------:R-:W-:Y:S06]  /*25a40*/  BRA `(.L_x_1775) ;  /* 0xffffffa800b87947 */ /* 0x000fec000383ffff */
.L_x_1649:
[----:B---3--:R-:W3:Y:S02]  /*25a50*/  LDL R0, [R1+0x4c] ;  /* 0x00004c0001007983 */ /* 0x008ee40000100800 */
[----:B---3--:R3:W4:Y:S02]  /*25a60*/  SYNCS.PHASECHK.TRANS64.TRYWAIT P0, [R6+URZ+0x13240], R0 ;  /* 0x01324000060075a7 */ /* 0x008724000800017f */
[----:B----4-:R-:W-:Y:S05]  /*25a70*/  @!P0 NANOSLEEP.SYNCS 0x989680 ;  /* 0x009896800000895d */ /* 0x010fea0003900000 */
[----:B------:R-:W4:Y:S02]  /*25a80*/  @!P0 SYNCS.PHASECHK.TRANS64 P0, [R6+URZ+0x13240], R0 ;  /* 0x01324000060085a7 */ /* 0x000f24000800007f */
[----:B----4-:R-:W-:Y:S05]  /*25a90*/  @!P0 BRA `(.L_x_1649) ;  /* 0xfffffffc00ec8947 */ /* 0x010fea000383ffff */
[----:B------:R-:W-:Y:S05]  /*25aa0*/  BRA `(.L_x_1776) ;  /* 0xffffffac00187947 */ /* 0x000fea000383ffff */
.L_x_1650:
        /* <DEDUP_REMOVED lines=8> */
.L_x_1778:
[----:B------:R-:W-:Y:S05]  /*25b30*/  BSYNC B0 ;  /* 0x0000000000007941 */ /* 0x000fea0003800000 */
.L_x_1777:
        /* <DEDUP_REMOVED lines=10> */
.L_x_1779:
        /* <DEDUP_REMOVED lines=8> */
.L_x_1780:
        /* <DEDUP_REMOVED lines=15> */
.L_x_1781:
[----:B------:R-:W-:Y:S02]  /*25d50*/  IMAD.MOV.U32 R13, RZ, RZ, R2 ;  /* 0x000000ffff0d7224 */ /* 0x000fe400078e0002 */
[----:B------:R-:W-:Y:S02]  /*25d60*/  IMAD.MOV.U32 R12, RZ, RZ, 0x2 ;  /* 0x00000002ff0c7424 */ /* 0x000fe400078e00ff */
[----:B------:R-:W-:-:S07]  /*25d70*/  IMAD.MOV.U32 R5, RZ, RZ, R14 ;  /* 0x000000ffff057224 */ /* 0x000fce00078e000e */
[----:B------:R-:W-:Y:S05]  /*25d80*/  WARPSYNC.COLLECTIVE R15, `(.L_x_1782) ;  /* 0x000000000f087348 */ /* 0x000fea0003c00000 */
[----:B------:R0:W1:Y:S02]  /*25d90*/  SHFL.IDX P6, R14, R13, R12, R11 ;  /* 0x0000000c0d0e7389 */ /* 0x00006400000c000b */
[----:B01----:R-:W-:Y:S01]  /*25da0*/  ENDCOLLECTIVE ;  /* 0x000000000000791b */ /* 0x003fe20003800000 */
.L_x_1782:
        /* <DEDUP_REMOVED lines=14> */
.L_x_1783:
[----:B------:R-:W-:Y:S02]  /*25e90*/  IMAD.MOV.U32 R13, RZ, RZ, R2 ;  /* 0x000000ffff0d7224 */ /* 0x000fe400078e0002 */
[----:B------:R-:W-:Y:S02]  /*25ea0*/  IMAD.MOV.U32 R12, RZ, RZ, 0x3 ;  /* 0x00000003ff0c7424 */ /* 0x000fe400078e00ff */
[----:B------:R-:W-:-:S07]  /*25eb0*/  IMAD.MOV.U32 R5, RZ, RZ, R14 ;  /* 0x000000ffff057224 */ /* 0x000fce00078e000e */
[----:B------:R-:W-:Y:S05]  /*25ec0*/  WARPSYNC.COLLECTIVE R15, `(.L_x_1784) ;  /* 0x000000000f087348 */ /* 0x000fea0003c00000 */
[----:B------:R0:W1:Y:S02]  /*25ed0*/  SHFL.IDX P6, R14, R13, R12, R11 ;  /* 0x0000000c0d0e7389 */ /* 0x00006400000c000b */
[----:B01----:R-:W-:Y:S01]  /*25ee0*/  ENDCOLLECTIVE ;  /* 0x000000000000791b */ /* 0x003fe20003800000 */
.L_x_1784:
        /* <DEDUP_REMOVED lines=10> */
.L_x_1785:
        /* <DEDUP_REMOVED lines=10> */
.L_x_1786:
[----:B------:R-:W-:-:S05]  /*26030*/  @P2 IADD3 R0, P0, R18, R0, RZ ;  /* 0x0000000012002210 */ /* 0x000fca0007f1e0ff */
[----:B------:R-:W-:Y:S02]  /*26040*/  @P2 IMAD.MOV.U32 R4, RZ, RZ, R0 ;  /* 0x000000ffff042224 */ /* 0x000fe400078e0000 */
[----:B------:R-:W-:Y:S02]  /*26050*/  @P2 IMAD.X R2, RZ, RZ, R2, P0 ;  /* 0x000000ffff022224 */ /* 0x000fe400000e0602 */
[----:B------:R-:W-:Y:S02]  /*26060*/  IMAD.MOV.U32 R13, RZ, RZ, R8 ;  /* 0x000000ffff0d7224 */ /* 0x000fe400078e0008 */
[----:B------:R-:W-:-:S05]  /*26070*/  @P2 IMAD.MOV.U32 R5, RZ, RZ, R2 ;  /* 0x000000ffff052224 */ /* 0x000fca00078e0002 */
        /* <DEDUP_REMOVED lines=8> */
.L_x_1787:
[----:B------:R-:W-:Y:S01]  /*26100*/  IMAD.MOV.U32 R4, RZ, RZ, R14 ;  /* 0x000000ffff047224 */ /* 0x000fe200078e000e */
[----:B------:R-:W-:Y:S06]  /*26110*/  BRA `(.L_x_1788) ;  /* 0xffffffa800a47947 */ /* 0x000fec000383ffff */
.L_x_1657:
[----:B------:R-:W-:Y:S02]  /*26120*/  IMAD.MOV.U32 R13, RZ, RZ, R0 ;  /* 0x000000ffff0d7224 */ /* 0x000fe400078e0000 */
[----:B------:R-:W-:Y:S02]  /*26130*/  IMAD.MOV.U32 R12, RZ, RZ, RZ ;  /* 0x000000ffff0c7224 */ /* 0x000fe400078e00ff */
[----:B------:R-:W-:Y:S02]  /*26140*/  IMAD.MOV.U32 R11, RZ, RZ, 0x1c1f ;  /* 0x00001c1fff0b7424 */ /* 0x000fe400078e00ff */
[----:B------:R-:W-:Y:S02]  /*26150*/  IMAD.MOV.U32 R15, RZ, RZ, -0x1 ;  /* 0xffffffffff0f7424 */ /* 0x000fe400078e00ff */
[----:B------:R-:W-:Y:S02]  /*26160*/  IMAD R2, R28, R9, RZ ;  /* 0x000000091c027224 */ /* 0x000fe400078e02ff */
[----:B------:R-:W-:-:S07]  /*26170*/  IMAD.IADD R25, R19, 0x1, R25 ;  /* 0x0000000113197824 */ /* 0x000fce00078e0219 */
[----:B-----5:R-:W-:Y:S05]  /*26180*/  WARPSYNC.COLLECTIVE R15, `(.L_x_1789) ;  /* 0x000000000f087348 */ /* 0x020fea0003c00000 */
[----:B------:R0:W1:Y:S02]  /*26190*/  SHFL.IDX P6, R14, R13, R12, R11 ;  /* 0x0000000c0d0e7389 */ /* 0x00006400000c000b */
[----:B01---5:R-:W-:Y:S01]  /*261a0*/  ENDCOLLECTIVE ;  /* 0x000000000000791b */ /* 0x023fe20003800000 */
.L_x_1789:
[C---:B------:R-:W-:Y:S01]  /*261b0*/  VIADD R9, R25.reuse, 0x20 ;  /* 0x0000002019097836 */ /* 0x040fe20000000000 */
[----:B------:R-:W-:Y:S01]  /*261c0*/  ISETP.GE.AND P2, PT, R25, R2, PT ;  /* 0x000000021900720c */ /* 0x000fe20003f46270 */
[----:B------:R-:W-:Y:S02]  /*261d0*/  IMAD.MOV.U32 R13, RZ, RZ, R4 ;  /* 0x000000ffff0d7224 */ /* 0x000fe400078e0004 */
[----:B------:R-:W-:-:S10]  /*261e0*/  IMAD.MOV.U32 R7, RZ, RZ, R14 ;  /* 0x000000ffff077224 */ /* 0x000fd400078e000e */
[----:B------:R-:W-:Y:S05]  /*261f0*/  WARPSYNC.COLLECTIVE R15, `(.L_x_1790) ;  /* 0x000000000f087348 */ /* 0x000fea0003c00000 */
[----:B------:R0:W1:Y:S02]  /*26200*/  SHFL.IDX P6, R14, R13, R12, R11 ;  /* 0x0000000c0d0e7389 */ /* 0x00006400000c000b */
[----:B01----:R-:W-:Y:S01]  /*26210*/  ENDCOLLECTIVE ;  /* 0x000000000000791b */ /* 0x003fe20003800000 */
.L_x_1790:
[----:B------:R-:W-:Y:S02]  /*26220*/  IMAD.MOV.U32 R13, RZ, RZ, R0 ;  /* 0x000000ffff0d7224 */ /* 0x000fe400078e0000 */
[----:B------:R-:W-:Y:S02]  /*26230*/  IMAD.MOV.U32 R12, RZ, RZ, 0x1 ;  /* 0x00000001ff0c7424 */ /* 0x000fe400078e00ff */
[----:B------:R-:W-:-:S07]  /*26240*/  IMAD.MOV.U32 R6, RZ, RZ, R14 ;  /* 0x000000ffff067224 */ /* 0x000fce00078e000e */
[----:B------:R-:W-:Y:S05]  /*26250*/  WARPSYNC.COLLECTIVE R15, `(.L_x_1791) ;  /* 0x000000000f087348 */ /* 0x000fea0003c00000 */
[----:B------:R0:W1:Y:S02]  /*26260*/  SHFL.IDX P6, R14, R13, R12, R11 ;  /* 0x0000000c0d0e7389 */ /* 0x00006400000c000b */
[----:B01----:R-:W-:Y:S01]  /*26270*/  ENDCOLLECTIVE ;  /* 0x000000000000791b */ /* 0x003fe20003800000 */
.L_x_1791:
[----:B------:R-:W-:-:S05]  /*26280*/  @!P2 IADD3 R6, P1, R18, R6, RZ ;  /* 0x000000061206a210 */ /* 0x000fca0007f3e0ff */
[----:B------:R-:W-:Y:S01]  /*26290*/  @!P2 IMAD.X R7, RZ, RZ, R7, P1 ;  /* 0x000000ffff07a224 */ /* 0x000fe200008e0607 */
[----:B------:R-:W-:-:S04]  /*262a0*/  ISETP.GE.AND P1, PT, R9, R2, PT ;  /* 0x000000020900720c */ /* 0x000fc80003f26270 */
[----:B------:R-:W-:Y:S01]  /*262b0*/  @!PT LDS RZ, [RZ] ;  /* 0x00000000fffff984 */ /* 0x000fe20000000800 */
[----:B------:R-:W-:Y:S01]  /*262c0*/  @!PT LDS RZ, [RZ] ;  /* 0x00000000fffff984 */ /* 0x000fe20000000800 */
[----:B------:R-:W-:Y:S01]  /*262d0*/  @!PT LDS RZ, [RZ] ;  /* 0x00000000fffff984 */ /* 0x000fe20000000800 */
[----:B------:R0:W-:Y:S01]  /*262e0*/  @!P2 LDGSTS.E.BYPASS.LTC128B.128 [R10+0xb000], desc[UR44][R6.64], !P0 ;  /* 0x0b000000060aafae */ /* 0x0001e2000c101d6c */
[----:B------:R-:W-:Y:S02]  /*262f0*/  IMAD.MOV.U32 R13, RZ, RZ, R4 ;  /* 0x000000ffff0d7224 */ /* 0x000fe400078e0004 */
[----:B0-----:R-:W-:-:S07]  /*26300*/  IMAD.MOV.U32 R6, RZ, RZ, R14 ;  /* 0x000000ffff067224 */ /* 0x001fce00078e000e */
[----:B------:R-:W-:Y:S05]  /*26310*/  WARPSYNC.COLLECTIVE R15, `(.L_x_1792) ;  /* 0x000000000f087348 */ /* 0x000fea0003c00000 */
[----:B------:R0:W1:Y:S02]  /*26320*/  SHFL.IDX P6, R14, R13, R12, R11 ;  /* 0x0000000c0d0e7389 */ /* 0x00006400000c000b */
[----:B01----:R-:W-:Y:S01]  /*26330*/  ENDCOLLECTIVE ;  /* 0x000000000000791b */ /* 0x003fe20003800000 */
.L_x_1792:
[----:B------:R-:W-:Y:S02]  /*26340*/  IMAD.MOV.U32 R13, RZ, RZ, R0 ;  /* 0x000000ffff0d7224 */ /* 0x000fe400078e0000 */
[----:B------:R-:W-:Y:S02]  /*26350*/  IMAD.MOV.U32 R12, RZ, RZ, 0x2 ;  /* 0x00000002ff0c7424 */ /* 0x000fe400078e00ff */
[----:B------:R-:W-:-:S07]  /*26360*/  IMAD.MOV.U32 R7, RZ, RZ, R14 ;  /* 0x000000ffff077224 */ /* 0x000fce00078e000e */
[----:B------:R-:W-:Y:S05]  /*26370*/  WARPSYNC.COLLECTIVE R15, `(.L_x_1793) ;  /* 0x000000000f087348 */ /* 0x000fea0003c00000 */
[----:B------:R0:W1:Y:S02]  /*26380*/  SHFL.IDX P6, R14, R13, R12, R11 ;  /* 0x0000000c0d0e7389 */ /* 0x00006400000c000b */
[----:B01----:R-:W-:Y:S01]  /*26390*/  ENDCOLLECTIVE ;  /* 0x000000000000791b */ /* 0x003fe20003800000 */
.L_x_1793:
        /* <DEDUP_REMOVED lines=16> */
.L_x_1794:
[----:B------:R-:W-:Y:S02]  /*264a0*/  IMAD.MOV.U32 R13, RZ, RZ, R0 ;  /* 0x000000ffff0d7224 */ /* 0x000fe400078e0000 */
[----:B------:R-:W-:Y:S02]  /*264b0*/  IMAD.MOV.U32 R12, RZ, RZ, 0x3 ;  /* 0x00000003ff0c7424 */ /* 0x000fe400078e00ff */
[----:B------:R-:W-:-:S07]  /*264c0*/  IMAD.MOV.U32 R7, RZ, RZ, R14 ;  /* 0x000000ffff077224 */ /* 0x000fce00078e000e */
[----:B------:R-:W-:Y:S05]  /*264d0*/  WARPSYNC.COLLECTIVE R15, `(.L_x_1795) ;  /* 0x000000000f087348 */ /* 0x000fea0003c00000 */
[----:B------:R0:W1:Y:S02]  /*264e0*/  SHFL.IDX P6, R14, R13, R12, R11 ;  /* 0x0000000c0d0e7389 */ /* 0x00006400000c000b */
[----:B01----:R-:W-:Y:S01]  /*264f0*/  ENDCOLLECTIVE ;  /* 0x000000000000791b */ /* 0x003fe20003800000 */
.L_x_1795:
[----:B------:R-:W-:-:S05]  /*26500*/  @!P1 IADD3 R7, P2, R18, R7, RZ ;  /* 0x0000000712079210 */ /* 0x000fca0007f5e0ff */
[----:B------:R-:W-:-:S05]  /*26510*/  @!P1 IMAD.X R6, RZ, RZ, R6, P2 ;  /* 0x000000ffff069224 */ /* 0x000fca00010e0606 */
[-C--:B------:R-:W-:Y:S01]  /*26520*/  @!P1 LOP3.LUT R7, R7, R6.reuse, RZ, 0x3c, !PT ;  /* 0x0000000607079212 */ /* 0x080fe200078e3cff */
[----:B------:R-:W-:Y:S02]  /*26530*/  IMAD.MOV.U32 R13, RZ, RZ, R4 ;  /* 0x000000ffff0d7224 */ /* 0x000fe400078e0004 */
[----:B------:R-:W-:Y:S01]  /*26540*/  VIADD R4, R25, 0x60 ;  /* 0x0000006019047836 */ /* 0x000fe20000000000 */
[----:B------:R-:W-:-:S04]  /*26550*/  @!P1 LOP3.LUT R6, R7, R6, RZ, 0x3c, !PT ;  /* 0x0000000607069212 */ /* 0x000fc800078e3cff */
[----:B------:R-:W-:Y:S01]  /*26560*/  @!P1 LOP3.LUT R7, R7, R6, RZ, 0x3c, !PT ;  /* 0x0000000607079212 */ /* 0x000fe200078e3cff */
[----:B------:R-:W-:-:S07]  /*26570*/  IMAD.MOV.U32 R0, RZ, RZ, R14 ;  /* 0x000000ffff007224 */ /* 0x000fce00078e000e */
[----:B------:R-:W-:Y:S05]  /*26580*/  WARPSYNC.COLLECTIVE R15, `(.L_x_1796) ;  /* 0x000000000f087348 */ /* 0x000fea0003c00000 */
[----:B------:R0:W1:Y:S02]  /*26590*/  SHFL.IDX P6, R14, R13, R12, R11 ;  /* 0x0000000c0d0e7389 */ /* 0x00006400000c000b */
[----:B01----:R-:W-:Y:S01]  /*265a0*/  ENDCOLLECTIVE ;  /* 0x000000000000791b */ /* 0x003fe20003800000 */
.L_x_1796:
[----:B------:R-:W-:Y:S01]  /*265b0*/  @!PT LDS RZ, [RZ] ;  /* 0x00000000fffff984 */ /* 0x000fe20000000800 */
[----:B------:R-:W-:Y:S01]  /*265c0*/  @!PT LDS RZ, [RZ] ;  /* 0x00000000fffff984 */ /* 0x000fe20000000800 */
[----:B------:R-:W-:Y:S01]  /*265d0*/  @!PT LDS RZ, [RZ] ;  /* 0x00000000fffff984 */ /* 0x000fe20000000800 */
[----:B------:R0:W-:Y:S01]  /*265e0*/  @!P1 LDGSTS.E.BYPASS.LTC128B.128 [R10+0xc000], desc[UR44][R6.64], !P0 ;  /* 0x0c000000060a9fae */ /* 0x0001e2000c101d6c */
[----:B------:R-:W-:Y:S01]  /*265f0*/  ISETP.GE.AND P1, PT, R4, R2, PT ;  /* 0x000000020400720c */ /* 0x000fe20003f26270 */
[----:B------:R-:W-:Y:S02]  /*26600*/  IMAD.MOV.U32 R13, RZ, RZ, R3 ;  /* 0x000000ffff0d7224 */ /* 0x000fe400078e0003 */
[----:B------:R-:W-:Y:S02]  /*26610*/  IMAD.MOV.U32 R12, RZ, RZ, RZ ;  /* 0x000000ffff0c7224 */ /* 0x000fe400078e00ff */
[----:B0-----:R-:W-:-:S08]  /*26620*/  IMAD.MOV.U32 R6, RZ, RZ, R14 ;  /* 0x000000ffff067224 */ /* 0x001fd000078e000e */
[----:B------:R-:W-:Y:S05]  /*26630*/  WARPSYNC.COLLECTIVE R15, `(.L_x_1797) ;  /* 0x000000000f087348 */ /* 0x000fea0003c00000 */
[----:B------:R0:W1:Y:S02]  /*26640*/  SHFL.IDX P6, R14, R13, R12, R11 ;  /* 0x0000000c0d0e7389 */ /* 0x00006400000c000b */
[----:B01----:R-:W-:Y:S01]  /*26650*/  ENDCOLLECTIVE ;  /* 0x000000000000791b */ /* 0x003fe20003800000 */
.L_x_1797:
        /* <DEDUP_REMOVED lines=11> */
.L_x_1798:
        /* <DEDUP_REMOVED lines=8> */
.L_x_1799:
[----:B------:R-:W-:-:S05]  /*26790*/  @!P1 IADD3 R0, P3, R18, R0, RZ ;  /* 0x0000000012009210 */ /* 0x000fca0007f7e0ff */
[----:B------:R-:W-:Y:S02]  /*267a0*/  @!P1 IMAD.X R4, RZ, RZ, R4, P3 ;  /* 0x000000ffff049224 */ /* 0x000fe400018e0604 */
[----:B------:R-:W-:Y:S02]  /*267b0*/  @!P1 IMAD.MOV.U32 R6, RZ, RZ, R0 ;  /* 0x000000ffff069224 */ /* 0x000fe400078e0000 */
        /* <DEDUP_REMOVED lines=10> */
.L_x_1800:
[----:B------:R-:W-:Y:S01]  /*26860*/  IMAD.MOV.U32 R5, RZ, RZ, R14 ;  /* 0x000000ffff057224 */ /* 0x000fe200078e000e */
[----:B------:R-:W-:Y:S06]  /*26870*/  BRA `(.L_x_1801) ;  /* 0xffffffac00a87947 */ /* 0x000fec000383ffff */
.L_x_1660:
[----:B-1----:R1:W2:Y:S02]  /*26880*/  SYNCS.PHASECHK.TRANS64.TRYWAIT P0, [R17+URZ+0x13220], R0 ;  /* 0x01322000110075a7 */ /* 0x0022a4000800017f */
[----:B--2---:R-:W-:Y:S05]  /*26890*/  @!P0 NANOSLEEP.SYNCS 0x989680 ;  /* 0x009896800000895d */ /* 0x004fea0003900000 */
[----:B------:R-:W2:Y:S02]  /*268a0*/  @!P0 SYNCS.PHASECHK.TRANS64 P0, [R17+URZ+0x13220], R0 ;  /* 0x01322000110085a7 */ /* 0x000ea4000800007f */
[----:B--2---:R-:W-:Y:S05]  /*268b0*/  @!P0 BRA `(.L_x_1660) ;  /* 0xfffffffc00f08947 */ /* 0x004fea000383ffff */
[----:B------:R-:W-:Y:S05]  /*268c0*/  BRA `(.L_x_1802) ;  /* 0xffffffb000047947 */ /* 0x000fea000383ffff */
.L_x_1664:
[----:B0-----:R0:W1:Y:S02]  /*268d0*/  SYNCS.PHASECHK.TRANS64.TRYWAIT P0, [R6+URZ+0x13280], R29 ;  /* 0x0132801d060075a7 */ /* 0x001064000800017f */
[----:B-1----:R-:W-:Y:S05]  /*268e0*/  @!P0 NANOSLEEP.SYNCS 0x989680 ;  /* 0x009896800000895d */ /* 0x002fea0003900000 */
[----:B------:R-:W1:Y:S02]  /*268f0*/  @!P0 SYNCS.PHASECHK.TRANS64 P0, [R6+URZ+0x13280], R29 ;  /* 0x0132801d060085a7 */ /* 0x000e64000800007f */
[----:B-1----:R-:W-:Y:S05]  /*26900*/  @!P0 BRA `(.L_x_1664) ;  /* 0xfffffffc00f08947 */ /* 0x002fea000383ffff */
[----:B------:R-:W-:Y:S05]  /*26910*/  BRA `(.L_x_1803) ;  /* 0xffffffb400507947 */ /* 0x000fea000383ffff */
.L_x_1665:
        /* <DEDUP_REMOVED lines=8> */
.L_x_1805:
[----:B------:R-:W-:Y:S05]  /*269a0*/  BSYNC B0 ;  /* 0x0000000000007941 */ /* 0x000fea0003800000 */
.L_x_1804:
        /* <DEDUP_REMOVED lines=10> */
.L_x_1806:
        /* <DEDUP_REMOVED lines=11> */
.L_x_1807:
        /* <DEDUP_REMOVED lines=10> */
.L_x_1808:
        /* <DEDUP_REMOVED lines=11> */
.L_x_1809:
        /* <DEDUP_REMOVED lines=10> */
.L_x_1810:
        /* <DEDUP_REMOVED lines=11> */
.L_x_1811:
        /* <DEDUP_REMOVED lines=10> */
.L_x_1812:
[----:B------:R-:W-:Y:S02]  /*26e40*/  IMAD.MOV.U32 R13, RZ, RZ, R18 ;  /* 0x000000ffff0d7224 */ /* 0x000fe400078e0012 */
[----:B------:R-:W-:Y:S02]  /*26e50*/  IMAD.MOV.U32 R12, RZ, RZ, RZ ;  /* 0x000000ffff0c7224 */ /* 0x000fe400078e00ff */
[----:B------:R-:W-:Y:S02]  /*26e60*/  IMAD.SHL.U32 R3, R3, 0x10, RZ ;  /* 0x0000001003037824 */ /* 0x000fe400078e00ff */
[----:B------:R-:W-:-:S07]  /*26e70*/  IMAD.MOV.U32 R2, RZ, RZ, R14 ;  /* 0x000000ffff027224 */ /* 0x000fce00078e000e */
[----:B------:R-:W-:Y:S05]  /*26e80*/  WARPSYNC.COLLECTIVE R15, `(.L_x_1813) ;  /* 0x000000000f087348 */ /* 0x000fea0003c00000 */
[----:B------:R0:W1:Y:S02]  /*26e90*/  SHFL.IDX P6, R14, R13, R12, R11 ;  /* 0x0000000c0d0e7389 */ /* 0x00006400000c000b */
[----:B01----:R-:W-:Y:S01]  /*26ea0*/  ENDCOLLECTIVE ;  /* 0x000000000000791b */ /* 0x003fe20003800000 */
.L_x_1813:
        /* <DEDUP_REMOVED lines=12> */
.L_x_1814:
[----:B------:R-:W-:Y:S01]  /*26f70*/  IMAD.MOV.U32 R2, RZ, RZ, R14 ;  /* 0x000000ffff027224 */ /* 0x000fe200078e000e */
[----:B------:R-:W-:Y:S06]  /*26f80*/  BRA `(.L_x_1815) ;  /* 0xffffffb000c47947 */ /* 0x000fec000383ffff */
.L_x_1670:
[----:B---3--:R3:W4:Y:S02]  /*26f90*/  SYNCS.PHASECHK.TRANS64.TRYWAIT P0, [R6+URZ+0x13240], R29 ;  /* 0x0132401d060075a7 */ /* 0x008724000800017f */
[----:B----4-:R-:W-:Y:S05]  /*26fa0*/  @!P0 NANOSLEEP.SYNCS 0x989680 ;  /* 0x009896800000895d */ /* 0x010fea0003900000 */
[----:B------:R-:W4:Y:S02]  /*26fb0*/  @!P0 SYNCS.PHASECHK.TRANS64 P0, [R6+URZ+0x13240], R29 ;  /* 0x0132401d060085a7 */ /* 0x000f24000800007f */
[----:B----4-:R-:W-:Y:S05]  /*26fc0*/  @!P0 BRA `(.L_x_1670) ;  /* 0xfffffffc00f08947 */ /* 0x010fea000383ffff */
[----:B------:R-:W-:Y:S05]  /*26fd0*/  BRA `(.L_x_1816) ;  /* 0xffffffb400207947 */ /* 0x000fea000383ffff */
.L_x_1671:
        /* <DEDUP_REMOVED lines=8> */
.L_x_1818:
[----:B------:R-:W-:Y:S05]  /*27060*/  BSYNC B0 ;  /* 0x0000000000007941 */ /* 0x000fea0003800000 */
.L_x_1817:
        /* <DEDUP_REMOVED lines=8> */
.L_x_1819:
[----:B------:R-:W-:Y:S02]  /*270f0*/  IMAD.MOV.U32 R13, RZ, RZ, R5 ;  /* 0x000000ffff0d7224 */ /* 0x000fe400078e0005 */
[----:B------:R-:W-:Y:S02]  /*27100*/  IMAD.MOV.U32 R12, RZ, RZ, 0x1 ;  /* 0x00000001ff0c7424 */ /* 0x000fe400078e00ff */
[----:B------:R-:W-:-:S07]  /*27110*/  IMAD.MOV.U32 R2, RZ, RZ, R14 ;  /* 0x000000ffff027224 */ /* 0x000fce00078e000e */
[----:B------:R-:W-:Y:S05]  /*27120*/  WARPSYNC.COLLECTIVE R15, `(.L_x_1820) ;  /* 0x000000000f087348 */ /* 0x000fea0003c00000 */
[----:B------:R0:W1:Y:S02]  /*27130*/  SHFL.IDX P6, R14, R13, R12, R11 ;  /* 0x0000000c0d0e7389 */ /* 0x00006400000c000b */
[----:B01----:R-:W-:Y:S01]  /*27140*/  ENDCOLLECTIVE ;  /* 0x000000000000791b */ /* 0x003fe20003800000 */
.L_x_1820:
        /* <DEDUP_REMOVED lines=11> */
.L_x_1821:
[----:B------:R-:W-:Y:S02]  /*27200*/  IMAD.MOV.U32 R13, RZ, RZ, R5 ;  /* 0x000000ffff0d7224 */ /* 0x000fe400078e0005 */
[----:B------:R-:W-:Y:S02]  /*27210*/  IMAD.MOV.U32 R12, RZ, RZ, 0x2 ;  /* 0x00000002ff0c7424 */ /* 0x000fe400078e00ff */
[----:B------:R-:W-:-:S07]  /*27220*/  IMAD.MOV.U32 R2, RZ, RZ, R14 ;  /* 0x000000ffff027224 */ /* 0x000fce00078e000e */
[----:B------:R-:W-:Y:S05]  /*27230*/  WARPSYNC.COLLECTIVE R15, `(.L_x_1822) ;  /* 0x000000000f087348 */ /* 0x000fea0003c00000 */
[----:B------:R0:W1:Y:S02]  /*27240*/  SHFL.IDX P6, R14, R13, R12, R11 ;  /* 0x0000000c0d0e7389 */ /* 0x00006400000c000b */
[----:B01----:R-:W-:Y:S01]  /*27250*/  ENDCOLLECTIVE ;  /* 0x000000000000791b */ /* 0x003fe20003800000 */
.L_x_1822:
        /* <DEDUP_REMOVED lines=11> */
.L_x_1823:
[----:B------:R-:W-:Y:S02]  /*27310*/  IMAD.MOV.U32 R13, RZ, RZ, R5 ;  /* 0x000000ffff0d7224 */ /* 0x000fe400078e0005 */
[----:B------:R-:W-:Y:S02]  /*27320*/  IMAD.MOV.U32 R12, RZ, RZ, 0x3 ;  /* 0x00000003ff0c7424 */ /* 0x000fe400078e00ff */
[----:B------:R-:W-:-:S07]  /*27330*/  IMAD.MOV.U32 R2, RZ, RZ, R14 ;  /* 0x000000ffff027224 */ /* 0x000fce00078e000e */
[----:B------:R-:W-:Y:S05]  /*27340*/  WARPSYNC.COLLECTIVE R15, `(.L_x_1824) ;  /* 0x000000000f087348 */ /* 0x000fea0003c00000 */
[----:B------:R0:W1:Y:S02]  /*27350*/  SHFL.IDX P6, R14, R13, R12, R11 ;  /* 0x0000000c0d0e7389 */ /* 0x00006400000c000b */
[----:B01----:R-:W-:Y:S01]  /*27360*/  ENDCOLLECTIVE ;  /* 0x000000000000791b */ /* 0x003fe20003800000 */
.L_x_1824:
        /* <DEDUP_REMOVED lines=11> */
.L_x_1825:
[----:B------:R-:W-:Y:S02]  /*27420*/  IMAD.MOV.U32 R13, RZ, RZ, R4 ;  /* 0x000000ffff0d7224 */ /* 0x000fe400078e0004 */
[----:B------:R-:W-:Y:S02]  /*27430*/  IMAD.MOV.U32 R12, RZ, RZ, RZ ;  /* 0x000000ffff0c7224 */ /* 0x000fe400078e00ff */
[----:B------:R-:W-:-:S07]  /*27440*/  IMAD.MOV.U32 R2, RZ, RZ, R14 ;  /* 0x000000ffff027224 */ /* 0x000fce00078e000e */
[----:B------:R-:W-:Y:S05]  /*27450*/  WARPSYNC.COLLECTIVE R15, `(.L_x_1826) ;  /* 0x000000000f087348 */ /* 0x000fea0003c00000 */
[----:B------:R0:W1:Y:S02]  /*27460*/  SHFL.IDX P6, R14, R13, R12, R11 ;  /* 0x0000000c0d0e7389 */ /* 0x00006400000c000b */
[----:B01----:R-:W-:Y:S01]  /*27470*/  ENDCOLLECTIVE ;  /* 0x000000000000791b */ /* 0x003fe20003800000 */
.L_x_1826:
        /* <DEDUP_REMOVED lines=11> */
.L_x_1827:
[----:B------:R-:W-:Y:S01]  /*27530*/  IMAD.MOV.U32 R2, RZ, RZ, R14 ;  /* 0x000000ffff027224 */ /* 0x000fe200078e000e */
[----:B------:R-:W-:Y:S06]  /*27540*/  BRA `(.L_x_1828) ;  /* 0xffffffb000b47947 */ /* 0x000fec000383ffff */
.L_x_1676:
[----:B------:R0:W0:Y:S02]  /*27550*/  SYNCS.PHASECHK.TRANS64.TRYWAIT P2, [R2+URZ+0x13270], R0 ;  /* 0x01327000020075a7 */ /* 0x000024000804017f */
[----:B0-----:R-:W-:Y:S05]  /*27560*/  @!P2 NANOSLEEP.SYNCS 0x989680 ;  /* 0x009896800000a95d */ /* 0x001fea0003900000 */
[----:B------:R-:W0:Y:S02]  /*27570*/  @!P2 SYNCS.PHASECHK.TRANS64 P2, [R2+URZ+0x13270], R0 ;  /* 0x013270000200a5a7 */ /* 0x000e24000804007f */
[----:B0-----:R-:W-:Y:S05]  /*27580*/  @!P2 BRA `(.L_x_1676) ;  /* 0xfffffffc00f0a947 */ /* 0x001fea000383ffff */
[----:B------:R-:W-:Y:S05]  /*27590*/  BRA `(.L_x_1829) ;  /* 0xffffffb400187947 */ /* 0x000fea000383ffff */
.L_x_1678:
[----:B------:R0:W0:Y:S02]  /*275a0*/  SYNCS.PHASECHK.TRANS64.TRYWAIT P2, [R2+URZ+0x13260], R0 ;  /* 0x01326000020075a7 */ /* 0x000024000804017f */
[----:B0-----:R-:W-:Y:S05]  /*275b0*/  @!P2 NANOSLEEP.SYNCS 0x989680 ;  /* 0x009896800000a95d */ /* 0x001fea0003900000 */
[----:B------:R-:W0:Y:S02]  /*275c0*/  @!P2 SYNCS.PHASECHK.TRANS64 P2, [R2+URZ+0x13260], R0 ;  /* 0x013260000200a5a7 */ /* 0x000e24000804007f */
[----:B0-----:R-:W-:Y:S05]  /*275d0*/  @!P2 BRA `(.L_x_1678) ;  /* 0xfffffffc00f0a947 */ /* 0x001fea000383ffff */
[----:B------:R-:W-:Y:S05]  /*275e0*/  BRA `(.L_x_1830) ;  /* 0xffffffb400287947 */ /* 0x000fea000383ffff */
.L_x_1686:
[----:B0-----:R0:W2:Y:S02]  /*275f0*/  SYNCS.PHASECHK.TRANS64.TRYWAIT P1, [R3+URZ+0x13270], R0 ;  /* 0x01327000030075a7 */ /* 0x0010a4000802017f */
[----:B--2---:R-:W-:Y:S05]  /*27600*/  @!P1 NANOSLEEP.SYNCS 0x989680 ;  /* 0x009896800000995d */ /* 0x004fea0003900000 */
[----:B------:R-:W2:Y:S02]  /*27610*/  @!P1 SYNCS.PHASECHK.TRANS64 P1, [R3+URZ+0x13270], R0 ;  /* 0x01327000030095a7 */ /* 0x000ea4000802007f */
[----:B--2---:R-:W-:Y:S05]  /*27620*/  @!P1 BRA `(.L_x_1686) ;  /* 0xfffffffc00f09947 */ /* 0x004fea000383ffff */
[----:B------:R-:W-:Y:S05]  /*27630*/  BRA `(.L_x_1831) ;  /* 0xffffffb800747947 */ /* 0x000fea000383ffff */
.L_x_1688:
[----:B0-----:R0:W2:Y:S02]  /*27640*/  SYNCS.PHASECHK.TRANS64.TRYWAIT P1, [R3+URZ+0x13260], R0 ;  /* 0x01326000030075a7 */ /* 0x0010a4000802017f */
[----:B--2---:R-:W-:Y:S05]  /*27650*/  @!P1 NANOSLEEP.SYNCS 0x989680 ;  /* 0x009896800000995d */ /* 0x004fea0003900000 */
[----:B------:R-:W2:Y:S02]  /*27660*/  @!P1 SYNCS.PHASECHK.TRANS64 P1, [R3+URZ+0x13260], R0 ;  /* 0x01326000030095a7 */ /* 0x000ea4000802007f */
[----:B--2---:R-:W-:Y:S05]  /*27670*/  @!P1 BRA `(.L_x_1688) ;  /* 0xfffffffc00f09947 */ /* 0x004fea000383ffff */
[----:B------:R-:W-:Y:S05]  /*27680*/  BRA `(.L_x_1832) ;  /* 0xffffffb800847947 */ /* 0x000fea000383ffff */
.L_x_1693:
[----:B------:R-:W-:Y:S01]  /*27690*/  BSSY B0, `(.L_x_1833) ;  /* 0x0000008000007945 */ /* 0x000fe20003800000 */
[----:B------:R-:W-:Y:S02]  /*276a0*/  IMAD.MOV.U32 R13, RZ, RZ, R24 ;  /* 0x000000ffff0d7224 */ /* 0x000fe400078e0018 */
[----:B------:R-:W-:Y:S02]  /*276b0*/  IMAD.MOV.U32 R12, RZ, RZ, RZ ;  /* 0x000000ffff0c7224 */ /* 0x000fe400078e00ff */
[----:B------:R-:W-:Y:S02]  /*276c0*/  IMAD.MOV.U32 R11, RZ, RZ, 0x1f ;  /* 0x0000001fff0b7424 */ /* 0x000fe400078e00ff */
[----:B------:R-:W-:-:S07]  /*276d0*/  IMAD.MOV.U32 R15, RZ, RZ, -0x1 ;  /* 0xffffffffff0f7424 */ /* 0x000fce00078e00ff */
[----:B01---5:R-:W-:Y:S05]  /*276e0*/  WARPSYNC.COLLECTIVE R15, `(.L_x_1834) ;  /* 0x000000000f087348 */ /* 0x023fea0003c00000 */
[----:B------:R2:W3:Y:S02]  /*276f0*/  SHFL.IDX P6, R14, R13, R12, R11 ;  /* 0x0000000c0d0e7389 */ /* 0x0004e400000c000b */
[----:B0123-5:R-:W-:Y:S01]  /*27700*/  ENDCOLLECTIVE ;  /* 0x000000000000791b */ /* 0x02ffe20003800000 */
.L_x_1834:
[----:B------:R-:W-:Y:S05]  /*27710*/  BSYNC B0 ;  /* 0x0000000000007941 */ /* 0x000fea0003800000 */
.L_x_1833:
[----:B------:R-:W-:Y:S02]  /*27720*/  IMAD.MOV.U32 R13, RZ, RZ, R24 ;  /* 0x000000ffff0d7224 */ /* 0x000fe400078e0018 */
[----:B------:R-:W-:Y:S02]  /*27730*/  IMAD.MOV.U32 R12, RZ, RZ, 0x1 ;  /* 0x00000001ff0c7424 */ /* 0x000fe400078e00ff */
[----:B------:R-:W-:Y:S02]  /*27740*/  IMAD.MOV.U32 R11, RZ, RZ, 0x1f ;  /* 0x0000001fff0b7424 */ /* 0x000fe400078e00ff */
[----:B------:R-:W-:Y:S02]  /*27750*/  IMAD.MOV.U32 R15, RZ, RZ, -0x1 ;  /* 0xffffffffff0f7424 */ /* 0x000fe400078e00ff */
[----:B------:R-:W-:Y:S02]  /*27760*/  IMAD.IADD R7, R27, 0x1, R4 ;  /* 0x000000011b077824 */ /* 0x000fe400078e0204 */
[----:B------:R-:W-:-:S07]  /*27770*/  IMAD.MOV.U32 R0, RZ, RZ, R14 ;  /* 0x000000ffff007224 */ /* 0x000fce00078e000e */
[----:B------:R-:W-:Y:S05]  /*27780*/  WARPSYNC.COLLECTIVE R15, `(.L_x_1835) ;  /* 0x000000000f087348 */ /* 0x000fea0003c00000 */
[----:B------:R0:W1:Y:S02]  /*27790*/  SHFL.IDX P6, R14, R13, R12, R11 ;  /* 0x0000000c0d0e7389 */ /* 0x00006400000c000b */
[----:B01----:R-:W-:Y:S01]  /*277a0*/  ENDCOLLECTIVE ;  /* 0x000000000000791b */ /* 0x003fe20003800000 */
.L_x_1835:
[----:B------:R-:W-:Y:S02]  /*277b0*/  ULDC UR4, c[0x0][0xc3c] ;  /* 0x00030f0000047ab9 */ /* 0x000fe40000000800 */
[----:B------:R-:W-:-:S13]  /*277c0*/  ISETP.GE.OR P1, PT, R7, UR4, !P0 ;  /* 0x0000000407007c0c */ /* 0x000fda000c726670 */
[----:B------:R-:W0:Y:S01]  /*277d0*/  @!P1 LDC.64 R2, c[0x0][0xc80] ;  /* 0x00032000ff029b82 */ /* 0x000e220000000a00 */
[----:B------:R-:W-:Y:S02]  /*277e0*/  IMAD.MOV.U32 R11, RZ, RZ, RZ ;  /* 0x000000ffff0b7224 */ /* 0x000fe400078e00ff */
        /* <DEDUP_REMOVED lines=14> */
.L_x_1836:
[----:B------:R-:W-:Y:S01]  /*278d0*/  IMAD.MOV.U32 R12, RZ, RZ, 0x2 ;  /* 0x00000002ff0c7424 */ /* 0x000fe200078e00ff */
[----:B------:R-:W-:-:S05]  /*278e0*/  SEL R7, R14, RZ, P1 ;  /* 0x000000ff0e077207 */ /* 0x000fca0000800000 */
[----:B------:R-:W-:-:S04]  /*278f0*/  IMAD.IADD R3, R2, 0x1, R7 ;  /* 0x0000000102037824 */ /* 0x000fc800078e0207 */
[----:B------:R-:W-:-:S07]  /*27900*/  IMAD.MOV.U32 R13, RZ, RZ, R3 ;  /* 0x000000ffff0d7224 */ /* 0x000fce00078e0003 */
[----:B------:R-:W-:Y:S05]  /*27910*/  WARPSYNC.COLLECTIVE R15, `(.L_x_1837) ;  /* 0x000000000f087348 */ /* 0x000fea0003c00000 */
[----:B------:R0:W1:Y:S02]  /*27920*/  SHFL.UP P6, R14, R13, R12, R11 ;  /* 0x0400000c0d0e7389 */ /* 0x00006400000c000b */
[----:B01----:R-:W-:Y:S01]  /*27930*/  ENDCOLLECTIVE ;  /* 0x000000000000791b */ /* 0x003fe20003800000 */
.L_x_1837:
[----:B------:R-:W-:Y:S01]  /*27940*/  IMAD.MOV.U32 R12, RZ, RZ, 0x4 ;  /* 0x00000004ff0c7424 */ /* 0x000fe200078e00ff */
[----:B------:R-:W-:-:S05]  /*27950*/  SEL R14, R14, RZ, P2 ;  /* 0x000000ff0e0e7207 */ /* 0x000fca0001000000 */
[----:B------:R-:W-:-:S04]  /*27960*/  IMAD.IADD R3, R3, 0x1, R14 ;  /* 0x0000000103037824 */ /* 0x000fc800078e020e */
[----:B------:R-:W-:-:S07]  /*27970*/  IMAD.MOV.U32 R13, RZ, RZ, R3 ;  /* 0x000000ffff0d7224 */ /* 0x000fce00078e0003 */
[----:B------:R-:W-:Y:S05]  /*27980*/  WARPSYNC.COLLECTIVE R15, `(.L_x_1838) ;  /* 0x000000000f087348 */ /* 0x000fea0003c00000 */
[----:B------:R0:W1:Y:S02]  /*27990*/  SHFL.UP P6, R14, R13, R12, R11 ;  /* 0x0400000c0d0e7389 */ /* 0x00006400000c000b */
[----:B01----:R-:W-:Y:S01]  /*279a0*/  ENDCOLLECTIVE ;  /* 0x000000000000791b */ /* 0x003fe20003800000 */
.L_x_1838:
[----:B------:R-:W-:Y:S01]  /*279b0*/  IMAD.MOV.U32 R12, RZ, RZ, 0x8 ;  /* 0x00000008ff0c7424 */ /* 0x000fe200078e00ff */
[----:B------:R-:W-:-:S05]  /*279c0*/  SEL R14, R14, RZ, P3 ;  /* 0x000000ff0e0e7207 */ /* 0x000fca0001800000 */
[----:B------:R-:W-:-:S04]  /*279d0*/  IMAD.IADD R3, R3, 0x1, R14 ;  /* 0x0000000103037824 */ /* 0x000fc800078e020e */
[----:B------:R-:W-:-:S07]  /*279e0*/  IMAD.MOV.U32 R13, RZ, RZ, R3 ;  /* 0x000000ffff0d7224 */ /* 0x000fce00078e0003 */
[----:B------:R-:W-:Y:S05]  /*279f0*/  WARPSYNC.COLLECTIVE R15, `(.L_x_1839) ;  /* 0x000000000f087348 */ /* 0x000fea0003c00000 */
[----:B------:R0:W1:Y:S02]  /*27a00*/  SHFL.UP P6, R14, R13, R12, R11 ;  /* 0x0400000c0d0e7389 */ /* 0x00006400000c000b */
[----:B01----:R-:W-:Y:S01]  /*27a10*/  ENDCOLLECTIVE ;  /* 0x000000000000791b */ /* 0x003fe20003800000 */
.L_x_1839:
[----:B------:R-:W-:Y:S01]  /*27a20*/  IMAD.MOV.U32 R12, RZ, RZ, 0x10 ;  /* 0x00000010ff0c7424 */ /* 0x000fe200078e00ff */
[----:B------:R-:W-:-:S05]  /*27a30*/  SEL R14, R14, RZ, P4 ;  /* 0x000000ff0e0e7207 */ /* 0x000fca0002000000 */
[----:B------:R-:W-:-:S04]  /*27a40*/  IMAD.IADD R3, R3, 0x1, R14 ;  /* 0x0000000103037824 */ /* 0x000fc800078e020e */
[----:B------:R-:W-:-:S07]  /*27a50*/  IMAD.MOV.U32 R13, RZ, RZ, R3 ;  /* 0x000000ffff0d7224 */ /* 0x000fce00078e0003 */
[----:B------:R-:W-:Y:S05]  /*27a60*/  WARPSYNC.COLLECTIVE R15, `(.L_x_1840) ;  /* 0x000000000f087348 */ /* 0x000fea0003c00000 */
[----:B------:R0:W1:Y:S02]  /*27a70*/  SHFL.UP P6, R14, R13, R12, R11 ;  /* 0x0400000c0d0e7389 */ /* 0x00006400000c000b */
[----:B01----:R-:W-:Y:S01]  /*27a80*/  ENDCOLLECTIVE ;  /* 0x000000000000791b */ /* 0x003fe20003800000 */
.L_x_1840:
[----:B------:R-:W-:Y:S02]  /*27a90*/  IMAD.MOV.U32 R12, RZ, RZ, 0x1f ;  /* 0x0000001fff0c7424 */ /* 0x000fe400078e00ff */
[----:B------:R-:W-:Y:S01]  /*27aa0*/  IMAD.MOV.U32 R11, RZ, RZ, 0x1f ;  /* 0x0000001fff0b7424 */ /* 0x000fe200078e00ff */
[----:B------:R-:W-:-:S05]  /*27ab0*/  SEL R14, R14, RZ, P5 ;  /* 0x000000ff0e0e7207 */ /* 0x000fca0002800000 */
[----:B------:R-:W-:-:S04]  /*27ac0*/  IMAD.IADD R3, R3, 0x1, R14 ;  /* 0x0000000103037824 */ /* 0x000fc800078e020e */
[----:B------:R-:W-:-:S07]  /*27ad0*/  IMAD.MOV.U32 R13, RZ, RZ, R3 ;  /* 0x000000ffff0d7224 */ /* 0x000fce00078e0003 */
[----:B------:R-:W-:Y:S05]  /*27ae0*/  WARPSYNC.COLLECTIVE R15, `(.L_x_1841) ;  /* 0x000000000f087348 */ /* 0x000fea0003c00000 */
[----:B------:R0:W1:Y:S02]  /*27af0*/  SHFL.IDX P6, R14, R13, R12, R11 ;  /* 0x0000000c0d0e7389 */ /* 0x00006400000c000b */
[----:B01----:R-:W-:Y:S01]  /*27b00*/  ENDCOLLECTIVE ;  /* 0x000000000000791b */ /* 0x003fe20003800000 */
.L_x_1841:
[----:B------:R-:W-:Y:S05]  /*27b10*/  BRA `(.L_x_1842) ;  /* 0xffffffbc00247947 */ /* 0x000fea000383ffff */
.L_x_1698:
[----:B------:R-:W-:Y:S01]  /*27b20*/  BSSY B0, `(.L_x_1843) ;  /* 0x0000008000007945 */ /* 0x000fe20003800000 */
[----:B-----5:R-:W-:Y:S02]  /*27b30*/  IMAD.MOV.U32 R13, RZ, RZ, R2 ;  /* 0x000000ffff0d7224 */ /* 0x020fe400078e0002 */
[----:B------:R-:W-:Y:S02]  /*27b40*/  IMAD.MOV.U32 R12, RZ, RZ, 0x1 ;  /* 0x00000001ff0c7424 */ /* 0x000fe400078e00ff */
[----:B------:R-:W-:Y:S02]  /*27b50*/  IMAD.MOV.U32 R11, RZ, RZ, RZ ;  /* 0x000000ffff0b7224 */ /* 0x000fe400078e00ff */
[----:B------:R-:W-:-:S07]  /*27b60*/  IMAD.MOV.U32 R15, RZ, RZ, -0x1 ;  /* 0xffffffffff0f7424 */ /* 0x000fce00078e00ff */
[----:B0-----:R-:W-:Y:S05]  /*27b70*/  WARPSYNC.COLLECTIVE R15, `(.L_x_1844) ;  /* 0x000000000f087348 */ /* 0x001fea0003c00000 */
[----:B------:R1:W2:Y:S02]  /*27b80*/  SHFL.UP P6, R14, R13, R12, R11 ;  /* 0x0400000c0d0e7389 */ /* 0x0002a400000c000b */
[----:B012---:R-:W-:Y:S01]  /*27b90*/  ENDCOLLECTIVE ;  /* 0x000000000000791b */ /* 0x007fe20003800000 */
.L_x_1844:
[----:B------:R-:W-:Y:S05]  /*27ba0*/  BSYNC B0 ;  /* 0x0000000000007941 */ /* 0x000fea0003800000 */
.L_x_1843:
[----:B------:R-:W-:Y:S01]  /*27bb0*/  SEL R3, R14, RZ, P1 ;  /* 0x000000ff0e037207 */ /* 0x000fe20000800000 */
[----:B------:R-:W-:Y:S02]  /*27bc0*/  IMAD.MOV.U32 R12, RZ, RZ, 0x2 ;  /* 0x00000002ff0c7424 */ /* 0x000fe400078e00ff */
[----:B------:R-:W-:Y:S02]  /*27bd0*/  IMAD.MOV.U32 R11, RZ, RZ, RZ ;  /* 0x000000ffff0b7224 */ /* 0x000fe400078e00ff */
[----:B------:R-:W-:Y:S02]  /*27be0*/  IMAD.IADD R3, R2, 0x1, R3 ;  /* 0x0000000102037824 */ /* 0x000fe400078e0203 */
[----:B------:R-:W-:Y:S02]  /*27bf0*/  IMAD.MOV.U32 R15, RZ, RZ, -0x1 ;  /* 0xffffffffff0f7424 */ /* 0x000fe400078e00ff */
[----:B------:R-:W-:-:S07]  /*27c00*/  IMAD.MOV.U32 R13, RZ, RZ, R3 ;  /* 0x000000ffff0d7224 */ /* 0x000fce00078e0003 */
[----:B------:R-:W-:Y:S05]  /*27c10*/  WARPSYNC.COLLECTIVE R15, `(.L_x_1845) ;  /* 0x000000000f087348 */ /* 0x000fea0003c00000 */
[----:B------:R0:W1:Y:S02]  /*27c20*/  SHFL.UP P6, R14, R13, R12, R11 ;  /* 0x0400000c0d0e7389 */ /* 0x00006400000c000b */
[----:B01----:R-:W-:Y:S01]  /*27c30*/  ENDCOLLECTIVE ;  /* 0x000000000000791b */ /* 0x003fe20003800000 */
.L_x_1845:
[----:B------:R-:W-:Y:S01]  /*27c40*/  IMAD.MOV.U32 R12, RZ, RZ, 0x4 ;  /* 0x00000004ff0c7424 */ /* 0x000fe200078e00ff */
[----:B------:R-:W-:-:S05]  /*27c50*/  SEL R14, R14, RZ, P2 ;  /* 0x000000ff0e0e7207 */ /* 0x000fca0001000000 */
[----:B------:R-:W-:-:S04]  /*27c60*/  IMAD.IADD R3, R3, 0x1, R14 ;  /* 0x0000000103037824 */ /* 0x000fc800078e020e */
[----:B------:R-:W-:-:S07]  /*27c70*/  IMAD.MOV.U32 R13, RZ, RZ, R3 ;  /* 0x000000ffff0d7224 */ /* 0x000fce00078e0003 */
[----:B------:R-:W-:Y:S05]  /*27c80*/  WARPSYNC.COLLECTIVE R15, `(.L_x_1846) ;  /* 0x000000000f087348 */ /* 0x000fea0003c00000 */
[----:B------:R0:W1:Y:S02]  /*27c90*/  SHFL.UP P6, R14, R13, R12, R11 ;  /* 0x0400000c0d0e7389 */ /* 0x00006400000c000b */
[----:B01----:R-:W-:Y:S01]  /*27ca0*/  ENDCOLLECTIVE ;  /* 0x000000000000791b */ /* 0x003fe20003800000 */
.L_x_1846:
[----:B------:R-:W-:Y:S01]  /*27cb0*/  IMAD.MOV.U32 R12, RZ, RZ, 0x8 ;  /* 0x00000008ff0c7424 */ /* 0x000fe200078e00ff */
[----:B------:R-:W-:-:S05]  /*27cc0*/  SEL R14, R14, RZ, P3 ;  /* 0x000000ff0e0e7207 */ /* 0x000fca0001800000 */
[----:B------:R-:W-:-:S04]  /*27cd0*/  IMAD.IADD R3, R3, 0x1, R14 ;  /* 0x0000000103037824 */ /* 0x000fc800078e020e */
[----:B------:R-:W-:-:S07]  /*27ce0*/  IMAD.MOV.U32 R13, RZ, RZ, R3 ;  /* 0x000000ffff0d7224 */ /* 0x000fce00078e0003 */
[----:B------:R-:W-:Y:S05]  /*27cf0*/  WARPSYNC.COLLECTIVE R15, `(.L_x_1847) ;  /* 0x000000000f087348 */ /* 0x000fea0003c00000 */
[----:B------:R0:W1:Y:S02]  /*27d00*/  SHFL.UP P6, R14, R13, R12, R11 ;  /* 0x0400000c0d0e7389 */ /* 0x00006400000c000b */
[----:B01----:R-:W-:Y:S01]  /*27d10*/  ENDCOLLECTIVE ;  /* 0x000000000000791b */ /* 0x003fe20003800000 */
.L_x_1847:
[----:B------:R-:W-:Y:S01]  /*27d20*/  IMAD.MOV.U32 R12, RZ, RZ, 0x10 ;  /* 0x00000010ff0c7424 */ /* 0x000fe200078e00ff */
[----:B------:R-:W-:-:S05]  /*27d30*/  SEL R14, R14, RZ, P4 ;  /* 0x000000ff0e0e7207 */ /* 0x000fca0002000000 */
[----:B------:R-:W-:-:S04]  /*27d40*/  IMAD.IADD R3, R3, 0x1, R14 ;  /* 0x0000000103037824 */ /* 0x000fc800078e020e */
[----:B------:R-:W-:-:S07]  /*27d50*/  IMAD.MOV.U32 R13, RZ, RZ, R3 ;  /* 0x000000ffff0d7224 */ /* 0x000fce00078e0003 */
[----:B------:R-:W-:Y:S05]  /*27d60*/  WARPSYNC.COLLECTIVE R15, `(.L_x_1848) ;  /* 0x000000000f087348 */ /* 0x000fea0003c00000 */
[----:B------:R0:W1:Y:S02]  /*27d70*/  SHFL.UP P6, R14, R13, R12, R11 ;  /* 0x0400000c0d0e7389 */ /* 0x00006400000c000b */
[----:B01----:R-:W-:Y:S01]  /*27d80*/  ENDCOLLECTIVE ;  /* 0x000000000000791b */ /* 0x003fe20003800000 */
.L_x_1848:
        /* <DEDUP_REMOVED lines=8> */
.L_x_1849:
[----:B------:R-:W-:Y:S05]  /*27e10*/  BRA `(.L_x_1850) ;  /* 0xffffffbc00007947 */ /* 0x000fea000383ffff */
.L_x_1700:
[----:B------:R-:W-:Y:S01]  /*27e20*/  BSSY B0, `(.L_x_1851) ;  /* 0x0000006000007945 */ /* 0x000fe20003800000 */
[----:B------:R-:W-:Y:S01]  /*27e30*/  PLOP3.LUT P6, PT, P6, PT, PT, 0x8, 0x0 ;  /* 0x000000000000781c */ /* 0x000fe200037ce170 */
[----:B------:R-:W-:-:S12]  /*27e40*/  IMAD.MOV.U32 R15, RZ, RZ, -0x1 ;  /* 0xffffffffff0f7424 */ /* 0x000fd800078e00ff */
[----:B0----5:R-:W-:Y:S05]  /*27e50*/  WARPSYNC.COLLECTIVE R15, `(.L_x_1852) ;  /* 0x000000000f087348 */ /* 0x021fea0003c00000 */
[----:B------:R-:W-:Y:S01]  /*27e60*/  VOTE.ANY R14, PT, P6 ;  /* 0x00000000000e7806 */ /* 0x000fe200030e0100 */
[----:B0----5:R-:W-:Y:S06]  /*27e70*/  ENDCOLLECTIVE ;  /* 0x000000000000791b */ /* 0x021fec0003800000 */
.L_x_1852:
[----:B------:R-:W-:Y:S05]  /*27e80*/  BSYNC B0 ;  /* 0x0000000000007941 */ /* 0x000fea0003800000 */
.L_x_1851:
[----:B------:R-:W-:Y:S02]  /*27e90*/  IMAD.MOV.U32 R5, RZ, RZ, R14 ;  /* 0x000000ffff057224 */ /* 0x000fe400078e000e */
[----:B------:R-:W-:Y:S02]  /*27ea0*/  IMAD.MOV.U32 R13, RZ, RZ, R2 ;  /* 0x000000ffff0d7224 */ /* 0x000fe400078e0002 */
[----:B------:R-:W0:Y:S01]  /*27eb0*/  POPC R6, R5 ;  /* 0x0000000500067309 */ /* 0x000e220000000000 */
[----:B------:R-:W-:Y:S02]  /*27ec0*/  IMAD.MOV.U32 R11, RZ, RZ, 0x1f ;  /* 0x0000001fff0b7424 */ /* 0x000fe400078e00ff */
[----:B------:R-:W-:Y:S02]  /*27ed0*/  IMAD.MOV.U32 R15, RZ, RZ, -0x1 ;  /* 0xffffffffff0f7424 */ /* 0x000fe400078e00ff */
[----:B0-----:R-:W-:-:S07]  /*27ee0*/  IMAD.MOV.U32 R12, RZ, RZ, R6 ;  /* 0x000000ffff0c7224 */ /* 0x001fce00078e0006 */
[----:B------:R-:W-:Y:S05]  /*27ef0*/  WARPSYNC.COLLECTIVE R15, `(.L_x_1853) ;  /* 0x000000000f087348 */ /* 0x000fea0003c00000 */
[----:B------:R0:W1:Y:S02]  /*27f00*/  SHFL.IDX P6, R14, R13, R12, R11 ;  /* 0x0000000c0d0e7389 */ /* 0x00006400000c000b */
[----:B01----:R-:W-:Y:S01]  /*27f10*/  ENDCOLLECTIVE ;  /* 0x000000000000791b */ /* 0x003fe20003800000 */
.L_x_1853:
[----:B------:R-:W-:Y:S01]  /*27f20*/  IMAD.MOV.U32 R25, RZ, RZ, R14 ;  /* 0x000000ffff197224 */ /* 0x000fe200078e000e */
[----:B------:R-:W-:Y:S06]  /*27f30*/  BRA `(.L_x_1854) ;  /* 0xffffffb800f07947 */ /* 0x000fec000383ffff */
.L_x_1702:
[----:B------:R-:W-:Y:S01]  /*27f40*/  BSSY B0, `(.L_x_1855) ;  /* 0x0000007000007945 */ /* 0x000fe20003800000 */
[----:B------:R-:W-:Y:S02]  /*27f50*/  IMAD.MOV.U32 R13, RZ, RZ, R3 ;  /* 0x000000ffff0d7224 */ /* 0x000fe400078e0003 */
[----:B------:R-:W-:Y:S02]  /*27f60*/  IMAD.MOV.U32 R11, RZ, RZ, 0x1f ;  /* 0x0000001fff0b7424 */ /* 0x000fe400078e00ff */
[----:B------:R-:W-:-:S07]  /*27f70*/  IMAD.MOV.U32 R15, RZ, RZ, -0x1 ;  /* 0xffffffffff0f7424 */ /* 0x000fce00078e00ff */
[----:B012--5:R-:W-:Y:S05]  /*27f80*/  WARPSYNC.COLLECTIVE R15, `(.L_x_1856) ;  /* 0x000000000f087348 */ /* 0x027fea0003c00000 */
[----:B------:R3:W4:Y:S02]  /*27f90*/  SHFL.IDX P6, R14, R13, R12, R11 ;  /* 0x0000000c0d0e7389 */ /* 0x00072400000c000b */
[----:B012345:R-:W-:Y:S01]  /*27fa0*/  ENDCOLLECTIVE ;  /* 0x000000000000791b */ /* 0x03ffe20003800000 */
.L_x_1856:
[----:B------:R-:W-:Y:S05]  /*27fb0*/  BSYNC B0 ;  /* 0x0000000000007941 */ /* 0x000fea0003800000 */
.L_x_1855:
[----:B------:R-:W-:Y:S01]  /*27fc0*/  IMAD.MOV.U32 R5, RZ, RZ, R14 ;  /* 0x000000ffff057224 */ /* 0x000fe200078e000e */
[----:B------:R-:W-:Y:S06]  /*27fd0*/  BRA `(.L_x_1701) ;  /* 0xffffffb800e47947 */ /* 0x000fec000383ffff */
.L_x_1706:
[----:B0-----:R0:W1:Y:S02]  /*27fe0*/  SYNCS.PHASECHK.TRANS64.TRYWAIT P0, [R5+URZ+0x13220], R0 ;  /* 0x01322000050075a7 */ /* 0x001064000800017f */
[----:B-1----:R-:W-:Y:S05]  /*27ff0*/  @!P0 NANOSLEEP.SYNCS 0x989680 ;  /* 0x009896800000895d */ /* 0x002fea0003900000 */
[----:B------:R-:W1:Y:S02]  /*28000*/  @!P0 SYNCS.PHASECHK.TRANS64 P0, [R5+URZ+0x13220], R0 ;  /* 0x01322000050085a7 */ /* 0x000e64000800007f */
[----:B-1----:R-:W-:Y:S05]  /*28010*/  @!P0 BRA `(.L_x_1706) ;  /* 0xfffffffc00f08947 */ /* 0x002fea000383ffff */
[----:B------:R-:W-:Y:S05]  /*28020*/  BRA `(.L_x_1857) ;  /* 0xffffffc000647947 */ /* 0x000fea000383ffff */
.L_x_1707:
        /* <DEDUP_REMOVED lines=11> */
.L_x_1859:
[----:B------:R-:W-:Y:S05]  /*280e0*/  BSYNC B0 ;  /* 0x0000000000007941 */ /* 0x000fea0003800000 */
.L_x_1858:
[----:B------:R-:W-:Y:S05]  /*280f0*/  BRA `(.L_x_1860) ;  /* 0xffffffc0004c7947 */ /* 0x000fea000383ffff */
.L_x_1708:
[----:B------:R-:W-:Y:S01]  /*28100*/  BSSY B0, `(.L_x_1861) ;  /* 0x0000006000007945 */ /* 0x000fe20003800000 */
[----:B------:R-:W-:-:S07]  /*28110*/  IMAD.MOV.U32 R15, RZ, RZ, -0x1 ;  /* 0xffffffffff0f7424 */ /* 0x000fce00078e00ff */
[----:B0----5:R-:W-:Y:S05]  /*28120*/  WARPSYNC.COLLECTIVE R15, `(.L_x_1862) ;  /* 0x000000000f0c7348 */ /* 0x021fea0003c00000 */
[----:B------:R-:W-:Y:S02]  /*28130*/  ELECT P6, UR62, PT ;  /* 0x00000000003e782f */ /* 0x000fe400038c0000 */
[----:B------:R-:W-:Y:S01]  /*28140*/  MOV R14, UR62 ;  /* 0x0000003e000e7c02 */ /* 0x000fe20008000f00 */
[----:B0----5:R-:W-:Y:S10]  /*28150*/  ENDCOLLECTIVE ;  /* 0x000000000000791b */ /* 0x021ff40003800000 */
.L_x_1862:
[----:B------:R-:W-:Y:S05]  /*28160*/  BSYNC B0 ;  /* 0x0000000000007941 */ /* 0x000fea0003800000 */
.L_x_1861:
[----:B------:R-:W-:Y:S05]  /*28170*/  BRA `(.L_x_1863) ;  /* 0xffffffc000407947 */ /* 0x000fea000383ffff */
.L_x_1710:
[----:B0-----:R0:W1:Y:S02]  /*28180*/  SYNCS.PHASECHK.TRANS64.TRYWAIT P1, [R4+URZ+0x13240], R3 ;  /* 0x01324003040075a7 */ /* 0x001064000802017f */
[----:B-1----:R-:W-:Y:S05]  /*28190*/  @!P1 NANOSLEEP.SYNCS 0x989680 ;  /* 0x009896800000995d */ /* 0x002fea0003900000 */
[----:B------:R-:W1:Y:S02]  /*281a0*/  @!P1 SYNCS.PHASECHK.TRANS64 P1, [R4+URZ+0x13240], R3 ;  /* 0x01324003040095a7 */ /* 0x000e64000802007f */
[----:B-1----:R-:W-:Y:S05]  /*281b0*/  @!P1 BRA `(.L_x_1710) ;  /* 0xfffffffc00f09947 */ /* 0x002fea000383ffff */
[----:B------:R-:W-:Y:S05]  /*281c0*/  BRA `(.L_x_1864) ;  /* 0xffffffc000687947 */ /* 0x000fea000383ffff */
.L_x_1712:
[----:B-1----:R1:W2:Y:S02]  /*281d0*/  SYNCS.PHASECHK.TRANS64.TRYWAIT P1, [R5+URZ+0x13240], R0 ;  /* 0x01324000050075a7 */ /* 0x0022a4000802017f */
[----:B--2---:R-:W-:Y:S05]  /*281e0*/  @!P1 NANOSLEEP.SYNCS 0x989680 ;  /* 0x009896800000995d */ /* 0x004fea0003900000 */
[----:B------:R-:W2:Y:S02]  /*281f0*/  @!P1 SYNCS.PHASECHK.TRANS64 P1, [R5+URZ+0x13240], R0 ;  /* 0x01324000050095a7 */ /* 0x000ea4000802007f */
[----:B--2---:R-:W-:Y:S05]  /*28200*/  @!P1 BRA `(.L_x_1712) ;  /* 0xfffffffc00f09947 */ /* 0x004fea000383ffff */
[----:B------:R-:W-:Y:S05]  /*28210*/  BRA `(.L_x_1865) ;  /* 0xffffffc000787947 */ /* 0x000fea000383ffff */
.L_x_1714:
[----:B--2---:R2:W3:Y:S02]  /*28220*/  SYNCS.PHASECHK.TRANS64.TRYWAIT P1, [R4+URZ+0x13260], R3 ;  /* 0x01326003040075a7 */ /* 0x0044e4000802017f */
[----:B---3--:R-:W-:Y:S05]  /*28230*/  @!P1 NANOSLEEP.SYNCS 0x989680 ;  /* 0x009896800000995d */ /* 0x008fea0003900000 */
[----:B------:R-:W3:Y:S02]  /*28240*/  @!P1 SYNCS.PHASECHK.TRANS64 P1, [R4+URZ+0x13260], R3 ;  /* 0x01326003040095a7 */ /* 0x000ee4000802007f */
[----:B---3--:R-:W-:Y:S05]  /*28250*/  @!P1 BRA `(.L_x_1714) ;  /* 0xfffffffc00f09947 */ /* 0x008fea000383ffff */
[----:B------:R-:W-:Y:S05]  /*28260*/  BRA `(.L_x_1866) ;  /* 0xffffffc000747947 */ /* 0x000fea000383ffff */
.L_x_1716:
[----:B---3--:R3:W4:Y:S02]  /*28270*/  SYNCS.PHASECHK.TRANS64.TRYWAIT P1, [R5+URZ+0x13260], R0 ;  /* 0x01326000050075a7 */ /* 0x008724000802017f */
[----:B----4-:R-:W-:Y:S05]  /*28280*/  @!P1 NANOSLEEP.SYNCS 0x989680 ;  /* 0x009896800000995d */ /* 0x010fea0003900000 */
[----:B------:R-:W4:Y:S02]  /*28290*/  @!P1 SYNCS.PHASECHK.TRANS64 P1, [R5+URZ+0x13260], R0 ;  /* 0x01326000050095a7 */ /* 0x000f24000802007f */
[----:B----4-:R-:W-:Y:S05]  /*282a0*/  @!P1 BRA `(.L_x_1716) ;  /* 0xfffffffc00f09947 */ /* 0x010fea000383ffff */
[----:B------:R-:W-:Y:S05]  /*282b0*/  BRA `(.L_x_1867) ;  /* 0xffffffc000707947 */ /* 0x000fea000383ffff */
.L_x_1718:
[----:B----4-:R4:W0:Y:S02]  /*282c0*/  SYNCS.PHASECHK.TRANS64.TRYWAIT P1, [R4+URZ+0x13280], R3 ;  /* 0x01328003040075a7 */ /* 0x010824000802017f */
[----:B0-----:R-:W-:Y:S05]  /*282d0*/  @!P1 NANOSLEEP.SYNCS 0x989680 ;  /* 0x009896800000995d */ /* 0x001fea0003900000 */
[----:B------:R-:W0:Y:S02]  /*282e0*/  @!P1 SYNCS.PHASECHK.TRANS64 P1, [R4+URZ+0x13280], R3 ;  /* 0x01328003040095a7 */ /* 0x000e24000802007f */
[----:B0-----:R-:W-:Y:S05]  /*282f0*/  @!P1 BRA `(.L_x_1718) ;  /* 0xfffffffc00f09947 */ /* 0x001fea000383ffff */
[----:B------:R-:W-:Y:S05]  /*28300*/  BRA `(.L_x_1868) ;  /* 0xffffffc0006c7947 */ /* 0x000fea000383ffff */
.L_x_1869:
        /* <DEDUP_REMOVED lines=15> */
.L_x_2752:


//--------------------- .text._ZN7cutlass13device_kernelIN5flash11enable_sm90INS1_16FlashAttnFwdSm90INS1_25CollectiveMainloopFwdSm90ILi2EN4cute5tupleIJNS5_1CILi1EEES8_S8_EEENS6_IJNS7_ILi192EEENS7_ILi160EEENS7_ILi64EEEEEELi64ENS_12float_e4m3_tEfNS_4arch4Sm90ELb1ELb0ELb1ELb0ELb1ELb0ELb0ELb1ELb1ELb1ELb0ELb0EEENS1_21CollectiveEpilogueFwdINS6_IJSA_SC_SB_EEES9_NS_10bfloat16_tESG_Li384ELb0ELb1ELb0ELb1EEENS1_30DynamicPersistentTileSchedulerILi384ELi128ELb0ELb1ELb1EEEEEEEEEvNT_6ParamsE --------------------------
	.section	.text._ZN7cutlass13device_kernelIN5flash11enable_sm90INS1_16FlashAttnFwdSm90INS1_25CollectiveMainloopFwdSm90ILi2EN4cute5tupleIJNS5_1CILi1EEES8_S8_EEENS6_IJNS7_ILi192EEENS7_ILi160EEENS7_ILi64EEEEEELi64ENS_12float_e4m3_tEfNS_4arch4Sm90ELb1ELb0ELb1ELb0ELb1ELb0ELb0ELb1ELb1ELb1ELb0ELb0EEENS1_21CollectiveEpilogueFwdINS6_IJSA_SC_SB_EEES9_NS_10bfloat16_tESG_Li384ELb0ELb1ELb0ELb1EEENS1_30DynamicPersistentTileSchedulerILi384ELi128ELb0ELb1ELb1EEEEEEEEEvNT_6ParamsE,"ax",@progbits
	.align	128
.text._ZN7cutlass13device_kernelIN5flash11enable_sm90INS1_16FlashAttnFwdSm90INS1_25CollectiveMainloopFwdSm90ILi2EN4cute5tupleIJNS5_1CILi1EEES8_S8_EEENS6_IJNS7_ILi192EEENS7_ILi160EEENS7_ILi64EEEEEELi64ENS_12float_e4m3_tEfNS_4arch4Sm90ELb1ELb0ELb1ELb0ELb1ELb0ELb0ELb1ELb1ELb1ELb0ELb0EEENS1_21CollectiveEpilogueFwdINS6_IJSA_SC_SB_EEES9_NS_10bfloat16_tESG_Li384ELb0ELb1ELb0ELb1EEENS1_30DynamicPersistentTileSchedulerILi384ELi128ELb0ELb1ELb1EEEEEEEEEvNT_6ParamsE:
        .type           _ZN7cutlass13device_kernelIN5flash11enable_sm90INS1_16FlashAttnFwdSm90INS1_25CollectiveMainloopFwdSm90ILi2EN4cute5tupleIJNS5_1CILi1EEES8_S8_EEENS6_IJNS7_ILi192EEENS7_ILi160EEENS7_ILi64EEEEEELi64ENS_12float_e4m3_tEfNS_4arch4Sm90ELb1ELb0ELb1ELb0ELb1ELb0ELb0ELb1ELb1ELb1ELb0ELb0EEENS1_21CollectiveEpilogueFwdINS6_IJSA_SC_SB_EEES9_NS_10bfloat16_tESG_Li384ELb0ELb1ELb0ELb1EEENS1_30DynamicPersistentTileSchedulerILi384ELi128ELb0ELb1ELb1EEEEEEEEEvNT_6ParamsE,@function
        .size           _ZN7cutlass13device_kernelIN5flash11enable_sm90INS1_16FlashAttnFwdSm90INS1_25CollectiveMainloopFwdSm90ILi2EN4cute5tupleIJNS5_1CILi1EEES8_S8_EEENS6_IJNS7_ILi192EEENS7_ILi160EEENS7_ILi64EEEEEELi64ENS_12float_e4m3_tEfNS_4arch4Sm90ELb1ELb0ELb1ELb0ELb1ELb0ELb0ELb1ELb1ELb1ELb0ELb0EEENS1_21CollectiveEpilogueFwdINS6_IJSA_SC_SB_EEES9_NS_10bfloat16_tESG_Li384ELb0ELb1ELb0ELb1EEENS1_30DynamicPersistentTileSchedulerILi384ELi128ELb0ELb1ELb1EEEEEEEEEvNT_6ParamsE,(.L_x_2753 - _ZN7cutlass13device_kernelIN5flash11enable_sm90INS1_16FlashAttnFwdSm90INS1_25CollectiveMainloopFwdSm90ILi2EN4cute5tupleIJNS5_1CILi1EEES8_S8_EEENS6_IJNS7_ILi192EEENS7_ILi160EEENS7_ILi64EEEEEELi64ENS_12float_e4m3_tEfNS_4arch4Sm90ELb1ELb0ELb1ELb0ELb1ELb0ELb0ELb1ELb1ELb1ELb0ELb0EEENS1_21CollectiveEpilogueFwdINS6_IJSA_SC_SB_EEES9_NS_10bfloat16_tESG_Li384ELb0ELb1ELb0ELb1EEENS1_30DynamicPersistentTileSchedulerILi384ELi128ELb0ELb1ELb1EEEEEEEEEvNT_6ParamsE)
        .other          _ZN7cutlass13device_kernelIN5flash11enable_sm90INS1_16FlashAttnFwdSm90INS1_25CollectiveMainloopFwdSm90ILi2EN4cute5tupleIJNS5_1CILi1EEES8_S8_EEENS6_IJNS7_ILi192EEENS7_ILi160EEENS7_ILi64EEEEEELi64ENS_12float_e4m3_tEfNS_4arch4Sm90ELb1ELb0ELb1ELb0ELb1ELb0ELb0ELb1ELb1ELb1ELb0ELb0EEENS1_21CollectiveEpilogueFwdINS6_IJSA_SC_SB_EEES9_NS_10bfloat16_tESG_Li384ELb0ELb1ELb0ELb1EEENS1_30DynamicPersistentTileSchedulerILi384ELi128ELb0ELb1ELb1EEEEEEEEEvNT_6ParamsE,@"STO_CUDA_ENTRY STV_DEFAULT"
_ZN7cutlass13device_kernelIN5flash11enable_sm90INS1_16FlashAttnFwdSm90INS1_25CollectiveMainloopFwdSm90ILi2EN4cute5tupleIJNS5_1CILi1EEES8_S8_EEENS6_IJNS7_ILi192EEENS7_ILi160EEENS7_ILi64EEEEEELi64ENS_12float_e4m3_tEfNS_4arch4Sm90ELb1ELb0ELb1ELb0ELb1ELb0ELb0ELb1ELb1ELb1ELb0ELb0EEENS1_21CollectiveEpilogueFwdINS6_IJSA_SC_SB_EEES9_NS_10bfloat16_tESG_Li384ELb0ELb1ELb0ELb1EEENS1_30DynamicPersistentTileSchedulerILi384ELi128ELb0ELb1ELb1EEEEEEEEEvNT_6ParamsE:
        /* <DEDUP_REMOVED lines=45> */
.L_x_1870:
        /* <DEDUP_REMOVED lines=22> */
.L_x_1871:
        /* <DEDUP_REMOVED lines=18> */
.L_x_1872:
        /* <DEDUP_REMOVED lines=22> */
.L_x_1873:
        /* <DEDUP_REMOVED lines=24> */
.L_x_1874:
        /* <DEDUP_REMOVED lines=10> */
.L_x_1876:
        /* <DEDUP_REMOVED lines=23> */
[----:B------:R-:W-:Y:S01]  /*0a40*/  LOP3.LUT R3, R2, 0x3fffff0, RZ, 0xc0, !PT ;  /* 0x03fffff002037812 */ /* 0x000fe200078ec0ff */
        /* <DEDUP_REMOVED lines=8> */
[----:B------:R-:W-:Y:S02]  /*0ad0*/  IADD3 R2, R5, -R2, RZ ;  /* 0x8000000205027210 */ /* 0x000fe40007ffe0ff */
[----:B------:R-:W-:-:S02]  /*0ae0*/  LEA.HI R7, R0, R10, RZ, 0x2 ;  /* 0x0000000a00077211 */ /* 0x000fc400078f10ff */
[--C-:B------:R-:W-:Y:S01]  /*0af0*/  SHF.R.S32.HI R5, RZ, 0x2, R4.reuse ;  /* 0x00000002ff057819 */ /* 0x100fe20000011404 */
[----:B------:R-:W-:Y:S01]  /*0b00*/  IMAD R2, R2, 0x8, R3 ;  /* 0x0000000802027824 */ /* 0x000fe200078e0203 */
[----:B------:R-:W-:Y:S02]  /*0b10*/  SHF.R.S32.HI R8, RZ, 0x1f, R4 ;  /* 0x0000001fff087819 */ /* 0x000fe40000011404 */
[----:B------:R-:W-:Y:S02]  /*0b20*/  SHF.R.S32.HI R156, RZ, 0x7, R156 ;  /* 0x00000007ff9c7819 */ /* 0x000fe4000001149c */
[----:B------:R-:W-:Y:S01]  /*0b30*/  LOP3.LUT R7, R7, 0xfffffffc, RZ, 0xc0, !PT ;  /* 0xfffffffc07077812 */ /* 0x000fe200078ec0ff */
[----:B------:R0:W-:Y:S01]  /*0b40*/  STL [R1], R2 ;  /* 0x0000000201007387 */ /* 0x0001e20000100800 */
[----:B------:R-:W-:Y:S02]  /*0b50*/  LEA.HI R8, R8, R5, RZ, 0x3 ;  /* 0x0000000508087211 */ /* 0x000fe400078f18ff */
[----:B------:R-:W-:Y:S01]  /*0b60*/  LEA.HI R0, R0, R10, RZ, 0x3 ;  /* 0x0000000a00007211 */ /* 0x000fe200078f18ff */
[----:B------:R-:W-:Y:S01]  /*0b70*/  IMAD.IADD R7, R10, 0x1, -R7 ;  /* 0x000000010a077824 */ /* 0x000fe200078e0a07 */
[----:B------:R-:W-:-:S02]  /*0b80*/  LOP3.LUT R8, R8, 0xfffffff8, RZ, 0xc0, !PT ;  /* 0xfffffff808087812 */ /* 0x000fc400078ec0ff */
[----:B------:R-:W-:Y:S02]  /*0b90*/  LEA.HI R6, R6, R23, RZ, 0x5 ;  /* 0x0000001706067211 */ /* 0x000fe400078f28ff */
[----:B------:R-:W-:Y:S01]  /*0ba0*/  LOP3.LUT R18, R0, 0xfffffff8, RZ, 0xc0, !PT ;  /* 0xfffffff800127812 */ /* 0x000fe200078ec0ff */
[----:B0-----:R-:W-:Y:S01]  /*0bb0*/  IMAD.HI R2, R156, 0x55555556, RZ ;  /* 0x555555569c027827 */ /* 0x001fe200078e02ff */
[----:B------:R-:W-:Y:S02]  /*0bc0*/  LEA.HI R9, R7, R7, RZ, 0x1 ;  /* 0x0000000707097211 */ /* 0x000fe400078f08ff */
[----:B------:R-:W-:Y:S01]  /*0bd0*/  SHF.R.S32.HI R6, RZ, 0x5, R6 ;  /* 0x00000005ff067819 */ /* 0x000fe20000011406 */
[----:B------:R-:W-:Y:S01]  /*0be0*/  IMAD.IADD R5, R5, 0x1, -R8 ;  /* 0x0000000105057824 */ /* 0x000fe200078e0a08 */
[----:B------:R-:W-:Y:S01]  /*0bf0*/  LEA.HI R3, R2, R2, RZ, 0x1 ;  /* 0x0000000202037211 */ /* 0x000fe200078f08ff */
[----:B------:R-:W-:Y:S01]  /*0c00*/  IMAD.IADD R18, R10, 0x1, -R18 ;  /* 0x000000010a127824 */ /* 0x000fe200078e0a12 */
[----:B------:R-:W-:Y:S01]  /*0c10*/  LOP3.LUT R2, R9, 0x1ffffffe, RZ, 0xc0, !PT ;  /* 0x1ffffffe09027812 */ /* 0x000fe200078ec0ff */
[----:B------:R-:W-:Y:S01]  /*0c20*/  IMAD R6, R6, 0x10, R5 ;  /* 0x0000001006067824 */ /* 0x000fe200078e0205 */
[----:B------:R-:W-:Y:S01]  /*0c30*/  LOP3.LUT R16, R4, 0x7ffffffc, RZ, 0xc0, !PT ;  /* 0x7ffffffc04107812 */ /* 0x000fe200078ec0ff */
[----:B------:R-:W-:Y:S01]  /*0c40*/  IMAD R3, R3, -0x3, R156 ;  /* 0xfffffffd03037824 */ /* 0x000fe200078e029c */
[----:B------:R-:W-:Y:S01]  /*0c50*/  SHF.L.U32 R19, R18, 0x3, RZ ;  /* 0x0000000312137819 */ /* 0x000fe200000006ff */
[----:B------:R-:W-:Y:S01]  /*0c60*/  IMAD.IADD R2, R7, 0x1, -R2 ;  /* 0x0000000107027824 */ /* 0x000fe200078e0a02 */
[----:B------:R-:W-:Y:S01]  /*0c70*/  SHF.R.S32.HI R22, RZ, 0x3, R0 ;  /* 0x00000003ff167819 */ /* 0x000fe20000011400 */
[----:B------:R-:W-:Y:S01]  /*0c80*/  IMAD R157, R3, 0x40, R6 ;  /* 0x00000040039d7824 */ /* 0x000fe200078e0206 */
[----:B------:R-:W-:Y:S01]  /*0c90*/  SHF.R.S32.HI R0, RZ, 0x1f, R19 ;  /* 0x0000001fff007819 */ /* 0x000fe20000011413 */
[----:B------:R-:W-:-:S02]  /*0ca0*/  IMAD.IADD R16, R23, 0x1, -R16 ;  /* 0x0000000117107824 */ /* 0x000fc400078e0a10 */
[----:B------:R-:W-:-:S07]  /*0cb0*/  IMAD R17, R2, 0x8, R157 ;  /* 0x0000000802117824 */ /* 0x000fce00078e029d */
.L_x_1921:
        /* <DEDUP_REMOVED lines=21> */
.L_x_1877:
[----:B------:R-:W-:Y:S01]  /*0e10*/  ULDC UR8, c[0x0][0xc54] ;  /* 0x0003150000087ab9 */ /* 0x000fe20000000800 */
[----:B------:R-:W-:Y:S01]  /*0e20*/  UMOV UR4, UR9 ;  /* 0x0000000900047c82 */ /* 0x000fe20008000000 */
[----:B------:R-:W-:-:S11]  /*0e30*/  UISETP.NE.AND UP0, UPT, UR8, 0x1, UPT ;  /* 0x000000010800788c */ /* 0x000fd6000bf05270 */
[----:B------:R-:W-:Y:S02]  /*0e40*/  @UP0 ULDC.64 UR10, c[0x0][0xc58] ;  /* 0x00031600000a0ab9 */ /* 0x000fe40000000a00 */
[----:B------:R-:W-:-:S04]  /*0e50*/  UIMAD.WIDE.U32 UR6, UR9, UR10, URZ ;  /* 0x0000000a090672a5 */ /* 0x000fc8000f8e003f */
[----:B------:R-:W-:-:S04]  /*0e60*/  @UP0 USHF.R.U32.HI UR4, URZ, UR11, UR7 ;  /* 0x0000000b3f040299 */ /* 0x000fc80008011607 */
[----:B------:R-:W-:-:S12]  /*0e70*/  UIMAD UR6, UR4, UR8, URZ ;  /* 0x00000008040672a4 */ /* 0x000fd8000f8e023f */
.L_x_1878:
[----:B------:R-:W-:Y:S01]  /*0e80*/  ULOP3.LUT UR4, URZ, UR4, URZ, 0x33, !UPT ;  /* 0x000000043f047292 */ /* 0x000fe2000f8e333f */
[----:B------:R-:W-:Y:S01]  /*0e90*/  PLOP3.LUT P0, PT, PT, PT, PT, 0x80, 0x0 ;  /* 0x000000000000781c */ /* 0x000fe20003f0f070 */
[----:B------:R-:W-:Y:S01]  /*0ea0*/  UIADD3 UR10, UR9, -UR6, URZ ;  /* 0x80000006090a7290 */ /* 0x000fe2000fffe03f */
[----:B------:R-:W-:Y:S01]  /*0eb0*/  IMAD.MOV.U32 R0, RZ, RZ, RZ ;  /* 0x000000ffff007224 */ /* 0x000fe200078e00ff */
[----:B------:R-:W-:Y:S01]  /*0ec0*/  ULDC UR7, c[0x0][0x448] ;  /* 0x0001120000077ab9 */ /* 0x000fe20000000800 */
[----:B------:R-:W-:Y:S01]  /*0ed0*/  ULDC UR6, c[0x0][0xc3c] ;  /* 0x00030f0000067ab9 */ /* 0x000fe20000000800 */
[----:B------:R-:W-:Y:S01]  /*0ee0*/  UISETP.NE.AND UP2, UPT, UR7, 0x1, UPT ;  /* 0x000000010700788c */ /* 0x000fe2000bf45270 */
[----:B------:R-:W-:Y:S01]  /*0ef0*/  IMAD.MOV.U32 R2, RZ, RZ, RZ ;  /* 0x000000ffff027224 */ /* 0x000fe200078e00ff */
[----:B------:R-:W-:Y:S01]  /*0f00*/  UIADD3 UR4, UR4, UR6, URZ ;  /* 0x0000000604047290 */ /* 0x000fe2000fffe03f */
[----:B------:R-:W-:Y:S01]  /*0f10*/  CS2R R54, SRZ ;  /* 0x0000000000367805 */ /* 0x000fe2000001ff00 */
[----:B------:R-:W-:Y:S01]  /*0f20*/  ULDC.64 UR12, c[0x0][0x418] ;  /* 0x00010600000c7ab9 */ /* 0x000fe20000000a00 */
[----:B------:R-:W-:Y:S01]  /*0f30*/  ULDC UR41, c[0x0][0x424] ;  /* 0x0001090000297ab9 */ /* 0x000fe20000000800 */
[----:B------:R-:W-:Y:S01]  /*0f40*/  UISETP.NE.U32.AND UP0, UPT, UR12, URZ, UPT ;  /* 0x0000003f0c00728c */ /* 0x000fe2000bf05070 */
[----:B------:R-:W-:Y:S01]  /*0f50*/  CS2R R6, SRZ ;  /* 0x0000000000067805 */ /* 0x000fe2000001ff00 */
[----:B------:R-:W-:Y:S01]  /*0f60*/  UIMAD UR40, UR4, 0xc0, URZ ;  /* 0x000000c0042878a4 */ /* 0x000fe2000f8e023f */
[----:B------:R-:W-:Y:S01]  /*0f70*/  CS2R R52, SRZ ;  /* 0x0000000000347805 */ /* 0x000fe2000001ff00 */
[----:B------:R-:W-:Y:S01]  /*0f80*/  UISETP.NE.AND.EX UP0, UPT, UR13, URZ, UPT, UP0 ;  /* 0x0000003f0d00728c */ /* 0x000fe2000bf05300 */
[----:B------:R-:W-:Y:S01]  /*0f90*/  CS2R R8, SRZ ;  /* 0x0000000000087805 */ /* 0x000fe2000001ff00 */
[----:B------:R-:W-:Y:S01]  /*0fa0*/  UIADD3 UR4, UR40, 0xbf, URZ ;  /* 0x000000bf28047890 */ /* 0x000fe2000fffe03f */
[----:B------:R-:W-:Y:S01]  /*0fb0*/  CS2R R46, SRZ ;  /* 0x00000000002e7805 */ /* 0x000fe2000001ff00 */
[----:B------:R-:W-:Y:S01]  /*0fc0*/  ULDC UR8, c[0x0][0x288] ;  /* 0x0000a20000087ab9 */ /* 0x000fe20000000800 */
[----:B------:R-:W-:Y:S01]  /*0fd0*/  @UP2 ULDC UR6, c[0x0][0x44c] ;  /* 0x0001130000062ab9 */ /* 0x000fe20000000800 */
[----:B------:R-:W-:Y:S01]  /*0fe0*/  UIADD3 UR8, -UR8, 0xa0, URZ ;  /* 0x000000a008087890 */ /* 0x000fe2000fffe13f */
[----:B------:R-:W-:Y:S01]  /*0ff0*/  CS2R R10, SRZ ;  /* 0x00000000000a7805 */ /* 0x000fe2000001ff00 */
[----:B------:R-:W-:Y:S01]  /*1000*/  UIMAD.WIDE.U32 UR6, UR4, UR6, URZ ;  /* 0x00000006040672a5 */ /* 0x000fe2000f8e003f */
[----:B------:R-:W-:Y:S01]  /*1010*/  CS2R R44, SRZ ;  /* 0x00000000002c7805 */ /* 0x000fe2000001ff00 */
[----:B------:R-:W-:Y:S01]  /*1020*/  USEL UR41, UR41, 0x1, UP0 ;  /* 0x0000000129297887 */ /* 0x000fe20008000000 */
[----:B------:R-:W-:Y:S01]  /*1030*/  CS2R R12, SRZ ;  /* 0x00000000000c7805 */ /* 0x000fe2000001ff00 */
[----:B------:R-:W-:Y:S01]  /*1040*/  ULDC UR9, c[0x0][0x2f0] ;  /* 0x0000bc0000097ab9 */ /* 0x000fe20000000800 */
[----:B------:R-:W-:Y:S01]  /*1050*/  @UP2 ULDC UR12, c[0x0][0x450] ;  /* 0x00011400000c2ab9 */ /* 0x000fe20000000800 */
[----:B------:R-:W-:Y:S01]  /*1060*/  UIMAD UR8, UR41, UR9, UR8 ;  /* 0x00000009290872a4 */ /* 0x000fe2000f8e0208 */
[----:B------:R-:W-:Y:S01]  /*1070*/  CS2R R38, SRZ ;  /* 0x0000000000267805 */ /* 0x000fe2000001ff00 */
[----:B------:R-:W-:Y:S01]  /*1080*/  @UP2 USHF.R.U32.HI UR4, URZ, UR12, UR7 ;  /* 0x0000000c3f042299 */ /* 0x000fe20008011607 */
[----:B------:R-:W-:Y:S01]  /*1090*/  CS2R R14, SRZ ;  /* 0x00000000000e7805 */ /* 0x000fe2000001ff00 */
[----:B------:R-:W-:Y:S01]  /*10a0*/  UIMAD UR6, UR41, UR9, 0x9f ;  /* 0x0000009f290674a4 */ /* 0x000fe2000f8e0209 */
[----:B------:R-:W-:Y:S01]  /*10b0*/  CS2R R36, SRZ ;  /* 0x0000000000247805 */ /* 0x000fe2000001ff00 */
[----:B------:R-:W-:Y:S01]  /*10c0*/  UIADD3 UR8, UR8, UR4, URZ ;  /* 0x0000000408087290 */ /* 0x000fe2000fffe03f */
[----:B------:R-:W-:Y:S01]  /*10d0*/  CS2R R20, SRZ ;  /* 0x0000000000147805 */ /* 0x000fe2000001ff00 */
[----:B------:R-:W-:Y:S01]  /*10e0*/  UIMAD.WIDE UR6, UR6, 0x66666667, URZ ;  /* 0x66666667060678a5 */ /* 0x000fe2000f8e023f */
[----:B------:R-:W-:Y:S01]  /*10f0*/  CS2R R30, SRZ ;  /* 0x00000000001e7805 */ /* 0x000fe2000001ff00 */
[----:B------:R-:W-:Y:S01]  /*1100*/  UIMAD.WIDE UR8, UR8, 0x66666667, URZ ;  /* 0x66666667080878a5 */ /* 0x000fe2000f8e023f */
[----:B------:R-:W-:Y:S01]  /*1110*/  CS2R R24, SRZ ;  /* 0x0000000000187805 */ /* 0x000fe2000001ff00 */
[----:B------:R-:W-:Y:S01]  /*1120*/  ULDC UR11, c[0x0][0xc54] ;  /* 0x00031500000b7ab9 */ /* 0x000fe20000000800 */
[----:B------:R-:W-:Y:S01]  /*1130*/  USHF.R.U32.HI UR4, URZ, 0x1f, UR7 ;  /* 0x0000001f3f047899 */ /* 0x000fe20008011607 */
[----:B------:R-:W-:Y:S01]  /*1140*/  CS2R R28, SRZ ;  /* 0x00000000001c7805 */ /* 0x000fe2000001ff00 */
[----:B------:R-:W-:Y:S01]  /*1150*/  UIMAD UR11, UR5, UR11, UR10 ;  /* 0x0000000b050b72a4 */ /* 0x000fe2000f8e020a */
[----:B------:R-:W-:Y:S01]  /*1160*/  CS2R R56, SRZ ;  /* 0x0000000000387805 */ /* 0x000fe2000001ff00 */
[----:B------:R-:W-:-:S02]  /*1170*/  USHF.R.U32.HI UR5, URZ, 0x1f, UR9 ;  /* 0x0000001f3f057899 */ /* 0x000fc40008011609 */
[----:B------:R-:W-:Y:S02]  /*1180*/  ULEA.HI.SX32 UR7, UR7, UR4, 0x1a ;  /* 0x0000000407077291 */ /* 0x000fe4000f8fd23f */
[----:B------:R-:W-:Y:S01]  /*1190*/  ULEA.HI.SX32 UR9, UR9, UR5, 0x1a ;  /* 0x0000000509097291 */ /* 0x000fe2000f8fd23f */
[----:B------:R-:W-:Y:S01]  /*11a0*/  ULDC UR43, c[0x0][0xc48] ;  /* 0x00031200002b7ab9 */ /* 0x000fe20000000800 */
[----:B------:R-:W-:Y:S02]  /*11b0*/  UMOV UR42, UR11 ;  /* 0x0000000b002a7c82 */ /* 0x000fe40008000000 */
[----:B------:R-:W-:Y:S02]  /*11c0*/  UISETP.LT.AND UP0, UPT, UR7, UR9, UPT ;  /* 0x000000090700728c */ /* 0x000fe4000bf01270 */
[----:B------:R-:W-:Y:S02]  /*11d0*/  UISETP.NE.AND UP1, UPT, UR43, 0x1, UPT ;  /* 0x000000012b00788c */ /* 0x000fe4000bf25270 */
[----:B------:R-:W-:-:S02]  /*11e0*/  USEL UR50, UR7, UR9, UP0 ;  /* 0x0000000907327287 */ /* 0x000fc40008000000 */
[----:B------:R-:W-:Y:S02]  /*11f0*/  UP2UR UR47, UPR, URZ, 0x4 ;  /* 0x000000043f2f7883 */ /* 0x000fe40008000000 */
[----:B------:R-:W-:-:S05]  /*1200*/  UISETP.GE.AND UP0, UPT, UR50, 0x1, UPT ;  /* 0x000000013200788c */ /* 0x000fca000bf06270 */
[----:B------:R-:W-:Y:S01]  /*1210*/  @UP1 ULDC UR10, c[0x0][0xc4c] ;  /* 0x00031300000a1ab9 */ /* 0x000fe20000000800 */
[----:B------:R-:W-:Y:S01]  /*1220*/  PLOP3.LUT P1, PT, PT, PT, UP0, 0x80, 0x0 ;  /* 0x000000000000781c */ /* 0x000fe20003f2f008 */
[----:B------:R-:W-:Y:S01]  /*1230*/  UIMAD.WIDE.U32 UR4, UR11, UR10, URZ ;  /* 0x0000000a0b0472a5 */ /* 0x000fe2000f8e003f */
[----:B------:R-:W-:-:S03]  /*1240*/  @UP1 ULDC UR6, c[0x0][0xc50] ;  /* 0x0003140000061ab9 */ /* 0x000fc60000000800 */
[----:B------:R-:W-:-:S04]  /*1250*/  @UP1 USHF.R.U32.HI UR42, URZ, UR6, UR5 ;  /* 0x000000063f2a1299 */ /* 0x000fc80008011605 */
[----:B------:R-:W-:-:S04]  /*1260*/  UIADD3 UR4, -UR42, URZ, URZ ;  /* 0x0000003f2a047290 */ /* 0x000fc8000fffe13f */
[----:B------:R-:W-:Y:S01]  /*1270*/  UIMAD UR43, UR43, UR4, UR11 ;  /* 0x000000042b2b72a4 */ /* 0x000fe2000f8e020b */
[----:B------:R-:W-:Y:S11]  /*1280*/  @!P1 BRA `(.L_x_1879) ;  /* 0x000000a400f09947 */ /* 0x000ff60003800000 */
[----:B------:R-:W0:Y:S01]  /*1290*/  SHFL.IDX PT, R0, R156, RZ, 0x1f ;  /* 0x00001fff9c007589 */ /* 0x000e2200000e0000 */
[----:B------:R-:W1:Y:S01]  /*12a0*/  S2UR UR44, SR_CgaCtaId ;  /* 0x00000000002c79c3 */ /* 0x000e620000008800 */
[----:B------:R-:W-:Y:S01]  /*12b0*/  UMOV UR45, 0x400 ;  /* 0x00000400002d7882 */ /* 0x000fe20000000000 */
[----:B0-----:R-:W-:Y:S01]  /*12c0*/  R2UR UR6, R0 ;  /* 0x00000000000672ca */ /* 0x001fe200000e0000 */
[----:B-1----:R-:W-:-:S12]  /*12d0*/  ULEA UR45, UR44, UR45, 0x18 ;  /* 0x0000002d2c2d7291 */ /* 0x002fd8000f8ec03f */
        /* <DEDUP_REMOVED lines=26> */
.L_x_1880:
        /* <DEDUP_REMOVED lines=37> */
[----:B------:R-:W-:Y:S01]  /*16d0*/  MOV R2, UR4 ;  /* 0x0000000400027c02 */ /* 0x000fe20008000f00 */
        /* <DEDUP_REMOVED lines=18> */
.L_x_2007:
[----:B------:R-:W-:Y:S05]  /*1800*/  @!P0 BRA `(.L_x_1882) ;  /* 0x0000000000048947 */ /* 0x000fea0003800000 */
[----:B------:R-:W-:Y:S01]  /*1810*/  BPT.TRAP 0x1 ;  /* 0x000000040000795c */ /* 0x000fe20000300000 */
.L_x_1882:
[----:B------:R-:W-:Y:S02]  /*1820*/  IMAD.U32 R2, RZ, RZ, UR38 ;  /* 0x00000026ff027e24 */ /* 0x000fe4000f8e00ff */
[----:B0-----:R-:W-:-:S03]  /*1830*/  IMAD.U32 R3, RZ, RZ, UR37 ;  /* 0x00000025ff037e24 */ /* 0x001fc6000f8e00ff */
[----:B------:R-:W-:Y:S02]  /*1840*/  LEA R2, R2, UR45, 0x3 ;  /* 0x0000002d02027c11 */ /* 0x000fe4000f8e18ff */
[----:B------:R-:W-:-:S04]  /*1850*/  SHF.L.U32 R3, R3, 0x1f, RZ ;  /* 0x0000001f03037819 */ /* 0x000fc800000006ff */
[----:B------:R0:W1:Y:S01]  /*1860*/  SYNCS.PHASECHK.TRANS64.TRYWAIT P1, [R2+URZ+0x13230], R3 ;  /* 0x01323003020075a7 */ /* 0x000062000802017f */
[----:B------:R-:W-:Y:S05]  /*1870*/  @!P0 BRA `(.L_x_1883) ;  /* 0x0000000000048947 */ /* 0x000fea0003800000 */
[----:B------:R-:W-:Y:S01]  /*1880*/  BPT.TRAP 0x1 ;  /* 0x000000040000795c */ /* 0x000fe20000300000 */
.L_x_1883:
[----:B-1----:R-:W-:Y:S05]  /*1890*/  @P1 BRA `(.L_x_1884) ;  /* 0x0000000000081947 */ /* 0x002fea0003800000 */
[----:B------:R-:W1:Y:S02]  /*18a0*/  SYNCS.PHASECHK.TRANS64.TRYWAIT P1, [R2+URZ+0x13230], R3 ;  /* 0x01323003020075a7 */ /* 0x000e64000802017f */
[----:B-1----:R-:W-:Y:S05]  /*18b0*/  @!P1 BRA `(.L_x_1885) ;  /* 0x0000010800789947 */ /* 0x002fea0003800000 */
.L_x_1884:
[----:B------:R-:W-:-:S04]  /*18c0*/  UIADD3 UR4, UR45, 0xe000, URZ ;  /* 0x0000e0002d047890 */ /* 0x000fc8000fffe03f */
[----:B------:R-:W-:-:S04]  /*18d0*/  USHF.R.U32.HI UR4, URZ, 0x4, UR4 ;  /* 0x000000043f047899 */ /* 0x000fc80008011604 */
[----:B------:R-:W-:-:S06]  /*18e0*/  ULOP3.LUT UR4, UR4, 0x3fff, URZ, 0xc0, !UPT ;  /* 0x00003fff04047892 */ /* 0x000fcc000f8ec03f */
[----:B------:R-:W-:Y:S01]  /*18f0*/  MOV R4, UR4 ;  /* 0x0000000400047c02 */ /* 0x000fe20008000f00 */
        /* <DEDUP_REMOVED lines=69> */
.L_x_1886:
[----:B------:R-:W-:Y:S01]  /*1d50*/  UISETP.NE.AND UP0, UPT, UR47, URZ, UPT ;  /* 0x0000003f2f00728c */ /* 0x000fe2000bf05270 */
[C---:B------:R-:W-:Y:S01]  /*1d60*/  FMUL.FTZ R14, R0.reuse, R76 ;  /* 0x0000004c000e7220 */ /* 0x040fe20000410000 */
[C---:B------:R-:W-:Y:S01]  /*1d70*/  FMUL.FTZ R76, R0.reuse, R78 ;  /* 0x0000004e004c7220 */ /* 0x040fe20000410000 */
[C---:B------:R-:W-:Y:S01]  /*1d80*/  FMUL.FTZ R78, R0.reuse, R82 ;  /* 0x00000052004e7220 */ /* 0x040fe20000410000 */
[----:B------:R-:W-:Y:S02]  /*1d90*/  VIADD R82, R17, UR40 ;  /* 0x0000002811527c36 */ /* 0x000fe40008000000 */
[C---:B------:R-:W-:Y:S01]  /*1da0*/  FMUL.FTZ R8, R0.reuse, R96 ;  /* 0x0000006000087220 */ /* 0x040fe20000410000 */
[----:B------:R-:W-:Y:S01]  /*1db0*/  PLOP3.LUT P1, PT, PT, PT, UP0, 0x80, 0x0 ;  /* 0x000000000000781c */ /* 0x000fe20003f2f008 */
[C---:B------:R-:W-:Y:S01]  /*1dc0*/  FMUL.FTZ R96, R0.reuse, R74 ;  /* 0x0000004a00607220 */ /* 0x040fe20000410000 */
[----:B------:R-:W-:Y:S01]  /*1dd0*/  PLOP3.LUT P2, PT, PT, PT, UP0, 0x80, 0x0 ;  /* 0x000000000000781c */ /* 0x000fe20003f4f008 */
[C---:B------:R-:W-:Y:S01]  /*1de0*/  FMUL.FTZ R74, R0.reuse, R57 ;  /* 0x00000039004a7220 */ /* 0x040fe20000410000 */
[C---:B------:R-:W-:Y:S01]  /*1df0*/  FMUL.FTZ R104, R0.reuse, R59 ;  /* 0x0000003b00687220 */ /* 0x040fe20000410000 */
[----:B------:R-:W-:Y:S01]  /*1e00*/  @UP0 ULDC UR6, c[0x0][0x44c] ;  /* 0x0001130000060ab9 */ /* 0x000fe20000000800 */
[----:B------:R-:W-:Y:S01]  /*1e10*/  ULDC UR11, c[0x0][0x2f0] ;  /* 0x0000bc00000b7ab9 */ /* 0x000fe20000000800 */
[C---:B------:R-:W-:Y:S01]  /*1e20*/  FMUL.FTZ R59, R0.reuse, R61 ;  /* 0x0000003d003b7220 */ /* 0x040fe20000410000 */
[C---:B------:R-:W-:Y:S01]  /*1e30*/  FMUL.FTZ R61, R0.reuse, R65 ;  /* 0x00000041003d7220 */ /* 0x040fe20000410000 */
[C---:B------:R-:W-:Y:S01]  /*1e40*/  FMUL.FTZ R65, R0.reuse, R67 ;  /* 0x0000004300417220 */ /* 0x040fe20000410000 */
[C---:B01----:R-:W-:Y:S01]  /*1e50*/  FMUL.FTZ R3, R0.reuse, R88 ;  /* 0x0000005800037220 */ /* 0x043fe20000410000 */
[C---:B------:R-:W-:Y:S01]  /*1e60*/  FMUL.FTZ R5, R0.reuse, R89 ;  /* 0x0000005900057220 */ /* 0x040fe20000410000 */
[----:B------:R-:W-:Y:S01]  /*1e70*/  FMUL.FTZ R88, R0, R90 ;  /* 0x0000005a00587220 */ /* 0x000fe20000410000 */
[----:B------:R-:W-:Y:S01]  /*1e80*/  @P1 IMAD.HI.U32 R57, R82, UR6, RZ ;  /* 0x0000000652391c27 */ /* 0x000fe2000f8e00ff */
[----:B------:R-:W-:-:S03]  /*1e90*/  @UP0 ULDC UR6, c[0x0][0x450] ;  /* 0x0001140000060ab9 */ /* 0x000fc60000000800 */
[C---:B------:R-:W-:Y:S01]  /*1ea0*/  FMUL.FTZ R89, R0.reuse, R91 ;  /* 0x0000005b00597220 */ /* 0x040fe20000410000 */
[C---:B------:R-:W-:Y:S01]  /*1eb0*/  FMUL.FTZ R12, R0.reuse, R72 ;  /* 0x00000048000c7220 */ /* 0x040fe20000410000 */
[C---:B------:R-:W-:Y:S01]  /*1ec0*/  FMUL.FTZ R106, R0.reuse, R63 ;  /* 0x0000003f006a7220 */ /* 0x040fe20000410000 */
[----:B------:R-:W-:Y:S01]  /*1ed0*/  @P2 SHF.R.U32.HI R82, RZ, UR6, R57 ;  /* 0x00000006ff522c19 */ /* 0x000fe20008011639 */
[----:B------:R-:W-:Y:S01]  /*1ee0*/  UIMAD UR6, UR50, -0xa0, URZ ;  /* 0xffffff60320678a4 */ /* 0x000fe2000f8e023f */
[C---:B------:R-:W-:Y:S01]  /*1ef0*/  FMUL.FTZ R72, R0.reuse, R84 ;  /* 0x0000005400487220 */ /* 0x040fe20000410000 */
[C---:B------:R-:W-:Y:S01]  /*1f00*/  FMUL.FTZ R63, R0.reuse, R69 ;  /* 0x00000045003f7220 */ /* 0x040fe20000410000 */
[----:B------:R-:W-:Y:S01]  /*1f10*/  IMAD.U32 R69, RZ, RZ, UR11 ;  /* 0x0000000bff457e24 */ /* 0x000fe2000f8e00ff */
[----:B------:R-:W0:Y:S01]  /*1f20*/  SHFL.IDX PT, R57, R82, 0x1, 0x1c1f ;  /* 0x003c1f0052397f89 */ /* 0x000e2200000e0000 */
[----:B------:R-:W-:Y:S01]  /*1f30*/  UIADD3 UR7, UR6, 0xa1, URZ ;  /* 0x000000a106077890 */ /* 0x000fe2000fffe03f */
[C---:B------:R-:W-:Y:S01]  /*1f40*/  FMUL.FTZ R90, R0.reuse, R94 ;  /* 0x0000005e005a7220 */ /* 0x040fe20000410000 */
[----:B------:R-:W-:Y:S01]  /*1f50*/  UIMAD UR6, UR41, UR11, UR6 ;  /* 0x0000000b290672a4 */ /* 0x000fe2000f8e0206 */
[C---:B------:R-:W-:Y:S01]  /*1f60*/  FMUL.FTZ R13, R0.reuse, R73 ;  /* 0x00000049000d7220 */ /* 0x040fe20000410000 */
[C---:B------:R-:W-:Y:S01]  /*1f70*/  FMUL.FTZ R73, R0.reuse, R85 ;  /* 0x0000005500497220 */ /* 0x040fe20000410000 */
[----:B------:R-:W1:Y:S01]  /*1f80*/  MUFU.TANH R88, R88 ;  /* 0x0000005800587308 */ /* 0x000e620000002400 */
[----:B------:R-:W-:Y:S01]  /*1f90*/  IMAD.U32 R67, RZ, RZ, UR7 ;  /* 0x00000007ff437e24 */ /* 0x000fe2000f8e00ff */
[----:B------:R-:W-:Y:S01]  /*1fa0*/  UIADD3 UR6, UR6, 0xa0, URZ ;  /* 0x000000a006067890 */ /* 0x000fe2000fffe03f */
[C---:B------:R-:W-:Y:S01]  /*1fb0*/  FMUL.FTZ R91, R0.reuse, R95 ;  /* 0x0000005f005b7220 */ /* 0x040fe20000410000 */
[----:B------:R-:W-:Y:S01]  /*1fc0*/  FMUL.FTZ R105, R0, R62 ;  /* 0x0000003e00697220 */ /* 0x000fe20000410000 */
[----:B------:R-:W-:Y:S01]  /*1fd0*/  IMAD R84, R16, -0x2, R67 ;  /* 0xfffffffe10547824 */ /* 0x000fe200078e0243 */
[----:B------:R-:W-:Y:S01]  /*1fe0*/  ULDC UR12, c[0x0][0x288] ;  /* 0x0000a200000c7ab9 */ /* 0x000fe20000000800 */
[----:B------:R-:W-:Y:S01]  /*1ff0*/  FMUL.FTZ R62, R0, R68 ;  /* 0x00000044003e7220 */ /* 0x000fe20000410000 */
[----:B------:R-:W2:Y:S01]  /*2000*/  MUFU.TANH R89, R89 ;  /* 0x0000005900597308 */ /* 0x000ea20000002400 */
[----:B------:R-:W-:-:S02]  /*2010*/  IMAD.U32 R85, RZ, RZ, UR6 ;  /* 0x00000006ff557e24 */ /* 0x000fc4000f8e00ff */
[C---:B------:R-:W-:Y:S01]  /*2020*/  FMUL.FTZ R6, R0.reuse, R92 ;  /* 0x0000005c00067220 */ /* 0x040fe20000410000 */
[----:B------:R-:W-:Y:S02]  /*2030*/  IMAD R84, R69, UR41, R84 ;  /* 0x0000002945547c24 */ /* 0x000fe4000f8e0254 */
[----:B------:R-:W-:Y:S01]  /*2040*/  FMUL.FTZ R92, R0, R98 ;  /* 0x00000062005c7220 */ /* 0x000fe20000410000 */
[----:B------:R-:W-:Y:S02]  /*2050*/  IMAD R85, R16, -0x2, R85 ;  /* 0xfffffffe10557824 */ /* 0x000fe400078e0255 */
[C---:B------:R-:W-:Y:S01]  /*2060*/  FMUL.FTZ R7, R0.reuse, R93 ;  /* 0x0000005d00077220 */ /* 0x040fe20000410000 */
[C---:B------:R-:W-:Y:S01]  /*2070*/  FMUL.FTZ R93, R0.reuse, R99 ;  /* 0x00000063005d7220 */ /* 0x040fe20000410000 */
[----:B------:R-:W3:Y:S01]  /*2080*/  MUFU.TANH R90, R90 ;  /* 0x0000005a005a7308 */ /* 0x000ee20000002400 */
[C---:B------:R-:W-:Y:S01]  /*2090*/  FMUL.FTZ R94, R0.reuse, R102 ;  /* 0x00000066005e7220 */ /* 0x040fe20000410000 */
[----:B0-----:R-:W-:Y:S01]  /*20a0*/  IADD3 R68, R57, -UR12, R84 ;  /* 0x8000000c39447c10 */ /* 0x001fe2000fffe054 */
[C---:B------:R-:W-:Y:S01]  /*20b0*/  FMUL.FTZ R9, R0.reuse, R97 ;  /* 0x0000006100097220 */ /* 0x040fe20000410000 */
[C---:B------:R-:W-:Y:S01]  /*20c0*/  FMUL.FTZ R95, R0.reuse, R103 ;  /* 0x00000067005f7220 */ /* 0x040fe20000410000 */
[C---:B------:R-:W-:Y:S01]  /*20d0*/  FMUL.FTZ R75, R0.reuse, R75 ;  /* 0x0000004b004b7220 */ /* 0x040fe20000410000 */
[----:B------:R-:W-:Y:S01]  /*20e0*/  VIMNMX R57, R85, R68, PT ;  /* 0x0000004455397248 */ /* 0x000fe20003fe0100 */
[C---:B------:R-:W-:Y:S01]  /*20f0*/  FMUL.FTZ R11, R0.reuse, R101 ;  /* 0x00000065000b7220 */ /* 0x040fe20000410000 */
[----:B------:R-:W0:Y:S01]  /*2100*/  MUFU.TANH R91, R91 ;  /* 0x0000005b005b7308 */ /* 0x000e220000002400 */
[C---:B------:R-:W-:Y:S01]  /*2110*/  FMUL.FTZ R15, R0.reuse, R77 ;  /* 0x0000004d000f7220 */ /* 0x040fe20000410000 */
[C---:B------:R-:W-:Y:S01]  /*2120*/  ISETP.GT.AND P1, PT, R57.reuse, RZ, PT ;  /* 0x000000ff3900720c */ /* 0x040fe20003f24270 */
[C---:B------:R-:W-:Y:S01]  /*2130*/  FMUL.FTZ R77, R0.reuse, R79 ;  /* 0x0000004f004d7220 */ /* 0x040fe20000410000 */
[C---:B------:R-:W-:Y:S01]  /*2140*/  ISETP.GT.AND P2, PT, R57.reuse, 0x1, PT ;  /* 0x000000013900780c */ /* 0x040fe20003f44270 */
[C---:B------:R-:W-:Y:S01]  /*2150*/  FMUL.FTZ R10, R0.reuse, R100 ;  /* 0x00000064000a7220 */ /* 0x040fe20000410000 */
[----:B------:R-:W-:Y:S01]  /*2160*/  ISETP.GT.AND P3, PT, R57, 0x8, PT ;  /* 0x000000083900780c */ /* 0x000fe20003f64270 */
[----:B------:R-:W-:Y:S01]  /*2170*/  FMUL.FTZ R100, R0, R87 ;  /* 0x0000005700647220 */ /* 0x000fe20000410000 */
[----:B------:R-:W4:Y:S01]  /*2180*/  MUFU.TANH R92, R92 ;  /* 0x0000005c005c7308 */ /* 0x000f220000002400 */
[----:B-1----:R-:W-:Y:S01]  /*2190*/  FSEL R97, R88, -INF , P1 ;  /* 0xff80000058617808 */ /* 0x002fe20000800000 */
[C---:B------:R-:W-:Y:S01]  /*21a0*/  FMUL.FTZ R79, R0.reuse, R83 ;  /* 0x00000053004f7220 */ /* 0x040fe20000410000 */
[----:B--2---:R-:W-:Y:S01]  /*21b0*/  FSEL R89, R89, -INF , P2 ;  /* 0xff80000059597808 */ /* 0x004fe20001000000 */
[C---:B------:R-:W-:Y:S01]  /*21c0*/  FMUL.FTZ R98, R0.reuse, R86 ;  /* 0x0000005600627220 */ /* 0x040fe20000410000 */
[----:B------:R-:W-:Y:S01]  /*21d0*/  ISETP.GT.AND P1, PT, R57, 0x9, PT ;  /* 0x000000093900780c */ /* 0x000fe20003f24270 */
[----:B------:R-:W-:Y:S01]  /*21e0*/  FMUL.FTZ R42, R0, R42 ;  /* 0x0000002a002a7220 */ /* 0x000fe20000410000 */
[----:B---3--:R-:W-:Y:S01]  /*21f0*/  FSEL R99, R90, -INF , P3 ;  /* 0xff8000005a637808 */ /* 0x008fe20001800000 */
[----:B------:R-:W1:Y:S01]  /*2200*/  MUFU.TANH R93, R93 ;  /* 0x0000005d005d7308 */ /* 0x000e620000002400 */
[----:B------:R-:W-:Y:S01]  /*2210*/  FMNMX.FTZ R68, R97, R89, !PT ;  /* 0x0000005961447209 */ /* 0x000fe20007810000 */
[C---:B------:R-:W-:Y:S01]  /*2220*/  FMUL.FTZ R21, R0.reuse, R81 ;  /* 0x0000005100157220 */ /* 0x040fe20000410000 */
[----:B------:R-:W-:Y:S01]  /*2230*/  ISETP.GT.AND P2, PT, R57, 0x10, PT ;  /* 0x000000103900780c */ /* 0x000fe20003f44270 */
[C---:B------:R-:W-:Y:S01]  /*2240*/  FMUL.FTZ R43, R0.reuse, R43 ;  /* 0x0000002b002b7220 */ /* 0x040fe20000410000 */
[----:B0-----:R-:W-:Y:S01]  /*2250*/  FSEL R91, R91, -INF , P1 ;  /* 0xff8000005b5b7808 */ /* 0x001fe20000800000 */
[C---:B------:R-:W-:Y:S01]  /*2260*/  FMUL.FTZ R102, R0.reuse, R58 ;  /* 0x0000003a00667220 */ /* 0x040fe20000410000 */
[----:B------:R-:W-:Y:S01]  /*2270*/  FMNMX.FTZ R68, R99, R68, !PT ;  /* 0x0000004463447209 */ /* 0x000fe20007810000 */
[----:B------:R-:W0:Y:S01]  /*2280*/  MUFU.TANH R94, R94 ;  /* 0x0000005e005e7308 */ /* 0x000e220000002400 */
[----:B------:R-:W-:Y:S01]  /*2290*/  ISETP.GT.AND P1, PT, R57, 0x11, PT ;  /* 0x000000113900780c */ /* 0x000fe20003f24270 */
[----:B------:R-:W-:Y:S01]  /*22a0*/  FMUL.FTZ R20, R0, R80 ;  /* 0x0000005000147220 */ /* 0x000fe20000410000 */
[----:B----4-:R-:W-:Y:S01]  /*22b0*/  FSEL R103, R92, -INF , P2 ;  /* 0xff8000005c677808 */ /* 0x010fe20001000000 */
[C---:B------:R-:W-:Y:S01]  /*22c0*/  FMUL.FTZ R58, R0.reuse, R60 ;  /* 0x0000003c003a7220 */ /* 0x040fe20000410000 */
[----:B------:R-:W-:Y:S01]  /*22d0*/  FMNMX.FTZ R68, R91, R68, !PT ;  /* 0x000000445b447209 */ /* 0x000fe20007810000 */
[C---:B------:R-:W-:Y:S01]  /*22e0*/  FMUL.FTZ R67, R0.reuse, R71 ;  /* 0x0000004700437220 */ /* 0x040fe20000410000 */
[----:B------:R-:W-:Y:S01]  /*22f0*/  ISETP.GT.AND P2, PT, R57, 0x18, PT ;  /* 0x000000183900780c */ /* 0x000fe20003f44270 */
[----:B------:R-:W2:Y:S01]  /*2300*/  MUFU.TANH R95, R95 ;  /* 0x0000005f005f7308 */ /* 0x000ea20000002400 */
[----:B-1----:R-:W-:Y:S01]  /*2310*/  FSEL R101, R93, -INF , P1 ;  /* 0xff8000005d657808 */ /* 0x002fe20000800000 */
[C---:B------:R-:W-:Y:S01]  /*2320*/  FMUL.FTZ R60, R0.reuse, R64 ;  /* 0x00000040003c7220 */ /* 0x040fe20000410000 */
[----:B------:R-:W-:Y:S01]  /*2330*/  FMNMX.FTZ R68, R103, R68, !PT ;  /* 0x0000004467447209 */ /* 0x000fe20007810000 */
[C---:B------:R-:W-:Y:S01]  /*2340*/  FMUL.FTZ R64, R0.reuse, R66 ;  /* 0x0000004200407220 */ /* 0x040fe20000410000 */
[----:B------:R-:W-:Y:S01]  /*2350*/  ISETP.GT.AND P1, PT, R57, 0x19, PT ;  /* 0x000000193900780c */ /* 0x000fe20003f24270 */
[----:B------:R-:W-:Y:S01]  /*2360*/  FMUL.FTZ R66, R0, R70 ;  /* 0x0000004600427220 */ /* 0x000fe20000410000 */
[----:B------:R-:W-:Y:S01]  /*2370*/  FMNMX.FTZ R68, R101, R68, !PT ;  /* 0x0000004465447209 */ /* 0x000fe20007810000 */
[----:B------:R-:W1:Y:S01]  /*2380*/  MUFU.TANH R96, R96 ;  /* 0x0000006000607308 */ /* 0x000e620000002400 */
[----:B0-----:R-:W-:Y:S01]  /*2390*/  FSEL R93, R94, -INF , P2 ;  /* 0xff8000005e5d7808 */ /* 0x001fe20001000000 */
[C---:B------:R-:W-:Y:S01]  /*23a0*/  FMUL.FTZ R46, R0.reuse, R46 ;  /* 0x0000002e002e7220 */ /* 0x040fe20000410000 */
[----:B------:R-:W-:Y:S01]  /*23b0*/  ISETP.GT.AND P2, PT, R57, 0x20, PT ;  /* 0x000000203900780c */ /* 0x000fe20003f44270 */
[C---:B------:R-:W-:Y:S01]  /*23c0*/  FMUL.FTZ R47, R0.reuse, R47 ;  /* 0x0000002f002f7220 */ /* 0x040fe20000410000 */
[----:B------:R-:W-:Y:S01]  /*23d0*/  FMNMX.FTZ R68, R93, R68, !PT ;  /* 0x000000445d447209 */ /* 0x000fe20007810000 */
[C---:B------:R-:W-:Y:S01]  /*23e0*/  FMUL.FTZ R50, R0.reuse, R50 ;  /* 0x0000003200327220 */ /* 0x040fe20000410000 */
[C---:B------:R-:W-:Y:S01]  /*23f0*/  FMUL.FTZ R51, R0.reuse, R51 ;  /* 0x0000003300337220 */ /* 0x040fe20000410000 */
[----:B------:R-:W0:Y:S01]  /*2400*/  MUFU.TANH R75, R75 ;  /* 0x0000004b004b7308 */ /* 0x000e220000002400 */
[----:B--2---:R-:W-:Y:S01]  /*2410*/  FSEL R87, R95, -INF , P1 ;  /* 0xff8000005f577808 */ /* 0x004fe20000800000 */
[C---:B------:R-:W-:Y:S01]  /*2420*/  FMUL.FTZ R55, R0.reuse, R55 ;  /* 0x0000003700377220 */ /* 0x040fe20000410000 */
[----:B------:R-:W-:Y:S01]  /*2430*/  ISETP.GT.AND P1, PT, R57, 0x21, PT ;  /* 0x000000213900780c */ /* 0x000fe20003f24270 */
[----:B------:R-:W-:Y:S01]  /*2440*/  FMUL.FTZ R54, R0, R54 ;  /* 0x0000003600367220 */ /* 0x000fe20000410000 */
[----:B------:R-:W-:Y:S01]  /*2450*/  FMNMX.FTZ R69, R87, R68, !PT ;  /* 0x0000004457457209 */ /* 0x000fe20007810000 */
[----:B------:R-:W2:Y:S01]  /*2460*/  SHFL.IDX PT, R82, R82, RZ, 0x1c1f ;  /* 0x001c1fff52527589 */ /* 0x000ea200000e0000 */
[----:B------:R-:W-:Y:S01]  /*2470*/  ULDC UR20, c[0x0][0x988] ;  /* 0x0002620000147ab9 */ /* 0x000fe20000000800 */
[----:B------:R-:W3:Y:S01]  /*2480*/  MUFU.TANH R76, R76 ;  /* 0x0000004c004c7308 */ /* 0x000ee20000002400 */
[----:B-1----:R-:W-:Y:S01]  /*2490*/  FSEL R86, R96, -INF , P2 ;  /* 0xff80000060567808 */ /* 0x002fe20001000000 */
[C---:B------:R-:W-:Y:S01]  /*24a0*/  FMUL.FTZ R56, R0.reuse, R56 ;  /* 0x0000003800387220 */ /* 0x040fe20000410000 */
[----:B------:R-:W-:Y:S01]  /*24b0*/  ISETP.GT.AND P2, PT, R57, 0x28, PT ;  /* 0x000000283900780c */ /* 0x000fe20003f44270 */
[C---:B------:R-:W-:Y:S01]  /*24c0*/  FMUL.FTZ R40, R0.reuse, R40 ;  /* 0x0000002800287220 */ /* 0x040fe20000410000 */
[C---:B------:R-:W-:Y:S01]  /*24d0*/  FMUL.FTZ R41, R0.reuse, R41 ;  /* 0x0000002900297220 */ /* 0x040fe20000410000 */
[C---:B------:R-:W-:Y:S01]  /*24e0*/  FMUL.FTZ R28, R0.reuse, R28 ;  /* 0x0000001c001c7220 */ /* 0x040fe20000410000 */
[----:B------:R-:W-:Y:S01]  /*24f0*/  FMUL.FTZ R37, R0, R37 ;  /* 0x0000002500257220 */ /* 0x000fe20000410000 */
[----:B------:R-:W1:Y:S01]  /*2500*/  MUFU.TANH R77, R77 ;  /* 0x0000004d004d7308 */ /* 0x000e620000002400 */
[----:B0-----:R-:W-:Y:S01]  /*2510*/  FSEL R83, R75, -INF , P1 ;  /* 0xff8000004b537808 */ /* 0x001fe20000800000 */
[----:B------:R-:W-:Y:S01]  /*2520*/  @UP0 ULDC UR6, c[0x0][0x44c] ;  /* 0x0001130000060ab9 */ /* 0x000fe20000000800 */
[C---:B------:R-:W-:Y:S01]  /*2530*/  ISETP.GT.AND P1, PT, R57.reuse, 0x29, PT ;  /* 0x000000293900780c */ /* 0x040fe20003f24270 */
[----:B------:R-:W-:Y:S01]  /*2540*/  UIMAD.WIDE.U32 UR6, UR40, UR6, URZ ;  /* 0x00000006280672a5 */ /* 0x000fe2000f8e003f */
[----:B------:R-:W-:Y:S01]  /*2550*/  R2UR UR13, R2 ;  /* 0x00000000020d72ca */ /* 0x000fe200000e0000 */
[----:B------:R-:W-:Y:S01]  /*2560*/  @UP0 ULDC UR14, c[0x0][0x450] ;  /* 0x00011400000e0ab9 */ /* 0x000fe20000000800 */
[----:B------:R-:W-:Y:S01]  /*2570*/  UMOV UR10, UR40 ;  /* 0x00000028000a7c82 */ /* 0x000fe20008000000 */
[----:B------:R-:W0:Y:S01]  /*2580*/  MUFU.TANH R78, R78 ;  /* 0x0000004e004e7308 */ /* 0x000e220000002400 */
[----:B---3--:R-:W-:Y:S01]  /*2590*/  FSEL R81, R76, -INF , P2 ;  /* 0xff8000004c517808 */ /* 0x008fe20001000000 */
[----:B------:R-:W-:Y:S01]  /*25a0*/  UIMAD UR11, UR41, UR11, -UR12 ;  /* 0x0000000b290b72a4 */ /* 0x000fe2000f8e0a0c */
[----:B------:R-:W-:Y:S01]  /*25b0*/  ISETP.GT.AND P2, PT, R57, 0x30, PT ;  /* 0x000000303900780c */ /* 0x000fe20003f44270 */
[----:B------:R-:W-:-:S02]  /*25c0*/  @UP0 USHF.R.U32.HI UR10, URZ, UR14, UR7 ;  /* 0x0000000e3f0a0299 */ /* 0x000fc40008011607 */
[----:B------:R-:W-:Y:S02]  /*25d0*/  UIADD3 UR24, UR50, -0x2, URZ ;  /* 0xfffffffe32187890 */ /* 0x000fe4000fffe03f */
[----:B------:R-:W3:Y:S01]  /*25e0*/  MUFU.TANH R79, R79 ;  /* 0x0000004f004f7308 */ /* 0x000ee20000002400 */
[----:B-1----:R-:W-:Y:S01]  /*25f0*/  FSEL R80, R77, -INF , P1 ;  /* 0xff8000004d507808 */ /* 0x002fe20000800000 */
[----:B------:R-:W-:Y:S01]  /*2600*/  UIADD3 UR6, UR11, UR10, URZ ;  /* 0x0000000a0b067290 */ /* 0x000fe2000fffe03f */
[----:B------:R-:W-:-:S03]  /*2610*/  ISETP.GT.AND P1, PT, R57, 0x31, PT ;  /* 0x000000313900780c */ /* 0x000fc60003f24270 */
[----:B------:R-:W-:Y:S02]  /*2620*/  UIMAD.WIDE UR6, UR6, 0x66666667, URZ ;  /* 0x66666667060678a5 */ /* 0x000fe4000f8e023f */
[----:B------:R1:W-:Y:S01]  /*2630*/  MUFU.TANH R88, R42 ;  /* 0x0000002a00587308 */ /* 0x0003e20000002400 */
[----:B0-----:R-:W-:Y:S01]  /*2640*/  FSEL R76, R78, -INF , P2 ;  /* 0xff8000004e4c7808 */ /* 0x001fe20001000000 */
[----:B------:R-:W-:Y:S01]  /*2650*/  USHF.R.U32.HI UR6, URZ, 0x1f, UR7 ;  /* 0x0000001f3f067899 */ /* 0x000fe20008011607 */
[----:B------:R-:W-:-:S03]  /*2660*/  ISETP.GT.AND P2, PT, R57, 0x38, PT ;  /* 0x000000383900780c */ /* 0x000fc60003f44270 */
[----:B------:R-:W-:Y:S02]  /*2670*/  ULEA.HI.SX32 UR7, UR7, UR6, 0x1a ;  /* 0x0000000607077291 */ /* 0x000fe4000f8fd23f */
[----:B------:R-:W0:Y:S01]  /*2680*/  MUFU.TANH R98, R98 ;  /* 0x0000006200627308 */ /* 0x000e220000002400 */
[----:B-1----:R-:W-:Y:S01]  /*2690*/  FMNMX.FTZ R42, R86, R69, !PT ;  /* 0x00000045562a7209 */ /* 0x002fe20007810000 */
[----:B------:R-:W-:Y:S01]  /*26a0*/  UISETP.LT.AND UP0, UPT, URZ, UR7, UPT ;  /* 0x000000073f00728c */ /* 0x000fe2000bf01270 */
[----:B---3--:R-:W-:Y:S01]  /*26b0*/  FSEL R75, R79, -INF , P1 ;  /* 0xff8000004f4b7808 */ /* 0x008fe20000800000 */
[----:B------:R-:W-:Y:S01]  /*26c0*/  UIADD3 UR6, UR13, 0x13240, URZ ;  /* 0x000132400d067890 */ /* 0x000fe2000fffe03f */
[----:B------:R-:W-:Y:S01]  /*26d0*/  FMNMX.FTZ R42, R83, R42, !PT ;  /* 0x0000002a532a7209 */ /* 0x000fe20007810000 */
[----:B------:R-:W-:Y:S01]  /*26e0*/  USEL UR23, URZ, UR7, !UP0 ;  /* 0x000000073f177287 */ /* 0x000fe2000c000000 */
[----:B------:R-:W-:Y:S01]  /*26f0*/  ISETP.GT.AND P1, PT, R57, 0x39, PT ;  /* 0x000000393900780c */ /* 0x000fe20003f24270 */
[----:B------:R-:W1:Y:S01]  /*2700*/  MUFU.TANH R100, R100 ;  /* 0x0000006400647308 */ /* 0x000e620000002400 */
[----:B------:R-:W-:-:S02]  /*2710*/  UPRMT UR6, UR44, 0x654, UR6 ;  /* 0x000006542c067896 */ /* 0x000fc40008000006 */
[----:B------:R-:W-:-:S05]  /*2720*/  UISETP.GE.AND UP0, UPT, UR24, UR23, UPT ;  /* 0x000000171800728c */ /* 0x000fca000bf06270 */
[----:B------:R3:W-:Y:S01]  /*2730*/  MUFU.TANH R90, R43 ;  /* 0x0000002b005a7308 */ /* 0x0007e20000002400 */
[----:B0-----:R-:W-:Y:S01]  /*2740*/  FSEL R71, R98, -INF , P2 ;  /* 0xff80000062477808 */ /* 0x001fe20001000000 */
[----:B------:R-:W-:Y:S01]  /*2750*/  SYNCS.ARRIVE.TRANS64.RED.A1T0 RZ, [UR6], RZ ;  /* 0x000000ffffff79a7 */ /* 0x000fe20008100406 */
[----:B------:R-:W-:-:S05]  /*2760*/  ISETP.GT.AND P2, PT, R57, 0x40, PT ;  /* 0x000000403900780c */ /* 0x000fca0003f44270 */
[----:B------:R-:W0:Y:S01]  /*2770*/  MUFU.TANH R102, R102 ;  /* 0x0000006600667308 */ /* 0x000e220000002400 */
[----:B---3--:R-:W-:Y:S02]  /*2780*/  FMNMX.FTZ R43, R81, R42, !PT ;  /* 0x0000002a512b7209 */ /* 0x008fe40007810000 */
[----:B-1----:R-:W-:Y:S02]  /*2790*/  FSEL R70, R100, -INF , P1 ;  /* 0xff80000064467808 */ /* 0x002fe40000800000 */
[----:B------:R-:W-:Y:S02]  /*27a0*/  FMNMX.FTZ R43, R80, R43, !PT ;  /* 0x0000002b502b7209 */ /* 0x000fe40007810000 */
[----:B------:R-:W-:Y:S01]  /*27b0*/  ISETP.GT.AND P1, PT, R57, 0x41, PT ;  /* 0x000000413900780c */ /* 0x000fe20003f24270 */
[----:B------:R-:W1:Y:S01]  /*27c0*/  MUFU.TANH R104, R104 ;  /* 0x0000006800687308 */ /* 0x000e620000002400 */
[----:B------:R-:W-:-:S04]  /*27d0*/  FMNMX.FTZ R42, R76, R43, !PT ;  /* 0x0000002b4c2a7209 */ /* 0x000fc80007810000 */
[----:B------:R-:W-:-:S03]  /*27e0*/  FMNMX.FTZ R42, R75, R42, !PT ;  /* 0x0000002a4b2a7209 */ /* 0x000fc60007810000 */
[----:B------:R-:W3:Y:S01]  /*27f0*/  MUFU.TANH R105, R105 ;  /* 0x0000006900697308 */ /* 0x000ee20000002400 */
[----:B------:R-:W-:Y:S02]  /*2800*/  FMNMX.FTZ R43, R71, R42, !PT ;  /* 0x0000002a472b7209 */ /* 0x000fe40007810000 */
[----:B0-----:R-:W-:Y:S02]  /*2810*/  FSEL R69, R102, -INF , P2 ;  /* 0xff80000066457808 */ /* 0x001fe40001000000 */
[----:B------:R-:W-:-:S03]  /*2820*/  ISETP.GT.AND P2, PT, R57, 0x48, PT ;  /* 0x000000483900780c */ /* 0x000fc60003f44270 */
[----:B------:R-:W0:Y:S01]  /*2830*/  MUFU.TANH R106, R106 ;  /* 0x0000006a006a7308 */ /* 0x000e220000002400 */
[----:B-1----:R-:W-:Y:S02]  /*2840*/  FSEL R42, R104, -INF , P1 ;  /* 0xff800000682a7808 */ /* 0x002fe40000800000 */
[----:B------:R-:W-:-:S05]  /*2850*/  ISETP.GT.AND P1, PT, R57, 0x49, PT ;  /* 0x000000493900780c */ /* 0x000fca0003f24270 */
[----:B------:R-:W-:Y:S08]  /*2860*/  MUFU.TANH R64, R64 ;  /* 0x0000004000407308 */ /* 0x000ff00000002400 */
[----:B------:R1:W-:Y:S08]  /*2870*/  MUFU.TANH R68, R46 ;  /* 0x0000002e00447308 */ /* 0x0003f00000002400 */
[----:B------:R-:W4:Y:S01]  /*2880*/  MUFU.TANH R65, R65 ;  /* 0x0000004100417308 */ /* 0x000f220000002400 */
[----:B-1----:R-:W-:-:S02]  /*2890*/  FMNMX.FTZ R46, R70, R43, !PT ;  /* 0x0000002b462e7209 */ /* 0x002fc40007810000 */
[----:B---3--:R-:W-:Y:S02]  /*28a0*/  FSEL R43, R105, -INF , P2 ;  /* 0xff800000692b7808 */ /* 0x008fe40001000000 */
[----:B------:R-:W-:-:S03]  /*28b0*/  ISETP.GT.AND P2, PT, R57, 0x50, PT ;  /* 0x000000503900780c */ /* 0x000fc60003f44270 */
[----:B------:R1:W-:Y:S08]  /*28c0*/  MUFU.TANH R92, R47 ;  /* 0x0000002f005c7308 */ /* 0x0003f00000002400 */
[----:B------:R-:W3:Y:S01]  /*28d0*/  MUFU.TANH R66, R66 ;  /* 0x0000004200427308 */ /* 0x000ee20000002400 */
[----:B-1----:R-:W-:Y:S02]  /*28e0*/  FMNMX.FTZ R47, R69, R46, !PT ;  /* 0x0000002e452f7209 */ /* 0x002fe40007810000 */
[----:B0-----:R-:W-:-:S02]  /*28f0*/  FSEL R46, R106, -INF , P1 ;  /* 0xff8000006a2e7808 */ /* 0x001fc40000800000 */
[----:B------:R-:W-:-:S03]  /*2900*/  ISETP.GT.AND P1, PT, R57, 0x51, PT ;  /* 0x000000513900780c */ /* 0x000fc60003f24270 */
[----:B------:R0:W-:Y:S08]  /*2910*/  MUFU.TANH R78, R50 ;  /* 0x00000032004e7308 */ /* 0x0001f00000002400 */
[----:B------:R-:W1:Y:S01]  /*2920*/  MUFU.TANH R67, R67 ;  /* 0x0000004300437308 */ /* 0x000e620000002400 */
[----:B0-----:R-:W-:-:S04]  /*2930*/  FMNMX.FTZ R50, R42, R47, !PT ;  /* 0x0000002f2a327209 */ /* 0x001fc80007810000 */
[----:B------:R-:W-:-:S03]  /*2940*/  FMNMX.FTZ R47, R43, R50, !PT ;  /* 0x000000322b2f7209 */ /* 0x000fc60007810000 */
[----:B------:R0:W5:Y:S01]  /*2950*/  MUFU.TANH R79, R51 ;  /* 0x00000033004f7308 */ /* 0x0001620000002400 */
[----:B------:R-:W-:Y:S02]  /*2960*/  FMNMX.FTZ R77, R46, R47, !PT ;  /* 0x0000002f2e4d7209 */ /* 0x000fe40007810000 */
[----:B----4-:R-:W-:Y:S02]  /*2970*/  FSEL R47, R65, -INF , P1 ;  /* 0xff800000412f7808 */ /* 0x010fe40000800000 */
[----:B------:R-:W-:-:S03]  /*2980*/  ISETP.GT.AND P1, PT, R57, 0x59, PT ;  /* 0x000000593900780c */ /* 0x000fc60003f24270 */
[----:B------:R4:W-:Y:S01]  /*2990*/  MUFU.TANH R95, R55 ;  /* 0x00000037005f7308 */ /* 0x0009e20000002400 */
[----:B0-----:R-:W-:Y:S01]  /*29a0*/  FMUL.FTZ R51, R0, R26 ;  /* 0x0000001a00337220 */ /* 0x001fe20000410000 */
[----:B------:R-:W-:Y:S02]  /*29b0*/  FSEL R26, R64, -INF , P2 ;  /* 0xff800000401a7808 */ /* 0x000fe40001000000 */
[----:B------:R-:W-:Y:S02]  /*29c0*/  ISETP.GT.AND P2, PT, R57, 0x58, PT ;  /* 0x000000583900780c */ /* 0x000fe40003f44270 */
[----:B------:R-:W-:Y:S02]  /*29d0*/  FMNMX.FTZ R64, R26, R77, !PT ;  /* 0x0000004d1a407209 */ /* 0x000fe40007810000 */
[----:B---3--:R-:W-:Y:S01]  /*29e0*/  FSEL R50, R66, -INF , P2 ;  /* 0xff80000042327808 */ /* 0x008fe20001000000 */
[----:B------:R0:W3:Y:S01]  /*29f0*/  MUFU.TANH R94, R54 ;  /* 0x00000036005e7308 */ /* 0x0000e20000002400 */
[----:B----4-:R-:W-:-:S02]  /*2a00*/  FMNMX.FTZ R55, R47, R64, !PT ;  /* 0x000000402f377209 */ /* 0x010fc40007810000 */
[----:B------:R-:W-:Y:S02]  /*2a10*/  ISETP.GT.AND P2, PT, R57, 0x60, PT ;  /* 0x000000603900780c */ /* 0x000fe40003f44270 */
[----:B------:R-:W-:Y:S01]  /*2a20*/  FMNMX.FTZ R64, R50, R55, !PT ;  /* 0x0000003732407209 */ /* 0x000fe20007810000 */
[----:B------:R-:W-:Y:S01]  /*2a30*/  FMUL.FTZ R55, R0, R30 ;  /* 0x0000001e00377220 */ /* 0x000fe20000410000 */
[----:B------:R-:W-:Y:S01]  /*2a40*/  FSEL R30, R88, -INF , P2 ;  /* 0xff800000581e7808 */ /* 0x000fe20001000000 */
[----:B------:R4:W2:Y:S01]  /*2a50*/  MUFU.TANH R96, R51 ;  /* 0x0000003300607308 */ /* 0x0008a20000002400 */
[C---:B0-----:R-:W-:Y:S01]  /*2a60*/  FMUL.FTZ R54, R0.reuse, R27 ;  /* 0x0000001b00367220 */ /* 0x041fe20000410000 */
[----:B-1----:R-:W-:Y:S02]  /*2a70*/  FSEL R27, R67, -INF , P1 ;  /* 0xff800000431b7808 */ /* 0x002fe40000800000 */
[----:B------:R-:W-:Y:S02]  /*2a80*/  ISETP.GT.AND P1, PT, R57, 0x61, PT ;  /* 0x000000613900780c */ /* 0x000fe40003f24270 */
[----:B------:R-:W-:Y:S01]  /*2a90*/  FMNMX.FTZ R65, R27, R64, !PT ;  /* 0x000000401b417209 */ /* 0x000fe20007810000 */
[----:B------:R-:W-:Y:S01]  /*2aa0*/  FMUL.FTZ R64, R0, R31 ;  /* 0x0000001f00407220 */ /* 0x000fe20000410000 */
[----:B------:R-:W-:Y:S01]  /*2ab0*/  ISETP.GT.AND P2, PT, R57, 0x68, PT ;  /* 0x000000683900780c */ /* 0x000fe20003f44270 */
[----:B------:R0:W1:Y:S01]  /*2ac0*/  MUFU.TANH R77, R54 ;  /* 0x00000036004d7308 */ /* 0x0000620000002400 */
[----:B----4-:R-:W-:-:S02]  /*2ad0*/  FSEL R51, R90, -INF , P1 ;  /* 0xff8000005a337808 */ /* 0x010fc40000800000 */
[----:B------:R-:W-:Y:S02]  /*2ae0*/  FMNMX.FTZ R66, R30, R65, !PT ;  /* 0x000000411e427209 */ /* 0x000fe40007810000 */
[----:B------:R-:W-:Y:S02]  /*2af0*/  ISETP.GT.AND P1, PT, R57, 0x69, PT ;  /* 0x000000693900780c */ /* 0x000fe40003f24270 */
[----:B------:R-:W-:Y:S01]  /*2b00*/  FMNMX.FTZ R65, R51, R66, !PT ;  /* 0x0000004233417209 */ /* 0x000fe20007810000 */
[----:B------:R4:W1:Y:S01]  /*2b10*/  MUFU.TANH R88, R55 ;  /* 0x0000003700587308 */ /* 0x0008620000002400 */
[----:B0-----:R-:W-:Y:S01]  /*2b20*/  FSEL R54, R68, -INF , P2 ;  /* 0xff80000044367808 */ /* 0x001fe20001000000 */
[----:B------:R-:W-:Y:S01]  /*2b30*/  FMUL.FTZ R68, R0, R38 ;  /* 0x0000002600447220 */ /* 0x000fe20000410000 */
[----:B------:R-:W-:Y:S02]  /*2b40*/  ISETP.GT.AND P2, PT, R57, 0x70, PT ;  /* 0x000000703900780c */ /* 0x000fe40003f44270 */
[----:B------:R-:W-:-:S02]  /*2b50*/  FSEL R31, R92, -INF , P1 ;  /* 0xff8000005c1f7808 */ /* 0x000fc40000800000 */
[----:B------:R-:W-:Y:S01]  /*2b60*/  FMNMX.FTZ R66, R54, R65, !PT ;  /* 0x0000004136427209 */ /* 0x000fe20007810000 */
[----:B------:R-:W-:Y:S01]  /*2b70*/  FMUL.FTZ R65, R0, R34 ;  /* 0x0000002200417220 */ /* 0x000fe20000410000 */
[----:B------:R-:W-:Y:S01]  /*2b80*/  ISETP.GT.AND P1, PT, R57, 0x71, PT ;  /* 0x000000713900780c */ /* 0x000fe20003f24270 */
[----:B------:R3:W0:Y:S01]  /*2b90*/  MUFU.TANH R90, R64 ;  /* 0x00000040005a7308 */ /* 0x0006220000002400 */
[----:B----4-:R-:W-:Y:S02]  /*2ba0*/  FSEL R55, R78, -INF , P2 ;  /* 0xff8000004e377808 */ /* 0x010fe40001000000 */
[----:B------:R-:W-:Y:S02]  /*2bb0*/  FMNMX.FTZ R66, R31, R66, !PT ;  /* 0x000000421f427209 */ /* 0x000fe40007810000 */
[----:B------:R-:W-:Y:S02]  /*2bc0*/  ISETP.GT.AND P2, PT, R57, 0x78, PT ;  /* 0x000000783900780c */ /* 0x000fe40003f44270 */
[----:B-----5:R-:W-:Y:S01]  /*2bd0*/  FSEL R34, R79, -INF , P1 ;  /* 0xff8000004f227808 */ /* 0x020fe20000800000 */
[----:B------:R2:W4:Y:S01]  /*2be0*/  MUFU.TANH R92, R65 ;  /* 0x00000041005c7308 */ /* 0x0005220000002400 */
[----:B------:R-:W-:Y:S01]  /*2bf0*/  FMNMX.FTZ R67, R55, R66, !PT ;  /* 0x0000004237437209 */ /* 0x000fe20007810000 */
[----:B------:R-:W-:Y:S01]  /*2c00*/  FMUL.FTZ R66, R0, R35 ;  /* 0x0000002300427220 */ /* 0x000fe20000410000 */
[----:B------:R-:W-:-:S02]  /*2c10*/  ISETP.GT.AND P1, PT, R57, 0x79, PT ;  /* 0x000000793900780c */ /* 0x000fc40003f24270 */
[----:B---3--:R-:W-:Y:S02]  /*2c20*/  FSEL R64, R94, -INF , P2 ;  /* 0xff8000005e407808 */ /* 0x008fe40001000000 */
[----:B------:R-:W-:Y:S01]  /*2c30*/  FMNMX.FTZ R67, R34, R67, !PT ;  /* 0x0000004322437209 */ /* 0x000fe20007810000 */
[----:B------:R3:W5:Y:S01]  /*2c40*/  MUFU.TANH R94, R66 ;  /* 0x00000042005e7308 */ /* 0x0007620000002400 */
[----:B------:R-:W-:Y:S02]  /*2c50*/  ISETP.GT.AND P2, PT, R57, 0x80, PT ;  /* 0x000000803900780c */ /* 0x000fe40003f44270 */
[----:B------:R-:W-:Y:S02]  /*2c60*/  FSEL R35, R95, -INF , P1 ;  /* 0xff8000005f237808 */ /* 0x000fe40000800000 */
[----:B------:R-:W-:Y:S02]  /*2c70*/  FMNMX.FTZ R78, R64, R67, !PT ;  /* 0x00000043404e7209 */ /* 0x000fe40007810000 */
[----:B------:R-:W-:Y:S01]  /*2c80*/  ISETP.GT.AND P1, PT, R57, 0x81, PT ;  /* 0x000000813900780c */ /* 0x000fe20003f24270 */
[----:B------:R-:W-:Y:S01]  /*2c90*/  MUFU.TANH R3, R3 ;  /* 0x0000000300037308 */ /* 0x000fe20000002400 */
[----:B--2---:R-:W-:-:S02]  /*2ca0*/  FSEL R65, R96, -INF , P2 ;  /* 0xff80000060417808 */ /* 0x004fc40001000000 */
[----:B------:R-:W-:Y:S02]  /*2cb0*/  FMNMX.FTZ R78, R35, R78, !PT ;  /* 0x0000004e234e7209 */ /* 0x000fe40007810000 */
[----:B------:R-:W-:Y:S02]  /*2cc0*/  ISETP.GT.AND P2, PT, R57, 0x88, PT ;  /* 0x000000883900780c */ /* 0x000fe40003f44270 */
[----:B-1----:R-:W-:Y:S01]  /*2cd0*/  FSEL R38, R77, -INF , P1 ;  /* 0xff8000004d267808 */ /* 0x002fe20000800000 */
[C---:B------:R-:W-:Y:S01]  /*2ce0*/  FMUL.FTZ R77, R0.reuse, R39 ;  /* 0x00000027004d7220 */ /* 0x040fe20000410000 */
[----:B------:R-:W-:Y:S01]  /*2cf0*/  FMNMX.FTZ R79, R65, R78, !PT ;  /* 0x0000004e414f7209 */ /* 0x000fe20007810000 */
[----:B------:R1:W2:Y:S01]  /*2d00*/  MUFU.TANH R96, R68 ;  /* 0x0000004400607308 */ /* 0x0002a20000002400 */
[----:B------:R-:W-:Y:S01]  /*2d10*/  ISETP.GT.AND P1, PT, R57, 0x89, PT ;  /* 0x000000893900780c */ /* 0x000fe20003f24270 */
[----:B------:R-:W-:Y:S01]  /*2d20*/  FMUL.FTZ R78, R0, R45 ;  /* 0x0000002d004e7220 */ /* 0x000fe20000410000 */
[----:B------:R-:W-:-:S02]  /*2d30*/  FSEL R67, R88, -INF , P2 ;  /* 0xff80000058437808 */ /* 0x000fc40001000000 */
[----:B---3--:R-:W-:Y:S01]  /*2d40*/  FMNMX.FTZ R66, R38, R79, !PT ;  /* 0x0000004f26427209 */ /* 0x008fe20007810000 */
[----:B------:R-:W-:Y:S01]  /*2d50*/  FMUL.FTZ R79, R0, R44 ;  /* 0x0000002c004f7220 */ /* 0x000fe20000410000 */
[----:B------:R-:W-:Y:S01]  /*2d60*/  ISETP.GT.AND P2, PT, R57, 0x90, PT ;  /* 0x000000903900780c */ /* 0x000fe20003f44270 */
[----:B------:R-:W3:Y:S01]  /*2d70*/  MUFU.TANH R77, R77 ;  /* 0x0000004d004d7308 */ /* 0x000ee20000002400 */
[----:B0-----:R-:W-:Y:S02]  /*2d80*/  FSEL R39, R90, -INF , P1 ;  /* 0xff8000005a277808 */ /* 0x001fe40000800000 */
[----:B-1----:R-:W-:Y:S02]  /*2d90*/  FMNMX.FTZ R68, R67, R66, !PT ;  /* 0x0000004243447209 */ /* 0x002fe40007810000 */
[----:B------:R-:W-:Y:S02]  /*2da0*/  ISETP.GT.AND P1, PT, R57, 0x91, PT ;  /* 0x000000913900780c */ /* 0x000fe40003f24270 */
[----:B----4-:R-:W-:Y:S01]  /*2db0*/  FSEL R66, R92, -INF , P2 ;  /* 0xff8000005c427808 */ /* 0x010fe20001000000 */
[----:B------:R-:W0:Y:S01]  /*2dc0*/  MUFU.TANH R5, R5 ;  /* 0x0000000500057308 */ /* 0x000e220000002400 */
[----:B------:R-:W-:Y:S01]  /*2dd0*/  FMNMX.FTZ R95, R39, R68, !PT ;  /* 0x00000044275f7209 */ /* 0x000fe20007810000 */
[----:B------:R-:W-:Y:S01]  /*2de0*/  VIADD R92, R84, -UR12 ;  /* 0x8000000c545c7c36 */ /* 0x000fe20008000000 */
[----:B------:R-:W-:-:S02]  /*2df0*/  ISETP.GT.AND P2, PT, R57, 0x98, PT ;  /* 0x000000983900780c */ /* 0x000fc40003f44270 */
[----:B-----5:R-:W-:Y:S02]  /*2e00*/  FSEL R44, R94, -INF , P1 ;  /* 0xff8000005e2c7808 */ /* 0x020fe40000800000 */
[----:B------:R-:W-:Y:S01]  /*2e10*/  FMNMX.FTZ R95, R66, R95, !PT ;  /* 0x0000005f425f7209 */ /* 0x000fe20007810000 */
[----:B------:R-:W1:Y:S01]  /*2e20*/  MUFU.TANH R6, R6 ;  /* 0x0000000600067308 */ /* 0x000e620000002400 */
[----:B------:R-:W-:Y:S02]  /*2e30*/  ISETP.GT.AND P1, PT, R57, 0x99, PT ;  /* 0x000000993900780c */ /* 0x000fe40003f24270 */
[----:B--2---:R-:W-:Y:S02]  /*2e40*/  FSEL R45, R96, -INF , P2 ;  /* 0xff800000602d7808 */ /* 0x004fe40001000000 */
[----:B------:R-:W-:Y:S02]  /*2e50*/  FMNMX.FTZ R88, R44, R95, !PT ;  /* 0x0000005f2c587209 */ /* 0x000fe40007810000 */
[----:B---3--:R-:W-:Y:S01]  /*2e60*/  FSEL R68, R77, -INF , P1 ;  /* 0xff8000004d447808 */ /* 0x008fe20000800000 */
[C---:B------:R-:W-:Y:S01]  /*2e70*/  FMUL.FTZ R77, R0.reuse, R48 ;  /* 0x00000030004d7220 */ /* 0x040fe20000410000 */
[----:B------:R-:W-:Y:S01]  /*2e80*/  FMNMX.FTZ R57, R45, R88, !PT ;  /* 0x000000582d397209 */ /* 0x000fe20007810000 */
[C---:B------:R-:W-:Y:S01]  /*2e90*/  FMUL.FTZ R48, R0.reuse, R49 ;  /* 0x0000003100307220 */ /* 0x040fe20000410000 */
[C---:B------:R-:W-:Y:S01]  /*2ea0*/  FMUL.FTZ R49, R0.reuse, R52 ;  /* 0x0000003400317220 */ /* 0x040fe20000410000 */
[----:B------:R-:W-:Y:S01]  /*2eb0*/  FMUL.FTZ R52, R0, R53 ;  /* 0x0000003500347220 */ /* 0x000fe20000410000 */
[----:B------:R-:W-:Y:S01]  /*2ec0*/  FMNMX.FTZ R57, R68, R57, !PT ;  /* 0x0000003944397209 */ /* 0x000fe20007810000 */
[C---:B------:R-:W-:Y:S01]  /*2ed0*/  FMUL.FTZ R53, R0.reuse, R24 ;  /* 0x0000001800357220 */ /* 0x040fe20000410000 */
[C---:B------:R-:W-:Y:S01]  /*2ee0*/  FMUL.FTZ R24, R0.reuse, R25 ;  /* 0x0000001900187220 */ /* 0x040fe20000410000 */
[C---:B------:R-:W-:Y:S01]  /*2ef0*/  FMUL.FTZ R25, R0.reuse, R29 ;  /* 0x0000001d00197220 */ /* 0x040fe20000410000 */
[C---:B------:R-:W-:Y:S01]  /*2f00*/  FMUL.FTZ R29, R0.reuse, R32 ;  /* 0x00000020001d7220 */ /* 0x040fe20000410000 */
[----:B------:R-:W2:Y:S01]  /*2f10*/  SHFL.BFLY PT, R88, R57, 0x2, 0x1f ;  /* 0x0c401f0039587f89 */ /* 0x000ea200000e0000 */
[C---:B------:R-:W-:Y:S01]  /*2f20*/  FMUL.FTZ R32, R0.reuse, R33 ;  /* 0x0000002100207220 */ /* 0x040fe20000410000 */
[----:B------:R-:W-:Y:S01]  /*2f30*/  FMUL.FTZ R33, R0, R36 ;  /* 0x0000002400217220 */ /* 0x000fe20000410000 */
[----:B------:R-:W-:Y:S01]  /*2f40*/  IMAD.U32 R36, RZ, RZ, UR20 ;  /* 0x00000014ff247e24 */ /* 0x000fe2000f8e00ff */
[----:B------:R-:W3:Y:S01]  /*2f50*/  MUFU.TANH R7, R7 ;  /* 0x0000000700077308 */ /* 0x000ee20000002400 */
[----:B------:R-:W-:-:S04]  /*2f60*/  VIADDMNMX R92, R82, R92, R85, PT ;  /* 0x0000005c525c7246 */ /* 0x000fc80003800155 */
[C---:B------:R-:W-:Y:S02]  /*2f70*/  ISETP.GT.AND P2, PT, R92.reuse, 0x1, PT ;  /* 0x000000015c00780c */ /* 0x040fe40003f44270 */
[----:B------:R-:W-:Y:S01]  /*2f80*/  ISETP.GT.AND P3, PT, R92, 0x8, PT ;  /* 0x000000085c00780c */ /* 0x000fe20003f64270 */
[----:B------:R-:W4:Y:S01]  /*2f90*/  MUFU.TANH R8, R8 ;  /* 0x0000000800087308 */ /* 0x000f220000002400 */
[----:B0-----:R-:W-:Y:S02]  /*2fa0*/  FSEL R84, R5, -INF , P2 ;  /* 0xff80000005547808 */ /* 0x001fe40001000000 */
[----:B-1----:R-:W-:Y:S02]  /*2fb0*/  FSEL R6, R6, -INF , P3 ;  /* 0xff80000006067808 */ /* 0x002fe40001800000 */
[----:B------:R-:W-:-:S03]  /*2fc0*/  ISETP.GT.AND P2, PT, R92, 0x10, PT ;  /* 0x000000105c00780c */ /* 0x000fc60003f44270 */
[----:B------:R-:W0:Y:S01]  /*2fd0*/  MUFU.TANH R9, R9 ;  /* 0x0000000900097308 */ /* 0x000e220000002400 */
[----:B--2---:R-:W-:-:S07]  /*2fe0*/  FMNMX.FTZ R88, R57, R88, !PT ;  /* 0x0000005839587209 */ /* 0x004fce0007810000 */
[----:B------:R-:W1:Y:S01]  /*2ff0*/  MUFU.TANH R10, R10 ;  /* 0x0000000a000a7308 */ /* 0x000e620000002400 */
[----:B------:R-:W2:Y:S07]  /*3000*/  SHFL.BFLY PT, R57, R88, 0x1, 0x1f ;  /* 0x0c201f0058397f89 */ /* 0x000eae00000e0000 */
[----:B------:R-:W5:Y:S08]  /*3010*/  MUFU.TANH R11, R11 ;  /* 0x0000000b000b7308 */ /* 0x000f700000002400 */
[----:B------:R-:W5:Y:S08]  /*3020*/  MUFU.TANH R12, R12 ;  /* 0x0000000c000c7308 */ /* 0x000f700000002400 */
[----:B------:R-:W5:Y:S01]  /*3030*/  MUFU.TANH R13, R13 ;  /* 0x0000000d000d7308 */ /* 0x000f620000002400 */
[----:B--2---:R-:W-:-:S04]  /*3040*/  FMNMX.FTZ R57, R88, R57, !PT ;  /* 0x0000003958397209 */ /* 0x004fc80007810000 */
[C---:B------:R-:W-:Y:S01]  /*3050*/  FSETP.NEU.FTZ.AND P1, PT, R57.reuse, -INF , PT ;  /* 0xff8000003900780b */ /* 0x040fe20003f3d000 */
[----:B------:R-:W-:-:S02]  /*3060*/  FFMA.FTZ R36, R57, R36, -8 ;  /* 0xc100000039247423 */ /* 0x000fc40000010024 */
[----:B------:R-:W2:Y:S03]  /*3070*/  MUFU.TANH R14, R14 ;  /* 0x0000000e000e7308 */ /* 0x000ea60000002400 */
[----:B------:R-:W-:Y:S02]  /*3080*/  FSEL R36, R36, RZ, P1 ;  /* 0x000000ff24247208 */ /* 0x000fe40000800000 */
[----:B------:R-:W-:-:S03]  /*3090*/  ISETP.GT.AND P1, PT, R92, RZ, PT ;  /* 0x000000ff5c00720c */ /* 0x000fc60003f24270 */
[--C-:B------:R-:W-:Y:S01]  /*30a0*/  FFMA.FTZ R95, R93, UR20, -R36.reuse ;  /* 0x000000145d5f7c23 */ /* 0x100fe20008010824 */
[----:B------:R-:W-:Y:S01]  /*30b0*/  FSEL R3, R3, -INF , P1 ;  /* 0xff80000003037808 */ /* 0x000fe20000800000 */
[----:B------:R-:W2:Y:S01]  /*30c0*/  MUFU.TANH R15, R15 ;  /* 0x0000000f000f7308 */ /* 0x000ea20000002400 */
[----:B------:R-:W-:Y:S01]  /*30d0*/  ISETP.GT.AND P1, PT, R92, 0x9, PT ;  /* 0x000000095c00780c */ /* 0x000fe20003f24270 */
[--C-:B------:R-:W-:Y:S01]  /*30e0*/  FFMA.FTZ R96, R81, UR20, -R36.reuse ;  /* 0x0000001451607c23 */ /* 0x100fe20008010824 */
[----:B------:R-:W-:Y:S01]  /*30f0*/  FMNMX.FTZ R85, R3, R84, !PT ;  /* 0x0000005403557209 */ /* 0x000fe20007810000 */
[--C-:B------:R-:W-:Y:S01]  /*3100*/  FFMA.FTZ R88, R97, UR20, -R36.reuse ;  /* 0x0000001461587c23 */ /* 0x100fe20008010824 */
[----:B---3--:R-:W-:Y:S01]  /*3110*/  FSEL R7, R7, -INF , P1 ;  /* 0xff80000007077808 */ /* 0x008fe20000800000 */
[--C-:B------:R-:W-:Y:S01]  /*3120*/  FFMA.FTZ R90, R99, UR20, -R36.reuse ;  /* 0x00000014635a7c23 */ /* 0x100fe20008010824 */
[----:B------:R-:W-:Y:S01]  /*3130*/  FMNMX.FTZ R94, R6, R85, !PT ;  /* 0x00000055065e7209 */ /* 0x000fe20007810000 */
[----:B------:R-:W3:Y:S01]  /*3140*/  MUFU.TANH R20, R20 ;  /* 0x0000001400147308 */ /* 0x000ee20000002400 */
[----:B------:R-:W-:Y:S01]  /*3150*/  ISETP.GT.AND P1, PT, R92, 0x11, PT ;  /* 0x000000115c00780c */ /* 0x000fe20003f24270 */
[--C-:B------:R-:W-:Y:S01]  /*3160*/  FFMA.FTZ R89, R89, UR20, -R36.reuse ;  /* 0x0000001459597c23 */ /* 0x100fe20008010824 */
[----:B----4-:R-:W-:Y:S01]  /*3170*/  FSEL R85, R8, -INF , P2 ;  /* 0xff80000008557808 */ /* 0x010fe20001000000 */
[--C-:B------:R-:W-:Y:S01]  /*3180*/  FFMA.FTZ R64, R64, UR20, -R36.reuse ;  /* 0x0000001440407c23 */ /* 0x100fe20008010824 */
[----:B------:R-:W-:Y:S01]  /*3190*/  FMNMX.FTZ R94, R7, R94, !PT ;  /* 0x0000005e075e7209 */ /* 0x000fe20007810000 */
[--C-:B------:R-:W-:Y:S01]  /*31a0*/  FFMA.FTZ R91, R91, UR20, -R36.reuse ;  /* 0x000000145b5b7c23 */ /* 0x100fe20008010824 */
[----:B------:R-:W-:Y:S01]  /*31b0*/  ISETP.GT.AND P2, PT, R92, 0x18, PT ;  /* 0x000000185c00780c */ /* 0x000fe20003f44270 */
[----:B------:R4:W-:Y:S01]  /*31c0*/  MUFU.EX2 R8, R95 ;  /* 0x0000005f00087308 */ /* 0x0009e20000000800 */
[----:B0-----:R-:W-:Y:S01]  /*31d0*/  FSEL R9, R9, -INF , P1 ;  /* 0xff80000009097808 */ /* 0x001fe20000800000 */
[--C-:B------:R-:W-:Y:S01]  /*31e0*/  FFMA.FTZ R54, R54, UR20, -R36.reuse ;  /* 0x0000001436367c23 */ /* 0x100fe20008010824 */
[----:B------:R-:W-:Y:S01]  /*31f0*/  FMNMX.FTZ R94, R85, R94, !PT ;  /* 0x0000005e555e7209 */ /* 0x000fe20007810000 */
[--C-:B------:R-:W-:Y:S01]  /*3200*/  FFMA.FTZ R82, R103, UR20, -R36.reuse ;  /* 0x0000001467527c23 */ /* 0x100fe20008010824 */
[----:B------:R-:W-:Y:S01]  /*3210*/  ISETP.GT.AND P1, PT, R92, 0x19, PT ;  /* 0x000000195c00780c */ /* 0x000fe20003f24270 */
[--C-:B------:R-:W-:Y:S01]  /*3220*/  FFMA.FTZ R101, R101, UR20, -R36.reuse ;  /* 0x0000001465657c23 */ /* 0x100fe20008010824 */
[----:B-1----:R-:W-:Y:S01]  /*3230*/  FSEL R10, R10, -INF , P2 ;  /* 0xff8000000a0a7808 */ /* 0x002fe20001000000 */
[----:B------:R-:W0:Y:S01]  /*3240*/  MUFU.TANH R21, R21 ;  /* 0x0000001500157308 */ /* 0x000e220000002400 */
[----:B------:R-:W-:Y:S01]  /*3250*/  FMNMX.FTZ R93, R9, R94, !PT ;  /* 0x0000005e095d7209 */ /* 0x000fe20007810000 */
[--C-:B----4-:R-:W-:Y:S01]  /*3260*/  FFMA.FTZ R95, R86, UR20, -R36.reuse ;  /* 0x00000014565f7c23 */ /* 0x110fe20008010824 */
[----:B------:R-:W-:Y:S01]  /*3270*/  ISETP.GT.AND P2, PT, R92, 0x20, PT ;  /* 0x000000205c00780c */ /* 0x000fe20003f44270 */
[--C-:B------:R-:W-:Y:S01]  /*3280*/  FFMA.FTZ R87, R87, UR20, -R36.reuse ;  /* 0x0000001457577c23 */ /* 0x100fe20008010824 */
[----:B-----5:R-:W-:Y:S01]  /*3290*/  FSEL R11, R11, -INF , P1 ;  /* 0xff8000000b0b7808 */ /* 0x020fe20000800000 */
[--C-:B------:R-:W-:Y:S01]  /*32a0*/  FFMA.FTZ R83, R83, UR20, -R36.reuse ;  /* 0x0000001453537c23 */ /* 0x100fe20008010824 */
[----:B------:R-:W-:Y:S01]  /*32b0*/  FMNMX.FTZ R94, R10, R93, !PT ;  /* 0x0000005d0a5e7209 */ /* 0x000fe20007810000 */
[----:B------:R-:W1:Y:S01]  /*32c0*/  MUFU.TANH R72, R72 ;  /* 0x0000004800487308 */ /* 0x000e620000002400 */
[----:B------:R-:W-:Y:S01]  /*32d0*/  ISETP.GT.AND P1, PT, R92, 0x21, PT ;  /* 0x000000215c00780c */ /* 0x000fe20003f24270 */
[--C-:B------:R-:W-:Y:S01]  /*32e0*/  FFMA.FTZ R76, R76, UR20, -R36.reuse ;  /* 0x000000144c4c7c23 */ /* 0x100fe20008010824 */
[----:B------:R-:W-:Y:S01]  /*32f0*/  FSEL R86, R12, -INF , P2 ;  /* 0xff8000000c567808 */ /* 0x000fe20001000000 */
[--C-:B------:R-:W-:Y:S01]  /*3300*/  FFMA.FTZ R75, R75, UR20, -R36.reuse ;  /* 0x000000144b4b7c23 */ /* 0x100fe20008010824 */
[----:B------:R-:W-:Y:S01]  /*3310*/  FMNMX.FTZ R93, R11, R94, !PT ;  /* 0x0000005e0b5d7209 */ /* 0x000fe20007810000 */
[--C-:B------:R-:W-:Y:S01]  /*3320*/  FFMA.FTZ R26, R26, UR20, -R36.reuse ;  /* 0x000000141a1a7c23 */ /* 0x100fe20008010824 */
[----:B------:R-:W-:Y:S01]  /*3330*/  ISETP.GT.AND P2, PT, R92, 0x28, PT ;  /* 0x000000285c00780c */ /* 0x000fe20003f44270 */
[----:B------:R-:W4:Y:S01]  /*3340*/  MUFU.TANH R73, R73 ;  /* 0x0000004900497308 */ /* 0x000f220000002400 */
[----:B------:R-:W-:Y:S01]  /*3350*/  FSEL R13, R13, -INF , P1 ;  /* 0xff8000000d0d7808 */ /* 0x000fe20000800000 */
[--C-:B------:R-:W-:Y:S01]  /*3360*/  FFMA.FTZ R47, R47, UR20, -R36.reuse ;  /* 0x000000142f2f7c23 */ /* 0x100fe20008010824 */
[----:B------:R-:W-:Y:S01]  /*3370*/  FMNMX.FTZ R94, R86, R93, !PT ;  /* 0x0000005d565e7209 */ /* 0x000fe20007810000 */
[--C-:B------:R-:W-:Y:S01]  /*3380*/  FFMA.FTZ R31, R31, UR20, -R36.reuse ;  /* 0x000000141f1f7c23 */ /* 0x100fe20008010824 */
[----:B------:R-:W-:Y:S01]  /*3390*/  ISETP.GT.AND P1, PT, R92, 0x29, PT ;  /* 0x000000295c00780c */ /* 0x000fe20003f24270 */
[--C-:B------:R-:W-:Y:S01]  /*33a0*/  FFMA.FTZ R34, R34, UR20, -R36.reuse ;  /* 0x0000001422227c23 */ /* 0x100fe20008010824 */
[----:B--2---:R-:W-:Y:S01]  /*33b0*/  FSEL R14, R14, -INF , P2 ;  /* 0xff8000000e0e7808 */ /* 0x004fe20001000000 */
[----:B------:R-:W2:Y:S01]  /*33c0*/  MUFU.TANH R56, R56 ;  /* 0x0000003800387308 */ /* 0x000ea20000002400 */
[----:B------:R-:W-:Y:S01]  /*33d0*/  FMNMX.FTZ R93, R13, R94, !PT ;  /* 0x0000005e0d5d7209 */ /* 0x000fe20007810000 */
[--C-:B------:R-:W-:Y:S01]  /*33e0*/  FFMA.FTZ R38, R38, UR20, -R36.reuse ;  /* 0x0000001426267c23 */ /* 0x100fe20008010824 */
[----:B------:R-:W-:Y:S01]  /*33f0*/  ISETP.GT.AND P2, PT, R92, 0x30, PT ;  /* 0x000000305c00780c */ /* 0x000fe20003f44270 */
[--C-:B------:R-:W-:Y:S01]  /*3400*/  FFMA.FTZ R44, R44, UR20, -R36.reuse ;  /* 0x000000142c2c7c23 */ /* 0x100fe20008010824 */
[----:B------:R-:W-:Y:S01]  /*3410*/  FSEL R15, R15, -INF , P1 ;  /* 0xff8000000f0f7808 */ /* 0x000fe20000800000 */
[--C-:B------:R-:W-:Y:S01]  /*3420*/  FFMA.FTZ R45, R45, UR20, -R36.reuse ;  /* 0x000000142d2d7c23 */ /* 0x100fe20008010824 */
[----:B------:R-:W-:Y:S01]  /*3430*/  FMNMX.FTZ R94, R14, R93, !PT ;  /* 0x0000005d0e5e7209 */ /* 0x000fe20007810000 */
[----:B------:R-:W5:Y:S01]  /*3440*/  MUFU.TANH R74, R74 ;  /* 0x0000004a004a7308 */ /* 0x000f620000002400 */
[----:B------:R-:W-:Y:S01]  /*3450*/  ISETP.GT.AND P1, PT, R92, 0x31, PT ;  /* 0x000000315c00780c */ /* 0x000fe20003f24270 */
[----:B------:R-:W-:Y:S01]  /*3460*/  FFMA.FTZ R93, R80, UR20, -R36 ;  /* 0x00000014505d7c23 */ /* 0x000fe20008010824 */
[----:B---3--:R-:W-:-:S02]  /*3470*/  FSEL R81, R20, -INF , P2 ;  /* 0xff80000014517808 */ /* 0x008fc40001000000 */
[----:B------:R-:W-:Y:S02]  /*3480*/  FMNMX.FTZ R94, R15, R94, !PT ;  /* 0x0000005e0f5e7209 */ /* 0x000fe40007810000 */
[C---:B------:R-:W-:Y:S01]  /*3490*/  ISETP.GT.AND P2, PT, R92.reuse, 0x38, PT ;  /* 0x000000385c00780c */ /* 0x040fe20003f44270 */
[----:B------:R-:W3:Y:S01]  /*34a0*/  MUFU.TANH R58, R58 ;  /* 0x0000003a003a7308 */ /* 0x000ee20000002400 */
[----:B0-----:R-:W-:Y:S02]  /*34b0*/  FSEL R21, R21, -INF , P1 ;  /* 0xff80000015157808 */ /* 0x001fe40000800000 */
[----:B------:R-:W-:Y:S02]  /*34c0*/  FMNMX.FTZ R94, R81, R94, !PT ;  /* 0x0000005e515e7209 */ /* 0x000fe40007810000 */
[----:B------:R-:W-:Y:S02]  /*34d0*/  ISETP.GT.AND P1, PT, R92, 0x39, PT ;  /* 0x000000395c00780c */ /* 0x000fe40003f24270 */
[----:B-1----:R-:W-:Y:S01]  /*34e0*/  FSEL R72, R72, -INF , P2 ;  /* 0xff80000048487808 */ /* 0x002fe20001000000 */
[----:B------:R0:W-:Y:S01]  /*34f0*/  MUFU.EX2 R12, R95 ;  /* 0x0000005f000c7308 */ /* 0x0001e20000000800 */
[----:B------:R-:W-:-:S02]  /*3500*/  ISETP.GT.AND P2, PT, R92, 0x40, PT ;  /* 0x000000405c00780c */ /* 0x000fc40003f44270 */
[----:B----4-:R-:W-:Y:S02]  /*3510*/  FSEL R73, R73, -INF , P1 ;  /* 0xff80000049497808 */ /* 0x010fe40000800000 */
[----:B------:R-:W-:Y:S02]  /*3520*/  ISETP.GT.AND P1, PT, R92, 0x41, PT ;  /* 0x000000415c00780c */ /* 0x000fe40003f24270 */
[----:B--2---:R-:W-:Y:S01]  /*3530*/  FSEL R80, R56, -INF , P2 ;  /* 0xff80000038507808 */ /* 0x004fe20001000000 */
[----:B------:R-:W1:Y:S01]  /*3540*/  MUFU.TANH R59, R59 ;  /* 0x0000003b003b7308 */ /* 0x000e620000002400 */
[----:B0-----:R-:W-:Y:S02]  /*3550*/  FMNMX.FTZ R95, R21, R94, !PT ;  /* 0x0000005e155f7209 */ /* 0x001fe40007810000 */
[----:B------:R-:W-:Y:S02]  /*3560*/  ISETP.GT.AND P2, PT, R92, 0x48, PT ;  /* 0x000000485c00780c */ /* 0x000fe40003f44270 */
[----:B------:R-:W-:-:S02]  /*3570*/  FMNMX.FTZ R94, R72, R95, !PT ;  /* 0x0000005f485e7209 */ /* 0x000fc40007810000 */
[----:B-----5:R-:W-:Y:S01]  /*3580*/  FSEL R74, R74, -INF , P1 ;  /* 0xff8000004a4a7808 */ /* 0x020fe20000800000 */
[----:B------:R-:W0:Y:S01]  /*3590*/  MUFU.TANH R60, R60 ;  /* 0x0000003c003c7308 */ /* 0x000e220000002400 */
[----:B------:R-:W-:Y:S01]  /*35a0*/  FMNMX.FTZ R95, R73, R94, !PT ;  /* 0x0000005e495f7209 */ /* 0x000fe20007810000 */
[----:B------:R-:W-:Y:S01]  /*35b0*/  FFMA.FTZ R94, R71, UR20, -R36 ;  /* 0x00000014475e7c23 */ /* 0x000fe20008010824 */
[----:B------:R-:W-:Y:S02]  /*35c0*/  ISETP.GT.AND P1, PT, R92, 0x49, PT ;  /* 0x000000495c00780c */ /* 0x000fe40003f24270 */
[----:B------:R-:W-:Y:S02]  /*35d0*/  FMNMX.FTZ R95, R80, R95, !PT ;  /* 0x0000005f505f7209 */ /* 0x000fe40007810000 */
[----:B---3--:R-:W-:Y:S01]  /*35e0*/  FSEL R58, R58, -INF , P2 ;  /* 0xff8000003a3a7808 */ /* 0x008fe20001000000 */
[----:B------:R-:W2:Y:S01]  /*35f0*/  MUFU.TANH R61, R61 ;  /* 0x0000003d003d7308 */ /* 0x000ea20000002400 */
[----:B------:R-:W-:-:S02]  /*3600*/  FMNMX.FTZ R95, R74, R95, !PT ;  /* 0x0000005f4a5f7209 */ /* 0x000fc40007810000 */
[----:B------:R-:W-:Y:S02]  /*3610*/  ISETP.GT.AND P2, PT, R92, 0x50, PT ;  /* 0x000000505c00780c */ /* 0x000fe40003f44270 */
[----:B-1----:R-:W-:Y:S02]  /*3620*/  FSEL R59, R59, -INF , P1 ;  /* 0xff8000003b3b7808 */ /* 0x002fe40000800000 */
[----:B------:R-:W-:Y:S01]  /*3630*/  FMNMX.FTZ R56, R58, R95, !PT ;  /* 0x0000005f3a387209 */ /* 0x000fe20007810000 */
[----:B------:R-:W1:Y:S01]  /*3640*/  MUFU.TANH R62, R62 ;  /* 0x0000003e003e7308 */ /* 0x000e620000002400 */
[----:B------:R-:W-:Y:S01]  /*3650*/  ISETP.GT.AND P1, PT, R92, 0x51, PT ;  /* 0x000000515c00780c */ /* 0x000fe20003f24270 */
[--C-:B------:R-:W-:Y:S01]  /*3660*/  FFMA.FTZ R95, R70, UR20, -R36.reuse ;  /* 0x00000014465f7c23 */ /* 0x100fe20008010824 */
[----:B0-----:R-:W-:Y:S01]  /*3670*/  FSEL R71, R60, -INF , P2 ;  /* 0xff8000003c477808 */ /* 0x001fe20001000000 */
[----:B------:R-:W-:Y:S01]  /*3680*/  FFMA.FTZ R70, R69, UR20, -R36 ;  /* 0x0000001445467c23 */ /* 0x000fe20008010824 */
[----:B------:R-:W-:-:S02]  /*3690*/  FMNMX.FTZ R56, R59, R56, !PT ;  /* 0x000000383b387209 */ /* 0x000fc40007810000 */
[C---:B------:R-:W-:Y:S01]  /*36a0*/  ISETP.GT.AND P2, PT, R92.reuse, 0x58, PT ;  /* 0x000000585c00780c */ /* 0x040fe20003f44270 */
[----:B------:R-:W0:Y:S01]  /*36b0*/  MUFU.TANH R63, R63 ;  /* 0x0000003f003f7308 */ /* 0x000e220000002400 */
[----:B--2---:R-:W-:Y:S02]  /*36c0*/  FSEL R61, R61, -INF , P1 ;  /* 0xff8000003d3d7808 */ /* 0x004fe40000800000 */
[----:B------:R-:W-:Y:S02]  /*36d0*/  FMNMX.FTZ R56, R71, R56, !PT ;  /* 0x0000003847387209 */ /* 0x000fe40007810000 */
[----:B------:R-:W-:Y:S02]  /*36e0*/  ISETP.GT.AND P1, PT, R92, 0x59, PT ;  /* 0x000000595c00780c */ /* 0x000fe40003f24270 */
[----:B------:R-:W-:Y:S01]  /*36f0*/  FMNMX.FTZ R97, R61, R56, !PT ;  /* 0x000000383d617209 */ /* 0x000fe20007810000 */
[----:B------:R-:W2:Y:S01]  /*3700*/  MUFU.TANH R40, R40 ;  /* 0x0000002800287308 */ /* 0x000ea20000002400 */
[----:B-1----:R-:W-:-:S02]  /*3710*/  FSEL R62, R62, -INF , P2 ;  /* 0xff8000003e3e7808 */ /* 0x002fc40001000000 */
[----:B------:R-:W-:Y:S02]  /*3720*/  ISETP.GT.AND P2, PT, R92, 0x60, PT ;  /* 0x000000605c00780c */ /* 0x000fe40003f44270 */
[----:B------:R-:W-:Y:S01]  /*3730*/  FMNMX.FTZ R56, R62, R97, !PT ;  /* 0x000000613e387209 */ /* 0x000fe20007810000 */
[--C-:B------:R-:W-:Y:S01]  /*3740*/  FFMA.FTZ R97, R42, UR20, -R36.reuse ;  /* 0x000000142a617c23 */ /* 0x100fe20008010824 */
[----:B------:R-:W-:-:S01]  /*3750*/  FFMA.FTZ R42, R43, UR20, -R36 ;  /* 0x000000142b2a7c23 */ /* 0x000fc20008010824 */
[----:B------:R-:W1:Y:S01]  /*3760*/  MUFU.TANH R41, R41 ;  /* 0x0000002900297308 */ /* 0x000e620000002400 */
[----:B0-----:R-:W-:Y:S02]  /*3770*/  FSEL R63, R63, -INF , P1 ;  /* 0xff8000003f3f7808 */ /* 0x001fe40000800000 */
[----:B------:R-:W-:Y:S02]  /*3780*/  ISETP.GT.AND P1, PT, R92, 0x61, PT ;  /* 0x000000615c00780c */ /* 0x000fe40003f24270 */
[----:B------:R-:W-:-:S03]  /*3790*/  FMNMX.FTZ R56, R63, R56, !PT ;  /* 0x000000383f387209 */ /* 0x000fc60007810000 */
[----:B------:R-:W0:Y:S01]  /*37a0*/  MUFU.TANH R79, R79 ;  /* 0x0000004f004f7308 */ /* 0x000e220000002400 */
[----:B--2---:R-:W-:Y:S02]  /*37b0*/  FSEL R69, R40, -INF , P2 ;  /* 0xff80000028457808 */ /* 0x004fe40001000000 */
[----:B------:R-:W-:Y:S02]  /*37c0*/  ISETP.GT.AND P2, PT, R92, 0x68, PT ;  /* 0x000000685c00780c */ /* 0x000fe40003f44270 */
[----:B------:R-:W-:-:S03]  /*37d0*/  FMNMX.FTZ R56, R69, R56, !PT ;  /* 0x0000003845387209 */ /* 0x000fc60007810000 */
[----:B------:R-:W2:Y:S01]  /*37e0*/  MUFU.TANH R78, R78 ;  /* 0x0000004e004e7308 */ /* 0x000ea20000002400 */
[----:B-1----:R-:W-:Y:S02]  /*37f0*/  FSEL R41, R41, -INF , P1 ;  /* 0xff80000029297808 */ /* 0x002fe40000800000 */
[----:B------:R-:W-:Y:S02]  /*3800*/  ISETP.GT.AND P1, PT, R92, 0x69, PT ;  /* 0x000000695c00780c */ /* 0x000fe40003f24270 */
[----:B------:R-:W-:-:S03]  /*3810*/  FMNMX.FTZ R56, R41, R56, !PT ;  /* 0x0000003829387209 */ /* 0x000fc60007810000 */
[----:B------:R-:W1:Y:S01]  /*3820*/  MUFU.TANH R77, R77 ;  /* 0x0000004d004d7308 */ /* 0x000e620000002400 */
[----:B0-----:R-:W-:Y:S02]  /*3830*/  FSEL R79, R79, -INF , P2 ;  /* 0xff8000004f4f7808 */ /* 0x001fe40001000000 */
[----:B------:R-:W-:Y:S02]  /*3840*/  ISETP.GT.AND P2, PT, R92, 0x70, PT ;  /* 0x000000705c00780c */ /* 0x000fe40003f44270 */
[----:B------:R-:W-:-:S03]  /*3850*/  FMNMX.FTZ R43, R79, R56, !PT ;  /* 0x000000384f2b7209 */ /* 0x000fc60007810000 */
[----:B------:R-:W0:Y:S01]  /*3860*/  MUFU.TANH R48, R48 ;  /* 0x0000003000307308 */ /* 0x000e220000002400 */
[----:B--2---:R-:W-:Y:S02]  /*3870*/  FSEL R78, R78, -INF , P1 ;  /* 0xff8000004e4e7808 */ /* 0x004fe40000800000 */
[----:B------:R-:W-:Y:S02]  /*3880*/  ISETP.GT.AND P1, PT, R92, 0x71, PT ;  /* 0x000000715c00780c */ /* 0x000fe40003f24270 */
[----:B------:R-:W-:Y:S01]  /*3890*/  FMNMX.FTZ R56, R78, R43, !PT ;  /* 0x0000002b4e387209 */ /* 0x000fe20007810000 */
[----:B------:R-:W-:Y:S02]  /*38a0*/  FFMA.FTZ R43, R46, UR20, -R36 ;  /* 0x000000142e2b7c23 */ /* 0x000fe40008010824 */
[----:B------:R-:W2:Y:S01]  /*38b0*/  MUFU.TANH R49, R49 ;  /* 0x0000003100317308 */ /* 0x000ea20000002400 */
[----:B-1----:R-:W-:Y:S02]  /*38c0*/  FSEL R77, R77, -INF , P2 ;  /* 0xff8000004d4d7808 */ /* 0x002fe40001000000 */
[----:B------:R-:W-:-:S02]  /*38d0*/  ISETP.GT.AND P2, PT, R92, 0x78, PT ;  /* 0x000000785c00780c */ /* 0x000fc40003f44270 */
        /* <DEDUP_REMOVED lines=18> */
[----:B--2---:R-:W-:Y:S01]  /*3a00*/  FSEL R46, R24, -INF , P1 ;  /* 0xff800000182e7808 */ /* 0x004fe20000800000 */
[----:B------:R-:W-:Y:S01]  /*3a10*/  FFMA.FTZ R24, R50, UR20, -R36 ;  /* 0x0000001432187c23 */ /* 0x000fe20008010824 */
        /* <DEDUP_REMOVED lines=8> */
[----:B------:R-:W-:-:S05]  /*3aa0*/  ISETP.GT.AND P1, PT, R92, 0x91, PT ;  /* 0x000000915c00780c */ /* 0x000fca0003f24270 */
[----:B------:R-:W0:Y:S01]  /*3ab0*/  MUFU.TANH R33, R33 ;  /* 0x0000002100217308 */ /* 0x000e220000002400 */
[----:B--2---:R-:W-:Y:S02]  /*3ac0*/  FSEL R50, R29, -INF , P2 ;  /* 0xff8000001d327808 */ /* 0x004fe40001000000 */
[----:B------:R-:W-:Y:S02]  /*3ad0*/  FMNMX.FTZ R29, R25, R56, !PT ;  /* 0x00000038191d7209 */ /* 0x000fe40007810000 */
[----:B------:R-:W-:-:S03]  /*3ae0*/  ISETP.GT.AND P2, PT, R92, 0x98, PT ;  /* 0x000000985c00780c */ /* 0x000fc60003f44270 */
[----:B------:R-:W2:Y:S08]  /*3af0*/  MUFU.TANH R37, R37 ;  /* 0x0000002500257308 */ /* 0x000eb00000002400 */
[----:B------:R1:W-:Y:S08]  /*3b00*/  MUFU.EX2 R40, R70 ;  /* 0x0000004600287308 */ /* 0x0003f00000000800 */
[----:B------:R3:W-:Y:S01]  /*3b10*/  MUFU.EX2 R60, R94 ;  /* 0x0000005e003c7308 */ /* 0x0007e20000000800 */
[----:B-1----:R-:W-:Y:S01]  /*3b20*/  FSEL R70, R32, -INF , P1 ;  /* 0xff80000020467808 */ /* 0x002fe20000800000 */
[----:B------:R-:W-:Y:S01]  /*3b30*/  FFMA.FTZ R32, R27, UR20, -R36 ;  /* 0x000000141b207c23 */ /* 0x000fe20008010824 */
[----:B------:R-:W-:-:S02]  /*3b40*/  FMNMX.FTZ R27, R50, R29, !PT ;  /* 0x0000001d321b7209 */ /* 0x000fc40007810000 */
[----:B------:R-:W-:Y:S02]  /*3b50*/  ISETP.GT.AND P1, PT, R92, 0x99, PT ;  /* 0x000000995c00780c */ /* 0x000fe40003f24270 */
[----:B0-----:R-:W-:Y:S01]  /*3b60*/  FSEL R92, R33, -INF , P2 ;  /* 0xff800000215c7808 */ /* 0x001fe20001000000 */
[--C-:B------:R-:W-:Y:S01]  /*3b70*/  FFMA.FTZ R33, R55, UR20, -R36.reuse ;  /* 0x0000001437217c23 */ /* 0x100fe20008010824 */
[----:B------:R-:W-:Y:S01]  /*3b80*/  FMNMX.FTZ R27, R70, R27, !PT ;  /* 0x0000001b461b7209 */ /* 0x000fe20007810000 */
[--C-:B---3--:R-:W-:Y:S01]  /*3b90*/  FFMA.FTZ R94, R30, UR20, -R36.reuse ;  /* 0x000000141e5e7c23 */ /* 0x108fe20008010824 */
[----:B--2---:R-:W-:Y:S01]  /*3ba0*/  FSEL R37, R37, -INF , P1 ;  /* 0xff80000025257808 */ /* 0x004fe20000800000 */
[----:B------:R0:W-:Y:S01]  /*3bb0*/  MUFU.EX2 R20, R96 ;  /* 0x0000006000147308 */ /* 0x0001e20000000800 */
[----:B------:R-:W-:Y:S01]  /*3bc0*/  FMNMX.FTZ R30, R92, R27, !PT ;  /* 0x0000001b5c1e7209 */ /* 0x000fe20007810000 */
[----:B------:R-:W-:Y:S01]  /*3bd0*/  FFMA.FTZ R55, R67, UR20, -R36 ;  /* 0x0000001443377c23 */ /* 0x000fe20008010824 */
[----:B------:R-:W-:-:S02]  /*3be0*/  IMAD.U32 R67, RZ, RZ, UR20 ;  /* 0x00000014ff437e24 */ /* 0x000fc4000f8e00ff */
[----:B------:R-:W-:Y:S01]  /*3bf0*/  FMNMX.FTZ R56, R37, R30, !PT ;  /* 0x0000001e25387209 */ /* 0x000fe20007810000 */
[----:B------:R-:W-:-:S02]  /*3c00*/  FFMA.FTZ R30, R51, UR20, -R36 ;  /* 0x00000014331e7c23 */ /* 0x000fc40008010824 */
[----:B------:R1:W-:Y:S01]  /*3c10*/  MUFU.EX2 R27, R94 ;  /* 0x0000005e001b7308 */ /* 0x0003e20000000800 */
[----:B0-----:R-:W-:-:S01]  /*3c20*/  FFMA.FTZ R96, R35, UR20, -R36 ;  /* 0x0000001423607c23 */ /* 0x001fc20008010824 */
[----:B------:R-:W1:Y:S01]  /*3c30*/  SHFL.BFLY PT, R51, R56, 0x2, 0x1f ;  /* 0x0c401f0038337f89 */ /* 0x000e6200000e0000 */
[----:B------:R-:W-:-:S01]  /*3c40*/  FFMA.FTZ R35, R65, UR20, -R36 ;  /* 0x0000001441237c23 */ /* 0x000fc20008010824 */
[--C-:B------:R-:W-:Y:S01]  /*3c50*/  FFMA.FTZ R65, R39, UR20, -R36.reuse ;  /* 0x0000001427417c23 */ /* 0x100fe20008010824 */
[----:B------:R-:W-:-:S01]  /*3c60*/  FFMA.FTZ R39, R66, UR20, -R36 ;  /* 0x0000001442277c23 */ /* 0x000fc20008010824 */
[----:B------:R-:W-:Y:S02]  /*3c70*/  FFMA.FTZ R36, R68, UR20, -R36 ;  /* 0x0000001444247c23 */ /* 0x000fe40008010824 */
[----:B------:R-:W-:Y:S08]  /*3c80*/  MUFU.EX2 R88, R88 ;  /* 0x0000005800587308 */ /* 0x000ff00000000800 */
[----:B------:R-:W-:Y:S08]  /*3c90*/  MUFU.EX2 R89, R89 ;  /* 0x0000005900597308 */ /* 0x000ff00000000800 */
[----:B------:R-:W-:Y:S01]  /*3ca0*/  MUFU.EX2 R90, R90 ;  /* 0x0000005a005a7308 */ /* 0x000fe20000000800 */
[----:B-1----:R-:W-:-:S05]  /*3cb0*/  FMNMX.FTZ R94, R56, R51, !PT ;  /* 0x00000033385e7209 */ /* 0x002fca0007810000 */
[----:B------:R-:W0:Y:S02]  /*3cc0*/  SHFL.BFLY PT, R99, R94, 0x1, 0x1f ;  /* 0x0c201f005e637f89 */ /* 0x000e2400000e0000 */
[----:B------:R-:W-:Y:S08]  /*3cd0*/  MUFU.EX2 R51, R64 ;  /* 0x0000004000337308 */ /* 0x000ff00000000800 */
[----:B------:R-:W-:Y:S08]  /*3ce0*/  MUFU.EX2 R64, R65 ;  /* 0x0000004100407308 */ /* 0x000ff00000000800 */
[----:B------:R-:W1:Y:S01]  /*3cf0*/  MUFU.EX2 R91, R91 ;  /* 0x0000005b005b7308 */ /* 0x000e620000000800 */
[----:B0-----:R-:W-:-:S07]  /*3d00*/  FMNMX.FTZ R56, R94, R99, !PT ;  /* 0x000000635e387209 */ /* 0x001fce0007810000 */
[----:B------:R-:W-:Y:S01]  /*3d10*/  MUFU.EX2 R29, R32 ;  /* 0x00000020001d7308 */ /* 0x000fe20000000800 */
[C---:B------:R-:W-:Y:S01]  /*3d20*/  FSETP.NEU.FTZ.AND P1, PT, R56.reuse, -INF , PT ;  /* 0xff8000003800780b */ /* 0x040fe20003f3d000 */
[----:B------:R-:W-:-:S06]  /*3d30*/  FFMA.FTZ R66, R56, R67, -8 ;  /* 0xc100000038427423 */ /* 0x000fcc0000010043 */
[----:B------:R-:W-:Y:S01]  /*3d40*/  MUFU.EX2 R32, R54 ;  /* 0x0000003600207308 */ /* 0x000fe20000000800 */
[----:B------:R-:W-:Y:S02]  /*3d50*/  FSEL R66, R66, RZ, P1 ;  /* 0x000000ff42427208 */ /* 0x000fe40000800000 */
[----:B------:R-:W-:Y:S02]  /*3d60*/  PLOP3.LUT P1, PT, PT, PT, UP0, 0x80, 0x0 ;  /* 0x000000000000781c */ /* 0x000fe40003f2f008 */
[----:B-1----:R-:W-:Y:S01]  /*3d70*/  F2FP.SATFINITE.E4M3.F32.PACK_AB_MERGE_C R153, R91, R90, RZ ;  /* 0x0000005a5b99723e */ /* 0x002fe200048070ff */
[--C-:B------:R-:W-:Y:S01]  /*3d80*/  FFMA.FTZ R3, R3, UR20, -R66.reuse ;  /* 0x0000001403037c23 */ /* 0x100fe20008010842 */
[----:B------:R-:W-:-:S01]  /*3d90*/  FFMA.FTZ R84, R84, UR20, -R66 ;  /* 0x0000001454547c23 */ /* 0x000fc20008010842 */
[--C-:B------:R-:W-:Y:S01]  /*3da0*/  FFMA.FTZ R6, R6, UR20, -R66.reuse ;  /* 0x0000001406067c23 */ /* 0x100fe20008010842 */
[----:B------:R-:W-:-:S01]  /*3db0*/  FFMA.FTZ R65, R7, UR20, -R66 ;  /* 0x0000001407417c23 */ /* 0x000fc20008010842 */
[--C-:B------:R-:W-:Y:S01]  /*3dc0*/  FFMA.FTZ R7, R85, UR20, -R66.reuse ;  /* 0x0000001455077c23 */ /* 0x100fe20008010842 */
[----:B------:R0:W-:Y:S01]  /*3dd0*/  MUFU.EX2 R54, R96 ;  /* 0x0000006000367308 */ /* 0x0001e20000000800 */
        /* <DEDUP_REMOVED lines=8> */
[----:B0-----:R-:W-:-:S01]  /*3e60*/  FFMA.FTZ R96, R11, UR20, -R66 ;  /* 0x000000140b607c23 */ /* 0x001fc20008010842 */
[--C-:B------:R-:W-:Y:S01]  /*3e70*/  FFMA.FTZ R11, R81, UR20, -R66.reuse ;  /* 0x00000014510b7c23 */ /* 0x100fe20008010842 */
[----:B------:R-:W-:-:S01]  /*3e80*/  FFMA.FTZ R81, R72, UR20, -R66 ;  /* 0x0000001448517c23 */ /* 0x000fc20008010842 */
[--C-:B------:R-:W-:Y:S01]  /*3e90*/  FFMA.FTZ R72, R74, UR20, -R66.reuse ;  /* 0x000000144a487c23 */ /* 0x100fe20008010842 */
[----:B------:R-:W-:-:S01]  /*3ea0*/  FFMA.FTZ R74, R59, UR20, -R66 ;  /* 0x000000143b4a7c23 */ /* 0x000fc20008010842 */
[----:B------:R-:W-:Y:S01]  /*3eb0*/  FFMA.FTZ R59, R69, UR20, -R66 ;  /* 0x00000014453b7c23 */ /* 0x000fe20008010842 */
[----:B------:R-:W-:-:S01]  /*3ec0*/  FADD.FTZ R69, R88, R89 ;  /* 0x0000005958457221 */ /* 0x000fc20000010000 */
[----:B------:R-:W0:Y:S01]  /*3ed0*/  MUFU.EX2 R84, R84 ;  /* 0x0000005400547308 */ /* 0x000e220000000800 */
[----:B------:R-:W-:-:S01]  /*3ee0*/  FFMA.FTZ R73, R58, UR20, -R66 ;  /* 0x000000143a497c23 */ /* 0x000fc20008010842 */
[----:B------:R-:W-:Y:S01]  /*3ef0*/  FFMA.FTZ R58, R61, UR20, -R66 ;  /* 0x000000143d3a7c23 */ /* 0x000fe20008010842 */
[----:B------:R-:W-:-:S01]  /*3f00*/  FADD.FTZ R102, R90, R69 ;  /* 0x000000455a667221 */ /* 0x000fc20000010000 */
[--C-:B------:R-:W-:Y:S01]  /*3f10*/  FFMA.FTZ R61, R62, UR20, -R66.reuse ;  /* 0x000000143e3d7c23 */ /* 0x100fe20008010842 */
[----:B------:R-:W-:-:S01]  /*3f20*/  FFMA.FTZ R62, R41, UR20, -R66 ;  /* 0x00000014293e7c23 */ /* 0x000fc20008010842 */
[----:B------:R-:W-:Y:S01]  /*3f30*/  FFMA.FTZ R10, R13, UR20, -R66 ;  /* 0x000000140d0a7c23 */ /* 0x000fe20008010842 */
[----:B------:R-:W-:-:S01]  /*3f40*/  FADD.FTZ R41, R91, R102 ;  /* 0x000000665b297221 */ /* 0x000fc20000010000 */
[----:B------:R-:W1:Y:S01]  /*3f50*/  MUFU.EX2 R6, R6 ;  /* 0x0000000600067308 */ /* 0x000e620000000800 */
        /* <DEDUP_REMOVED lines=10> */
[----:B------:R-:W-:-:S01]  /*4000*/  FFMA.FTZ R70, R70, UR20, -R66 ;  /* 0x0000001446467c23 */ /* 0x000fc20008010842 */
[--C-:B------:R-:W-:Y:S01]  /*4010*/  FFMA.FTZ R92, R92, UR20, -R66.reuse ;  /* 0x000000145c5c7c23 */ /* 0x100fe20008010842 */
[----:B------:R-:W-:-:S01]  /*4020*/  FFMA.FTZ R37, R37, UR20, -R66 ;  /* 0x0000001425257c23 */ /* 0x000fc20008010842 */
[----:B------:R-:W-:-:S02]  /*4030*/  F2FP.SATFINITE.E4M3.F32.PACK_AB_MERGE_C R153, R89, R88, R153 ;  /* 0x000000585999723e */ /* 0x000fc40004807099 */
[----:B------:R-:W0:Y:S01]  /*4040*/  MUFU.EX2 R82, R82 ;  /* 0x0000005200527308 */ /* 0x000e220000000800 */
[----:B-1----:R-:W-:-:S07]  /*4050*/  FADD.FTZ R100, R6, R63 ;  /* 0x0000003f06647221 */ /* 0x002fce0000010000 */
[----:B------:R-:W1:Y:S01]  /*4060*/  MUFU.EX2 R7, R7 ;  /* 0x0000000700077308 */ /* 0x000e620000000800 */
[----:B--2---:R-:W-:-:S01]  /*4070*/  FADD.FTZ R100, R65, R100 ;  /* 0x0000006441647221 */ /* 0x004fc20000010000 */
[----:B------:R-:W-:-:S04]  /*4080*/  F2FP.SATFINITE.E4M3.F32.PACK_AB_MERGE_C R152, R65, R6, RZ ;  /* 0x000000064198723e */ /* 0x000fc800048070ff */
[----:B------:R-:W-:Y:S02]  /*4090*/  F2FP.SATFINITE.E4M3.F32.PACK_AB_MERGE_C R152, R84, R3, R152 ;  /* 0x000000035498723e */ /* 0x000fe40004807098 */
[----:B------:R-:W2:Y:S01]  /*40a0*/  MUFU.EX2 R5, R101 ;  /* 0x0000006500057308 */ /* 0x000ea20000000800 */
[----:B0-----:R-:W-:-:S07]  /*40b0*/  FADD.FTZ R102, R82, R41 ;  /* 0x0000002952667221 */ /* 0x001fce0000010000 */
[----:B------:R-:W0:Y:S01]  /*40c0*/  MUFU.EX2 R94, R94 ;  /* 0x0000005e005e7308 */ /* 0x000e220000000800 */
[----:B-1----:R-:W-:-:S07]  /*40d0*/  FADD.FTZ R41, R7, R100 ;  /* 0x0000006407297221 */ /* 0x002fce0000010000 */
[----:B------:R-:W1:Y:S01]  /*40e0*/  MUFU.EX2 R67, R67 ;  /* 0x0000004300437308 */ /* 0x000e620000000800 */
[----:B--2---:R-:W-:-:S04]  /*40f0*/  FADD.FTZ R63, R5, R102 ;  /* 0x00000066053f7221 */ /* 0x004fc80000010000 */
[----:B------:R-:W-:Y:S01]  /*4100*/  FADD.FTZ R100, R8, R63 ;  /* 0x0000003f08647221 */ /* 0x000fe20000010000 */
[----:B------:R-:W-:-:S02]  /*4110*/  FFMA.FTZ R63, R48, UR20, -R66 ;  /* 0x00000014303f7c23 */ /* 0x000fc40008010842 */
[----:B------:R-:W2:Y:S01]  /*4120*/  MUFU.EX2 R87, R87 ;  /* 0x0000005700577308 */ /* 0x000ea20000000800 */
[----:B0-----:R-:W-:-:S01]  /*4130*/  FADD.FTZ R68, R94, R41 ;  /* 0x000000295e447221 */ /* 0x001fc20000010000 */
[----:B------:R-:W-:-:S06]  /*4140*/  FFMA.FTZ R41, R78, UR20, -R66 ;  /* 0x000000144e297c23 */ /* 0x000fcc0008010842 */
[----:B------:R-:W0:Y:S01]  /*4150*/  MUFU.EX2 R96, R96 ;  /* 0x0000006000607308 */ /* 0x000e220000000800 */
[----:B-1----:R-:W-:-:S01]  /*4160*/  FADD.FTZ R69, R67, R68 ;  /* 0x0000004443457221 */ /* 0x002fc20000010000 */
[--C-:B------:R-:W-:Y:S01]  /*4170*/  FFMA.FTZ R68, R49, UR20, -R66.reuse ;  /* 0x0000001431447c23 */ /* 0x100fe20008010842 */
[----:B------:R-:W-:-:S05]  /*4180*/  FFMA.FTZ R49, R52, UR20, -R66 ;  /* 0x0000001434317c23 */ /* 0x000fca0008010842 */
[----:B------:R-:W1:Y:S01]  /*4190*/  MUFU.EX2 R9, R9 ;  /* 0x0000000900097308 */ /* 0x000e620000000800 */
[----:B--2---:R-:W-:-:S01]  /*41a0*/  FADD.FTZ R71, R87, R100 ;  /* 0x0000006457477221 */ /* 0x004fc20000010000 */
[----:B------:R-:W-:-:S03]  /*41b0*/  F2FP.SATFINITE.E4M3.F32.PACK_AB_MERGE_C R155, R87, R8, RZ ;  /* 0x00000008579b723e */ /* 0x000fc600048070ff */
[----:B------:R-:W-:Y:S01]  /*41c0*/  FADD.FTZ R78, R12, R71 ;  /* 0x000000470c4e7221 */ /* 0x000fe20000010000 */
[----:B------:R-:W-:Y:S02]  /*41d0*/  F2FP.SATFINITE.E4M3.F32.PACK_AB_MERGE_C R155, R5, R82, R155 ;  /* 0x00000052059b723e */ /* 0x000fe4000480709b */
[----:B------:R-:W2:Y:S01]  /*41e0*/  MUFU.EX2 R83, R83 ;  /* 0x0000005300537308 */ /* 0x000ea20000000800 */
[----:B0-----:R-:W-:-:S01]  /*41f0*/  FADD.FTZ R48, R96, R69 ;  /* 0x0000004560307221 */ /* 0x001fc20000010000 */
[----:B------:R-:W-:-:S04]  /*4200*/  F2FP.SATFINITE.E4M3.F32.PACK_AB_MERGE_C R154, R96, R67, RZ ;  /* 0x00000043609a723e */ /* 0x000fc800048070ff */
[----:B------:R-:W-:Y:S02]  /*4210*/  F2FP.SATFINITE.E4M3.F32.PACK_AB_MERGE_C R154, R94, R7, R154 ;  /* 0x000000075e9a723e */ /* 0x000fe4000480709a */
[----:B------:R-:W0:Y:S01]  /*4220*/  MUFU.EX2 R10, R10 ;  /* 0x0000000a000a7308 */ /* 0x000e220000000800 */
[----:B-1----:R-:W-:-:S07]  /*4230*/  FADD.FTZ R69, R9, R48 ;  /* 0x0000003009457221 */ /* 0x002fce0000010000 */
[----:B------:R-:W1:Y:S01]  /*4240*/  MUFU.EX2 R13, R13 ;  /* 0x0000000d000d7308 */ /* 0x000e620000000800 */
[----:B--2---:R-:W-:-:S04]  /*4250*/  FADD.FTZ R71, R83, R78 ;  /* 0x0000004e53477221 */ /* 0x004fc80000010000 */
[----:B------:R-:W-:-:S03]  /*4260*/  FADD.FTZ R78, R20, R71 ;  /* 0x00000047144e7221 */ /* 0x000fc60000010000 */
[----:B------:R-:W2:Y:S01]  /*4270*/  MUFU.EX2 R93, R93 ;  /* 0x0000005d005d7308 */ /* 0x000ea20000000800 */
[----:B0-----:R-:W-:-:S01]  /*4280*/  FADD.FTZ R52, R10, R69 ;  /* 0x000000450a347221 */ /* 0x001fc20000010000 */
[----:B------:R-:W-:-:S06]  /*4290*/  FFMA.FTZ R69, R25, UR20, -R66 ;  /* 0x0000001419457c23 */ /* 0x000fcc0008010842 */
[----:B------:R-:W0:Y:S01]  /*42a0*/  MUFU.EX2 R86, R86 ;  /* 0x0000005600567308 */ /* 0x000e220000000800 */
[----:B-1----:R-:W-:-:S01]  /*42b0*/  FADD.FTZ R71, R13, R52 ;  /* 0x000000340d477221 */ /* 0x002fc20000010000 */
[----:B------:R-:W-:-:S06]  /*42c0*/  FFMA.FTZ R52, R28, UR20, -R66 ;  /* 0x000000141c347c23 */ /* 0x000fcc0008010842 */
[----:B------:R-:W1:Y:S01]  /*42d0*/  MUFU.EX2 R76, R76 ;  /* 0x0000004c004c7308 */ /* 0x000e620000000800 */
[----:B--2---:R-:W-:-:S01]  /*42e0*/  FADD.FTZ R79, R93, R78 ;  /* 0x0000004e5d4f7221 */ /* 0x004fc20000010000 */
[----:B------:R-:W-:-:S04]  /*42f0*/  F2FP.SATFINITE.E4M3.F32.PACK_AB_MERGE_C R149, R93, R20, RZ ;  /* 0x000000145d95723e */ /* 0x000fc800048070ff */
        /* <DEDUP_REMOVED lines=9> */
[----:B------:R-:W-:Y:S08]  /*4390*/  MUFU.EX2 R81, R81 ;  /* 0x0000005100517308 */ /* 0x000ff00000000800 */
[----:B------:R-:W2:Y:S08]  /*43a0*/  MUFU.EX2 R95, R95 ;  /* 0x0000005f005f7308 */ /* 0x000eb00000000800 */
[----:B------:R-:W-:Y:S08]  /*43b0*/  MUFU.EX2 R98, R98 ;  /* 0x0000006200627308 */ /* 0x000ff00000000800 */
[----:B------:R-:W-:Y:S08]  /*43c0*/  MUFU.EX2 R15, R15 ;  /* 0x0000000f000f7308 */ /* 0x000ff00000000800 */
[----:B------:R-:W3:Y:S08]  /*43d0*/  MUFU.EX2 R97, R97 ;  /* 0x0000006100617308 */ /* 0x000ef00000000800 */
[----:B------:R0:W-:Y:S08]  /*43e0*/  MUFU.EX2 R48, R77 ;  /* 0x0000004d00307308 */ /* 0x0001f00000000800 */
[----:B------:R-:W-:Y:S01]  /*43f0*/  MUFU.EX2 R72, R72 ;  /* 0x0000004800487308 */ /* 0x000fe20000000800 */
[----:B0-----:R-:W-:-:S01]  /*4400*/  FADD.FTZ R77, R75, R78 ;  /* 0x0000004e4b4d7221 */ /* 0x001fc20000010000 */
[----:B-1----:R-:W-:-:S03]  /*4410*/  FADD.FTZ R78, R14, R71 ;  /* 0x000000470e4e7221 */ /* 0x002fc60000010000 */
[----:B------:R-:W-:Y:S01]  /*4420*/  FADD.FTZ R100, R60, R77 ;  /* 0x0000004d3c647221 */ /* 0x000fe20000010000 */
[C---:B--2---:R-:W-:Y:S02]  /*4430*/  F2FP.SATFINITE.E4M3.F32.PACK_AB_MERGE_C R60, R95.reuse, R60, RZ ;  /* 0x0000003c5f3c723e */ /* 0x044fe400048070ff */
[----:B------:R-:W0:Y:S01]  /*4440*/  MUFU.EX2 R42, R42 ;  /* 0x0000002a002a7308 */ /* 0x000e220000000800 */
[----:B------:R-:W-:-:S01]  /*4450*/  FADD.FTZ R71, R95, R100 ;  /* 0x000000645f477221 */ /* 0x000fc20000010000 */
[----:B------:R-:W-:-:S03]  /*4460*/  F2FP.SATFINITE.E4M3.F32.PACK_AB_MERGE_C R151, R75, R76, R60 ;  /* 0x0000004c4b97723e */ /* 0x000fc6000480703c */
[----:B------:R-:W-:-:S03]  /*4470*/  FADD.FTZ R66, R40, R71 ;  /* 0x0000004728427221 */ /* 0x000fc60000010000 */
[----:B------:R-:W1:Y:S01]  /*4480*/  MUFU.EX2 R73, R73 ;  /* 0x0000004900497308 */ /* 0x000e620000000800 */
[----:B---3--:R-:W-:-:S07]  /*4490*/  FADD.FTZ R65, R97, R66 ;  /* 0x0000004261417221 */ /* 0x008fce0000010000 */
[----:B------:R2:W-:Y:S01]  /*44a0*/  MUFU.EX2 R25, R63 ;  /* 0x0000003f00197308 */ /* 0x0005e20000000800 */
[----:B0-----:R-:W-:-:S07]  /*44b0*/  FADD.FTZ R66, R42, R65 ;  /* 0x000000412a427221 */ /* 0x001fce0000010000 */
[----:B------:R-:W0:Y:S01]  /*44c0*/  MUFU.EX2 R43, R43 ;  /* 0x0000002b002b7308 */ /* 0x000e220000000800 */
[----:B--2---:R-:W-:-:S01]  /*44d0*/  FADD.FTZ R63, R81, R78 ;  /* 0x0000004e513f7221 */ /* 0x004fc20000010000 */
[----:B------:R-:W-:-:S03]  /*44e0*/  F2FP.SATFINITE.E4M3.F32.PACK_AB_MERGE_C R81, R98, R81, RZ ;  /* 0x000000516251723e */ /* 0x000fc600048070ff */
[----:B------:R-:W-:Y:S01]  /*44f0*/  FADD.FTZ R8, R98, R63 ;  /* 0x0000003f62087221 */ /* 0x000fe20000010000 */
[----:B------:R-:W-:Y:S02]  /*4500*/  F2FP.SATFINITE.E4M3.F32.PACK_AB_MERGE_C R150, R14, R11, R81 ;  /* 0x0000000b0e96723e */ /* 0x000fe40004807051 */
[----:B------:R-:W2:Y:S01]  /*4510*/  MUFU.EX2 R74, R74 ;  /* 0x0000004a004a7308 */ /* 0x000ea20000000800 */
[----:B------:R-:W-:-:S04]  /*4520*/  FADD.FTZ R63, R15, R8 ;  /* 0x000000080f3f7221 */ /* 0x000fc80000010000 */
[----:B------:R-:W-:-:S03]  /*4530*/  FADD.FTZ R8, R72, R63 ;  /* 0x0000003f48087221 */ /* 0x000fc60000010000 */
[----:B------:R-:W3:Y:S01]  /*4540*/  MUFU.EX2 R26, R26 ;  /* 0x0000001a001a7308 */ /* 0x000ee20000000800 */
[----:B-1----:R-:W-:-:S01]  /*4550*/  FADD.FTZ R13, R73, R8 ;  /* 0x00000008490d7221 */ /* 0x002fc20000010000 */
[C---:B0-----:R-:W-:Y:S01]  /*4560*/  FADD.FTZ R63, R43.reuse, R66 ;  /* 0x000000422b3f7221 */ /* 0x041fe20000010000 */
[----:B------:R-:W-:-:S04]  /*4570*/  F2FP.SATFINITE.E4M3.F32.PACK_AB_MERGE_C R42, R43, R42, RZ ;  /* 0x0000002a2b2a723e */ /* 0x000fc800048070ff */
[----:B------:R-:W-:Y:S01]  /*4580*/  F2FP.SATFINITE.E4M3.F32.PACK_AB_MERGE_C R145, R97, R40, R42 ;  /* 0x000000286191723e */ /* 0x000fe2000480702a */
[----:B------:R-:W-:Y:S01]  /*4590*/  MUFU.EX2 R21, R21 ;  /* 0x0000001500157308 */ /* 0x000fe20000000800 */
[----:B--2---:R-:W-:-:S01]  /*45a0*/  FADD.FTZ R8, R74, R13 ;  /* 0x0000000d4a087221 */ /* 0x004fc20000010000 */
[----:B------:R-:W-:-:S04]  /*45b0*/  F2FP.SATFINITE.E4M3.F32.PACK_AB_MERGE_C R73, R74, R73, RZ ;  /* 0x000000494a49723e */ /* 0x000fc800048070ff */
[----:B------:R-:W-:Y:S02]  /*45c0*/  F2FP.SATFINITE.E4M3.F32.PACK_AB_MERGE_C R144, R72, R15, R73 ;  /* 0x0000000f4890723e */ /* 0x000fe40004807049 */
[----:B------:R-:W0:Y:S01]  /*45d0*/  MUFU.EX2 R47, R47 ;  /* 0x0000002f002f7308 */ /* 0x000e220000000800 */
[----:B---3--:R-:W-:-:S07]  /*45e0*/  FADD.FTZ R20, R26, R63 ;  /* 0x0000003f1a147221 */ /* 0x008fce0000010000 */
[----:B------:R-:W-:Y:S08]  /*45f0*/  MUFU.EX2 R58, R58 ;  /* 0x0000003a003a7308 */ /* 0x000ff00000000800 */
[----:B------:R-:W1:Y:S01]  /*4600*/  MUFU.EX2 R24, R24 ;  /* 0x0000001800187308 */ /* 0x000e620000000800 */
[----:B0-----:R-:W-:-:S07]  /*4610*/  FADD.FTZ R43, R47, R20 ;  /* 0x000000142f2b7221 */ /* 0x001fce0000010000 */
[----:B------:R-:W0:Y:S08]  /*4620*/  MUFU.EX2 R61, R61 ;  /* 0x0000003d003d7308 */ /* 0x000e300000000800 */
[----:B------:R-:W2:Y:S01]  /*4630*/  MUFU.EX2 R80, R80 ;  /* 0x0000005000507308 */ /* 0x000ea20000000800 */
[----:B-1----:R-:W-:-:S01]  /*4640*/  FADD.FTZ R20, R24, R43 ;  /* 0x0000002b18147221 */ /* 0x002fc20000010000 */
[----:B------:R-:W-:-:S02]  /*4650*/  F2FP.SATFINITE.E4M3.F32.PACK_AB_MERGE_C R24, R29, R24, RZ ;  /* 0x000000181d18723e */ /* 0x000fc400048070ff */
[----:B------:R-:W-:Y:S01]  /*4660*/  CS2R R42, SRZ ;  /* 0x00000000002a7805 */ /* 0x000fe2000001ff00 */
[----:B------:R-:W-:Y:S01]  /*4670*/  FADD.FTZ R20, R29, R20 ;  /* 0x000000141d147221 */ /* 0x000fe20000010000 */
[----:B------:R-:W-:Y:S02]  /*4680*/  F2FP.SATFINITE.E4M3.F32.PACK_AB_MERGE_C R147, R47, R26, R24 ;  /* 0x0000001a2f93723e */ /* 0x000fe40004807018 */
[----:B------:R-:W1:Y:S08]  /*4690*/  MUFU.EX2 R59, R59 ;  /* 0x0000003b003b7308 */ /* 0x000e700000000800 */
[----:B------:R3:W-:Y:S08]  /*46a0*/  MUFU.EX2 R6, R53 ;  /* 0x0000003500067308 */ /* 0x0007f00000000800 */
[----:B------:R-:W4:Y:S01]  /*46b0*/  MUFU.EX2 R30, R30 ;  /* 0x0000001e001e7308 */ /* 0x000f220000000800 */
[----:B---3--:R-:W-:-:S04]  /*46c0*/  FADD.FTZ R53, R21, R8 ;  /* 0x0000000815357221 */ /* 0x008fc80000010000 */
[----:B------:R-:W-:-:S03]  /*46d0*/  FADD.FTZ R8, R58, R53 ;  /* 0x000000353a087221 */ /* 0x000fc60000010000 */
[----:B------:R-:W3:Y:S01]  /*46e0*/  MUFU.EX2 R62, R62 ;  /* 0x0000003e003e7308 */ /* 0x000ee20000000800 */
[----:B0-----:R-:W-:-:S01]  /*46f0*/  FADD.FTZ R5, R61, R8 ;  /* 0x000000083d057221 */ /* 0x001fc20000010000 */
[----:B--2---:R-:W-:-:S03]  /*4700*/  F2FP.SATFINITE.E4M3.F32.PACK_AB_MERGE_C R61, R80, R61, RZ ;  /* 0x0000003d503d723e */ /* 0x004fc600048070ff */
[----:B------:R-:W-:Y:S01]  /*4710*/  FADD.FTZ R80, R80, R5 ;  /* 0x0000000550507221 */ /* 0x000fe20000010000 */
[----:B------:R-:W-:-:S01]  /*4720*/  FADD.FTZ R5, R27, R20 ;  /* 0x000000141b057221 */ /* 0x000fc20000010000 */
[----:B------:R-:W-:Y:S01]  /*4730*/  F2FP.SATFINITE.E4M3.F32.PACK_AB_MERGE_C R146, R58, R21, R61 ;  /* 0x000000153a92723e */ /* 0x000fe2000480703d */
[----:B------:R-:W0:Y:S01]  /*4740*/  MUFU.EX2 R2, R2 ;  /* 0x0000000200027308 */ /* 0x000e220000000800 */
[----:B-1----:R-:W-:-:S01]  /*4750*/  FADD.FTZ R3, R59, R80 ;  /* 0x000000503b037221 */ /* 0x002fc20000010000 */
[----:B----4-:R-:W-:-:S04]  /*4760*/  FADD.FTZ R5, R30, R5 ;  /* 0x000000051e057221 */ /* 0x010fc80000010000 */
[----:B------:R-:W-:Y:S02]  /*4770*/  FADD.FTZ R10, R32, R5 ;  /* 0x00000005200a7221 */ /* 0x000fe40000010000 */
[----:B------:R-:W1:Y:S01]  /*4780*/  MUFU.EX2 R31, R31 ;  /* 0x0000001f001f7308 */ /* 0x000e620000000800 */
[----:B---3--:R-:W-:-:S07]  /*4790*/  FADD.FTZ R3, R62, R3 ;  /* 0x000000033e037221 */ /* 0x008fce0000010000 */
[----:B------:R-:W2:Y:S01]  /*47a0*/  MUFU.EX2 R41, R41 ;  /* 0x0000002900297308 */ /* 0x000ea20000000800 */
[----:B0-----:R-:W-:-:S07]  /*47b0*/  FADD.FTZ R8, R2, R3 ;  /* 0x0000000302087221 */ /* 0x001fce0000010000 */
[----:B------:R-:W0:Y:S01]  /*47c0*/  MUFU.EX2 R33, R33 ;  /* 0x0000002100217308 */ /* 0x000e220000000800 */
[----:B-1----:R-:W-:-:S01]  /*47d0*/  FADD.FTZ R10, R31, R10 ;  /* 0x0000000a1f0a7221 */ /* 0x002fc20000010000 */
[----:B------:R-:W-:-:S04]  /*47e0*/  F2FP.SATFINITE.E4M3.F32.PACK_AB_MERGE_C R32, R31, R32, RZ ;  /* 0x000000201f20723e */ /* 0x000fc800048070ff */
[----:B------:R-:W-:Y:S02]  /*47f0*/  F2FP.SATFINITE.E4M3.F32.PACK_AB_MERGE_C R141, R30, R27, R32 ;  /* 0x0000001b1e8d723e */ /* 0x000fe40004807020 */
[----:B------:R-:W-:Y:S01]  /*4800*/  CS2R R30, SRZ ;  /* 0x00000000001e7805 */ /* 0x000fe2000001ff00 */
[----:B------:R-:W1:Y:S01]  /*4810*/  MUFU.EX2 R34, R34 ;  /* 0x0000002200227308 */ /* 0x000e620000000800 */
[C---:B--2---:R-:W-:Y:S01]  /*4820*/  F2FP.SATFINITE.E4M3.F32.PACK_AB_MERGE_C R9, R41.reuse, R2, RZ ;  /* 0x000000022909723e */ /* 0x044fe200048070ff */
[----:B------:R-:W-:Y:S01]  /*4830*/  FADD.FTZ R41, R41, R8 ;  /* 0x0000000829297221 */ /* 0x000fe20000010000 */
[----:B------:R-:W-:Y:S02]  /*4840*/  CS2R R26, SRZ ;  /* 0x00000000001a7805 */ /* 0x000fe4000001ff00 */
[----:B------:R-:W-:Y:S01]  /*4850*/  F2FP.SATFINITE.E4M3.F32.PACK_AB_MERGE_C R140, R62, R59, R9 ;  /* 0x0000003b3e8c723e */ /* 0x000fe20004807009 */
[----:B------:R-:W-:-:S01]  /*4860*/  FADD.FTZ R2, R48, R41 ;  /* 0x0000002930027221 */ /* 0x000fc20000010000 */
[----:B------:R-:W-:Y:S01]  /*4870*/  CS2R R40, SRZ ;  /* 0x0000000000287805 */ /* 0x000fe2000001ff00 */
[----:B------:R-:W2:Y:S01]  /*4880*/  MUFU.EX2 R28, R68 ;  /* 0x00000044001c7308 */ /* 0x000ea20000000800 */
[----:B0-----:R-:W-:-:S07]  /*4890*/  FADD.FTZ R5, R33, R10 ;  /* 0x0000000a21057221 */ /* 0x001fce0000010000 */
[----:B------:R-:W0:Y:S01]  /*48a0*/  MUFU.EX2 R49, R49 ;  /* 0x0000003100317308 */ /* 0x000e220000000800 */
[----:B-1----:R-:W-:-:S01]  /*48b0*/  FADD.FTZ R8, R34, R5 ;  /* 0x0000000522087221 */ /* 0x002fc20000010000 */
[----:B------:R-:W-:-:S03]  /*48c0*/  FADD.FTZ R5, R25, R2 ;  /* 0x0000000219057221 */ /* 0x000fc60000010000 */
[----:B------:R-:W-:Y:S01]  /*48d0*/  FADD.FTZ R7, R51, R8 ;  /* 0x0000000833077221 */ /* 0x000fe20000010000 */
[----:B------:R-:W-:Y:S02]  /*48e0*/  F2FP.SATFINITE.E4M3.F32.PACK_AB_MERGE_C R51, R54, R51, RZ ;  /* 0x000000333633723e */ /* 0x000fe400048070ff */
[----:B------:R-:W1:Y:S01]  /*48f0*/  MUFU.EX2 R35, R35 ;  /* 0x0000002300237308 */ /* 0x000e620000000800 */
[----:B--2---:R-:W-:-:S01]  /*4900*/  FADD.FTZ R2, R28, R5 ;  /* 0x000000051c027221 */ /* 0x004fc20000010000 */
[----:B------:R-:W-:Y:S01]  /*4910*/  FADD.FTZ R54, R54, R7 ;  /* 0x0000000736367221 */ /* 0x000fe20000010000 */
[----:B------:R-:W-:Y:S02]  /*4920*/  F2FP.SATFINITE.E4M3.F32.PACK_AB_MERGE_C R143, R34, R33, R51 ;  /* 0x00000021228f723e */ /* 0x000fe40004807033 */
[----:B------:R-:W-:-:S03]  /*4930*/  CS2R R32, SRZ ;  /* 0x0000000000207805 */ /* 0x000fc6000001ff00 */
[----:B------:R-:W2:Y:S01]  /*4940*/  MUFU.EX2 R38, R38 ;  /* 0x0000002600267308 */ /* 0x000ea20000000800 */
[C---:B0-----:R-:W-:Y:S01]  /*4950*/  F2FP.SATFINITE.E4M3.F32.PACK_AB_MERGE_C R28, R49.reuse, R28, RZ ;  /* 0x0000001c311c723e */ /* 0x041fe200048070ff */
[----:B------:R-:W-:-:S03]  /*4960*/  FADD.FTZ R49, R49, R2 ;  /* 0x0000000231317221 */ /* 0x000fc60000010000 */
[----:B------:R-:W-:Y:S01]  /*4970*/  F2FP.SATFINITE.E4M3.F32.PACK_AB_MERGE_C R142, R25, R48, R28 ;  /* 0x00000030198e723e */ /* 0x000fe2000480701c */
[----:B------:R-:W-:-:S01]  /*4980*/  FADD.FTZ R2, R6, R49 ;  /* 0x0000003106027221 */ /* 0x000fc20000010000 */
[----:B------:R-:W-:Y:S01]  /*4990*/  CS2R R48, SRZ ;  /* 0x0000000000307805 */ /* 0x000fe2000001ff00 */
[----:B------:R0:W3:Y:S01]  /*49a0*/  MUFU.EX2 R13, R46 ;  /* 0x0000002e000d7308 */ /* 0x0000e20000000800 */
[----:B-1----:R-:W-:-:S01]  /*49b0*/  FADD.FTZ R5, R35, R54 ;  /* 0x0000003623057221 */ /* 0x002fc20000010000 */
[----:B------:R-:W-:Y:S02]  /*49c0*/  CS2R R28, SRZ ;  /* 0x00000000001c7805 */ /* 0x000fe4000001ff00 */
[----:B------:R-:W-:-:S04]  /*49d0*/  CS2R R24, SRZ ;  /* 0x0000000000187805 */ /* 0x000fc8000001ff00 */
[----:B------:R-:W1:Y:S01]  /*49e0*/  MUFU.EX2 R55, R55 ;  /* 0x0000003700377308 */ /* 0x000e620000000800 */
[----:B--2---:R-:W-:-:S01]  /*49f0*/  FADD.FTZ R8, R38, R5 ;  /* 0x0000000526087221 */ /* 0x004fc20000010000 */
[----:B0-----:R-:W-:-:S06]  /*4a00*/  CS2R R46, SRZ ;  /* 0x00000000002e7805 */ /* 0x001fcc000001ff00 */
[----:B------:R-:W0:Y:S01]  /*4a10*/  MUFU.EX2 R52, R52 ;  /* 0x0000003400347308 */ /* 0x000e220000000800 */
[----:B---3--:R-:W-:-:S07]  /*4a20*/  FADD.FTZ R5, R13, R2 ;  /* 0x000000020d057221 */ /* 0x008fce0000010000 */
[----:B------:R-:W2:Y:S01]  /*4a30*/  MUFU.EX2 R69, R69 ;  /* 0x0000004500457308 */ /* 0x000ea20000000800 */
[----:B-1----:R-:W-:-:S01]  /*4a40*/  FADD.FTZ R7, R55, R8 ;  /* 0x0000000837077221 */ /* 0x002fc20000010000 */
[----:B------:R-:W-:-:S03]  /*4a50*/  F2FP.SATFINITE.E4M3.F32.PACK_AB_MERGE_C R55, R64, R55, RZ ;  /* 0x000000374037723e */ /* 0x000fc600048070ff */
[----:B------:R-:W-:Y:S01]  /*4a60*/  FADD.FTZ R64, R64, R7 ;  /* 0x0000000740407221 */ /* 0x000fe20000010000 */
[----:B------:R-:W-:Y:S02]  /*4a70*/  F2FP.SATFINITE.E4M3.F32.PACK_AB_MERGE_C R137, R38, R35, R55 ;  /* 0x000000232689723e */ /* 0x000fe40004807037 */
[----:B------:R-:W-:Y:S01]  /*4a80*/  CS2R R54, SRZ ;  /* 0x0000000000367805 */ /* 0x000fe2000001ff00 */
[----:B------:R-:W1:Y:S01]  /*4a90*/  MUFU.EX2 R39, R39 ;  /* 0x0000002700277308 */ /* 0x000e620000000800 */
[----:B0-----:R-:W-:-:S01]  /*4aa0*/  FADD.FTZ R2, R52, R5 ;  /* 0x0000000534027221 */ /* 0x001fc20000010000 */
[----:B------:R-:W-:-:S06]  /*4ab0*/  CS2R R34, SRZ ;  /* 0x0000000000227805 */ /* 0x000fcc000001ff00 */
[----:B------:R-:W0:Y:S01]  /*4ac0*/  MUFU.EX2 R50, R50 ;  /* 0x0000003200327308 */ /* 0x000e220000000800 */
[C---:B--2---:R-:W-:Y:S01]  /*4ad0*/  F2FP.SATFINITE.E4M3.F32.PACK_AB_MERGE_C R52, R69.reuse, R52, RZ ;  /* 0x000000344534723e */ /* 0x044fe200048070ff */
[----:B------:R-:W-:-:S03]  /*4ae0*/  FADD.FTZ R69, R69, R2 ;  /* 0x0000000245457221 */ /* 0x000fc60000010000 */
[----:B------:R-:W-:Y:S02]  /*4af0*/  F2FP.SATFINITE.E4M3.F32.PACK_AB_MERGE_C R136, R13, R6, R52 ;  /* 0x000000060d88723e */ /* 0x000fe40004807034 */
[----:B------:R-:W-:Y:S01]  /*4b00*/  CS2R R52, SRZ ;  /* 0x0000000000347805 */ /* 0x000fe2000001ff00 */
[----:B------:R-:W2:Y:S01]  /*4b10*/  MUFU.EX2 R44, R44 ;  /* 0x0000002c002c7308 */ /* 0x000ea20000000800 */
[----:B-1----:R-:W-:-:S07]  /*4b20*/  FADD.FTZ R5, R39, R64 ;  /* 0x0000004027057221 */ /* 0x002fce0000010000 */
[----:B------:R-:W1:Y:S01]  /*4b30*/  MUFU.EX2 R3, R70 ;  /* 0x0000004600037308 */ /* 0x000e620000000800 */
[----:B0-----:R-:W-:-:S07]  /*4b40*/  FADD.FTZ R2, R50, R69 ;  /* 0x0000004532027221 */ /* 0x001fce0000010000 */
[----:B------:R-:W-:Y:S01]  /*4b50*/  MUFU.EX2 R45, R45 ;  /* 0x0000002d002d7308 */ /* 0x000fe20000000800 */
[----:B--2---:R-:W-:-:S07]  /*4b60*/  FADD.FTZ R6, R44, R5 ;  /* 0x000000052c067221 */ /* 0x004fce0000010000 */
[----:B------:R-:W-:Y:S01]  /*4b70*/  MUFU.EX2 R92, R92 ;  /* 0x0000005c005c7308 */ /* 0x000fe20000000800 */
[----:B-1----:R-:W-:-:S07]  /*4b80*/  FADD.FTZ R5, R3, R2 ;  /* 0x0000000203057221 */ /* 0x002fce0000010000 */
[----:B------:R-:W0:Y:S08]  /*4b90*/  MUFU.EX2 R37, R37 ;  /* 0x0000002500257308 */ /* 0x000e300000000800 */
[----:B------:R-:W1:Y:S01]  /*4ba0*/  MUFU.EX2 R36, R36 ;  /* 0x0000002400247308 */ /* 0x000e620000000800 */
[----:B0-----:R-:W-:Y:S01]  /*4bb0*/  F2FP.SATFINITE.E4M3.F32.PACK_AB_MERGE_C R2, R37, R92, RZ ;  /* 0x0000005c2502723e */ /* 0x001fe200048070ff */
[----:B------:R-:W-:-:S03]  /*4bc0*/  FADD.FTZ R92, R92, R5 ;  /* 0x000000055c5c7221 */ /* 0x000fc60000010000 */
[----:B------:R-:W-:Y:S01]  /*4bd0*/  F2FP.SATFINITE.E4M3.F32.PACK_AB_MERGE_C R138, R3, R50, R2 ;  /* 0x00000032038a723e */ /* 0x000fe20004807002 */
[----:B------:R-:W-:-:S01]  /*4be0*/  FADD.FTZ R3, R37, R92 ;  /* 0x0000005c25037221 */ /* 0x000fc20000010000 */
[----:B------:R-:W-:Y:S02]  /*4bf0*/  CS2R R50, SRZ ;  /* 0x0000000000327805 */ /* 0x000fe4000001ff00 */
[----:B-1----:R-:W-:Y:S01]  /*4c00*/  F2FP.SATFINITE.E4M3.F32.PACK_AB_MERGE_C R7, R36, R45, RZ ;  /* 0x0000002d2407723e */ /* 0x002fe200048070ff */
[----:B------:R-:W-:-:S03]  /*4c10*/  FADD.FTZ R45, R45, R6 ;  /* 0x000000062d2d7221 */ /* 0x000fc60000010000 */
[----:B------:R-:W-:Y:S01]  /*4c20*/  F2FP.SATFINITE.E4M3.F32.PACK_AB_MERGE_C R139, R44, R39, R7 ;  /* 0x000000272c8b723e */ /* 0x000fe20004807007 */
[----:B------:R-:W-:-:S01]  /*4c30*/  FADD.FTZ R2, R36, R45 ;  /* 0x0000002d24027221 */ /* 0x000fc20000010000 */
[----:B------:R-:W-:Y:S02]  /*4c40*/  CS2R R44, SRZ ;  /* 0x00000000002c7805 */ /* 0x000fe4000001ff00 */
[----:B------:R-:W-:Y:S02]  /*4c50*/  CS2R R38, SRZ ;  /* 0x0000000000267805 */ /* 0x000fe4000001ff00 */
[----:B------:R-:W-:Y:S01]  /*4c60*/  CS2R R36, SRZ ;  /* 0x0000000000247805 */ /* 0x000fe2000001ff00 */
[----:B------:R-:W-:Y:S06]  /*4c70*/  @!P1 BRA `(.L_x_1887) ;  /* 0x0000003800109947 */ /* 0x000fec0003800000 */
[----:B------:R-:W-:Y:S01]  /*4c80*/  MOV R6, R57 ;  /* 0x0000003900067202 */ /* 0x000fe20000000f00 */
[----:B------:R-:W-:Y:S01]  /*4c90*/  IMAD.MOV.U32 R5, RZ, RZ, R56 ;  /* 0x000000ffff057224 */ /* 0x000fe200078e0038 */
[----:B------:R-:W-:Y:S01]  /*4ca0*/  UMOV UR26, UR37 ;  /* 0x00000025001a7c82 */ /* 0x000fe20008000000 */
[----:B------:R-:W-:Y:S01]  /*4cb0*/  IMAD.MOV.U32 R55, RZ, RZ, RZ ;  /* 0x000000ffff377224 */ /* 0x000fe200078e00ff */
[----:B------:R-:W-:Y:S01]  /*4cc0*/  UMOV UR25, UR38 ;  /* 0x0000002600197c82 */ /* 0x000fe20008000000 */
[----:B------:R-:W-:Y:S01]  /*4cd0*/  ULDC UR21, c[0x0][0x288] ;  /* 0x0000a20000157ab9 */ /* 0x000fe20000000800 */
[----:B------:R-:W-:-:S05]  /*4ce0*/  ULDC UR20, c[0x0][0x988] ;  /* 0x0002620000147ab9 */ /* 0x000fca0000000800 */
.L_x_1898:
[----:B------:R-:W-:-:S04]  /*4cf0*/  UISETP.NE.AND UP0, UPT, UR25, 0x1, UPT ;  /* 0x000000011900788c */ /* 0x000fc8000bf05270 */
[----:B------:R-:W-:-:S04]  /*4d00*/  USEL UR37, URZ, 0x1, UP0 ;  /* 0x000000013f257887 */ /* 0x000fc80008000000 */
[----:B------:R-:W-:Y:S01]  /*4d10*/  ULOP3.LUT UR37, UR26, UR37, URZ, 0x3c, !UPT ;  /* 0x000000251a257292 */ /* 0x000fe2000f8e3c3f */
[----:B------:R-:W-:Y:S11]  /*4d20*/  @!P0 BRA `(.L_x_1888) ;  /* 0x0000000000048947 */ /* 0x000ff60003800000 */
[----:B------:R-:W-:Y:S01]  /*4d30*/  BPT.TRAP 0x1 ;  /* 0x000000040000795c */ /* 0x000fe20000300000 */
.L_x_1888:
        /* <DEDUP_REMOVED lines=9> */
.L_x_1889:
[----:B-1----:R-:W-:Y:S05]  /*4dd0*/  @P1 BRA `(.L_x_1890) ;  /* 0x0000000000081947 */ /* 0x002fea0003800000 */
[----:B------:R-:W1:Y:S02]  /*4de0*/  SYNCS.PHASECHK.TRANS64.TRYWAIT P1, [UR22+0x13230], R7 ;  /* 0x01323007ff0075a7 */ /* 0x000e640008020156 */
[----:B-1----:R-:W-:Y:S05]  /*4df0*/  @!P1 BRA `(.L_x_1891) ;  /* 0x000000d4003c9947 */ /* 0x002fea0003800000 */
.L_x_1890:
        /* <DEDUP_REMOVED lines=64> */
.L_x_1892:
[----:B------:R-:W-:Y:S01]  /*5200*/  ULEA UR11, UR25, UR45, 0x3 ;  /* 0x0000002d190b7291 */ /* 0x000fe2000f8e183f */
[----:B01----:R-:W-:-:S05]  /*5210*/  IMAD.U32 R7, RZ, RZ, UR26 ;  /* 0x0000001aff077e24 */ /* 0x003fca000f8e00ff */
[----:B------:R-:W-:-:S04]  /*5220*/  SHF.L.U32 R7, R7, 0x1f, RZ ;  /* 0x0000001f07077819 */ /* 0x000fc800000006ff */
[----:B------:R0:W1:Y:S01]  /*5230*/  SYNCS.PHASECHK.TRANS64.TRYWAIT P1, [UR11+0x13250], R7 ;  /* 0x01325007ff0075a7 */ /* 0x000062000802014b */
[----:B------:R-:W-:Y:S05]  /*5240*/  @!P0 BRA `(.L_x_1893) ;  /* 0x0000000000048947 */ /* 0x000fea0003800000 */
[----:B------:R-:W-:Y:S01]  /*5250*/  BPT.TRAP 0x1 ;  /* 0x000000040000795c */ /* 0x000fe20000300000 */
.L_x_1893:
[----:B-1----:R-:W-:Y:S05]  /*5260*/  @P1 BRA `(.L_x_1894) ;  /* 0x0000000000081947 */ /* 0x002fea0003800000 */
[----:B------:R-:W1:Y:S02]  /*5270*/  SYNCS.PHASECHK.TRANS64.TRYWAIT P1, [UR11+0x13250], R7 ;  /* 0x01325007ff0075a7 */ /* 0x000e64000802014b */
[----:B-1----:R-:W-:Y:S05]  /*5280*/  @!P1 BRA `(.L_x_1895) ;  /* 0x000000d000309947 */ /* 0x002fea0003800000 */
.L_x_1894:
        /* <DEDUP_REMOVED lines=32> */
.L_x_1896:
[----:B------:R-:W-:Y:S01]  /*5490*/  UISETP.NE.AND UP0, UPT, UR47, URZ, UPT ;  /* 0x0000003f2f00728c */ /* 0x000fe2000bf05270 */
[C---:B------:R-:W-:Y:S01]  /*54a0*/  FMUL.FTZ R14, R0.reuse, R127 ;  /* 0x0000007f000e7220 */ /* 0x040fe20000410000 */
[----:B------:R-:W-:Y:S02]  /*54b0*/  VIADD R127, R17, UR40 ;  /* 0x00000028117f7c36 */ /* 0x000fe40008000000 */
[C---:B------:R-:W-:Y:S01]  /*54c0*/  FMUL.FTZ R13, R0.reuse, R126 ;  /* 0x0000007e000d7220 */ /* 0x040fe20000410000 */
[C---:B------:R-:W-:Y:S01]  /*54d0*/  FMUL.FTZ R12, R0.reuse, R125 ;  /* 0x0000007d000c7220 */ /* 0x040fe20000410000 */
[C---:B------:R-:W-:Y:S01]  /*54e0*/  FMUL.FTZ R125, R0.reuse, R97 ;  /* 0x00000061007d7220 */ /* 0x040fe20000410000 */
[----:B------:R-:W-:Y:S01]  /*54f0*/  PLOP3.LUT P1, PT, PT, PT, UP0, 0x80, 0x0 ;  /* 0x000000000000781c */ /* 0x000fe20003f2f008 */
[C---:B------:R-:W-:Y:S01]  /*5500*/  FMUL.FTZ R97, R0.reuse, R98 ;  /* 0x0000006200617220 */ /* 0x040fe20000410000 */
[----:B------:R-:W-:Y:S01]  /*5510*/  PLOP3.LUT P2, PT, PT, PT, UP0, 0x80, 0x0 ;  /* 0x000000000000781c */ /* 0x000fe20003f4f008 */
[C---:B------:R-:W-:Y:S01]  /*5520*/  FMUL.FTZ R15, R0.reuse, R128 ;  /* 0x00000080000f7220 */ /* 0x040fe20000410000 */
[----:B------:R-:W-:Y:S01]  /*5530*/  IMAD.MOV.U32 R98, RZ, RZ, R127 ;  /* 0x000000ffff627224 */ /* 0x000fe200078e007f */
[----:B------:R-:W-:Y:S01]  /*5540*/  @UP0 ULDC UR6, c[0x0][0x44c] ;  /* 0x0001130000060ab9 */ /* 0x000fe20000000800 */
[----:B------:R-:W2:Y:S01]  /*5550*/  LDC R128, c[0x0][0x2f0] ;  /* 0x0000bc00ff807b82 */ /* 0x000ea20000000800 */
[C---:B------:R-:W-:Y:S01]  /*5560*/  FMUL.FTZ R20, R0.reuse, R129 ;  /* 0x0000008100147220 */ /* 0x040fe20000410000 */
[C---:B01----:R-:W-:Y:S01]  /*5570*/  FMUL.FTZ R7, R0.reuse, R120 ;  /* 0x0000007800077220 */ /* 0x043fe20000410000 */
[C---:B------:R-:W-:Y:S01]  /*5580*/  FMUL.FTZ R8, R0.reuse, R121 ;  /* 0x0000007900087220 */ /* 0x040fe20000410000 */
[C---:B------:R-:W-:Y:S01]  /*5590*/  FMUL.FTZ R11, R0.reuse, R124 ;  /* 0x0000007c000b7220 */ /* 0x040fe20000410000 */
[----:B------:R-:W-:Y:S01]  /*55a0*/  MUFU.TANH R12, R12 ;  /* 0x0000000c000c7308 */ /* 0x000fe20000002400 */
[----:B------:R-:W-:Y:S01]  /*55b0*/  FMUL.FTZ R121, R0, R132 ;  /* 0x0000008400797220 */ /* 0x000fe20000410000 */
[----:B------:R-:W-:Y:S01]  /*55c0*/  @P1 IMAD.HI.U32 R126, R127, UR6, RZ ;  /* 0x000000067f7e1c27 */ /* 0x000fe2000f8e00ff */
[----:B------:R-:W-:-:S03]  /*55d0*/  @UP0 ULDC UR6, c[0x0][0x450] ;  /* 0x0001140000060ab9 */ /* 0x000fc60000000800 */
[C---:B------:R-:W-:Y:S01]  /*55e0*/  FMUL.FTZ R120, R0.reuse, R131 ;  /* 0x0000008300787220 */ /* 0x040fe20000410000 */
[C---:B------:R-:W-:Y:S01]  /*55f0*/  FMUL.FTZ R9, R0.reuse, R122 ;  /* 0x0000007a00097220 */ /* 0x040fe20000410000 */
[----:B------:R-:W-:Y:S01]  /*5600*/  IMAD.MOV.U32 R127, RZ, RZ, -0x2 ;  /* 0xfffffffeff7f7424 */ /* 0x000fe200078e00ff */
[----:B------:R-:W-:Y:S01]  /*5610*/  @P2 SHF.R.U32.HI R98, RZ, UR6, R126 ;  /* 0x00000006ff622c19 */ /* 0x000fe2000801167e */
[----:B------:R-:W-:Y:S01]  /*5620*/  UMOV UR6, 0x1 ;  /* 0x0000000100067882 */ /* 0x000fe20000000000 */
[----:B------:R-:W0:Y:S01]  /*5630*/  MUFU.TANH R7, R7 ;  /* 0x0000000700077308 */ /* 0x000e220000002400 */
[----:B------:R-:W-:Y:S01]  /*5640*/  UIMAD UR6, UR24, -0xa0, UR6 ;  /* 0xffffff60180678a4 */ /* 0x000fe2000f8e0206 */
[C---:B------:R-:W-:Y:S01]  /*5650*/  FMUL.FTZ R126, R0.reuse, R102 ;  /* 0x00000066007e7220 */ /* 0x040fe20000410000 */
[----:B------:R-:W1:Y:S01]  /*5660*/  SHFL.IDX PT, R129, R98, RZ, 0x1c1f ;  /* 0x001c1fff62817589 */ /* 0x000e6200000e0000 */
[C---:B------:R-:W-:Y:S01]  /*5670*/  FMUL.FTZ R122, R0.reuse, R133 ;  /* 0x00000085007a7220 */ /* 0x040fe20000410000 */
[C---:B------:R-:W-:Y:S01]  /*5680*/  FMUL.FTZ R21, R0.reuse, R130 ;  /* 0x0000008200157220 */ /* 0x040fe20000410000 */
[----:B------:R-:W-:Y:S01]  /*5690*/  FMUL.FTZ R104, R0, R104 ;  /* 0x0000006800687220 */ /* 0x000fe20000410000 */
[----:B------:R-:W-:Y:S01]  /*56a0*/  IMAD R127, R16, R127, UR6 ;  /* 0x00000006107f7e24 */ /* 0x000fe2000f8e027f */
[----:B------:R-:W3:Y:S01]  /*56b0*/  MUFU.TANH R8, R8 ;  /* 0x0000000800087308 */ /* 0x000ee20000002400 */
[C---:B------:R-:W-:Y:S01]  /*56c0*/  FMUL.FTZ R105, R0.reuse, R105 ;  /* 0x0000006900697220 */ /* 0x040fe20000410000 */
[----:B------:R-:W-:Y:S01]  /*56d0*/  FMUL.FTZ R108, R0, R108 ;  /* 0x0000006c006c7220 */ /* 0x000fe20000410000 */
[----:B--2---:R-:W-:-:S02]  /*56e0*/  IMAD R102, R128, UR41, R127 ;  /* 0x0000002980667c24 */ /* 0x004fc4000f8e027f */
        /* <DEDUP_REMOVED lines=15> */
[----:B-1----:R-:W-:Y:S01]  /*57e0*/  IADD3 R127, R129, -UR21, R102 ;  /* 0x80000015817f7c10 */ /* 0x002fe2000fffe066 */
[C---:B------:R-:W-:Y:S01]  /*57f0*/  FMUL.FTZ R129, R0.reuse, R72 ;  /* 0x0000004800817220 */ /* 0x040fe20000410000 */
[C---:B------:R-:W-:Y:S01]  /*5800*/  FMUL.FTZ R101, R0.reuse, R101 ;  /* 0x0000006500657220 */ /* 0x040fe20000410000 */
[C---:B------:R-:W-:Y:S01]  /*5810*/  FMUL.FTZ R56, R0.reuse, R56 ;  /* 0x0000003800387220 */ /* 0x040fe20000410000 */
[C---:B------:R-:W-:Y:S01]  /*5820*/  ISETP.GT.AND P1, PT, R127.reuse, RZ, PT ;  /* 0x000000ff7f00720c */ /* 0x040fe20003f24270 */
[----:B------:R-:W1:Y:S01]  /*5830*/  MUFU.TANH R20, R20 ;  /* 0x0000001400147308 */ /* 0x000e620000002400 */
[----:B------:R-:W-:Y:S01]  /*5840*/  ISETP.GT.AND P2, PT, R127, 0x1, PT ;  /* 0x000000017f00780c */ /* 0x000fe20003f44270 */
[C---:B------:R-:W-:Y:S01]  /*5850*/  FMUL.FTZ R10, R0.reuse, R123 ;  /* 0x0000007b000a7220 */ /* 0x040fe20000410000 */
[----:B0-----:R-:W-:Y:S01]  /*5860*/  FSEL R72, R7, -INF , P1 ;  /* 0xff80000007487808 */ /* 0x001fe20000800000 */
[C---:B------:R-:W-:Y:S01]  /*5870*/  FMUL.FTZ R123, R0.reuse, R134 ;  /* 0x00000086007b7220 */ /* 0x040fe20000410000 */
[C---:B------:R-:W-:Y:S01]  /*5880*/  ISETP.GT.AND P1, PT, R127.reuse, 0x8, PT ;  /* 0x000000087f00780c */ /* 0x040fe20003f24270 */
[----:B------:R-:W-:Y:S01]  /*5890*/  FMUL.FTZ R124, R0, R135 ;  /* 0x00000087007c7220 */ /* 0x000fe20000410000 */
[----:B---3--:R-:W-:Y:S01]  /*58a0*/  FSEL R8, R8, -INF , P2 ;  /* 0xff80000008087808 */ /* 0x008fe20001000000 */
[----:B------:R-:W0:Y:S01]  /*58b0*/  MUFU.TANH R121, R121 ;  /* 0x0000007900797308 */ /* 0x000e220000002400 */
[----:B------:R-:W-:Y:S01]  /*58c0*/  FMNMX.FTZ R131, R72, R5, !PT ;  /* 0x0000000548837209 */ /* 0x000fe20007810000 */
[C---:B------:R-:W-:Y:S01]  /*58d0*/  FMUL.FTZ R106, R0.reuse, R106 ;  /* 0x0000006a006a7220 */ /* 0x040fe20000410000 */
[----:B------:R-:W-:Y:S01]  /*58e0*/  ISETP.GT.AND P2, PT, R127, 0x9, PT ;  /* 0x000000097f00780c */ /* 0x000fe20003f44270 */
[C---:B------:R-:W-:Y:S01]  /*58f0*/  FMUL.FTZ R107, R0.reuse, R107 ;  /* 0x0000006b006b7220 */ /* 0x040fe20000410000 */
[----:B--2---:R-:W-:Y:S01]  /*5900*/  FSEL R11, R11, -INF , P1 ;  /* 0xff8000000b0b7808 */ /* 0x004fe20000800000 */
[----:B------:R-:W-:Y:S01]  /*5910*/  FMUL.FTZ R110, R0, R110 ;  /* 0x0000006e006e7220 */ /* 0x000fe20000410000 */
[----:B------:R-:W-:Y:S01]  /*5920*/  FMNMX.FTZ R130, R8, R131, !PT ;  /* 0x0000008308827209 */ /* 0x000fe20007810000 */
[----:B------:R-:W2:Y:S01]  /*5930*/  MUFU.TANH R122, R122 ;  /* 0x0000007a007a7308 */ /* 0x000ea20000002400 */
[C---:B------:R-:W-:Y:S01]  /*5940*/  ISETP.GT.AND P1, PT, R127.reuse, 0x10, PT ;  /* 0x000000107f00780c */ /* 0x040fe20003f24270 */
[----:B------:R-:W-:Y:S01]  /*5950*/  FMUL.FTZ R111, R0, R111 ;  /* 0x0000006f006f7220 */ /* 0x000fe20000410000 */
[----:B------:R-:W-:Y:S01]  /*5960*/  FSEL R12, R12, -INF , P2 ;  /* 0xff8000000c0c7808 */ /* 0x000fe20001000000 */
[C---:B------:R-:W-:Y:S01]  /*5970*/  FMUL.FTZ R114, R0.reuse, R114 ;  /* 0x0000007200727220 */ /* 0x040fe20000410000 */
[----:B------:R-:W-:Y:S01]  /*5980*/  ISETP.GT.AND P2, PT, R127, 0x11, PT ;  /* 0x000000117f00780c */ /* 0x000fe20003f44270 */
[C---:B------:R-:W-:Y:S01]  /*5990*/  FMUL.FTZ R115, R0.reuse, R115 ;  /* 0x0000007300737220 */ /* 0x040fe20000410000 */
[----:B----4-:R-:W-:Y:S01]  /*59a0*/  FSEL R15, R15, -INF , P1 ;  /* 0xff8000000f0f7808 */ /* 0x010fe20000800000 */
[----:B------:R3:W-:Y:S01]  /*59b0*/  MUFU.TANH R7, R129 ;  /* 0x0000008100077308 */ /* 0x0007e20000002400 */
[C---:B------:R-:W-:Y:S01]  /*59c0*/  ISETP.GT.AND P1, PT, R127.reuse, 0x18, PT ;  /* 0x000000187f00780c */ /* 0x040fe20003f24270 */
[----:B------:R-:W-:Y:S01]  /*59d0*/  FMUL.FTZ R118, R0, R118 ;  /* 0x0000007600767220 */ /* 0x000fe20000410000 */
[----:B-1----:R-:W-:Y:S01]  /*59e0*/  FSEL R20, R20, -INF , P2 ;  /* 0xff80000014147808 */ /* 0x002fe20001000000 */
[C---:B------:R-:W-:Y:S01]  /*59f0*/  FMUL.FTZ R119, R0.reuse, R119 ;  /* 0x0000007700777220 */ /* 0x040fe20000410000 */
[----:B------:R-:W-:Y:S01]  /*5a00*/  ISETP.GT.AND P2, PT, R127, 0x19, PT ;  /* 0x000000197f00780c */ /* 0x000fe20003f44270 */
[C---:B------:R-:W-:Y:S01]  /*5a10*/  FMUL.FTZ R90, R0.reuse, R90 ;  /* 0x0000005a005a7220 */ /* 0x040fe20000410000 */
[----:B0-----:R-:W-:Y:S01]  /*5a20*/  FSEL R121, R121, -INF , P1 ;  /* 0xff80000079797808 */ /* 0x001fe20000800000 */
[----:B------:R-:W0:Y:S01]  /*5a30*/  MUFU.TANH R104, R104 ;  /* 0x0000006800687308 */ /* 0x000e220000002400 */
[----:B---3--:R-:W-:Y:S01]  /*5a40*/  FMNMX.FTZ R129, R11, R130, !PT ;  /* 0x000000820b817209 */ /* 0x008fe20007810000 */
[C---:B------:R-:W-:Y:S01]  /*5a50*/  FMUL.FTZ R91, R0.reuse, R91 ;  /* 0x0000005b005b7220 */ /* 0x040fe20000410000 */
[----:B------:R-:W-:Y:S01]  /*5a60*/  ISETP.GT.AND P1, PT, R127, 0x20, PT ;  /* 0x000000207f00780c */ /* 0x000fe20003f24270 */
[----:B------:R-:W-:Y:S01]  /*5a70*/  FMUL.FTZ R94, R0, R94 ;  /* 0x0000005e005e7220 */ /* 0x000fe20000410000 */
[----:B------:R-:W-:Y:S01]  /*5a80*/  FMNMX.FTZ R74, R12, R129, !PT ;  /* 0x000000810c4a7209 */ /* 0x000fe20007810000 */
[----:B------:R-:W-:Y:S01]  /*5a90*/  FMUL.FTZ R95, R0, R95 ;  /* 0x0000005f005f7220 */ /* 0x000fe20000410000 */
[----:B--2---:R-:W-:Y:S01]  /*5aa0*/  FSEL R122, R122, -INF , P2 ;  /* 0xff8000007a7a7808 */ /* 0x004fe20001000000 */
[----:B------:R-:W1:Y:S01]  /*5ab0*/  MUFU.TANH R105, R105 ;  /* 0x0000006900697308 */ /* 0x000e620000002400 */
[----:B------:R-:W-:Y:S01]  /*5ac0*/  FMNMX.FTZ R129, R15, R74, !PT ;  /* 0x0000004a0f817209 */ /* 0x000fe20007810000 */
[C---:B------:R-:W-:Y:S01]  /*5ad0*/  FMUL.FTZ R74, R0.reuse, R75 ;  /* 0x0000004b004a7220 */ /* 0x040fe20000410000 */
[----:B------:R-:W-:Y:S01]  /*5ae0*/  ISETP.GT.AND P2, PT, R127, 0x21, PT ;  /* 0x000000217f00780c */ /* 0x000fe20003f44270 */
[----:B------:R-:W-:Y:S01]  /*5af0*/  FMUL.FTZ R75, R0, R76 ;  /* 0x0000004c004b7220 */ /* 0x000fe20000410000 */
[----:B------:R-:W-:Y:S01]  /*5b00*/  FMNMX.FTZ R130, R20, R129, !PT ;  /* 0x0000008114827209 */ /* 0x000fe20007810000 */
[C---:B------:R-:W-:Y:S01]  /*5b10*/  FMUL.FTZ R76, R0.reuse, R77 ;  /* 0x0000004d004c7220 */ /* 0x040fe20000410000 */
[C---:B------:R-:W-:Y:S01]  /*5b20*/  FMUL.FTZ R99, R0.reuse, R99 ;  /* 0x0000006300637220 */ /* 0x040fe20000410000 */
[----:B------:R-:W2:Y:S01]  /*5b30*/  MUFU.TANH R108, R108 ;  /* 0x0000006c006c7308 */ /* 0x000ea20000002400 */
[----:B------:R-:W-:Y:S01]  /*5b40*/  FMNMX.FTZ R129, R121, R130, !PT ;  /* 0x0000008279817209 */ /* 0x000fe20007810000 */
[----:B------:R-:W-:Y:S01]  /*5b50*/  FMUL.FTZ R103, R0, R103 ;  /* 0x0000006700677220 */ /* 0x000fe20000410000 */
[----:B0-----:R-:W-:Y:S01]  /*5b60*/  FSEL R104, R104, -INF , P1 ;  /* 0xff80000068687808 */ /* 0x001fe20000800000 */
[----:B------:R-:W-:Y:S01]  /*5b70*/  FMUL.FTZ R82, R0, R82 ;  /* 0x0000005200527220 */ /* 0x000fe20000410000 */
[----:B------:R-:W-:Y:S01]  /*5b80*/  FMNMX.FTZ R129, R122, R129, !PT ;  /* 0x000000817a817209 */ /* 0x000fe20007810000 */
[C---:B------:R-:W-:Y:S01]  /*5b90*/  FMUL.FTZ R83, R0.reuse, R83 ;  /* 0x0000005300537220 */ /* 0x040fe20000410000 */
[----:B------:R-:W-:Y:S01]  /*5ba0*/  ISETP.GT.AND P1, PT, R127, 0x28, PT ;  /* 0x000000287f00780c */ /* 0x000fe20003f24270 */
[----:B------:R-:W0:Y:S01]  /*5bb0*/  MUFU.TANH R109, R109 ;  /* 0x0000006d006d7308 */ /* 0x000e220000002400 */
[----:B-1----:R-:W-:Y:S01]  /*5bc0*/  FSEL R105, R105, -INF , P2 ;  /* 0xff80000069697808 */ /* 0x002fe20001000000 */
[----:B------:R-:W-:Y:S01]  /*5bd0*/  FMUL.FTZ R86, R0, R86 ;  /* 0x0000005600567220 */ /* 0x000fe20000410000 */
[----:B------:R-:W-:Y:S01]  /*5be0*/  FMNMX.FTZ R130, R104, R129, !PT ;  /* 0x0000008168827209 */ /* 0x000fe20007810000 */
[C---:B------:R-:W-:Y:S01]  /*5bf0*/  FMUL.FTZ R87, R0.reuse, R87 ;  /* 0x0000005700577220 */ /* 0x040fe20000410000 */
[----:B------:R-:W-:Y:S01]  /*5c00*/  ISETP.GT.AND P2, PT, R127, 0x29, PT ;  /* 0x000000297f00780c */ /* 0x000fe20003f44270 */
[----:B------:R-:W-:Y:S01]  /*5c10*/  FMUL.FTZ R58, R0, R58 ;  /* 0x0000003a003a7220 */ /* 0x000fe20000410000 */
[----:B------:R-:W-:Y:S01]  /*5c20*/  FMNMX.FTZ R77, R105, R130, !PT ;  /* 0x00000082694d7209 */ /* 0x000fe20007810000 */
[----:B------:R-:W1:Y:S01]  /*5c30*/  MUFU.TANH R112, R112 ;  /* 0x0000007000707308 */ /* 0x000e620000002400 */
[----:B--2---:R-:W-:Y:S01]  /*5c40*/  FSEL R108, R108, -INF , P1 ;  /* 0xff8000006c6c7808 */ /* 0x004fe20000800000 */
[C---:B------:R-:W-:Y:S01]  /*5c50*/  FMUL.FTZ R59, R0.reuse, R59 ;  /* 0x0000003b003b7220 */ /* 0x040fe20000410000 */
[----:B------:R-:W-:Y:S01]  /*5c60*/  ISETP.GT.AND P1, PT, R127, 0x30, PT ;  /* 0x000000307f00780c */ /* 0x000fe20003f24270 */
[----:B------:R-:W-:Y:S01]  /*5c70*/  FMUL.FTZ R62, R0, R62 ;  /* 0x0000003e003e7220 */ /* 0x000fe20000410000 */
[----:B------:R-:W-:Y:S01]  /*5c80*/  FMNMX.FTZ R130, R108, R77, !PT ;  /* 0x0000004d6c827209 */ /* 0x000fe20007810000 */
[C---:B------:R-:W-:Y:S01]  /*5c90*/  FMUL.FTZ R77, R0.reuse, R80 ;  /* 0x00000050004d7220 */ /* 0x040fe20000410000 */
[C---:B------:R-:W-:Y:S01]  /*5ca0*/  FMUL.FTZ R80, R0.reuse, R81 ;  /* 0x0000005100507220 */ /* 0x040fe20000410000 */
[----:B------:R-:W2:Y:S01]  /*5cb0*/  MUFU.TANH R113, R113 ;  /* 0x0000007100717308 */ /* 0x000ea20000002400 */
[----:B0-----:R-:W-:Y:S01]  /*5cc0*/  FSEL R109, R109, -INF , P2 ;  /* 0xff8000006d6d7808 */ /* 0x001fe20001000000 */
[C---:B------:R-:W-:Y:S01]  /*5cd0*/  FMUL.FTZ R63, R0.reuse, R63 ;  /* 0x0000003f003f7220 */ /* 0x040fe20000410000 */
[----:B------:R-:W-:Y:S01]  /*5ce0*/  ISETP.GT.AND P2, PT, R127, 0x31, PT ;  /* 0x000000317f00780c */ /* 0x000fe20003f44270 */
[C---:B------:R-:W-:Y:S01]  /*5cf0*/  FMUL.FTZ R66, R0.reuse, R66 ;  /* 0x0000004200427220 */ /* 0x040fe20000410000 */
[----:B------:R-:W-:Y:S01]  /*5d00*/  FMNMX.FTZ R129, R109, R130, !PT ;  /* 0x000000826d817209 */ /* 0x000fe20007810000 */
[C---:B------:R-:W-:Y:S01]  /*5d10*/  FMUL.FTZ R67, R0.reuse, R67 ;  /* 0x0000004300437220 */ /* 0x040fe20000410000 */
[----:B------:R-:W-:Y:S01]  /*5d20*/  FMUL.FTZ R71, R0, R71 ;  /* 0x0000004700477220 */ /* 0x000fe20000410000 */
[----:B------:R-:W0:Y:S01]  /*5d30*/  MUFU.TANH R116, R116 ;  /* 0x0000007400747308 */ /* 0x000e220000002400 */
[----:B-1----:R-:W-:Y:S01]  /*5d40*/  FSEL R112, R112, -INF , P1 ;  /* 0xff80000070707808 */ /* 0x002fe20000800000 */
[----:B------:R-:W-:Y:S01]  /*5d50*/  UIADD3 UR22, UR22, 0x13240, URZ ;  /* 0x0001324016167890 */ /* 0x000fe2000fffe03f */
[----:B------:R-:W-:-:S02]  /*5d60*/  ISETP.GT.AND P1, PT, R127, 0x38, PT ;  /* 0x000000387f00780c */ /* 0x000fc40003f24270 */
[----:B------:R-:W-:Y:S01]  /*5d70*/  FMNMX.FTZ R130, R112, R129, !PT ;  /* 0x0000008170827209 */ /* 0x000fe20007810000 */
[----:B------:R-:W-:Y:S02]  /*5d80*/  UPRMT UR22, UR44, 0x654, UR22 ;  /* 0x000006542c167896 */ /* 0x000fe40008000016 */
[----:B------:R-:W1:Y:S01]  /*5d90*/  MUFU.TANH R117, R117 ;  /* 0x0000007500757308 */ /* 0x000e620000002400 */
[----:B--2---:R-:W-:Y:S02]  /*5da0*/  FSEL R113, R113, -INF , P2 ;  /* 0xff80000071717808 */ /* 0x004fe40001000000 */
[----:B------:R-:W-:Y:S02]  /*5db0*/  ISETP.GT.AND P2, PT, R127, 0x39, PT ;  /* 0x000000397f00780c */ /* 0x000fe40003f44270 */
[----:B------:R-:W-:Y:S02]  /*5dc0*/  FMNMX.FTZ R81, R113, R130, !PT ;  /* 0x0000008271517209 */ /* 0x000fe40007810000 */
[----:B------:R-:W-:Y:S01]  /*5dd0*/  SYNCS.ARRIVE.TRANS64.RED.A1T0 RZ, [UR22], RZ ;  /* 0x000000ffffff79a7 */ /* 0x000fe20008100416 */
[----:B------:R-:W2:Y:S01]  /*5de0*/  MUFU.TANH R88, R88 ;  /* 0x0000005800587308 */ /* 0x000ea20000002400 */
[----:B0-----:R-:W-:-:S02]  /*5df0*/  FSEL R116, R116, -INF , P1 ;  /* 0xff80000074747808 */ /* 0x001fc40000800000 */
[----:B------:R-:W-:Y:S02]  /*5e00*/  ISETP.GT.AND P1, PT, R127, 0x40, PT ;  /* 0x000000407f00780c */ /* 0x000fe40003f24270 */
[----:B------:R-:W-:Y:S01]  /*5e10*/  FMNMX.FTZ R130, R116, R81, !PT ;  /* 0x0000005174827209 */ /* 0x000fe20007810000 */
[C---:B------:R-:W-:Y:S01]  /*5e20*/  FMUL.FTZ R81, R0.reuse, R84 ;  /* 0x0000005400517220 */ /* 0x040fe20000410000 */
[----:B------:R-:W-:Y:S01]  /*5e30*/  FMUL.FTZ R84, R0, R85 ;  /* 0x0000005500547220 */ /* 0x000fe20000410000 */
[----:B------:R-:W0:Y:S01]  /*5e40*/  MUFU.TANH R89, R89 ;  /* 0x0000005900597308 */ /* 0x000e220000002400 */
[----:B-1----:R-:W-:Y:S02]  /*5e50*/  FSEL R117, R117, -INF , P2 ;  /* 0xff80000075757808 */ /* 0x002fe40001000000 */
[----:B------:R-:W-:Y:S02]  /*5e60*/  ISETP.GT.AND P2, PT, R127, 0x41, PT ;  /* 0x000000417f00780c */ /* 0x000fe40003f44270 */
[----:B------:R-:W-:-:S03]  /*5e70*/  FMNMX.FTZ R129, R117, R130, !PT ;  /* 0x0000008275817209 */ /* 0x000fc60007810000 */
[----:B------:R-:W1:Y:S01]  /*5e80*/  MUFU.TANH R92, R92 ;  /* 0x0000005c005c7308 */ /* 0x000e620000002400 */
[----:B--2---:R-:W-:Y:S02]  /*5e90*/  FSEL R88, R88, -INF , P1 ;  /* 0xff80000058587808 */ /* 0x004fe40000800000 */
[----:B------:R-:W-:Y:S02]  /*5ea0*/  ISETP.GT.AND P1, PT, R127, 0x48, PT ;  /* 0x000000487f00780c */ /* 0x000fe40003f24270 */
[----:B------:R-:W-:Y:S01]  /*5eb0*/  FMNMX.FTZ R130, R88, R129, !PT ;  /* 0x0000008158827209 */ /* 0x000fe20007810000 */
[----:B------:R-:W-:Y:S02]  /*5ec0*/  FMUL.FTZ R129, R0, R60 ;  /* 0x0000003c00817220 */ /* 0x000fe40000410000 */
[----:B------:R-:W2:Y:S01]  /*5ed0*/  MUFU.TANH R93, R93 ;  /* 0x0000005d005d7308 */ /* 0x000ea20000002400 */
[----:B0-----:R-:W-:Y:S02]  /*5ee0*/  FSEL R89, R89, -INF , P2 ;  /* 0xff80000059597808 */ /* 0x001fe40001000000 */
[----:B------:R-:W-:-:S02]  /*5ef0*/  ISETP.GT.AND P2, PT, R127, 0x49, PT ;  /* 0x000000497f00780c */ /* 0x000fc40003f44270 */
[----:B------:R-:W-:-:S03]  /*5f00*/  FMNMX.FTZ R85, R89, R130, !PT ;  /* 0x0000008259557209 */ /* 0x000fc60007810000 */
[----:B------:R-:W0:Y:S01]  /*5f10*/  MUFU.TANH R96, R96 ;  /* 0x0000006000607308 */ /* 0x000e220000002400 */
[----:B-1----:R-:W-:Y:S02]  /*5f20*/  FSEL R92, R92, -INF , P1 ;  /* 0xff8000005c5c7808 */ /* 0x002fe40000800000 */
[----:B------:R-:W-:Y:S02]  /*5f30*/  ISETP.GT.AND P1, PT, R127, 0x50, PT ;  /* 0x000000507f00780c */ /* 0x000fe40003f24270 */
[----:B------:R-:W-:-:S03]  /*5f40*/  FMNMX.FTZ R130, R92, R85, !PT ;  /* 0x000000555c827209 */ /* 0x000fc60007810000 */
[----:B------:R-:W1:Y:S01]  /*5f50*/  MUFU.TANH R125, R125 ;  /* 0x0000007d007d7308 */ /* 0x000e620000002400 */
[----:B--2---:R-:W-:Y:S02]  /*5f60*/  FSEL R93, R93, -INF , P2 ;  /* 0xff8000005d5d7808 */ /* 0x004fe40001000000 */
[----:B------:R-:W-:Y:S02]  /*5f70*/  ISETP.GT.AND P2, PT, R127, 0x51, PT ;  /* 0x000000517f00780c */ /* 0x000fe40003f44270 */
[----:B------:R-:W-:-:S03]  /*5f80*/  FMNMX.FTZ R85, R93, R130, !PT ;  /* 0x000000825d557209 */ /* 0x000fc60007810000 */
[----:B------:R-:W2:Y:S01]  /*5f90*/  MUFU.TANH R100, R100 ;  /* 0x0000006400647308 */ /* 0x000ea20000002400 */
[----:B0-----:R-:W-:Y:S02]  /*5fa0*/  FSEL R96, R96, -INF , P1 ;  /* 0xff80000060607808 */ /* 0x001fe40000800000 */
[----:B------:R-:W-:Y:S02]  /*5fb0*/  ISETP.GT.AND P1, PT, R127, 0x58, PT ;  /* 0x000000587f00780c */ /* 0x000fe40003f24270 */
[----:B------:R-:W-:Y:S01]  /*5fc0*/  FMNMX.FTZ R130, R96, R85, !PT ;  /* 0x0000005560827209 */ /* 0x000fe20007810000 */
[----:B------:R-:W-:Y:S02]  /*5fd0*/  FMUL.FTZ R85, R0, R57 ;  /* 0x0000003900557220 */ /* 0x000fe40000410000 */
[----:B------:R-:W0:Y:S01]  /*5fe0*/  MUFU.TANH R101, R101 ;  /* 0x0000006500657308 */ /* 0x000e220000002400 */
[----:B-1----:R-:W-:Y:S02]  /*5ff0*/  FSEL R125, R125, -INF , P2 ;  /* 0xff8000007d7d7808 */ /* 0x002fe40001000000 */
[----:B------:R-:W-:-:S02]  /*6000*/  ISETP.GT.AND P2, PT, R127, 0x59, PT ;  /* 0x000000597f00780c */ /* 0x000fc40003f44270 */
[----:B------:R-:W-:-:S03]  /*6010*/  FMNMX.FTZ R57, R125, R130, !PT ;  /* 0x000000827d397209 */ /* 0x000fc60007810000 */
[----:B------:R-:W1:Y:S01]  /*6020*/  MUFU.TANH R128, R128 ;  /* 0x0000008000807308 */ /* 0x000e620000002400 */
[----:B--2---:R-:W-:Y:S02]  /*6030*/  FSEL R100, R100, -INF , P1 ;  /* 0xff80000064647808 */ /* 0x004fe40000800000 */
[----:B------:R-:W-:Y:S02]  /*6040*/  ISETP.GT.AND P1, PT, R127, 0x60, PT ;  /* 0x000000607f00780c */ /* 0x000fe40003f24270 */
[----:B------:R-:W-:Y:S02]  /*6050*/  FMNMX.FTZ R130, R100, R57, !PT ;  /* 0x0000003964827209 */ /* 0x000fe40007810000 */
[----:B------:R-:W-:Y:S01]  /*6060*/  FSEL R7, R7, -INF , P1 ;  /* 0xff80000007077808 */ /* 0x000fe20000800000 */
[----:B------:R-:W2:Y:S01]  /*6070*/  MUFU.TANH R75, R75 ;  /* 0x0000004b004b7308 */ /* 0x000ea20000002400 */
[----:B0-----:R-:W-:Y:S02]  /*6080*/  FSEL R101, R101, -INF , P2 ;  /* 0xff80000065657808 */ /* 0x001fe40001000000 */
[----:B------:R-:W-:-:S02]  /*6090*/  ISETP.GT.AND P2, PT, R127, 0x61, PT ;  /* 0x000000617f00780c */ /* 0x000fc40003f44270 */
[----:B------:R-:W-:Y:S02]  /*60a0*/  FMNMX.FTZ R130, R101, R130, !PT ;  /* 0x0000008265827209 */ /* 0x000fe40007810000 */
[----:B------:R-:W-:Y:S01]  /*60b0*/  ISETP.GT.AND P1, PT, R127, 0x68, PT ;  /* 0x000000687f00780c */ /* 0x000fe20003f24270 */
[----:B------:R-:W0:Y:S01]  /*60c0*/  MUFU.TANH R76, R76 ;  /* 0x0000004c004c7308 */ /* 0x000e220000002400 */
[----:B-1----:R-:W-:Y:S01]  /*60d0*/  FSEL R57, R128, -INF , P2 ;  /* 0xff80000080397808 */ /* 0x002fe20001000000 */
[----:B------:R-:W-:Y:S01]  /*60e0*/  FMUL.FTZ R128, R0, R61 ;  /* 0x0000003d00807220 */ /* 0x000fe20000410000 */
[----:B------:R-:W-:Y:S02]  /*60f0*/  FMNMX.FTZ R130, R7, R130, !PT ;  /* 0x0000008207827209 */ /* 0x000fe40007810000 */
[----:B------:R-:W-:-:S03]  /*6100*/  ISETP.GT.AND P2, PT, R127, 0x69, PT ;  /* 0x000000697f00780c */ /* 0x000fc60003f44270 */
[----:B------:R-:W1:Y:S01]  /*6110*/  MUFU.TANH R77, R77 ;  /* 0x0000004d004d7308 */ /* 0x000e620000002400 */
[----:B--2---:R-:W-:Y:S02]  /*6120*/  FSEL R60, R75, -INF , P1 ;  /* 0xff8000004b3c7808 */ /* 0x004fe40000800000 */
[----:B------:R-:W-:Y:S01]  /*6130*/  FMNMX.FTZ R75, R57, R130, !PT ;  /* 0x00000082394b7209 */ /* 0x000fe20007810000 */
[----:B------:R-:W-:Y:S01]  /*6140*/  FMUL.FTZ R130, R0, R64 ;  /* 0x0000004000827220 */ /* 0x000fe20000410000 */
[----:B------:R-:W-:-:S03]  /*6150*/  ISETP.GT.AND P1, PT, R127, 0x70, PT ;  /* 0x000000707f00780c */ /* 0x000fc60003f24270 */
[----:B------:R-:W2:Y:S01]  /*6160*/  MUFU.TANH R80, R80 ;  /* 0x0000005000507308 */ /* 0x000ea20000002400 */
[----:B0-----:R-:W-:Y:S02]  /*6170*/  FSEL R61, R76, -INF , P2 ;  /* 0xff8000004c3d7808 */ /* 0x001fe40001000000 */
[----:B------:R-:W-:Y:S02]  /*6180*/  FMNMX.FTZ R76, R60, R75, !PT ;  /* 0x0000004b3c4c7209 */ /* 0x000fe40007810000 */
[----:B------:R-:W-:-:S03]  /*6190*/  ISETP.GT.AND P2, PT, R127, 0x71, PT ;  /* 0x000000717f00780c */ /* 0x000fc60003f44270 */
[----:B------:R-:W0:Y:S01]  /*61a0*/  MUFU.TANH R81, R81 ;  /* 0x0000005100517308 */ /* 0x000e220000002400 */
[----:B-1----:R-:W-:Y:S02]  /*61b0*/  FSEL R64, R77, -INF , P1 ;  /* 0xff8000004d407808 */ /* 0x002fe40000800000 */
[----:B------:R-:W-:Y:S02]  /*61c0*/  FMNMX.FTZ R77, R61, R76, !PT ;  /* 0x0000004c3d4d7209 */ /* 0x000fe40007810000 */
[C---:B------:R-:W-:Y:S02]  /*61d0*/  ISETP.GT.AND P1, PT, R127.reuse, 0x78, PT ;  /* 0x000000787f00780c */ /* 0x040fe40003f24270 */
[----:B------:R-:W-:Y:S01]  /*61e0*/  FMNMX.FTZ R76, R64, R77, !PT ;  /* 0x0000004d404c7209 */ /* 0x000fe20007810000 */
[----:B------:R-:W1:Y:S01]  /*61f0*/  MUFU.TANH R84, R84 ;  /* 0x0000005400547308 */ /* 0x000e620000002400 */
[----:B--2---:R-:W-:Y:S01]  /*6200*/  FSEL R75, R80, -INF , P2 ;  /* 0xff800000504b7808 */ /* 0x004fe20001000000 */
[----:B------:R-:W-:Y:S01]  /*6210*/  FMUL.FTZ R80, R0, R65 ;  /* 0x0000004100507220 */ /* 0x000fe20000410000 */
[----:B------:R-:W-:-:S02]  /*6220*/  ISETP.GT.AND P2, PT, R127, 0x79, PT ;  /* 0x000000797f00780c */ /* 0x000fc40003f44270 */
[----:B------:R-:W-:-:S03]  /*6230*/  FMNMX.FTZ R132, R75, R76, !PT ;  /* 0x0000004c4b847209 */ /* 0x000fc60007810000 */
[----:B------:R-:W2:Y:S01]  /*6240*/  MUFU.TANH R56, R56 ;  /* 0x0000003800387308 */ /* 0x000ea20000002400 */
[----:B0-----:R-:W-:Y:S02]  /*6250*/  FSEL R65, R81, -INF , P1 ;  /* 0xff80000051417808 */ /* 0x001fe40000800000 */
[----:B------:R-:W-:Y:S02]  /*6260*/  ISETP.GT.AND P1, PT, R127, 0x80, PT ;  /* 0x000000807f00780c */ /* 0x000fe40003f24270 */
[----:B------:R-:W-:-:S03]  /*6270*/  FMNMX.FTZ R77, R65, R132, !PT ;  /* 0x00000084414d7209 */ /* 0x000fc60007810000 */
[----:B------:R-:W0:Y:S01]  /*6280*/  MUFU.TANH R85, R85 ;  /* 0x0000005500557308 */ /* 0x000e220000002400 */
[----:B-1----:R-:W-:Y:S01]  /*6290*/  FSEL R76, R84, -INF , P2 ;  /* 0xff800000544c7808 */ /* 0x002fe20001000000 */
[----:B------:R-:W-:Y:S01]  /*62a0*/  FMUL.FTZ R84, R0, R68 ;  /* 0x0000004400547220 */ /* 0x000fe20000410000 */
[----:B------:R-:W-:Y:S02]  /*62b0*/  ISETP.GT.AND P2, PT, R127, 0x81, PT ;  /* 0x000000817f00780c */ /* 0x000fe40003f44270 */
[----:B------:R-:W-:-:S03]  /*62c0*/  FMNMX.FTZ R81, R76, R77, !PT ;  /* 0x0000004d4c517209 */ /* 0x000fc60007810000 */
[----:B------:R-:W-:Y:S01]  /*62d0*/  MUFU.TANH R129, R129 ;  /* 0x0000008100817308 */ /* 0x000fe20000002400 */
[----:B--2---:R-:W-:Y:S01]  /*62e0*/  FSEL R68, R56, -INF , P1 ;  /* 0xff80000038447808 */ /* 0x004fe20000800000 */
[----:B------:R-:W-:Y:S01]  /*62f0*/  FMUL.FTZ R56, R0, R69 ;  /* 0x0000004500387220 */ /* 0x000fe20000410000 */
[----:B------:R-:W-:-:S05]  /*6300*/  ISETP.GT.AND P1, PT, R127, 0x88, PT ;  /* 0x000000887f00780c */ /* 0x000fca0003f24270 */
[----:B------:R-:W1:Y:S01]  /*6310*/  MUFU.TANH R128, R128 ;  /* 0x0000008000807308 */ /* 0x000e620000002400 */
[----:B0-----:R-:W-:Y:S02]  /*6320*/  FSEL R77, R85, -INF , P2 ;  /* 0xff800000554d7808 */ /* 0x001fe40001000000 */
[----:B------:R-:W-:-:S05]  /*6330*/  ISETP.GT.AND P2, PT, R127, 0x89, PT ;  /* 0x000000897f00780c */ /* 0x000fca0003f44270 */
[----:B------:R0:W2:Y:S08]  /*6340*/  MUFU.TANH R131, R130 ;  /* 0x0000008200837308 */ /* 0x0000b00000002400 */
[----:B------:R3:W4:Y:S01]  /*6350*/  MUFU.TANH R133, R80 ;  /* 0x0000005000857308 */ /* 0x0007220000002400 */
[----:B0-----:R-:W-:Y:S02]  /*6360*/  FMNMX.FTZ R130, R68, R81, !PT ;  /* 0x0000005144827209 */ /* 0x001fe40007810000 */
[----:B-1----:R-:W-:-:S02]  /*6370*/  FSEL R81, R128, -INF , P2 ;  /* 0xff80000080517808 */ /* 0x002fc40001000000 */
[----:B------:R-:W-:Y:S02]  /*6380*/  FMNMX.FTZ R69, R77, R130, !PT ;  /* 0x000000824d457209 */ /* 0x000fe40007810000 */
[----:B------:R-:W-:Y:S01]  /*6390*/  ISETP.GT.AND P2, PT, R127, 0x91, PT ;  /* 0x000000917f00780c */ /* 0x000fe20003f44270 */
[----:B------:R0:W1:Y:S01]  /*63a0*/  MUFU.TANH R132, R84 ;  /* 0x0000005400847308 */ /* 0x0000620000002400 */
[----:B---3--:R-:W-:Y:S02]  /*63b0*/  FSEL R80, R129, -INF , P1 ;  /* 0xff80000081507808 */ /* 0x008fe40000800000 */
[----:B------:R-:W-:Y:S02]  /*63c0*/  ISETP.GT.AND P1, PT, R127, 0x90, PT ;  /* 0x000000907f00780c */ /* 0x000fe40003f24270 */
[----:B------:R-:W-:-:S03]  /*63d0*/  FMNMX.FTZ R128, R80, R69, !PT ;  /* 0x0000004550807209 */ /* 0x000fc60007810000 */
[----:B------:R3:W5:Y:S01]  /*63e0*/  MUFU.TANH R129, R56 ;  /* 0x0000003800817308 */ /* 0x0007620000002400 */
[C---:B0-----:R-:W-:Y:S01]  /*63f0*/  FMUL.FTZ R84, R0.reuse, R78 ;  /* 0x0000004e00547220 */ /* 0x041fe20000410000 */
[----:B--2---:R-:W-:Y:S02]  /*6400*/  FSEL R78, R131, -INF , P1 ;  /* 0xff800000834e7808 */ /* 0x004fe40000800000 */
[----:B------:R-:W-:Y:S01]  /*6410*/  FMNMX.FTZ R85, R81, R128, !PT ;  /* 0x0000008051557209 */ /* 0x000fe20007810000 */
[----:B------:R-:W0:Y:S01]  /*6420*/  SHFL.IDX PT, R131, R98, 0x1, 0x1c1f ;  /* 0x003c1f0062837f89 */ /* 0x000e2200000e0000 */
[----:B------:R-:W-:Y:S01]  /*6430*/  ISETP.GT.AND P1, PT, R127, 0x98, PT ;  /* 0x000000987f00780c */ /* 0x000fe20003f24270 */
[----:B------:R-:W-:Y:S01]  /*6440*/  FMUL.FTZ R128, R0, R70 ;  /* 0x0000004600807220 */ /* 0x000fe20000410000 */
[----:B----4-:R-:W-:Y:S01]  /*6450*/  FSEL R69, R133, -INF , P2 ;  /* 0xff80000085457808 */ /* 0x010fe20001000000 */
[----:B------:R-:W2:Y:S01]  /*6460*/  MUFU.TANH R9, R9 ;  /* 0x0000000900097308 */ /* 0x000ea20000002400 */
[----:B---3--:R-:W-:-:S02]  /*6470*/  FMNMX.FTZ R56, R78, R85, !PT ;  /* 0x000000554e387209 */ /* 0x008fc40007810000 */
[----:B------:R-:W-:Y:S01]  /*6480*/  ISETP.GT.AND P2, PT, R127, 0x99, PT ;  /* 0x000000997f00780c */ /* 0x000fe20003f44270 */
[----:B------:R-:W-:Y:S01]  /*6490*/  FMUL.FTZ R127, R0, R79 ;  /* 0x0000004f007f7220 */ /* 0x000fe20000410000 */
[----:B-1----:R-:W-:Y:S02]  /*64a0*/  FSEL R85, R132, -INF , P1 ;  /* 0xff80000084557808 */ /* 0x002fe40000800000 */
[----:B------:R-:W-:Y:S01]  /*64b0*/  FMNMX.FTZ R56, R69, R56, !PT ;  /* 0x0000003845387209 */ /* 0x000fe20007810000 */
[----:B------:R-:W1:Y:S01]  /*64c0*/  MUFU.TANH R10, R10 ;  /* 0x0000000a000a7308 */ /* 0x000e620000002400 */
[----:B-----5:R-:W-:Y:S02]  /*64d0*/  FSEL R79, R129, -INF , P2 ;  /* 0xff800000814f7808 */ /* 0x020fe40001000000 */
[----:B------:R-:W-:-:S04]  /*64e0*/  FMNMX.FTZ R56, R85, R56, !PT ;  /* 0x0000003855387209 */ /* 0x000fc80007810000 */
[----:B------:R-:W-:Y:S01]  /*64f0*/  FMNMX.FTZ R56, R79, R56, !PT ;  /* 0x000000384f387209 */ /* 0x000fe20007810000 */
[----:B------:R-:W-:Y:S04]  /*6500*/  MUFU.TANH R13, R13 ;  /* 0x0000000d000d7308 */ /* 0x000fe80000002400 */
[----:B------:R-:W3:Y:S01]  /*6510*/  SHFL.BFLY PT, R129, R56, 0x2, 0x1f ;  /* 0x0c401f0038817f89 */ /* 0x000ee200000e0000 */
[----:B0-----:R-:W-:-:S03]  /*6520*/  IADD3 R102, R131, -UR21, R102 ;  /* 0x8000001583667c10 */ /* 0x001fc6000fffe066 */
[----:B------:R-:W0:Y:S01]  /*6530*/  MUFU.TANH R14, R14 ;  /* 0x0000000e000e7308 */ /* 0x000e220000002400 */
[C---:B------:R-:W-:Y:S02]  /*6540*/  ISETP.GT.AND P2, PT, R102.reuse, RZ, PT ;  /* 0x000000ff6600720c */ /* 0x040fe40003f44270 */
[C---:B------:R-:W-:Y:S02]  /*6550*/  ISETP.GT.AND P3, PT, R102.reuse, 0x1, PT ;  /* 0x000000016600780c */ /* 0x040fe40003f64270 */
[----:B--2---:R-:W-:Y:S02]  /*6560*/  FSEL R9, R9, -INF , P2 ;  /* 0xff80000009097808 */ /* 0x004fe40001000000 */
[----:B------:R-:W-:Y:S01]  /*6570*/  ISETP.GT.AND P2, PT, R102, 0x8, PT ;  /* 0x000000086600780c */ /* 0x000fe20003f44270 */
[----:B------:R-:W-:Y:S01]  /*6580*/  MUFU.TANH R21, R21 ;  /* 0x0000001500157308 */ /* 0x000fe20000002400 */
[----:B-1----:R-:W-:Y:S02]  /*6590*/  FSEL R10, R10, -INF , P3 ;  /* 0xff8000000a0a7808 */ /* 0x002fe40001800000 */
[----:B------:R-:W-:-:S05]  /*65a0*/  ISETP.GT.AND P3, PT, R102, 0x9, PT ;  /* 0x000000096600780c */ /* 0x000fca0003f64270 */
[----:B------:R-:W1:Y:S01]  /*65b0*/  MUFU.TANH R120, R120 ;  /* 0x0000007800787308 */ /* 0x000e620000002400 */
[----:B0-----:R-:W-:Y:S02]  /*65c0*/  FSEL R14, R14, -INF , P3 ;  /* 0xff8000000e0e7808 */ /* 0x001fe40001800000 */
[----:B------:R-:W-:Y:S02]  /*65d0*/  ISETP.GT.AND P3, PT, R102, 0x11, PT ;  /* 0x000000116600780c */ /* 0x000fe40003f64270 */
[----:B---3--:R-:W-:-:S03]  /*65e0*/  FMNMX.FTZ R129, R56, R129, !PT ;  /* 0x0000008138817209 */ /* 0x008fc60007810000 */
[----:B------:R-:W-:Y:S02]  /*65f0*/  MUFU.TANH R123, R123 ;  /* 0x0000007b007b7308 */ /* 0x000fe40000002400 */
[----:B------:R-:W0:Y:S06]  /*6600*/  SHFL.BFLY PT, R56, R129, 0x1, 0x1f ;  /* 0x0c201f0081387f89 */ /* 0x000e2c00000e0000 */
[----:B------:R-:W2:Y:S01]  /*6610*/  MUFU.TANH R124, R124 ;  /* 0x0000007c007c7308 */ /* 0x000ea20000002400 */
[----:B-1----:R-:W-:Y:S02]  /*6620*/  FSEL R120, R120, -INF , P3 ;  /* 0xff80000078787808 */ /* 0x002fe40001800000 */
[----:B------:R-:W-:-:S05]  /*6630*/  ISETP.GT.AND P3, PT, R102, 0x19, PT ;  /* 0x000000196600780c */ /* 0x000fca0003f64270 */
[----:B------:R-:W-:Y:S08]  /*6640*/  MUFU.TANH R106, R106 ;  /* 0x0000006a006a7308 */ /* 0x000ff00000002400 */
[----:B------:R-:W1:Y:S01]  /*6650*/  MUFU.TANH R107, R107 ;  /* 0x0000006b006b7308 */ /* 0x000e620000002400 */
[----:B--2---:R-:W-:Y:S02]  /*6660*/  FSEL R124, R124, -INF , P3 ;  /* 0xff8000007c7c7808 */ /* 0x004fe40001800000 */
[----:B0-----:R-:W-:-:S02]  /*6670*/  FMNMX.FTZ R56, R129, R56, !PT ;  /* 0x0000003881387209 */ /* 0x001fc40007810000 */
[----:B------:R-:W-:Y:S02]  /*6680*/  MOV R129, UR20 ;  /* 0x0000001400817c02 */ /* 0x000fe40008000f00 */
[----:B------:R-:W-:Y:S01]  /*6690*/  FSETP.NEU.FTZ.AND P1, PT, R56, -INF , PT ;  /* 0xff8000003800780b */ /* 0x000fe20003f3d000 */
[----:B------:R-:W0:Y:S01]  /*66a0*/  MUFU.TANH R110, R110 ;  /* 0x0000006e006e7308 */ /* 0x000e220000002400 */
[----:B------:R-:W-:Y:S01]  /*66b0*/  ISETP.GT.AND P3, PT, R102, 0x21, PT ;  /* 0x000000216600780c */ /* 0x000fe20003f64270 */
[----:B------:R-:W-:-:S05]  /*66c0*/  FFMA.FTZ R70, R56, R129, -8 ;  /* 0xc100000038467423 */ /* 0x000fca0000010081 */
[----:B------:R-:W-:Y:S01]  /*66d0*/  FSEL R70, R70, RZ, P1 ;  /* 0x000000ff46467208 */ /* 0x000fe20000800000 */
[----:B------:R-:W2:Y:S01]  /*66e0*/  MUFU.TANH R111, R111 ;  /* 0x0000006f006f7308 */ /* 0x000ea20000002400 */
[----:B-1----:R-:W-:Y:S02]  /*66f0*/  FSEL R107, R107, -INF , P3 ;  /* 0xff8000006b6b7808 */ /* 0x002fe40001800000 */
[----:B------:R-:W-:Y:S01]  /*6700*/  ISETP.GT.AND P3, PT, R102, 0x29, PT ;  /* 0x000000296600780c */ /* 0x000fe20003f64270 */
[----:B------:R-:W-:-:S01]  /*6710*/  FFMA.FTZ R129, R8, UR20, -R70 ;  /* 0x0000001408817c23 */ /* 0x000fc20008010846 */
[--C-:B------:R-:W-:Y:S01]  /*6720*/  FFMA.FTZ R130, R121, UR20, -R70.reuse ;  /* 0x0000001479827c23 */ /* 0x100fe20008010846 */
[----:B------:R-:W-:-:S01]  /*6730*/  FFMA.FTZ R8, R11, UR20, -R70 ;  /* 0x000000140b087c23 */ /* 0x000fc20008010846 */
[----:B------:R-:W-:Y:S01]  /*6740*/  FMNMX.FTZ R121, R9, R6, !PT ;  /* 0x0000000609797209 */ /* 0x000fe20007810000 */
[----:B------:R-:W-:-:S01]  /*6750*/  FFMA.FTZ R11, R12, UR20, -R70 ;  /* 0x000000140c0b7c23 */ /* 0x000fc20008010846 */
[--C-:B------:R-:W-:Y:S01]  /*6760*/  FFMA.FTZ R12, R15, UR20, -R70.reuse ;  /* 0x000000140f0c7c23 */ /* 0x100fe20008010846 */
[----:B------:R-:W-:-:S01]  /*6770*/  FFMA.FTZ R15, R20, UR20, -R70 ;  /* 0x00000014140f7c23 */ /* 0x000fc20008010846 */
[----:B------:R-:W-:Y:S01]  /*6780*/  FSEL R20, R13, -INF , P2 ;  /* 0xff8000000d147808 */ /* 0x000fe20001000000 */
[----:B------:R-:W-:-:S01]  /*6790*/  FFMA.FTZ R98, R122, UR20, -R70 ;  /* 0x000000147a627c23 */ /* 0x000fc20008010846 */
[----:B------:R-:W-:Y:S01]  /*67a0*/  FMNMX.FTZ R121, R10, R121, !PT ;  /* 0x000000790a797209 */ /* 0x000fe20007810000 */
[----:B------:R-:W1:Y:S01]  /*67b0*/  MUFU.TANH R114, R114 ;  /* 0x0000007200727308 */ /* 0x000e620000002400 */
[----:B------:R-:W-:Y:S01]  /*67c0*/  ISETP.GT.AND P2, PT, R102, 0x10, PT ;  /* 0x000000106600780c */ /* 0x000fe20003f44270 */
[--C-:B------:R-:W-:Y:S01]  /*67d0*/  FFMA.FTZ R131, R117, UR20, -R70.reuse ;  /* 0x0000001475837c23 */ /* 0x100fe20008010846 */
[----:B------:R-:W-:Y:S01]  /*67e0*/  FMNMX.FTZ R121, R20, R121, !PT ;  /* 0x0000007914797209 */ /* 0x000fe20007810000 */
[--C-:B------:R-:W-:Y:S01]  /*67f0*/  FFMA.FTZ R72, R72, UR20, -R70.reuse ;  /* 0x0000001448487c23 */ /* 0x100fe20008010846 */
[----:B------:R-:W-:Y:S01]  /*6800*/  FSEL R21, R21, -INF , P2 ;  /* 0xff80000015157808 */ /* 0x000fe20001000000 */
[--C-:B------:R-:W-:Y:S01]  /*6810*/  FFMA.FTZ R104, R104, UR20, -R70.reuse ;  /* 0x0000001468687c23 */ /* 0x100fe20008010846 */
[----:B------:R-:W-:Y:S01]  /*6820*/  FMNMX.FTZ R122, R14, R121, !PT ;  /* 0x000000790e7a7209 */ /* 0x000fe20007810000 */
[----:B------:R-:W3:Y:S01]  /*6830*/  MUFU.TANH R115, R115 ;  /* 0x0000007300737308 */ /* 0x000ee20000002400 */
[----:B------:R-:W-:Y:S01]  /*6840*/  ISETP.GT.AND P2, PT, R102, 0x18, PT ;  /* 0x000000186600780c */ /* 0x000fe20003f44270 */
[--C-:B------:R-:W-:Y:S01]  /*6850*/  FFMA.FTZ R105, R105, UR20, -R70.reuse ;  /* 0x0000001469697c23 */ /* 0x100fe20008010846 */
[----:B------:R-:W-:Y:S01]  /*6860*/  FMNMX.FTZ R121, R21, R122, !PT ;  /* 0x0000007a15797209 */ /* 0x000fe20007810000 */
[--C-:B------:R-:W-:Y:S01]  /*6870*/  FFMA.FTZ R108, R108, UR20, -R70.reuse ;  /* 0x000000146c6c7c23 */ /* 0x100fe20008010846 */
[----:B------:R-:W-:Y:S01]  /*6880*/  FSEL R123, R123, -INF , P2 ;  /* 0xff8000007b7b7808 */ /* 0x000fe20001000000 */
[--C-:B------:R-:W-:Y:S01]  /*6890*/  FFMA.FTZ R109, R109, UR20, -R70.reuse ;  /* 0x000000146d6d7c23 */ /* 0x100fe20008010846 */
[----:B------:R-:W-:Y:S01]  /*68a0*/  FMNMX.FTZ R122, R120, R121, !PT ;  /* 0x00000079787a7209 */ /* 0x000fe20007810000 */
[----:B------:R-:W4:Y:S01]  /*68b0*/  MUFU.TANH R118, R118 ;  /* 0x0000007600767308 */ /* 0x000f220000002400 */
[----:B------:R-:W-:Y:S01]  /*68c0*/  ISETP.GT.AND P2, PT, R102, 0x20, PT ;  /* 0x000000206600780c */ /* 0x000fe20003f44270 */
[--C-:B------:R-:W-:Y:S01]  /*68d0*/  FFMA.FTZ R112, R112, UR20, -R70.reuse ;  /* 0x0000001470707c23 */ /* 0x100fe20008010846 */
[----:B------:R-:W-:Y:S01]  /*68e0*/  FMNMX.FTZ R121, R123, R122, !PT ;  /* 0x0000007a7b797209 */ /* 0x000fe20007810000 */
[--C-:B------:R-:W-:Y:S01]  /*68f0*/  FFMA.FTZ R113, R113, UR20, -R70.reuse ;  /* 0x0000001471717c23 */ /* 0x100fe20008010846 */
[----:B------:R-:W-:Y:S01]  /*6900*/  FSEL R106, R106, -INF , P2 ;  /* 0xff8000006a6a7808 */ /* 0x000fe20001000000 */
[--C-:B------:R-:W-:Y:S01]  /*6910*/  FFMA.FTZ R88, R88, UR20, -R70.reuse ;  /* 0x0000001458587c23 */ /* 0x100fe20008010846 */
[----:B------:R-:W-:Y:S01]  /*6920*/  FMNMX.FTZ R121, R124, R121, !PT ;  /* 0x000000797c797209 */ /* 0x000fe20007810000 */
[----:B------:R-:W5:Y:S01]  /*6930*/  MUFU.TANH R119, R119 ;  /* 0x0000007700777308 */ /* 0x000f620000002400 */
[----:B------:R-:W-:Y:S01]  /*6940*/  ISETP.GT.AND P2, PT, R102, 0x28, PT ;  /* 0x000000286600780c */ /* 0x000fe20003f44270 */
[--C-:B------:R-:W-:Y:S01]  /*6950*/  FFMA.FTZ R93, R93, UR20, -R70.reuse ;  /* 0x000000145d5d7c23 */ /* 0x100fe20008010846 */
[----:B------:R-:W-:Y:S01]  /*6960*/  FMNMX.FTZ R122, R106, R121, !PT ;  /* 0x000000796a7a7209 */ /* 0x000fe20007810000 */
[--C-:B------:R-:W-:Y:S01]  /*6970*/  FFMA.FTZ R101, R101, UR20, -R70.reuse ;  /* 0x0000001465657c23 */ /* 0x100fe20008010846 */
[----:B0-----:R-:W-:Y:S01]  /*6980*/  FSEL R110, R110, -INF , P2 ;  /* 0xff8000006e6e7808 */ /* 0x001fe20001000000 */
[--C-:B------:R-:W-:Y:S01]  /*6990*/  FFMA.FTZ R7, R7, UR20, -R70.reuse ;  /* 0x0000001407077c23 */ /* 0x100fe20008010846 */
[----:B------:R-:W-:Y:S01]  /*69a0*/  FMNMX.FTZ R121, R107, R122, !PT ;  /* 0x0000007a6b797209 */ /* 0x000fe20007810000 */
[----:B------:R-:W0:Y:S01]  /*69b0*/  MUFU.TANH R90, R90 ;  /* 0x0000005a005a7308 */ /* 0x000e220000002400 */
[----:B------:R-:W-:Y:S01]  /*69c0*/  ISETP.GT.AND P2, PT, R102, 0x30, PT ;  /* 0x000000306600780c */ /* 0x000fe20003f44270 */
[--C-:B------:R-:W-:Y:S01]  /*69d0*/  FFMA.FTZ R60, R60, UR20, -R70.reuse ;  /* 0x000000143c3c7c23 */ /* 0x100fe20008010846 */
[----:B--2---:R-:W-:Y:S01]  /*69e0*/  FSEL R111, R111, -INF , P3 ;  /* 0xff8000006f6f7808 */ /* 0x004fe20001800000 */
[--C-:B------:R-:W-:Y:S01]  /*69f0*/  FFMA.FTZ R61, R61, UR20, -R70.reuse ;  /* 0x000000143d3d7c23 */ /* 0x100fe20008010846 */
[----:B------:R-:W-:Y:S01]  /*6a00*/  FMNMX.FTZ R122, R110, R121, !PT ;  /* 0x000000796e7a7209 */ /* 0x000fe20007810000 */
[--C-:B------:R-:W-:Y:S01]  /*6a10*/  FFMA.FTZ R64, R64, UR20, -R70.reuse ;  /* 0x0000001440407c23 */ /* 0x100fe20008010846 */
[----:B------:R-:W-:Y:S01]  /*6a20*/  ISETP.GT.AND P3, PT, R102, 0x31, PT ;  /* 0x000000316600780c */ /* 0x000fe20003f64270 */
[----:B------:R-:W2:Y:S01]  /*6a30*/  MUFU.TANH R91, R91 ;  /* 0x0000005b005b7308 */ /* 0x000ea20000002400 */
[----:B-1----:R-:W-:Y:S01]  /*6a40*/  FSEL R114, R114, -INF , P2 ;  /* 0xff80000072727808 */ /* 0x002fe20001000000 */
[--C-:B------:R-:W-:Y:S01]  /*6a50*/  FFMA.FTZ R75, R75, UR20, -R70.reuse ;  /* 0x000000144b4b7c23 */ /* 0x100fe20008010846 */
[----:B------:R-:W-:Y:S01]  /*6a60*/  FMNMX.FTZ R121, R111, R122, !PT ;  /* 0x0000007a6f797209 */ /* 0x000fe20007810000 */
[--C-:B------:R-:W-:Y:S01]  /*6a70*/  FFMA.FTZ R65, R65, UR20, -R70.reuse ;  /* 0x0000001441417c23 */ /* 0x100fe20008010846 */
[----:B------:R-:W-:Y:S01]  /*6a80*/  ISETP.GT.AND P2, PT, R102, 0x38, PT ;  /* 0x000000386600780c */ /* 0x000fe20003f44270 */
[--C-:B------:R-:W-:Y:S01]  /*6a90*/  FFMA.FTZ R76, R76, UR20, -R70.reuse ;  /* 0x000000144c4c7c23 */ /* 0x100fe20008010846 */
[----:B---3--:R-:W-:Y:S01]  /*6aa0*/  FSEL R115, R115, -INF , P3 ;  /* 0xff80000073737808 */ /* 0x008fe20001800000 */
[----:B------:R-:W-:Y:S01]  /*6ab0*/  MUFU.TANH R94, R94 ;  /* 0x0000005e005e7308 */ /* 0x000fe20000002400 */
[----:B------:R-:W-:Y:S01]  /*6ac0*/  FMNMX.FTZ R122, R114, R121, !PT ;  /* 0x00000079727a7209 */ /* 0x000fe20007810000 */
[--C-:B------:R-:W-:Y:S01]  /*6ad0*/  FFMA.FTZ R68, R68, UR20, -R70.reuse ;  /* 0x0000001444447c23 */ /* 0x100fe20008010846 */
[----:B------:R-:W-:Y:S01]  /*6ae0*/  ISETP.GT.AND P3, PT, R102, 0x39, PT ;  /* 0x000000396600780c */ /* 0x000fe20003f64270 */
[--C-:B------:R-:W-:Y:S01]  /*6af0*/  FFMA.FTZ R77, R77, UR20, -R70.reuse ;  /* 0x000000144d4d7c23 */ /* 0x100fe20008010846 */
[----:B----4-:R-:W-:Y:S01]  /*6b00*/  FSEL R118, R118, -INF , P2 ;  /* 0xff80000076767808 */ /* 0x010fe20001000000 */
[--C-:B------:R-:W-:Y:S01]  /*6b10*/  FFMA.FTZ R80, R80, UR20, -R70.reuse ;  /* 0x0000001450507c23 */ /* 0x100fe20008010846 */
[----:B------:R-:W-:Y:S01]  /*6b20*/  FMNMX.FTZ R121, R115, R122, !PT ;  /* 0x0000007a73797209 */ /* 0x000fe20007810000 */
[----:B------:R-:W1:Y:S01]  /*6b30*/  MUFU.TANH R95, R95 ;  /* 0x0000005f005f7308 */ /* 0x000e620000002400 */
[----:B------:R-:W-:Y:S01]  /*6b40*/  ISETP.GT.AND P2, PT, R102, 0x40, PT ;  /* 0x000000406600780c */ /* 0x000fe20003f44270 */
[--C-:B------:R-:W-:Y:S01]  /*6b50*/  FFMA.FTZ R81, R81, UR20, -R70.reuse ;  /* 0x0000001451517c23 */ /* 0x100fe20008010846 */
[----:B-----5:R-:W-:Y:S01]  /*6b60*/  FSEL R119, R119, -INF , P3 ;  /* 0xff80000077777808 */ /* 0x020fe20001800000 */
[--C-:B------:R-:W-:Y:S01]  /*6b70*/  FFMA.FTZ R78, R78, UR20, -R70.reuse ;  /* 0x000000144e4e7c23 */ /* 0x100fe20008010846 */
[----:B------:R-:W-:Y:S01]  /*6b80*/  FMNMX.FTZ R122, R118, R121, !PT ;  /* 0x00000079767a7209 */ /* 0x000fe20007810000 */
[--C-:B------:R-:W-:Y:S01]  /*6b90*/  FFMA.FTZ R69, R69, UR20, -R70.reuse ;  /* 0x0000001445457c23 */ /* 0x100fe20008010846 */
[----:B------:R-:W-:Y:S01]  /*6ba0*/  ISETP.GT.AND P3, PT, R102, 0x41, PT ;  /* 0x000000416600780c */ /* 0x000fe20003f64270 */
[----:B------:R-:W3:Y:S01]  /*6bb0*/  MUFU.TANH R97, R97 ;  /* 0x0000006100617308 */ /* 0x000ee20000002400 */
[----:B0-----:R-:W-:Y:S01]  /*6bc0*/  FSEL R90, R90, -INF , P2 ;  /* 0xff8000005a5a7808 */ /* 0x001fe20001000000 */
[----:B------:R-:W-:Y:S01]  /*6bd0*/  FFMA.FTZ R85, R85, UR20, -R70 ;  /* 0x0000001455557c23 */ /* 0x000fe20008010846 */
[----:B------:R-:W-:-:S02]  /*6be0*/  FMNMX.FTZ R121, R119, R122, !PT ;  /* 0x0000007a77797209 */ /* 0x000fc40007810000 */
[----:B------:R-:W-:Y:S02]  /*6bf0*/  ISETP.GT.AND P2, PT, R102, 0x48, PT ;  /* 0x000000486600780c */ /* 0x000fe40003f44270 */
[----:B--2---:R-:W-:Y:S01]  /*6c00*/  FSEL R91, R91, -INF , P3 ;  /* 0xff8000005b5b7808 */ /* 0x004fe20001800000 */
[----:B------:R-:W0:Y:S01]  /*6c10*/  MUFU.TANH R99, R99 ;  /* 0x0000006300637308 */ /* 0x000e220000002400 */
[----:B------:R-:W-:Y:S02]  /*6c20*/  FMNMX.FTZ R122, R90, R121, !PT ;  /* 0x000000795a7a7209 */ /* 0x000fe40007810000 */
[C---:B------:R-:W-:Y:S02]  /*6c30*/  ISETP.GT.AND P3, PT, R102.reuse, 0x49, PT ;  /* 0x000000496600780c */ /* 0x040fe40003f64270 */
[----:B------:R-:W-:Y:S02]  /*6c40*/  FMNMX.FTZ R121, R91, R122, !PT ;  /* 0x0000007a5b797209 */ /* 0x000fe40007810000 */
[----:B-1----:R-:W-:Y:S01]  /*6c50*/  FSEL R95, R95, -INF , P3 ;  /* 0xff8000005f5f7808 */ /* 0x002fe20001800000 */
[----:B------:R1:W-:Y:S01]  /*6c60*/  MUFU.EX2 R13, R130 ;  /* 0x00000082000d7308 */ /* 0x0003e20000000800 */
[----:B------:R-:W-:-:S07]  /*6c70*/  ISETP.GT.AND P3, PT, R102, 0x51, PT ;  /* 0x000000516600780c */ /* 0x000fce0003f64270 */
[----:B------:R-:W2:Y:S01]  /*6c80*/  MUFU.TANH R126, R126 ;  /* 0x0000007e007e7308 */ /* 0x000ea20000002400 */
[----:B-1----:R-:W-:-:S01]  /*6c90*/  FFMA.FTZ R130, R116, UR20, -R70 ;  /* 0x0000001474827c23 */ /* 0x002fc20008010846 */
[----:B------:R-:W-:Y:S02]  /*6ca0*/  FSEL R116, R94, -INF , P2 ;  /* 0xff8000005e747808 */ /* 0x000fe40001000000 */
[----:B------:R-:W-:Y:S02]  /*6cb0*/  ISETP.GT.AND P2, PT, R102, 0x50, PT ;  /* 0x000000506600780c */ /* 0x000fe40003f44270 */
[----:B------:R-:W-:Y:S02]  /*6cc0*/  FMNMX.FTZ R122, R116, R121, !PT ;  /* 0x00000079747a7209 */ /* 0x000fe40007810000 */
[----:B------:R-:W1:Y:S01]  /*6cd0*/  MUFU.TANH R103, R103 ;  /* 0x0000006700677308 */ /* 0x000e620000002400 */
[----:B---3--:R-:W-:Y:S02]  /*6ce0*/  FSEL R117, R97, -INF , P2 ;  /* 0xff80000061757808 */ /* 0x008fe40001000000 */
[----:B------:R-:W-:-:S02]  /*6cf0*/  FMNMX.FTZ R122, R95, R122, !PT ;  /* 0x0000007a5f7a7209 */ /* 0x000fc40007810000 */
[C---:B------:R-:W-:Y:S02]  /*6d00*/  ISETP.GT.AND P2, PT, R102.reuse, 0x58, PT ;  /* 0x000000586600780c */ /* 0x040fe40003f44270 */
[----:B0-----:R-:W-:Y:S01]  /*6d10*/  FSEL R99, R99, -INF , P3 ;  /* 0xff80000063637808 */ /* 0x001fe20001800000 */
[----:B------:R-:W-:Y:S01]  /*6d20*/  MUFU.TANH R73, R73 ;  /* 0x0000004900497308 */ /* 0x000fe20000002400 */
[----:B------:R-:W-:Y:S02]  /*6d30*/  FMNMX.FTZ R122, R117, R122, !PT ;  /* 0x0000007a757a7209 */ /* 0x000fe40007810000 */
[----:B------:R-:W-:Y:S02]  /*6d40*/  ISETP.GT.AND P3, PT, R102, 0x59, PT ;  /* 0x000000596600780c */ /* 0x000fe40003f64270 */
[----:B--2---:R-:W-:Y:S02]  /*6d50*/  FSEL R126, R126, -INF , P2 ;  /* 0xff8000007e7e7808 */ /* 0x004fe40001000000 */
[----:B------:R-:W-:Y:S01]  /*6d60*/  FMNMX.FTZ R121, R99, R122, !PT ;  /* 0x0000007a63797209 */ /* 0x000fe20007810000 */
[----:B------:R-:W0:Y:S01]  /*6d70*/  MUFU.TANH R74, R74 ;  /* 0x0000004a004a7308 */ /* 0x000e220000002400 */
[----:B------:R-:W-:-:S02]  /*6d80*/  ISETP.GT.AND P2, PT, R102, 0x60, PT ;  /* 0x000000606600780c */ /* 0x000fc40003f44270 */
[----:B-1----:R-:W-:Y:S02]  /*6d90*/  FSEL R103, R103, -INF , P3 ;  /* 0xff80000067677808 */ /* 0x002fe40001800000 */
[----:B------:R-:W-:Y:S02]  /*6da0*/  FMNMX.FTZ R122, R126, R121, !PT ;  /* 0x000000797e7a7209 */ /* 0x000fe40007810000 */
[----:B------:R-:W-:Y:S01]  /*6db0*/  ISETP.GT.AND P3, PT, R102, 0x61, PT ;  /* 0x000000616600780c */ /* 0x000fe20003f64270 */
[----:B------:R-:W-:Y:S01]  /*6dc0*/  MUFU.TANH R84, R84 ;  /* 0x0000005400547308 */ /* 0x000fe20000002400 */
[----:B------:R-:W-:-:S07]  /*6dd0*/  FMNMX.FTZ R122, R103, R122, !PT ;  /* 0x0000007a677a7209 */ /* 0x000fce0007810000 */
[----:B------:R-:W1:Y:S01]  /*6de0*/  MUFU.TANH R127, R127 ;  /* 0x0000007f007f7308 */ /* 0x000e620000002400 */
[----:B0-----:R-:W-:Y:S02]  /*6df0*/  FSEL R74, R74, -INF , P3 ;  /* 0xff8000004a4a7808 */ /* 0x001fe40001800000 */
[----:B------:R-:W-:-:S05]  /*6e00*/  ISETP.GT.AND P3, PT, R102, 0x69, PT ;  /* 0x000000696600780c */ /* 0x000fca0003f64270 */
[----:B------:R0:W-:Y:S08]  /*6e10*/  MUFU.EX2 R94, R130 ;  /* 0x00000082005e7308 */ /* 0x0001f00000000800 */
[----:B------:R-:W2:Y:S01]  /*6e20*/  MUFU.TANH R82, R82 ;  /* 0x0000005200527308 */ /* 0x000ea20000002400 */
[----:B0-----:R-:W-:-:S01]  /*6e30*/  FFMA.FTZ R130, R89, UR20, -R70 ;  /* 0x0000001459827c23 */ /* 0x001fc20008010846 */
[----:B------:R-:W-:-:S02]  /*6e40*/  FSEL R89, R73, -INF , P2 ;  /* 0xff80000049597808 */ /* 0x000fc40001000000 */
[----:B------:R-:W-:Y:S02]  /*6e50*/  ISETP.GT.AND P2, PT, R102, 0x68, PT ;  /* 0x000000686600780c */ /* 0x000fe40003f44270 */
[----:B------:R-:W-:Y:S02]  /*6e60*/  FMNMX.FTZ R121, R89, R122, !PT ;  /* 0x0000007a59797209 */ /* 0x000fe40007810000 */
[----:B------:R-:W0:Y:S01]  /*6e70*/  MUFU.TANH R83, R83 ;  /* 0x0000005300537308 */ /* 0x000e220000002400 */
[----:B-1----:R-:W-:Y:S02]  /*6e80*/  FSEL R127, R127, -INF , P3 ;  /* 0xff8000007f7f7808 */ /* 0x002fe40001800000 */
[----:B------:R-:W-:Y:S02]  /*6e90*/  FMNMX.FTZ R121, R74, R121, !PT ;  /* 0x000000794a797209 */ /* 0x000fe40007810000 */
[----:B------:R-:W-:-:S03]  /*6ea0*/  ISETP.GT.AND P3, PT, R102, 0x71, PT ;  /* 0x000000716600780c */ /* 0x000fc60003f64270 */
[----:B------:R1:W-:Y:S08]  /*6eb0*/  MUFU.EX2 R97, R131 ;  /* 0x0000008300617308 */ /* 0x0003f00000000800 */
[----:B------:R-:W-:Y:S01]  /*6ec0*/  MUFU.TANH R86, R86 ;  /* 0x0000005600567308 */ /* 0x000fe20000002400 */
[----:B-1----:R-:W-:-:S01]  /*6ed0*/  FFMA.FTZ R131, R92, UR20, -R70 ;  /* 0x000000145c837c23 */ /* 0x002fc20008010846 */
[----:B------:R-:W-:-:S02]  /*6ee0*/  FSEL R92, R84, -INF , P2 ;  /* 0xff800000545c7808 */ /* 0x000fc40001000000 */
[----:B------:R-:W-:Y:S02]  /*6ef0*/  ISETP.GT.AND P2, PT, R102, 0x70, PT ;  /* 0x000000706600780c */ /* 0x000fe40003f44270 */
[----:B------:R-:W-:Y:S02]  /*6f00*/  FMNMX.FTZ R122, R92, R121, !PT ;  /* 0x000000795c7a7209 */ /* 0x000fe40007810000 */
[----:B------:R-:W1:Y:S01]  /*6f10*/  MUFU.TANH R87, R87 ;  /* 0x0000005700577308 */ /* 0x000e620000002400 */
[----:B--2---:R-:W-:Y:S02]  /*6f20*/  FSEL R82, R82, -INF , P2 ;  /* 0xff80000052527808 */ /* 0x004fe40001000000 */
[----:B------:R-:W-:Y:S02]  /*6f30*/  FMNMX.FTZ R121, R127, R122, !PT ;  /* 0x0000007a7f797209 */ /* 0x000fe40007810000 */
[----:B------:R-:W-:Y:S02]  /*6f40*/  ISETP.GT.AND P2, PT, R102, 0x78, PT ;  /* 0x000000786600780c */ /* 0x000fe40003f44270 */
[----:B0-----:R-:W-:Y:S01]  /*6f50*/  FSEL R83, R83, -INF , P3 ;  /* 0xff80000053537808 */ /* 0x001fe20001800000 */
[----:B------:R-:W0:Y:S01]  /*6f60*/  MUFU.TANH R58, R58 ;  /* 0x0000003a003a7308 */ /* 0x000e220000002400 */
[----:B------:R-:W-:-:S02]  /*6f70*/  FMNMX.FTZ R122, R82, R121, !PT ;  /* 0x00000079527a7209 */ /* 0x000fc40007810000 */
[----:B------:R-:W-:Y:S02]  /*6f80*/  ISETP.GT.AND P3, PT, R102, 0x79, PT ;  /* 0x000000796600780c */ /* 0x000fe40003f64270 */
[----:B------:R-:W-:-:S03]  /*6f90*/  FMNMX.FTZ R121, R83, R122, !PT ;  /* 0x0000007a53797209 */ /* 0x000fc60007810000 */
[----:B------:R-:W2:Y:S01]  /*6fa0*/  MUFU.TANH R59, R59 ;  /* 0x0000003b003b7308 */ /* 0x000ea20000002400 */
[----:B-1----:R-:W-:Y:S02]  /*6fb0*/  FSEL R87, R87, -INF , P3 ;  /* 0xff80000057577808 */ /* 0x002fe40001800000 */
[----:B------:R-:W-:-:S05]  /*6fc0*/  ISETP.GT.AND P3, PT, R102, 0x81, PT ;  /* 0x000000816600780c */ /* 0x000fca0003f64270 */
[----:B------:R1:W-:Y:S08]  /*6fd0*/  MUFU.EX2 R73, R130 ;  /* 0x0000008200497308 */ /* 0x0003f00000000800 */
[----:B------:R-:W-:Y:S01]  /*6fe0*/  MUFU.TANH R62, R62 ;  /* 0x0000003e003e7308 */ /* 0x000fe20000002400 */
[----:B-1----:R-:W-:-:S01]  /*6ff0*/  FFMA.FTZ R130, R96, UR20, -R70 ;  /* 0x0000001460827c23 */ /* 0x002fc20008010846 */
[----:B------:R-:W-:-:S02]  /*7000*/  FSEL R96, R86, -INF , P2 ;  /* 0xff80000056607808 */ /* 0x000fc40001000000 */
[----:B------:R-:W-:Y:S02]  /*7010*/  ISETP.GT.AND P2, PT, R102, 0x80, PT ;  /* 0x000000806600780c */ /* 0x000fe40003f44270 */
[----:B------:R-:W-:Y:S02]  /*7020*/  FMNMX.FTZ R122, R96, R121, !PT ;  /* 0x00000079607a7209 */ /* 0x000fe40007810000 */
[----:B------:R-:W1:Y:S01]  /*7030*/  MUFU.TANH R63, R63 ;  /* 0x0000003f003f7308 */ /* 0x000e620000002400 */
[----:B0-----:R-:W-:Y:S02]  /*7040*/  FSEL R58, R58, -INF , P2 ;  /* 0xff8000003a3a7808 */ /* 0x001fe40001000000 */
[C---:B------:R-:W-:Y:S02]  /*7050*/  ISETP.GT.AND P2, PT, R102.reuse, 0x88, PT ;  /* 0x000000886600780c */ /* 0x040fe40003f44270 */
[----:B--2---:R-:W-:Y:S02]  /*7060*/  FSEL R59, R59, -INF , P3 ;  /* 0xff8000003b3b7808 */ /* 0x004fe40001800000 */
[----:B------:R-:W-:Y:S01]  /*7070*/  ISETP.GT.AND P3, PT, R102, 0x89, PT ;  /* 0x000000896600780c */ /* 0x000fe20003f64270 */
[----:B------:R0:W-:Y:S08]  /*7080*/  MUFU.EX2 R84, R131 ;  /* 0x0000008300547308 */ /* 0x0001f00000000800 */
[----:B------:R-:W2:Y:S01]  /*7090*/  MUFU.TANH R66, R66 ;  /* 0x0000004200427308 */ /* 0x000ea20000002400 */
[----:B0-----:R-:W-:-:S01]  /*70a0*/  FFMA.FTZ R131, R125, UR20, -R70 ;  /* 0x000000147d837c23 */ /* 0x001fc20008010846 */
[----:B------:R-:W-:-:S02]  /*70b0*/  FMNMX.FTZ R125, R87, R122, !PT ;  /* 0x0000007a577d7209 */ /* 0x000fc40007810000 */
[----:B-1----:R-:W-:Y:S02]  /*70c0*/  FSEL R63, R63, -INF , P3 ;  /* 0xff8000003f3f7808 */ /* 0x002fe40001800000 */
[----:B------:R-:W-:Y:S02]  /*70d0*/  FMNMX.FTZ R122, R58, R125, !PT ;  /* 0x0000007d3a7a7209 */ /* 0x000fe40007810000 */
[----:B------:R-:W0:Y:S01]  /*70e0*/  MUFU.TANH R67, R67 ;  /* 0x0000004300437308 */ /* 0x000e220000002400 */
[----:B------:R-:W-:Y:S02]  /*70f0*/  ISETP.GT.AND P3, PT, R102, 0x91, PT ;  /* 0x000000916600780c */ /* 0x000fe40003f64270 */
[----:B------:R-:W-:-:S05]  /*7100*/  FMNMX.FTZ R125, R59, R122, !PT ;  /* 0x0000007a3b7d7209 */ /* 0x000fca0007810000 */
[----:B------:R1:W-:Y:S08]  /*7110*/  MUFU.EX2 R86, R130 ;  /* 0x0000008200567308 */ /* 0x0003f00000000800 */
[----:B------:R-:W3:Y:S01]  /*7120*/  MUFU.TANH R128, R128 ;  /* 0x0000008000807308 */ /* 0x000ee20000002400 */
        /* <DEDUP_REMOVED lines=9> */
[----:B------:R0:W-:Y:S01]  /*71c0*/  MUFU.EX2 R121, R131 ;  /* 0x0000008300797308 */ /* 0x0001e20000000800 */
[----:B------:R-:W-:-:S02]  /*71d0*/  FMNMX.FTZ R122, R66, R125, !PT ;  /* 0x0000007d427a7209 */ /* 0x000fc40007810000 */
[----:B------:R-:W-:Y:S01]  /*71e0*/  ISETP.GT.AND P3, PT, R102, 0x99, PT ;  /* 0x000000996600780c */ /* 0x000fe20003f64270 */
[----:B------:R-:W-:-:S01]  /*71f0*/  FFMA.FTZ R102, R57, UR20, -R70 ;  /* 0x0000001439667c23 */ /* 0x000fc20008010846 */
[----:B---3--:R-:W-:Y:S01]  /*7200*/  FSEL R128, R128, -INF , P2 ;  /* 0xff80000080807808 */ /* 0x008fe20001000000 */
[----:B------:R-:W-:-:S01]  /*7210*/  FFMA.FTZ R70, R79, UR20, -R70 ;  /* 0x000000144f467c23 */ /* 0x000fc20008010846 */
[----:B------:R-:W-:Y:S01]  /*7220*/  FMNMX.FTZ R125, R67, R122, !PT ;  /* 0x0000007a437d7209 */ /* 0x000fe20007810000 */
[----:B------:R-:W-:Y:S01]  /*7230*/  MUFU.EX2 R72, R72 ;  /* 0x0000004800487308 */ /* 0x000fe20000000800 */
[----:B-1----:R-:W-:Y:S02]  /*7240*/  FSEL R71, R71, -INF , P3 ;  /* 0xff80000047477808 */ /* 0x002fe40001800000 */
[----:B------:R-:W-:-:S04]  /*7250*/  FMNMX.FTZ R122, R128, R125, !PT ;  /* 0x0000007d807a7209 */ /* 0x000fc80007810000 */
[----:B------:R-:W-:Y:S01]  /*7260*/  FMNMX.FTZ R122, R71, R122, !PT ;  /* 0x0000007a477a7209 */ /* 0x000fe20007810000 */
[----:B------:R-:W-:Y:S04]  /*7270*/  MUFU.EX2 R129, R129 ;  /* 0x0000008100817308 */ /* 0x000fe80000000800 */
[----:B------:R-:W1:Y:S04]  /*7280*/  SHFL.BFLY PT, R57, R122, 0x2, 0x1f ;  /* 0x0c401f007a397f89 */ /* 0x000e6800000e0000 */
[----:B------:R-:W-:Y:S08]  /*7290*/  MUFU.EX2 R8, R8 ;  /* 0x0000000800087308 */ /* 0x000ff00000000800 */
[----:B------:R-:W-:Y:S08]  /*72a0*/  MUFU.EX2 R11, R11 ;  /* 0x0000000b000b7308 */ /* 0x000ff00000000800 */
[----:B------:R-:W-:Y:S01]  /*72b0*/  MUFU.EX2 R12, R12 ;  /* 0x0000000c000c7308 */ /* 0x000fe20000000800 */
[----:B-1----:R-:W-:-:S07]  /*72c0*/  FMNMX.FTZ R125, R122, R57, !PT ;  /* 0x000000397a7d7209 */ /* 0x002fce0007810000 */
[----:B------:R-:W-:Y:S01]  /*72d0*/  MUFU.EX2 R15, R15 ;  /* 0x0000000f000f7308 */ /* 0x000fe20000000800 */
[----:B------:R-:W1:Y:S07]  /*72e0*/  SHFL.BFLY PT, R122, R125, 0x1, 0x1f ;  /* 0x0c201f007d7a7f89 */ /* 0x000e6e00000e0000 */
[----:B------:R-:W-:Y:S08]  /*72f0*/  MUFU.EX2 R98, R98 ;  /* 0x0000006200627308 */ /* 0x000ff00000000800 */
[----:B------:R-:W-:Y:S08]  /*7300*/  MUFU.EX2 R104, R104 ;  /* 0x0000006800687308 */ /* 0x000ff00000000800 */
[----:B------:R-:W-:Y:S01]  /*7310*/  MUFU.EX2 R105, R105 ;  /* 0x0000006900697308 */ /* 0x000fe20000000800 */
[----:B-1----:R-:W-:Y:S01]  /*7320*/  FMNMX.FTZ R57, R125, R122, !PT ;  /* 0x0000007a7d397209 */ /* 0x002fe20007810000 */
[----:B------:R-:W-:-:S03]  /*7330*/  IMAD.U32 R122, RZ, RZ, UR20 ;  /* 0x00000014ff7a7e24 */ /* 0x000fc6000f8e00ff */
[C---:B------:R-:W-:Y:S01]  /*7340*/  FSETP.NEU.FTZ.AND P2, PT, R57.reuse, -INF , PT ;  /* 0xff8000003900780b */ /* 0x040fe20003f5d000 */
[----:B------:R-:W-:-:S02]  /*7350*/  FFMA.FTZ R122, R57, R122, -8 ;  /* 0xc1000000397a7423 */ /* 0x000fc4000001007a */
[----:B------:R-:W-:Y:S01]  /*7360*/  MUFU.EX2 R108, R108 ;  /* 0x0000006c006c7308 */ /* 0x000fe20000000800 */
[----:B------:R-:W-:Y:S02]  /*7370*/  FSEL R133, R57, RZ, P2 ;  /* 0x000000ff39857208 */ /* 0x000fe40001000000 */
[----:B------:R-:W-:Y:S02]  /*7380*/  FSEL R79, R122, RZ, P2 ;  /* 0x000000ff7a4f7208 */ /* 0x000fe40001000000 */
[----:B------:R-:W-:Y:S01]  /*7390*/  FSEL R122, R56, RZ, P1 ;  /* 0x000000ff387a7208 */ /* 0x000fe20000800000 */
[----:B------:R-:W-:Y:S02]  /*73a0*/  FADD.FTZ R133, -R133, R6 ;  /* 0x0000000685857221 */ /* 0x000fe40000010100 */
[----:B------:R-:W-:-:S01]  /*73b0*/  FFMA.FTZ R9, R9, UR20, -R79 ;  /* 0x0000001409097c23 */ /* 0x000fc2000801084f */
[----:B------:R-:W-:Y:S01]  /*73c0*/  FFMA.FTZ R10, R10, UR20, -R79 ;  /* 0x000000140a0a7c23 */ /* 0x000fe2000801084f */
[----:B------:R-:W-:-:S01]  /*73d0*/  FADD.FTZ R122, -R122, R5 ;  /* 0x000000057a7a7221 */ /* 0x000fc20000010100 */
[----:B------:R-:W-:Y:S01]  /*73e0*/  FMUL.FTZ R6, R133, UR20 ;  /* 0x0000001485067c20 */ /* 0x000fe20008410000 */
[----:B------:R-:W-:-:S01]  /*73f0*/  FFMA.FTZ R20, R20, UR20, -R79 ;  /* 0x0000001414147c23 */ /* 0x000fc2000801084f */
[--C-:B------:R-:W-:Y:S01]  /*7400*/  FFMA.FTZ R125, R14, UR20, -R79.reuse ;  /* 0x000000140e7d7c23 */ /* 0x100fe2000801084f */
[----:B0-----:R-:W-:Y:S01]  /*7410*/  FMUL.FTZ R131, R122, UR20 ;  /* 0x000000147a837c20 */ /* 0x001fe20008410000 */
        /* <DEDUP_REMOVED lines=25> */
[----:B0-----:R-:W-:-:S01]  /*75b0*/  FFMA.FTZ R124, R131, R3, R72 ;  /* 0x00000003837c7223 */ /* 0x001fc20000010048 */
[--C-:B------:R-:W-:Y:S01]  /*75c0*/  FFMA.FTZ R92, R92, UR20, -R79.reuse ;  /* 0x000000145c5c7c23 */ /* 0x100fe2000801084f */
[----:B------:R-:W-:-:S01]  /*75d0*/  FFMA.FTZ R82, R82, UR20, -R79 ;  /* 0x0000001452527c23 */ /* 0x000fc2000801084f */
[----:B------:R-:W-:Y:S01]  /*75e0*/  FFMA.FTZ R83, R83, UR20, -R79 ;  /* 0x0000001453537c23 */ /* 0x000fe2000801084f */
[----:B------:R-:W-:-:S01]  /*75f0*/  FADD.FTZ R117, R129, R124 ;  /* 0x0000007c81757221 */ /* 0x000fc20000010000 */
[--C-:B------:R-:W-:Y:S01]  /*7600*/  FFMA.FTZ R124, R103, UR20, -R79.reuse ;  /* 0x00000014677c7c23 */ /* 0x100fe2000801084f */
[----:B------:R-:W-:-:S01]  /*7610*/  FFMA.FTZ R96, R96, UR20, -R79 ;  /* 0x0000001460607c23 */ /* 0x000fc2000801084f */
[----:B------:R-:W0:Y:S01]  /*7620*/  MUFU.EX2 R20, R20 ;  /* 0x0000001400147308 */ /* 0x000e220000000800 */
[----:B-1----:R-:W-:-:S01]  /*7630*/  FFMA.FTZ R3, R6, R2, R9 ;  /* 0x0000000206037223 */ /* 0x002fc20000010009 */
[----:B------:R-:W-:Y:S01]  /*7640*/  FADD.FTZ R2, R8, R117 ;  /* 0x0000007508027221 */ /* 0x000fe20000010000 */
[----:B------:R-:W-:-:S01]  /*7650*/  FFMA.FTZ R87, R87, UR20, -R79 ;  /* 0x0000001457577c23 */ /* 0x000fc2000801084f */
[--C-:B------:R-:W-:Y:S01]  /*7660*/  FFMA.FTZ R58, R58, UR20, -R79.reuse ;  /* 0x000000143a3a7c23 */ /* 0x100fe2000801084f */
[----:B------:R-:W-:-:S01]  /*7670*/  FFMA.FTZ R59, R59, UR20, -R79 ;  /* 0x000000143b3b7c23 */ /* 0x000fc2000801084f */
[--C-:B------:R-:W-:Y:S01]  /*7680*/  FFMA.FTZ R100, R100, UR20, -R79.reuse ;  /* 0x0000001464647c23 */ /* 0x100fe2000801084f */
[----:B------:R-:W-:-:S01]  /*7690*/  FFMA.FTZ R63, R63, UR20, -R79 ;  /* 0x000000143f3f7c23 */ /* 0x000fc2000801084f */
[----:B------:R-:W1:Y:S01]  /*76a0*/  MUFU.EX2 R125, R125 ;  /* 0x0000007d007d7308 */ /* 0x000e620000000800 */
[----:B--2---:R-:W-:-:S01]  /*76b0*/  FADD.FTZ R3, R10, R3 ;  /* 0x000000030a037221 */ /* 0x004fc20000010000 */
[--C-:B------:R-:W-:Y:S01]  /*76c0*/  FFMA.FTZ R66, R66, UR20, -R79.reuse ;  /* 0x0000001442427c23 */ /* 0x100fe2000801084f */
[----:B------:R-:W-:-:S05]  /*76d0*/  FFMA.FTZ R67, R67, UR20, -R79 ;  /* 0x0000001443437c23 */ /* 0x000fca000801084f */
        /* <DEDUP_REMOVED lines=9> */
[----:B------:R-:W-:-:S04]  /*7770*/  FADD.FTZ R103, R13, R2 ;  /* 0x000000020d677221 */ /* 0x000fc80000010000 */
[----:B------:R-:W-:Y:S02]  /*7780*/  FADD.FTZ R103, R98, R103 ;  /* 0x0000006762677221 */ /* 0x000fe40000010000 */
[----:B------:R-:W2:Y:S01]  /*7790*/  MUFU.EX2 R123, R123 ;  /* 0x0000007b007b7308 */ /* 0x000ea20000000800 */
[----:B0-----:R-:W-:-:S07]  /*77a0*/  FADD.FTZ R3, R21, R126 ;  /* 0x0000007e15037221 */ /* 0x001fce0000010000 */
[----:B------:R-:W0:Y:S01]  /*77b0*/  MUFU.EX2 R106, R106 ;  /* 0x0000006a006a7308 */ /* 0x000e220000000800 */
[----:B-1----:R-:W-:-:S07]  /*77c0*/  FADD.FTZ R2, R120, R3 ;  /* 0x0000000378027221 */ /* 0x002fce0000010000 */
[----:B------:R-:W1:Y:S01]  /*77d0*/  MUFU.EX2 R107, R107 ;  /* 0x0000006b006b7308 */ /* 0x000e620000000800 */
[----:B--2---:R-:W-:-:S01]  /*77e0*/  FADD.FTZ R3, R123, R2 ;  /* 0x000000027b037221 */ /* 0x004fc20000010000 */
[----:B------:R-:W-:Y:S01]  /*77f0*/  FADD.FTZ R2, R104, R103 ;  /* 0x0000006768027221 */ /* 0x000fe20000010000 */
[----:B------:R-:W-:-:S05]  /*7800*/  FFMA.FTZ R103, R127, UR20, -R79 ;  /* 0x000000147f677c23 */ /* 0x000fca000801084f */
        /* <DEDUP_REMOVED lines=30> */
[----:B0-----:R-:W-:-:S01]  /*79f0*/  FADD.FTZ R126, R90, R117 ;  /* 0x000000755a7e7221 */ /* 0x001fc20000010000 */
[----:B------:R-:W-:-:S06]  /*7a00*/  FADD.FTZ R2, R84, R3 ;  /* 0x0000000354027221 */ /* 0x000fcc0000010000 */
        /* <DEDUP_REMOVED lines=52> */
[----:B------:R-:W-:-:S06]  /*7d50*/  FFMA.FTZ R117, R128, UR20, -R79 ;  /* 0x0000001480757c23 */ /* 0x000fcc000801084f */
        /* <DEDUP_REMOVED lines=9> */
[----:B0-----:R-:W-:-:S01]  /*7df0*/  FADD.FTZ R127, R59, R126 ;  /* 0x0000007e3b7f7221 */ /* 0x001fc20000010000 */
[----:B------:R-:W-:-:S06]  /*7e00*/  FFMA.FTZ R126, R71, UR20, -R79 ;  /* 0x00000014477e7c23 */ /* 0x000fcc000801084f */
        /* <DEDUP_REMOVED lines=24> */
.L_x_1897:
[----:B------:R-:W-:Y:S01]  /*7f90*/  UISETP.GT.AND UP0, UPT, UR24, UR23, UPT ;  /* 0x000000171800728c */ /* 0x000fe2000bf04270 */
[----:B------:R-:W-:Y:S01]  /*7fa0*/  F2FP.SATFINITE.E4M3.F32.PACK_AB_MERGE_C R5, R116, R5, RZ ;  /* 0x000000057405723e */ /* 0x000fe200048070ff */
[----:B------:R-:W-:Y:S01]  /*7fb0*/  UIADD3 UR6, UR11, 0x13260, URZ ;  /* 0x000132600b067890 */ /* 0x000fe2000fffe03f */
[----:B------:R-:W-:Y:S01]  /*7fc0*/  F2FP.SATFINITE.E4M3.F32.PACK_AB_MERGE_C R8, R11, R8, RZ ;  /* 0x000000080b08723e */ /* 0x000fe200048070ff */
[----:B------:R-:W-:Y:S01]  /*7fd0*/  UIADD3 UR24, UR24, -0x1, URZ ;  /* 0xffffffff18187890 */ /* 0x000fe2000fffe03f */
[----:B------:R-:W-:Y:S01]  /*7fe0*/  F2FP.SATFINITE.E4M3.F32.PACK_AB_MERGE_C R20, R125, R20, RZ ;  /* 0x000000147d14723e */ /* 0x000fe200048070ff */
[----:B------:R-:W-:Y:S01]  /*7ff0*/  UPRMT UR6, UR44, 0x654, UR6 ;  /* 0x000006542c067896 */ /* 0x000fe20008000006 */
[----:B------:R-:W-:Y:S01]  /*8000*/  PLOP3.LUT P1, PT, PT, PT, UP0, 0x80, 0x0 ;  /* 0x000000000000781c */ /* 0x000fe20003f2f008 */
[----:B------:R-:W-:Y:S01]  /*8010*/  UMOV UR26, UR37 ;  /* 0x00000025001a7c82 */ /* 0x000fe20008000000 */
[----:B------:R-:W-:Y:S01]  /*8020*/  F2FP.SATFINITE.E4M3.F32.PACK_AB_MERGE_C R13, R98, R13, RZ ;  /* 0x0000000d620d723e */ /* 0x000fe200048070ff */
[----:B------:R-:W-:Y:S01]  /*8030*/  UMOV UR25, UR38 ;  /* 0x0000002600197c82 */ /* 0x000fe20008000000 */
[----:B------:R-:W-:Y:S01]  /*8040*/  F2FP.SATFINITE.E4M3.F32.PACK_AB_MERGE_C R120, R123, R120, RZ ;  /* 0x000000787b78723e */ /* 0x000fe200048070ff */
[----:B------:R-:W-:Y:S01]  /*8050*/  FMUL.FTZ R26, R26, R6 ;  /* 0x000000061a1a7220 */ /* 0x000fe20000410000 */
        /* <DEDUP_REMOVED lines=29> */
[----:B------:R-:W-:Y:S01]  /*8230*/  FMUL.FTZ R54, R54, R6 ;  /* 0x0000000636367220 */ /* 0x000fe20000410000 */
[----:B------:R-:W-:Y:S01]  /*8240*/  F2FP.SATFINITE.E4M3.F32.PACK_AB_MERGE_C R145, R91, R90, R5 ;  /* 0x0000005a5b91723e */ /* 0x000fe20004807005 */
[----:B------:R-:W-:Y:S01]  /*8250*/  FMUL.FTZ R55, R55, R6 ;  /* 0x0000000637377220 */ /* 0x000fe20000410000 */
[----:B------:R-:W-:Y:S01]  /*8260*/  F2FP.SATFINITE.E4M3.F32.PACK_AB_MERGE_C R152, R129, R72, R8 ;  /* 0x000000488198723e */ /* 0x000fe20004807008 */
[----:B------:R-:W-:Y:S01]  /*8270*/  FMUL.FTZ R24, R24, R131 ;  /* 0x0000008318187220 */ /* 0x000fe20000410000 */
[----:B------:R-:W-:Y:S01]  /*8280*/  F2FP.SATFINITE.E4M3.F32.PACK_AB_MERGE_C R153, R10, R9, R20 ;  /* 0x000000090a99723e */ /* 0x000fe20004807014 */
[-C--:B------:R-:W-:Y:S01]  /*8290*/  FMUL.FTZ R25, R25, R131.reuse ;  /* 0x0000008319197220 */ /* 0x080fe20000410000 */
        /* <DEDUP_REMOVED lines=29> */
[----:B------:R-:W-:Y:S01]  /*8470*/  IMAD.MOV.U32 R6, RZ, RZ, R57 ;  /* 0x000000ffff067224 */ /* 0x000fe200078e0039 */
[----:B------:R-:W-:Y:S01]  /*8480*/  F2FP.SATFINITE.E4M3.F32.PACK_AB_MERGE_C R138, R69, R78, R70 ;  /* 0x0000004e458a723e */ /* 0x000fe20004807046 */
[----:B------:R-:W-:Y:S01]  /*8490*/  IMAD.MOV.U32 R5, RZ, RZ, R56 ;  /* 0x000000ffff057224 */ /* 0x000fe200078e0038 */
[----:B------:R-:W-:Y:S01]  /*84a0*/  F2FP.SATFINITE.E4M3.F32.PACK_AB_MERGE_C R139, R67, R66, R117 ;  /* 0x00000042438b723e */ /* 0x000fe20004807075 */
[----:B------:R-:W-:Y:S06]  /*84b0*/  @P1 BRA `(.L_x_1898) ;  /* 0xffffffc8000c1947 */ /* 0x000fec000383ffff */
.L_x_1887:
[----:B------:R-:W-:-:S13]  /*84c0*/  ISETP.LE.AND P1, PT, RZ, UR24, PT ;  /* 0x00000018ff007c0c */ /* 0x000fda000bf23270 */
[----:B------:R-:W-:Y:S05]  /*84d0*/  @!P1 BRA `(.L_x_1899) ;  /* 0x0000002c00249947 */ /* 0x000fea0003800000 */
[----:B------:R-:W-:Y:S01]  /*84e0*/  IMAD.MOV.U32 R6, RZ, RZ, R57 ;  /* 0x000000ffff067224 */ /* 0x000fe200078e0039 */
[----:B------:R-:W-:Y:S01]  /*84f0*/  UMOV UR22, UR37 ;  /* 0x0000002500167c82 */ /* 0x000fe20008000000 */
[----:B------:R-:W-:Y:S01]  /*8500*/  IMAD.MOV.U32 R5, RZ, RZ, R56 ;  /* 0x000000ffff057224 */ /* 0x000fe200078e0038 */
[----:B------:R-:W-:Y:S01]  /*8510*/  UMOV UR21, UR38 ;  /* 0x0000002600157c82 */ /* 0x000fe20008000000 */
[----:B------:R-:W-:-:S05]  /*8520*/  ULDC UR20, c[0x0][0x988] ;  /* 0x0002620000147ab9 */ /* 0x000fca0000000800 */
.L_x_1910:
[----:B------:R-:W-:-:S04]  /*8530*/  UIADD3 UR38, UR21, 0x1, URZ ;  /* 0x0000000115267890 */ /* 0x000fc8000fffe03f */
[----:B------:R-:W-:-:S04]  /*8540*/  UISETP.NE.AND UP0, UPT, UR38, 0x2, UPT ;  /* 0x000000022600788c */ /* 0x000fc8000bf05270 */
[----:B------:R-:W-:Y:S02]  /*8550*/  USEL UR37, URZ, 0x1, UP0 ;  /* 0x000000013f257887 */ /* 0x000fe40008000000 */
[----:B------:R-:W-:Y:S02]  /*8560*/  USEL UR38, UR38, URZ, UP0 ;  /* 0x0000003f26267287 */ /* 0x000fe40008000000 */
[----:B------:R-:W-:Y:S01]  /*8570*/  ULOP3.LUT UR37, UR22, UR37, URZ, 0x3c, !UPT ;  /* 0x0000002516257292 */ /* 0x000fe2000f8e3c3f */
[----:B------:R-:W-:Y:S11]  /*8580*/  @!P0 BRA `(.L_x_1900) ;  /* 0x0000000000048947 */ /* 0x000ff60003800000 */
[----:B------:R-:W-:Y:S01]  /*8590*/  BPT.TRAP 0x1 ;  /* 0x000000040000795c */ /* 0x000fe20000300000 */
.L_x_1900:
[----:B------:R-:W-:Y:S01]  /*85a0*/  ULEA UR6, UR38, UR45, 0x3 ;  /* 0x0000002d26067291 */ /* 0x000fe2000f8e183f */
[----:B------:R-:W-:-:S05]  /*85b0*/  IMAD.U32 R7, RZ, RZ, UR37 ;  /* 0x00000025ff077e24 */ /* 0x000fca000f8e00ff */
[----:B------:R-:W-:-:S04]  /*85c0*/  SHF.L.U32 R7, R7, 0x1f, RZ ;  /* 0x0000001f07077819 */ /* 0x000fc800000006ff */
[----:B------:R0:W1:Y:S01]  /*85d0*/  SYNCS.PHASECHK.TRANS64.TRYWAIT P1, [UR6+0x13230], R7 ;  /* 0x01323007ff0075a7 */ /* 0x0000620008020146 */
[----:B------:R-:W-:Y:S05]  /*85e0*/  @!P0 BRA `(.L_x_1901) ;  /* 0x0000000000048947 */ /* 0x000fea0003800000 */
[----:B------:R-:W-:Y:S01]  /*85f0*/  BPT.TRAP 0x1 ;  /* 0x000000040000795c */ /* 0x000fe20000300000 */
.L_x_1901:
[----:B-1----:R-:W-:Y:S05]  /*8600*/  @P1 BRA `(.L_x_1902) ;  /* 0x0000000000081947 */ /* 0x002fea0003800000 */
[----:B------:R-:W1:Y:S02]  /*8610*/  SYNCS.PHASECHK.TRANS64.TRYWAIT P1, [UR6+0x13230], R7 ;  /* 0x01323007ff0075a7 */ /* 0x000e640008020146 */
[----:B-1----:R-:W-:Y:S05]  /*8620*/  @!P1 BRA `(.L_x_1903) ;  /* 0x0000009c00609947 */ /* 0x002fea0003800000 */
.L_x_1902:
        /* <DEDUP_REMOVED lines=64> */
.L_x_1904:
[----:B------:R-:W-:Y:S01]  /*8a30*/  ULEA UR11, UR21, UR45, 0x3 ;  /* 0x0000002d150b7291 */ /* 0x000fe2000f8e183f */
[----:B01----:R-:W-:-:S05]  /*8a40*/  IMAD.U32 R7, RZ, RZ, UR22 ;  /* 0x00000016ff077e24 */ /* 0x003fca000f8e00ff */
[----:B------:R-:W-:-:S04]  /*8a50*/  SHF.L.U32 R7, R7, 0x1f, RZ ;  /* 0x0000001f07077819 */ /* 0x000fc800000006ff */
[----:B------:R0:W1:Y:S01]  /*8a60*/  SYNCS.PHASECHK.TRANS64.TRYWAIT P1, [UR11+0x13250], R7 ;  /* 0x01325007ff0075a7 */ /* 0x000062000802014b */
[----:B------:R-:W-:Y:S05]  /*8a70*/  @!P0 BRA `(.L_x_1905) ;  /* 0x0000000000048947 */ /* 0x000fea0003800000 */
[----:B------:R-:W-:Y:S01]  /*8a80*/  BPT.TRAP 0x1 ;  /* 0x000000040000795c */ /* 0x000fe20000300000 */
.L_x_1905:
[----:B-1----:R-:W-:Y:S05]  /*8a90*/  @P1 BRA `(.L_x_1906) ;  /* 0x0000000000081947 */ /* 0x002fea0003800000 */
[----:B------:R-:W1:Y:S02]  /*8aa0*/  SYNCS.PHASECHK.TRANS64.TRYWAIT P1, [UR11+0x13250], R7 ;  /* 0x01325007ff0075a7 */ /* 0x000e64000802014b */
[----:B-1----:R-:W-:Y:S05]  /*8ab0*/  @!P1 BRA `(.L_x_1907) ;  /* 0x0000009800549947 */ /* 0x002fea0003800000 */
.L_x_1906:
        /* <DEDUP_REMOVED lines=32> */
.L_x_1908:
        /* <DEDUP_REMOVED lines=104> */
[----:B------:R-:W-:Y:S01]  /*9340*/  ULEA UR6, UR38, UR45, 0x3 ;  /* 0x0000002d26067291 */ /* 0x000fe2000f8e183f */
[----:B------:R-:W-:-:S03]  /*9350*/  MOV R133, UR20 ;  /* 0x0000001400857c02 */ /* 0x000fc60008000f00 */
[----:B------:R-:W-:Y:S02]  /*9360*/  UIADD3 UR6, UR6, 0x13240, URZ ;  /* 0x0001324006067890 */ /* 0x000fe4000fffe03f */
[----:B------:R-:W1:Y:S01]  /*9370*/  MUFU.TANH R123, R123 ;  /* 0x0000007b007b7308 */ /* 0x000e620000002400 */
[----:B--2---:R-:W-:Y:S01]  /*9380*/  FMNMX.FTZ R128, R120, R129, !PT ;  /* 0x0000008178807209 */ /* 0x004fe20007810000 */
[----:B------:R-:W-:-:S06]  /*9390*/  UPRMT UR6, UR44, 0x654, UR6 ;  /* 0x000006542c067896 */ /* 0x000fcc0008000006 */
[----:B------:R-:W2:Y:S01]  /*93a0*/  MUFU.TANH R122, R122 ;  /* 0x0000007a007a7308 */ /* 0x000ea20000002400 */
[----:B0-----:R-:W-:Y:S02]  /*93b0*/  FMNMX.FTZ R127, R121, R56, !PT ;  /* 0x00000038797f7209 */ /* 0x001fe40007810000 */
[----:B------:R-:W-:Y:S05]  /*93c0*/  SYNCS.ARRIVE.TRANS64.RED.A1T0 RZ, [UR6], RZ ;  /* 0x000000ffffff79a7 */ /* 0x000fea0008100406 */
        /* <DEDUP_REMOVED lines=136> */
[----:B-1----:R-:W-:Y:S01]  /*9c50*/  FMNMX.FTZ R130, R128, R57, !PT ;  /* 0x0000003980827209 */ /* 0x002fe20007810000 */
[----:B------:R-:W-:-:S04]  /*9c60*/  IMAD.U32 R128, RZ, RZ, UR20 ;  /* 0x00000014ff807e24 */ /* 0x000fc8000f8e00ff */
[----:B------:R-:W1:Y:S01]  /*9c70*/  SHFL.BFLY PT, R57, R130, 0x1, 0x1f ;  /* 0x0c201f0082397f89 */ /* 0x000e6200000e0000 */
[----:B0-----:R-:W-:-:S05]  /*9c80*/  FMNMX.FTZ R56, R129, R56, !PT ;  /* 0x0000003881387209 */ /* 0x001fca0007810000 */
        /* <DEDUP_REMOVED lines=12> */
[----:B------:R-:W-:Y:S01]  /*9d50*/  MUFU.EX2 R6, R131 ;  /* 0x0000008300067308 */ /* 0x000fe20000000800 */
[----:B------:R-:W-:-:S01]  /*9d60*/  FFMA.FTZ R12, R12, UR20, -R127 ;  /* 0x000000140c0c7c23 */ /* 0x000fc2000801087f */
[----:B------:R-:W-:Y:S01]  /*9d70*/  FMUL.FTZ R5, R5, UR20 ;  /* 0x0000001405057c20 */ /* 0x000fe20008410000 */
        /* <DEDUP_REMOVED lines=9> */
[----:B------:R-:W-:Y:S01]  /*9e10*/  FFMA.FTZ R123, R124, UR20, -R125 ;  /* 0x000000147c7b7c23 */ /* 0x000fe2000801087d */
        /* <DEDUP_REMOVED lines=36> */
[----:B0-----:R-:W-:-:S01]  /*a060*/  FADD.FTZ R124, R8, R3 ;  /* 0x00000003087c7221 */ /* 0x001fc20000010000 */
[--C-:B------:R-:W-:Y:S01]  /*a070*/  FFMA.FTZ R65, R65, UR20, -R127.reuse ;  /* 0x0000001441417c23 */ /* 0x100fe2000801087f */
[----:B------:R-:W-:-:S01]  /*a080*/  FFMA.FTZ R68, R68, UR20, -R127 ;  /* 0x0000001444447c23 */ /* 0x000fc2000801087f */
[----:B------:R-:W-:Y:S01]  /*a090*/  FFMA.FTZ R69, R69, UR20, -R127 ;  /* 0x0000001445457c23 */ /* 0x000fe2000801087f */
[----:B------:R-:W-:-:S01]  /*a0a0*/  FFMA.FTZ R106, R106, UR20, -R125 ;  /* 0x000000146a6a7c23 */ /* 0x000fc2000801087d */
[--C-:B------:R-:W-:Y:S01]  /*a0b0*/  FFMA.FTZ R107, R107, UR20, -R125.reuse ;  /* 0x000000146b6b7c23 */ /* 0x100fe2000801087d */
[----:B------:R-:W-:-:S01]  /*a0c0*/  FFMA.FTZ R110, R110, UR20, -R125 ;  /* 0x000000146e6e7c23 */ /* 0x000fc2000801087d */
[----:B------:R-:W0:Y:S01]  /*a0d0*/  MUFU.EX2 R10, R10 ;  /* 0x0000000a000a7308 */ /* 0x000e220000000800 */
        /* <DEDUP_REMOVED lines=19> */
[--C-:B------:R-:W-:Y:S01]  /*a210*/  FFMA.FTZ R75, R75, UR20, -R125.reuse ;  /* 0x000000144b4b7c23 */ /* 0x100fe2000801087d */
        /* <DEDUP_REMOVED lines=17> */
[----:B------:R-:W-:-:S02]  /*a330*/  FFMA.FTZ R71, R71, UR20, -R125 ;  /* 0x0000001447477c23 */ /* 0x000fc4000801087d */
        /* <DEDUP_REMOVED lines=144> */
.L_x_1909:
        /* <DEDUP_REMOVED lines=83> */
.L_x_1899:
[----:B------:R-:W-:Y:S06]  /*b170*/  BAR.ARV 0x8, 0x200 ;  /* 0x0208000000007b1d */ /* 0x000fec0000002000 */
[----:B------:R-:W-:Y:S05]  /*b180*/  @!P0 BRA `(.L_x_1911) ;  /* 0x0000000000048947 */ /* 0x000fea0003800000 */
[----:B------:R-:W-:Y:S01]  /*b190*/  BPT.TRAP 0x1 ;  /* 0x000000040000795c */ /* 0x000fe20000300000 */
.L_x_1911:
[----:B------:R-:W-:Y:S01]  /*b1a0*/  ULEA UR14, UR38, UR45, 0x3 ;  /* 0x0000002d260e7291 */ /* 0x000fe2000f8e183f */
[----:B------:R-:W-:-:S05]  /*b1b0*/  IMAD.U32 R0, RZ, RZ, UR37 ;  /* 0x00000025ff007e24 */ /* 0x000fca000f8e00ff */
[----:B------:R-:W-:-:S04]  /*b1c0*/  SHF.L.U32 R0, R0, 0x1f, RZ ;  /* 0x0000001f00007819 */ /* 0x000fc800000006ff */
[----:B------:R0:W1:Y:S01]  /*b1d0*/  SYNCS.PHASECHK.TRANS64.TRYWAIT P1, [UR14+0x13250], R0 ;  /* 0x01325000ff0075a7 */ /* 0x000062000802014e */
[----:B------:R-:W-:Y:S05]  /*b1e0*/  @!P0 BRA `(.L_x_1912) ;  /* 0x0000000000048947 */ /* 0x000fea0003800000 */
[----:B------:R-:W-:Y:S01]  /*b1f0*/  BPT.TRAP 0x1 ;  /* 0x000000040000795c */ /* 0x000fe20000300000 */
.L_x_1912:
[----:B-1----:R-:W-:Y:S05]  /*b200*/  @P1 BRA `(.L_x_1913) ;  /* 0x0000000000081947 */ /* 0x002fea0003800000 */
[----:B------:R-:W1:Y:S02]  /*b210*/  SYNCS.PHASECHK.TRANS64.TRYWAIT P1, [UR14+0x13250], R0 ;  /* 0x01325000ff0075a7 */ /* 0x000e64000802014e */
[----:B-1----:R-:W-:Y:S05]  /*b220*/  @!P1 BRA `(.L_x_1914) ;  /* 0x0000007000909947 */ /* 0x002fea0003800000 */
.L_x_1913:
        /* <DEDUP_REMOVED lines=45> */
[----:B0-----:R-:W0:Y:S04]  /*b500*/  SHFL.BFLY PT, R0, R3, 0x2, 0x1f ;  /* 0x0c401f0003007f89 */ /* 0x001e2800000e0000 */
[----:B------:R-:W3:Y:S01]  /*b510*/  SHFL.BFLY PT, R7, R2, 0x2, 0x1f ;  /* 0x0c401f0002077f89 */ /* 0x000ee200000e0000 */
[----:B------:R-:W-:Y:S02]  /*b520*/  WARPGROUP.DEPBAR.LE gsb0, 0x0 ;  /* 0x00008000000079c5 */ /* 0x000fe40000010000 */
[----:B------:R-:W-:-:S06]  /*b530*/  WARPGROUP.ARRIVE ;  /* 0x00000000000079c5 */ /* 0x000fcc0000000000 */
[----:B------:R-:W-:Y:S01]  /*b540*/  QGMMA.64x64x32.F32.E4M3.E4M3 R24, R140, gdesc[UR4], R24, gsb0 ;  /* 0x00e000048c187df3 */ /* 0x000fe20008000818 */
[----:B0-----:R-:W-:-:S01]  /*b550*/  FADD.FTZ R0, R0, R3 ;  /* 0x0000000300007221 */ /* 0x001fc20000010000 */
[----:B------:R-:W-:Y:S01]  /*b560*/  UIADD3 UR10, UR10, 0x200, URZ ;  /* 0x000002000a0a7890 */ /* 0x000fe2000fffe03f */
[----:B---3--:R-:W-:-:S01]  /*b570*/  FADD.FTZ R7, R7, R2 ;  /* 0x0000000207077221 */ /* 0x008fc20000010000 */
[----:B------:R-:W-:Y:S02]  /*b580*/  UMOV UR11, 0xc0000010 ;  /* 0xc0000010000b7882 */ /* 0x000fe40000000000 */
[----:B-1----:R-:W0:Y:S04]  /*b590*/  SHFL.BFLY PT, R5, R0, 0x1, 0x1f ;  /* 0x0c201f0000057f89 */ /* 0x002e2800000e0000 */
        /* <DEDUP_REMOVED lines=33> */
.L_x_1915:
        /* <DEDUP_REMOVED lines=42> */
.L_x_1879:
        /* <DEDUP_REMOVED lines=11> */
[----:B------:R-:W1:Y:S01]  /*bb00*/  LDC R32, c[0x0][0xbe8] ;  /* 0x0002fa00ff207b82 */ /* 0x000e620000000800 */
[----:B------:R-:W2:Y:S01]  /*bb10*/  LDL R40, [R1] ;  /* 0x0000000001287983 */ /* 0x000ea20000100800 */
[----:B------:R-:W3:Y:S01]  /*bb20*/  S2R R34, SR_SWINHI ;  /* 0x0000000000227919 */ /* 0x000ee20000002f00 */
        /* <DEDUP_REMOVED lines=20> */
[----:B------:R-:W-:Y:S01]  /*bc70*/  USHF.R.S32.HI UR13, URZ, 0x1f, UR42 ;  /* 0x0000001f3f0d7899 */ /* 0x000fe2000801142a */
[----:B------:R-:W-:Y:S01]  /*bc80*/  BAR.SYNC.DEFER_BLOCKING 0x1, 0x180 ;  /* 0x0046000000007b1d */ /* 0x000fe20000010000 */
[----:B------:R-:W-:-:S05]  /*bc90*/  IADD3 R4, P0, R4, UR6, RZ ;  /* 0x0000000604047c10 */ /* 0x000fca000ff1e0ff */
[----:B------:R-:W-:Y:S01]  /*bca0*/  IMAD.X R5, RZ, RZ, UR7, P0 ;  /* 0x00000007ff057e24 */ /* 0x000fe200080e06ff */
[----:B------:R-:W-:-:S04]  /*bcb0*/  ULDC.64 UR10, c[0x0][0xb98] ;  /* 0x0002e600000a7ab9 */ /* 0x000fc80000000a00 */
[----:B------:R0:W4:Y:S01]  /*bcc0*/  LDG.E.CONSTANT R26, desc[UR48][R4.64] ;  /* 0x00000030041a7981 */ /* 0x000122000c1e9900 */
[----:B-1----:R-:W-:Y:S01]  /*bcd0*/  ISETP.NE.AND P2, PT, R32, 0x1, PT ;  /* 0x000000012000780c */ /* 0x002fe20003f45270 */
[----:B------:R-:W-:Y:S02]  /*bce0*/  UIMAD UR5, UR12, UR8, URZ ;  /* 0x000000080c0572a4 */ /* 0x000fe4000f8e023f */
[----:B------:R-:W-:Y:S02]  /*bcf0*/  UIMAD.WIDE.U32 UR6, UR43, UR8, URZ ;  /* 0x000000082b0672a5 */ /* 0x000fe4000f8e003f */
[----:B------:R-:W-:Y:S02]  /*bd00*/  UIMAD UR5, UR43, UR9, UR5 ;  /* 0x000000092b0572a4 */ /* 0x000fe4000f8e0205 */
[----:B------:R-:W-:Y:S01]  /*bd10*/  UIMAD UR8, UR13, UR10, URZ ;  /* 0x0000000a0d0872a4 */ /* 0x000fe2000f8e023f */
[----:B0-----:R-:W-:Y:S01]  /*bd20*/  LOP3.LUT P0, R4, R27, 0x3, RZ, 0xc0, !PT ;  /* 0x000000031b047812 */ /* 0x001fe2000780c0ff */
[----:B------:R-:W-:Y:S01]  /*bd30*/  UIADD3 UR7, UR7, UR5, URZ ;  /* 0x0000000507077290 */ /* 0x000fe2000fffe03f */
[----:B------:R-:W-:Y:S01]  /*bd40*/  LEA R5, R22, R19, 0x6 ;  /* 0x0000001316057211 */ /* 0x000fe200078e30ff */
[----:B------:R-:W-:Y:S01]  /*bd50*/  UIMAD UR8, UR42, UR11, UR8 ;  /* 0x0000000b2a0872a4 */ /* 0x000fe2000f8e0208 */
[----:B------:R-:W-:Y:S01]  /*bd60*/  ISETP.EQ.OR P0, PT, R4, 0x3, !P0 ;  /* 0x000000030400780c */ /* 0x000fe20004702670 */
[----:B------:R-:W-:Y:S01]  /*bd70*/  UIMAD.WIDE.U32 UR6, UR42, UR10, UR6 ;  /* 0x0000000a2a0672a5 */ /* 0x000fe2000f8e0006 */
[----:B------:R-:W-:-:S02]  /*bd80*/  ULDC UR5, c[0x0][0xa88] ;  /* 0x0002a20000057ab9 */ /* 0x000fc40000000800 */
[----:B------:R-:W-:Y:S01]  /*bd90*/  SEL R33, R13, R12, P0 ;  /* 0x0000000c0d217207 */ /* 0x000fe20000000000 */
[----:B------:R-:W-:Y:S01]  /*bda0*/  IMAD R46, R32, UR5, RZ ;  /* 0x00000005202e7c24 */ /* 0x000fe2000f8e02ff */
[----:B------:R-:W-:Y:S01]  /*bdb0*/  SEL R35, R12, R13, P0 ;  /* 0x0000000d0c237207 */ /* 0x000fe20000000000 */
[----:B------:R-:W-:Y:S01]  /*bdc0*/  ULDC.64 UR10, c[0x0][0xaf0] ;  /* 0x0002bc00000a7ab9 */ /* 0x000fe20000000a00 */
[----:B------:R-:W-:Y:S02]  /*bdd0*/  MOV R12, R3 ;  /* 0x00000003000c7202 */ /* 0x000fe40000000f00 */
[----:B---3--:R-:W-:Y:S02]  /*bde0*/  MOV R13, R34 ;  /* 0x00000022000d7202 */ /* 0x008fe40000000f00 */
[----:B------:R-:W-:Y:S02]  /*bdf0*/  SEL R37, R9, R8, P0 ;  /* 0x0000000809257207 */ /* 0x000fe40000000000 */
[----:B------:R-:W-:-:S02]  /*be00*/  SEL R39, R8, R9, P0 ;  /* 0x0000000908277207 */ /* 0x000fc40000000000 */
[----:B------:R-:W-:Y:S02]  /*be10*/  SEL R41, R25, R24, P0 ;  /* 0x0000001819297207 */ /* 0x000fe40000000000 */
[----:B------:R-:W-:Y:S02]  /*be20*/  SEL R25, R24, R25, P0 ;  /* 0x0000001918197207 */ /* 0x000fe40000000000 */
[----:B------:R-:W-:Y:S01]  /*be30*/  SEL R45, R11, R10, P0 ;  /* 0x0000000a0b2d7207 */ /* 0x000fe20000000000 */
[----:B------:R-:W0:Y:S01]  /*be40*/  @P2 LDC R24, c[0x0][0xbec] ;  /* 0x0002fb00ff182b82 */ /* 0x000e220000000800 */
[----:B------:R-:W-:Y:S02]  /*be50*/  SEL R47, R10, R11, P0 ;  /* 0x0000000b0a2f7207 */ /* 0x000fe40000000000 */
[----:B------:R-:W-:Y:S02]  /*be60*/  SEL R27, R28, R29, P0 ;  /* 0x0000001d1c1b7207 */ /* 0x000fe40000000000 */
[----:B------:R-:W-:-:S02]  /*be70*/  SEL R29, R29, R28, P0 ;  /* 0x0000001c1d1d7207 */ /* 0x000fc40000000000 */
[----:B------:R-:W-:Y:S01]  /*be80*/  SEL R31, R21, R20, P0 ;  /* 0x00000014151f7207 */ /* 0x000fe20000000000 */
[----:B------:R-:W1:Y:S01]  /*be90*/  @P2 LDC R28, c[0x0][0xbf0] ;  /* 0x0002fc00ff1c2b82 */ /* 0x000e620000000800 */
[----:B------:R-:W-:Y:S02]  /*bea0*/  SEL R21, R20, R21, P0 ;  /* 0x0000001514157207 */ /* 0x000fe40000000000 */
[----:B------:R-:W-:Y:S02]  /*beb0*/  SEL R43, R15, R14, P0 ;  /* 0x0000000e0f2b7207 */ /* 0x000fe40000000000 */
[----:B------:R-:W-:Y:S02]  /*bec0*/  SEL R15, R14, R15, P0 ;  /* 0x0000000f0e0f7207 */ /* 0x000fe40000000000 */
[----:B------:R-:W-:Y:S02]  /*bed0*/  SEL R49, R54, R55, P0 ;  /* 0x0000003736317207 */ /* 0x000fe40000000000 */
[----:B------:R-:W-:Y:S01]  /*bee0*/  SEL R55, R55, R54, P0 ;  /* 0x0000003637377207 */ /* 0x000fe20000000000 */
[----:B--2---:R-:W-:-:S04]  /*bef0*/  IMAD.WIDE R6, R40, 0x2, R12 ;  /* 0x0000000228067825 */ /* 0x004fc800078e020c */
[----:B------:R-:W-:Y:S01]  /*bf00*/  IMAD.WIDE R12, R5, 0x2, R12 ;  /* 0x00000002050c7825 */ /* 0x000fe200078e020c */
[C---:B------:R-:W-:Y:S02]  /*bf10*/  IADD3 R53, P1, R6.reuse, 0x60, RZ ;  /* 0x0000006006357810 */ /* 0x040fe40007f3e0ff */
[C---:B------:R-:W-:Y:S02]  /*bf20*/  LOP3.LUT R5, R6.reuse, 0x380, RZ, 0xc0, !PT ;  /* 0x0000038006057812 */ /* 0x040fe400078ec0ff */
[C---:B------:R-:W-:Y:S01]  /*bf30*/  IADD3 R51, P3, R6.reuse, 0x40, RZ ;  /* 0x0000004006337810 */ /* 0x040fe20007f7e0ff */
[--C-:B------:R-:W-:Y:S01]  /*bf40*/  IMAD.X R9, RZ, RZ, R7.reuse, P1 ;  /* 0x000000ffff097224 */ /* 0x100fe200008e0607 */
[----:B------:R-:W-:Y:S02]  /*bf50*/  LOP3.LUT R8, R53, 0x380, RZ, 0xc0, !PT ;  /* 0x0000038035087812 */ /* 0x000fe400078ec0ff */
[----:B------:R-:W-:Y:S01]  /*bf60*/  SHF.R.U64 R5, R5, 0x3, RZ ;  /* 0x0000000305057819 */ /* 0x000fe200000012ff */
[----:B------:R-:W-:Y:S01]  /*bf70*/  IMAD.X R11, RZ, RZ, R7, P3 ;  /* 0x000000ffff0b7224 */ /* 0x000fe200018e0607 */
[----:B------:R-:W-:-:S02]  /*bf80*/  IADD3 R57, P4, R6, 0x20, RZ ;  /* 0x0000002006397810 */ /* 0x000fc40007f9e0ff */
[----:B------:R-:W-:Y:S02]  /*bf90*/  LOP3.LUT R10, R51, 0x380, RZ, 0xc0, !PT ;  /* 0x00000380330a7812 */ /* 0x000fe400078ec0ff */
[----:B------:R-:W-:Y:S02]  /*bfa0*/  SHF.R.U64 R8, R8, 0x3, RZ ;  /* 0x0000000308087819 */ /* 0x000fe400000012ff */
[----:B------:R-:W-:Y:S01]  /*bfb0*/  LOP3.LUT R6, R5, R6, RZ, 0x3c, !PT ;  /* 0x0000000605067212 */ /* 0x000fe200078e3cff */
[----:B------:R-:W-:Y:S01]  /*bfc0*/  IMAD.X R5, RZ, RZ, R7, P4 ;  /* 0x000000ffff057224 */ /* 0x000fe200020e0607 */
[----:B------:R-:W-:Y:S02]  /*bfd0*/  SHF.R.U64 R10, R10, 0x3, RZ ;  /* 0x000000030a0a7819 */ /* 0x000fe400000012ff */
[----:B------:R-:W-:Y:S02]  /*bfe0*/  LOP3.LUT R8, R8, R53, RZ, 0x3c, !PT ;  /* 0x0000003508087212 */ /* 0x000fe400078e3cff */
[----:B------:R-:W-:-:S02]  /*bff0*/  IADD3 R53, P4, R12, 0x1800, RZ ;  /* 0x000018000c357810 */ /* 0x000fc40007f9e0ff */
[----:B------:R-:W-:Y:S02]  /*c000*/  LOP3.LUT R10, R10, R51, RZ, 0x3c, !PT ;  /* 0x000000330a0a7212 */ /* 0x000fe400078e3cff */
[----:B------:R-:W-:Y:S02]  /*c010*/  IADD3 R51, P3, R12, 0x3000, RZ ;  /* 0x000030000c337810 */ /* 0x000fe40007f7e0ff */
[----:B------:R-:W-:Y:S02]  /*c020*/  LOP3.LUT R20, R53, 0x380, RZ, 0xc0, !PT ;  /* 0x0000038035147812 */ /* 0x000fe400078ec0ff */
[----:B------:R-:W-:Y:S02]  /*c030*/  LOP3.LUT R14, R51, 0x380, RZ, 0xc0, !PT ;  /* 0x00000380330e7812 */ /* 0x000fe400078ec0ff */
[----:B------:R-:W-:Y:S02]  /*c040*/  SHF.R.U64 R20, R20, 0x3, RZ ;  /* 0x0000000314147819 */ /* 0x000fe400000012ff */
[----:B------:R-:W-:-:S02]  /*c050*/  SHF.R.U64 R14, R14, 0x3, RZ ;  /* 0x000000030e0e7819 */ /* 0x000fc400000012ff */
[----:B------:R-:W-:Y:S01]  /*c060*/  LOP3.LUT R20, R20, R53, RZ, 0x3c, !PT ;  /* 0x0000003514147212 */ /* 0x000fe200078e3cff */
[----:B------:R-:W-:Y:S01]  /*c070*/  VIADD R53, R17, UR40 ;  /* 0x0000002811357c36 */ /* 0x000fe20008000000 */
[----:B------:R-:W-:Y:S02]  /*c080*/  LOP3.LUT R14, R14, R51, RZ, 0x3c, !PT ;  /* 0x000000330e0e7212 */ /* 0x000fe400078e3cff */
[----:B------:R-:W-:Y:S01]  /*c090*/  MOV R51, R6 ;  /* 0x0000000600337202 */ /* 0x000fe20000000f00 */
[----:B0-----:R-:W-:Y:S01]  /*c0a0*/  @P2 IMAD.HI.U32 R7, R53, R24, RZ ;  /* 0x0000001835072227 */ /* 0x001fe200078e00ff */
[----:B------:R-:W-:Y:S02]  /*c0b0*/  MOV R50, R10 ;  /* 0x0000000a00327202 */ /* 0x000fe40000000f00 */
[----:B------:R-:W-:Y:S01]  /*c0c0*/  MOV R48, R8 ;  /* 0x0000000800307202 */ /* 0x000fe20000000f00 */
[----:B------:R-:W-:Y:S01]  /*c0d0*/  IMAD.MOV.U32 R6, RZ, RZ, R53 ;  /* 0x000000ffff067224 */ /* 0x000fe200078e0035 */
[----:B-1----:R-:W-:Y:S01]  /*c0e0*/  @P2 SHF.R.U32.HI R6, RZ, R28, R7 ;  /* 0x0000001cff062219 */ /* 0x002fe20000011607 */
[----:B------:R-:W-:Y:S01]  /*c0f0*/  IMAD.U32 R10, RZ, RZ, UR8 ;  /* 0x00000008ff0a7e24 */ /* 0x000fe2000f8e00ff */
[----:B----4-:R-:W-:Y:S01]  /*c100*/  LOP3.LUT R8, R26, 0x2, RZ, 0x3c, !PT ;  /* 0x000000021a087812 */ /* 0x010fe200078e3cff */
[----:B------:R-:W-:Y:S01]  /*c110*/  SHFL.IDX PT, R27, R27, R26, 0x1c1f ;  /* 0x001c1f1a1b1b7589 */ /* 0x000fe200000e0000 */
[--C-:B------:R-:W-:Y:S01]  /*c120*/  SHF.R.S32.HI R7, RZ, 0x1f, R6.reuse ;  /* 0x0000001fff077819 */ /* 0x100fe20000011406 */
[----:B------:R-:W-:Y:S01]  /*c130*/  IMAD.MOV R11, RZ, RZ, -R6 ;  /* 0x000000ffff0b7224 */ /* 0x000fe200078e0a06 */
[----:B------:R-:W-:Y:S01]  /*c140*/  IADD3 R6, P1, R6, UR6, RZ ;  /* 0x0000000606067c10 */ /* 0x000fe2000ff3e0ff */
[----:B------:R-:W-:Y:S01]  /*c150*/  SHFL.IDX PT, R31, R31, R26, 0x1c1f ;  /* 0x001c1f1a1f1f7589 */ /* 0x000fe200000e0000 */
[----:B------:R-:W-:Y:S01]  /*c160*/  LOP3.LUT R4, R57, 0x380, RZ, 0xc0, !PT ;  /* 0x0000038039047812 */ /* 0x000fe200078ec0ff */
[----:B------:R-:W-:Y:S01]  /*c170*/  IMAD R11, R32, R11, R53 ;  /* 0x0000000b200b7224 */ /* 0x000fe200078e0235 */
[----:B------:R-:W-:Y:S01]  /*c180*/  IADD3.X R7, R7, UR7, R10, P1, !PT ;  /* 0x0000000707077c10 */ /* 0x000fe20008ffe40a */
[----:B------:R0:W-:Y:S01]  /*c190*/  SHFL.IDX PT, R24, R21, R8, 0x1c1f ;  /* 0x001c1f0815187589 */ /* 0x0001e200000e0000 */
[----:B------:R-:W-:Y:S01]  /*c1a0*/  ULDC.64 UR6, c[0x0][0xb88] ;  /* 0x0002e20000067ab9 */ /* 0x000fe20000000a00 */
[----:B------:R-:W-:Y:S01]  /*c1b0*/  SHF.R.U64 R4, R4, 0x3, RZ ;  /* 0x0000000304047819 */ /* 0x000fe200000012ff */
[----:B------:R-:W-:Y:S01]  /*c1c0*/  ULDC.64 UR8, c[0x0][0xae8] ;  /* 0x0002ba0000087ab9 */ /* 0x000fe20000000a00 */
[----:B------:R1:W2:Y:S01]  /*c1d0*/  SHFL.IDX PT, R10, R29, R8, 0x1c1f ;  /* 0x001c1f081d0a7589 */ /* 0x0002a200000e0000 */
[----:B------:R-:W-:Y:S01]  /*c1e0*/  SHF.R.S32.HI R36, RZ, 0x1f, R11 ;  /* 0x0000001fff247819 */ /* 0x000fe2000001140b */
[----:B------:R-:W-:Y:S01]  /*c1f0*/  IMAD.WIDE.U32 R6, R11, UR6, R6 ;  /* 0x000000060b067c25 */ /* 0x000fe2000f8e0006 */
[----:B------:R-:W-:Y:S01]  /*c200*/  LOP3.LUT P1, RZ, R23, 0x3, RZ, 0xc0, !PT ;  /* 0x0000000317ff7812 */ /* 0x000fe2000782c0ff */
[----:B------:R-:W-:Y:S01]  /*c210*/  SHFL.IDX PT, R33, R33, R26, 0x1c1f ;  /* 0x001c1f1a21217589 */ /* 0x000fe200000e0000 */
[----:B------:R-:W-:Y:S01]  /*c220*/  LOP3.LUT R4, R4, R57, RZ, 0x3c, !PT ;  /* 0x0000003904047212 */ /* 0x000fe200078e3cff */
[----:B------:R-:W-:Y:S01]  /*c230*/  IMAD R36, R36, UR6, RZ ;  /* 0x0000000624247c24 */ /* 0x000fe2000f8e02ff */
[----:B0-----:R-:W-:Y:S01]  /*c240*/  IADD3 R21, R157, UR40, RZ ;  /* 0x000000289d157c10 */ /* 0x001fe2000fffe0ff */
[----:B------:R0:W3:Y:S02]  /*c250*/  SHFL.IDX PT, R28, R35, R8, 0x1c1f ;  /* 0x001c1f08231c7589 */ /* 0x0000e400000e0000 */
[----:B-1----:R-:W-:Y:S01]  /*c260*/  IMAD R29, R11, UR7, R36 ;  /* 0x000000070b1d7c24 */ /* 0x002fe2000f8e0224 */
[----:B------:R-:W-:Y:S01]  /*c270*/  ULDC.64 UR6, c[0x0][0xb50] ;  /* 0x0002d40000067ab9 */ /* 0x000fe20000000a00 */
[----:B------:R-:W-:Y:S01]  /*c280*/  SHFL.IDX PT, R30, R37, R26, 0x1c1f ;  /* 0x001c1f1a251e7589 */ /* 0x000fe200000e0000 */
[C---:B------:R-:W-:Y:S01]  /*c290*/  VIADD R11, R21.reuse, 0x8 ;  /* 0x00000008150b7836 */ /* 0x040fe20000000000 */
[-C--:B------:R-:W-:Y:S01]  /*c2a0*/  ISETP.GE.OR P5, PT, R21, R46.reuse, P1 ;  /* 0x0000002e1500720c */ /* 0x080fe20000fa6670 */
[----:B------:R-:W-:Y:S01]  /*c2b0*/  IMAD.IADD R7, R7, 0x1, R29 ;  /* 0x0000000107077824 */ /* 0x000fe200078e021d */
[----:B------:R-:W1:Y:S02]  /*c2c0*/  SHFL.IDX PT, R9, R39, R8, 0x1c1f ;  /* 0x001c1f0827097589 */ /* 0x000e6400000e0000 */
[----:B------:R-:W-:-:S02]  /*c2d0*/  ISETP.GE.OR P1, PT, R11, R46, P1 ;  /* 0x0000002e0b00720c */ /* 0x000fc40000f26670 */
[----:B------:R-:W-:Y:S01]  /*c2e0*/  SHFL.IDX PT, R41, R41, R26, 0x1c1f ;  /* 0x001c1f1a29297589 */ /* 0x000fe200000e0000 */
[----:B0-----:R-:W-:-:S03]  /*c2f0*/  LOP3.LUT R35, R12, 0x380, RZ, 0xc0, !PT ;  /* 0x000003800c237812 */ /* 0x001fc600078ec0ff */
[----:B------:R-:W0:Y:S01]  /*c300*/  SHFL.IDX PT, R34, R25, R8, 0x1c1f ;  /* 0x001c1f0819227589 */ /* 0x000e2200000e0000 */
[----:B------:R-:W-:-:S03]  /*c310*/  SHF.R.U64 R35, R35, 0x3, RZ ;  /* 0x0000000323237819 */ /* 0x000fc600000012ff */
[----:B------:R-:W-:Y:S04]  /*c320*/  SHFL.IDX PT, R43, R43, R26, 0x1c1f ;  /* 0x001c1f1a2b2b7589 */ /* 0x000fe800000e0000 */
[----:B------:R4:W0:Y:S04]  /*c330*/  SHFL.IDX PT, R40, R15, R8, 0x1c1f ;  /* 0x001c1f080f287589 */ /* 0x00082800000e0000 */
[----:B------:R-:W-:Y:S04]  /*c340*/  SHFL.IDX PT, R45, R45, R26, 0x1c1f ;  /* 0x001c1f1a2d2d7589 */ /* 0x000fe800000e0000 */
[----:B------:R3:W0:Y:S01]  /*c350*/  SHFL.IDX PT, R42, R47, R8, 0x1c1f ;  /* 0x001c1f082f2a7589 */ /* 0x00062200000e0000 */
[----:B----4-:R-:W-:-:S03]  /*c360*/  LEA R15, P6, R6, UR6, 0x2 ;  /* 0x00000006060f7c11 */ /* 0x010fc6000f8c10ff */
[----:B------:R4:W-:Y:S01]  /*c370*/  SHFL.IDX PT, R49, R49, R26, 0x1c1f ;  /* 0x001c1f1a31317589 */ /* 0x0009e200000e0000 */
[----:B------:R-:W-:-:S03]  /*c380*/  LEA.HI.X R21, R6, UR7, R7, 0x2, P6 ;  /* 0x0000000706157c11 */ /* 0x000fc6000b0f1407 */
[----:B------:R1:W0:Y:S01]  /*c390*/  SHFL.IDX PT, R44, R55, R8, 0x1c1f ;  /* 0x001c1f08372c7589 */ /* 0x00022200000e0000 */
[----:B--2---:R-:W-:Y:S02]  /*c3a0*/  SEL R6, R10, R27, P0 ;  /* 0x0000001b0a067207 */ /* 0x004fe40000000000 */
[----:B---3--:R-:W-:Y:S01]  /*c3b0*/  MOV R47, R4 ;  /* 0x00000004002f7202 */ /* 0x008fe20000000f00 */
[----:B------:R-:W-:Y:S01]  /*c3c0*/  SHFL.IDX PT, R36, R15, RZ, 0x1c1f ;  /* 0x001c1fff0f247589 */ /* 0x000fe200000e0000 */
[----:B------:R-:W-:Y:S02]  /*c3d0*/  SEL R4, R27, R10, P0 ;  /* 0x0000000a1b047207 */ /* 0x000fe40000000000 */
[----:B------:R-:W-:Y:S01]  /*c3e0*/  SEL R10, R24, R31, P0 ;  /* 0x0000001f180a7207 */ /* 0x000fe20000000000 */
[----:B------:R-:W2:Y:S01]  /*c3f0*/  SHFL.IDX PT, R37, R21, RZ, 0x1c1f ;  /* 0x001c1fff15257589 */ /* 0x000ea200000e0000 */
[----:B----4-:R-:W-:Y:S02]  /*c400*/  SEL R26, R28, R33, P0 ;  /* 0x000000211c1a7207 */ /* 0x010fe40000000000 */
[----:B-1----:R-:W-:Y:S01]  /*c410*/  SEL R8, R31, R24, P0 ;  /* 0x000000181f087207 */ /* 0x002fe20000000000 */
[----:B------:R1:W-:Y:S01]  /*c420*/  SHFL.IDX PT, R38, R15, 0x1, 0x1c1f ;  /* 0x003c1f000f267f89 */ /* 0x0003e200000e0000 */
[----:B------:R-:W-:-:S02]  /*c430*/  SEL R24, R33, R28, P0 ;  /* 0x0000001c21187207 */ /* 0x000fc40000000000 */
[----:B------:R-:W-:Y:S01]  /*c440*/  SEL R28, R30, R9, P0 ;  /* 0x000000091e1c7207 */ /* 0x000fe20000000000 */
[----:B------:R3:W4:Y:S01]  /*c450*/  SHFL.IDX PT, R39, R21, 0x1, 0x1c1f ;  /* 0x003c1f0015277f89 */ /* 0x00072200000e0000 */
[----:B------:R-:W-:Y:S01]  /*c460*/  SEL R30, R9, R30, P0 ;  /* 0x0000001e091e7207 */ /* 0x000fe20000000000 */
[----:B------:R-:W4:Y:S01]  /*c470*/  @P2 LDC R33, c[0x0][0xbf0] ;  /* 0x0002fc00ff212b82 */ /* 0x000f220000000800 */
[----:B0-----:R-:W-:Y:S01]  /*c480*/  SEL R5, R41, R34, P0 ;  /* 0x0000002229057207 */ /* 0x001fe20000000000 */
[--C-:B-1----:R-:W-:Y:S01]  /*c490*/  IMAD.X R15, RZ, RZ, R13.reuse, P3 ;  /* 0x000000ffff0f7224 */ /* 0x102fe200018e060d */
[----:B------:R-:W-:Y:S02]  /*c4a0*/  SEL R7, R34, R41, P0 ;  /* 0x0000002922077207 */ /* 0x000fe40000000000 */
[----:B------:R-:W-:Y:S01]  /*c4b0*/  SEL R9, R43, R40, P0 ;  /* 0x000000282b097207 */ /* 0x000fe20000000000 */
[----:B---3--:R-:W-:Y:S01]  /*c4c0*/  IMAD.X R21, RZ, RZ, R13, P4 ;  /* 0x000000ffff157224 */ /* 0x008fe200020e060d */
[----:B------:R-:W-:Y:S01]  /*c4d0*/  SEL R11, R40, R43, P0 ;  /* 0x0000002b280b7207 */ /* 0x000fe20000000000 */
[----:B------:R0:W-:Y:S01]  /*c4e0*/  STSM.16.M88.4 [R51], R4 ;  /* 0x0000000433007844 */ /* 0x0001e20000000200 */
[----:B------:R-:W-:-:S02]  /*c4f0*/  SEL R25, R45, R42, P0 ;  /* 0x0000002a2d197207 */ /* 0x000fc40000000000 */
[----:B------:R-:W-:Y:S01]  /*c500*/  SEL R27, R42, R45, P0 ;  /* 0x0000002d2a1b7207 */ /* 0x000fe20000000000 */
[----:B------:R1:W-:Y:S01]  /*c510*/  STSM.16.M88.4 [R47], R8 ;  /* 0x000000082f007844 */ /* 0x0003e20000000200 */
[----:B------:R-:W-:Y:S02]  /*c520*/  SEL R29, R49, R44, P0 ;  /* 0x0000002c311d7207 */ /* 0x000fe40000000000 */
[----:B------:R-:W-:Y:S01]  /*c530*/  SEL R31, R44, R49, P0 ;  /* 0x000000312c1f7207 */ /* 0x000fe20000000000 */
[----:B------:R-:W-:Y:S01]  /*c540*/  STSM.16.M88.4 [R50], R24 ;  /* 0x0000001832007844 */ /* 0x000fe20000000200 */
[----:B------:R-:W-:Y:S01]  /*c550*/  LOP3.LUT R34, R35, R12, RZ, 0x3c, !PT ;  /* 0x0000000c23227212 */ /* 0x000fe200078e3cff */
[----:B------:R-:W-:Y:S02]  /*c560*/  IMAD.MOV.U32 R35, RZ, RZ, R13 ;  /* 0x000000ffff237224 */ /* 0x000fe400078e000d */
[----:B------:R3:W-:Y:S01]  /*c570*/  STSM.16.M88.4 [R48], R28 ;  /* 0x0000001c30007844 */ /* 0x0007e20000000200 */
[----:B------:R-:W-:Y:S06]  /*c580*/  BAR.SYNC.DEFER_BLOCKING 0x1, 0x180 ;  /* 0x0046000000007b1d */ /* 0x000fec0000010000 */
[----:B--2---:R2:W-:Y:S04]  /*c590*/  @!P5 ST.E desc[UR48][R36.64], R2 ;  /* 0x000000022400d985 */ /* 0x0045e8000c101930 */
[----:B----4-:R4:W-:Y:S04]  /*c5a0*/  @!P1 ST.E desc[UR48][R38.64], R0 ;  /* 0x0000000026009985 */ /* 0x0109e8000c101930 */
[----:B0-----:R-:W4:Y:S04]  /*c5b0*/  LD.E.128 R4, desc[UR48][R34.64] ;  /* 0x0000003022047980 */ /* 0x001f28000c101d00 */
[----:B-1----:R-:W4:Y:S04]  /*c5c0*/  LD.E.128 R8, desc[UR48][R20.64] ;  /* 0x0000003014087980 */ /* 0x002f28000c101d00 */
[----:B---3--:R0:W3:Y:S01]  /*c5d0*/  LD.E.128 R28, desc[UR48][R14.64] ;  /* 0x000000300e1c7980 */ /* 0x0080e2000c101d00 */
[----:B------:R-:W-:-:S04]  /*c5e0*/  IADD3 R27, P0, R12, 0x4800, RZ ;  /* 0x000048000c1b7810 */ /* 0x000fc80007f1e0ff */
[----:B------:R-:W-:Y:S01]  /*c5f0*/  LOP3.LUT R12, R27, 0x380, RZ, 0xc0, !PT ;  /* 0x000003801b0c7812 */ /* 0x000fe200078ec0ff */
[----:B------:R-:W-:Y:S02]  /*c600*/  IMAD.X R25, RZ, RZ, R13, P0 ;  /* 0x000000ffff197224 */ /* 0x000fe400000e060d */
[----:B------:R-:W1:Y:S01]  /*c610*/  @P2 LDC R13, c[0x0][0xbec] ;  /* 0x0002fb00ff0d2b82 */ /* 0x000e620000000800 */
[----:B--2---:R-:W-:Y:S01]  /*c620*/  SHF.R.U64 R2, R12, 0x3, RZ ;  /* 0x000000030c027819 */ /* 0x004fe200000012ff */
[----:B----4-:R-:W-:Y:S01]  /*c630*/  IMAD R0, R18, 0x30, R22 ;  /* 0x0000003012007824 */ /* 0x010fe200078e0216 */
[----:B------:R-:W-:Y:S02]  /*c640*/  UIMAD UR5, UR12, UR8, URZ ;  /* 0x000000080c0572a4 */ /* 0x000fe4000f8e023f */
[----:B------:R-:W-:Y:S01]  /*c650*/  LOP3.LUT R24, R2, R27, RZ, 0x3c, !PT ;  /* 0x0000001b02187212 */ /* 0x000fe200078e3cff */
[----:B------:R-:W-:Y:S01]  /*c660*/  VIADD R2, R0, UR40 ;  /* 0x0000002800027c36 */ /* 0x000fe20008000000 */
[----:B------:R-:W-:-:S02]  /*c670*/  UIMAD.WIDE.U32 UR6, UR43, UR8, URZ ;  /* 0x000000082b0672a5 */ /* 0x000fc4000f8e003f */
[----:B------:R-:W-:Y:S02]  /*c680*/  UIMAD UR5, UR43, UR9, UR5 ;  /* 0x000000092b0572a4 */ /* 0x000fe4000f8e0205 */
[----:B------:R-:W-:Y:S01]  /*c690*/  UIMAD UR8, UR13, UR10, URZ ;  /* 0x0000000a0d0872a4 */ /* 0x000fe2000f8e023f */
[----:B------:R-:W5:Y:S01]  /*c6a0*/  LD.E.128 R24, desc[UR48][R24.64] ;  /* 0x0000003018187980 */ /* 0x000f62000c101d00 */
[----:B------:R-:W-:Y:S01]  /*c6b0*/  UIADD3 UR7, UR7, UR5, URZ ;  /* 0x0000000507077290 */ /* 0x000fe2000fffe03f */
[----:B0-----:R-:W-:Y:S01]  /*c6c0*/  MOV R15, R2 ;  /* 0x00000002000f7202 */ /* 0x001fe20000000f00 */
[----:B------:R-:W-:Y:S01]  /*c6d0*/  UIMAD UR5, UR42, UR11, UR8 ;  /* 0x0000000b2a0572a4 */ /* 0x000fe2000f8e0208 */
[----:B------:R-:W-:Y:S01]  /*c6e0*/  @!PT LDS RZ, [RZ] ;  /* 0x00000000fffff984 */ /* 0x000fe20000000800 */
[----:B------:R-:W-:Y:S01]  /*c6f0*/  @!PT LDS RZ, [RZ] ;  /* 0x00000000fffff984 */ /* 0x000fe20000000800 */
[----:B------:R-:W-:Y:S01]  /*c700*/  @!PT LDS RZ, [RZ] ;  /* 0x00000000fffff984 */ /* 0x000fe20000000800 */
[----:B------:R-:W-:Y:S01]  /*c710*/  @!PT LDS RZ, [RZ] ;  /* 0x00000000fffff984 */ /* 0x000fe20000000800 */
[----:B------:R0:W-:Y:S06]  /*c720*/  MEMBAR.ALL.CTA ;  /* 0x0000000000007992 */ /* 0x0001ec0000008000 */
[----:B0-----:R-:W0:Y:S01]  /*c730*/  FENCE.VIEW.ASYNC.S ;  /* 0x00000000000073c6 */ /* 0x001e220000000000 */
[----:B------:R-:W-:Y:S01]  /*c740*/  UIMAD.WIDE.U32 UR42, UR42, UR10, UR6 ;  /* 0x0000000a2a2a72a5 */ /* 0x000fe2000f8e0006 */
[----:B------:R-:W-:Y:S01]  /*c750*/  VIADD R3, R3, 0x13220 ;  /* 0x0001322003037836 */ /* 0x000fe20000000000 */
[----:B------:R-:W-:Y:S01]  /*c760*/  SHF.R.S32.HI R52, RZ, 0x1f, R19 ;  /* 0x0000001fff347819 */ /* 0x000fe20000011413 */
[----:B------:R-:W-:Y:S01]  /*c770*/  ULDC.64 UR6, c[0x0][0xae0] ;  /* 0x0002b80000067ab9 */ /* 0x000fe20000000a00 */
[----:B------:R-:W-:-:S02]  /*c780*/  UIADD3 UR5, UR43, UR5, URZ ;  /* 0x000000052b057290 */ /* 0x000fc4000fffe03f */
[----:B------:R-:W-:Y:S02]  /*c790*/  IMAD.U32 R12, RZ, RZ, UR42 ;  /* 0x0000002aff0c7e24 */ /* 0x000fe4000f8e00ff */
[----:B-1----:R-:W-:-:S04]  /*c7a0*/  @P2 IMAD.HI.U32 R0, R2, R13, RZ ;  /* 0x0000000d02002227 */ /* 0x002fc800078e00ff */
[----:B------:R-:W-:Y:S01]  /*c7b0*/  IMAD.U32 R13, RZ, RZ, UR43 ;  /* 0x0000002bff0d7e24 */ /* 0x000fe2000f8e00ff */
[----:B------:R-:W-:Y:S01]  /*c7c0*/  @P2 SHF.R.U32.HI R15, RZ, R33, R0 ;  /* 0x00000021ff0f2219 */ /* 0x000fe20000011600 */
[----:B------:R-:W-:Y:S01]  /*c7d0*/  IMAD.U32 R13, RZ, RZ, UR5 ;  /* 0x00000005ff0d7e24 */ /* 0x000fe2000f8e00ff */
[----:B------:R-:W-:Y:S02]  /*c7e0*/  ULDC UR5, c[0x0][0xac8] ;  /* 0x0002b20000057ab9 */ /* 0x000fe40000000800 */
[--C-:B------:R-:W-:Y:S01]  /*c7f0*/  SHF.R.S32.HI R0, RZ, 0x1f, R15.reuse ;  /* 0x0000001fff007819 */ /* 0x100fe2000001140f */
[----:B------:R-:W-:Y:S02]  /*c800*/  IMAD.MOV R21, RZ, RZ, -R15 ;  /* 0x000000ffff157224 */ /* 0x000fe400078e0a0f */
        /* <DEDUP_REMOVED lines=10> */
[----:B------:R-:W-:Y:S01]  /*c8b0*/  ULDC.64 UR6, c[0x0][0xa80] ;  /* 0x0002a00000067ab9 */ /* 0x000fe20000000a00 */
[----:B------:R-:W-:Y:S01]  /*c8c0*/  VIADD R21, R22, UR40 ;  /* 0x0000002816157c36 */ /* 0x000fe20008000000 */
[C---:B------:R-:W-:Y:S01]  /*c8d0*/  LEA R20, P0, R12.reuse, UR6, 0x1 ;  /* 0x000000060c147c11 */ /* 0x040fe2000f8008ff */
[----:B------:R-:W-:Y:S01]  /*c8e0*/  IMAD.IADD R13, R13, 0x1, R15 ;  /* 0x000000010d0d7824 */ /* 0x000fe200078e020f */
[----:B------:R-:W-:Y:S01]  /*c8f0*/  PRMT R0, RZ, 0x654, R3 ;  /* 0x00000654ff007816 */ /* 0x000fe20000000003 */
[----:B------:R-:W-:Y:S02]  /*c900*/  VIADD R15, R21, 0x60 ;  /* 0x00000060150f7836 */ /* 0x000fe40000000000 */
[----:B0-----:R-:W0:Y:S01]  /*c910*/  SHFL.IDX PT, R2, R20, RZ, 0x181f ;  /* 0x00181fff14027589 */ /* 0x001e2200000e0000 */
[----:B------:R-:W-:Y:S01]  /*c920*/  LEA.HI.X R32, R12, UR7, R13, 0x1, P0 ;  /* 0x000000070c207c11 */ /* 0x000fe200080f0c0d */
[----:B------:R2:W-:Y:S01]  /*c930*/  SYNCS.ARRIVE.TRANS64.RED.A1T0 RZ, [R0+URZ], RZ ;  /* 0x000000ff00ff79a7 */ /* 0x0005e2000810043f */
[----:B------:R-:W-:Y:S01]  /*c940*/  ISETP.GE.AND P0, PT, R19, UR5, PT ;  /* 0x0000000513007c0c */ /* 0x000fe2000bf06270 */
[----:B------:R-:W1:Y:S01]  /*c950*/  SHFL.IDX PT, R12, R20, 0x1, 0x181f ;  /* 0x00381f00140c7f89 */ /* 0x000e6200000e0000 */
[----:B------:R-:W-:-:S02]  /*c960*/  IADD3 R13, R21, 0x30, RZ ;  /* 0x00000030150d7810 */ /* 0x000fc40007ffe0ff */
[-C--:B------:R-:W-:Y:S01]  /*c970*/  ISETP.GE.OR P1, PT, R21, R46.reuse, P0 ;  /* 0x0000002e1500720c */ /* 0x080fe20000726670 */
[----:B------:R-:W4:Y:S01]  /*c980*/  SHFL.IDX PT, R14, R20, 0x2, 0x181f ;  /* 0x00581f00140e7f89 */ /* 0x000f2200000e0000 */
[-C--:B------:R-:W-:Y:S01]  /*c990*/  ISETP.GE.OR P2, PT, R13, R46.reuse, P0 ;  /* 0x0000002e0d00720c */ /* 0x080fe20000746670 */
[----:B------:R-:W-:Y:S01]  /*c9a0*/  VIADD R21, R21, 0x90 ;  /* 0x0000009015157836 */ /* 0x000fe20000000000 */
[-C--:B------:R-:W-:Y:S01]  /*c9b0*/  ISETP.GE.OR P3, PT, R15, R46.reuse, P0 ;  /* 0x0000002e0f00720c */ /* 0x080fe20000766670 */
[----:B------:R-:W2:Y:S03]  /*c9c0*/  SHFL.IDX PT, R34, R32, RZ, 0x181f ;  /* 0x00181fff20227589 */ /* 0x000ea600000e0000 */
[----:B------:R-:W-:Y:S01]  /*c9d0*/  ISETP.GE.OR P0, PT, R21, R46, P0 ;  /* 0x0000002e1500720c */ /* 0x000fe20000706670 */
[----:B------:R-:W2:Y:S04]  /*c9e0*/  SHFL.IDX PT, R36, R32, 0x1, 0x181f ;  /* 0x00381f0020247f89 */ /* 0x000ea800000e0000 */
[----:B------:R-:W2:Y:S01]  /*c9f0*/  SHFL.IDX PT, R38, R32, 0x2, 0x181f ;  /* 0x00581f0020267f89 */ /* 0x000ea200000e0000 */
[----:B0-----:R-:W-:-:S03]  /*ca00*/  @!P1 LEA R2, P4, R19, R2, 0x1 ;  /* 0x0000000213029211 */ /* 0x001fc600078808ff */
[----:B------:R-:W0:Y:S01]  /*ca10*/  SHFL.IDX PT, R20, R20, 0x3, 0x181f ;  /* 0x00781f0014147f89 */ /* 0x000e2200000e0000 */
[----:B-1----:R-:W-:-:S03]  /*ca20*/  @!P2 LEA R12, P5, R19, R12, 0x1 ;  /* 0x0000000c130ca211 */ /* 0x002fc600078a08ff */
[----:B------:R-:W1:Y:S01]  /*ca30*/  SHFL.IDX PT, R32, R32, 0x3, 0x181f ;  /* 0x00781f0020207f89 */ /* 0x000e6200000e0000 */
[C---:B----4-:R-:W-:Y:S02]  /*ca40*/  @!P3 LEA R14, P6, R19.reuse, R14, 0x1 ;  /* 0x0000000e130eb211 */ /* 0x050fe400078c08ff */
[C-C-:B--2---:R-:W-:Y:S02]  /*ca50*/  @!P1 LEA.HI.X R3, R19.reuse, R34, R52.reuse, 0x1, P4 ;  /* 0x0000002213039211 */ /* 0x144fe400020f0c34 */
[C-C-:B------:R-:W-:Y:S02]  /*ca60*/  @!P2 LEA.HI.X R13, R19.reuse, R36, R52.reuse, 0x1, P5 ;  /* 0x00000024130da211 */ /* 0x140fe400028f0c34 */
[----:B------:R-:W-:Y:S01]  /*ca70*/  @!P3 LEA.HI.X R15, R19, R38, R52, 0x1, P6 ;  /* 0x00000026130fb211 */ /* 0x000fe200030f0c34 */
[----:B------:R2:W-:Y:S04]  /*ca80*/  @!P1 ST.E.128 desc[UR48][R2.64], R4 ;  /* 0x0000000402009985 */ /* 0x0005e8000c101d30 */
[----:B------:R2:W-:Y:S04]  /*ca90*/  @!P2 ST.E.128 desc[UR48][R12.64], R8 ;  /* 0x000000080c00a985 */ /* 0x0005e8000c101d30 */
[----:B---3--:R2:W-:Y:S01]  /*caa0*/  @!P3 ST.E.128 desc[UR48][R14.64], R28 ;  /* 0x0000001c0e00b985 */ /* 0x0085e2000c101d30 */
[----:B01----:R-:W-:Y:S05]  /*cab0*/  @P0 BRA `(.L_x_1918) ;  /* 0x0000000400f00947 */ /* 0x003fea0003800000 */
[----:B--2---:R-:W-:-:S04]  /*cac0*/  LEA R2, P0, R19, R20, 0x1 ;  /* 0x0000001413027211 */ /* 0x004fc800078008ff */
[----:B------:R-:W-:-:S05]  /*cad0*/  LEA.HI.X R3, R19, R32, R52, 0x1, P0 ;  /* 0x0000002013037211 */ /* 0x000fca00000f0c34 */
[----:B-----5:R0:W-:Y:S01]  /*cae0*/  ST.E.128 desc[UR48][R2.64], R24 ;  /* 0x0000001802007985 */ /* 0x0201e2000c101d30 */
[----:B------:R-:W-:Y:S05]  /*caf0*/  BRA `(.L_x_1918) ;  /* 0x0000000400e07947 */ /* 0x000fea0003800000 */
.L_x_1917:
        /* <DEDUP_REMOVED lines=38> */
[----:B------:R-:W-:Y:S02]  /*cd60*/  SHF.R.S32.HI R3, RZ, 0x1f, R2 ;  /* 0x0000001fff037819 */ /* 0x000fe40000011402 */
[----:B------:R-:W-:Y:S02]  /*cd70*/  MOV R4, UR5 ;  /* 0x0000000500047c02 */ /* 0x000fe40008000f00 */
[----:B------:R-:W-:Y:S02]  /*cd80*/  IADD3 R2, P0, R2, UR6, RZ ;  /* 0x0000000602027c10 */ /* 0x000fe4000ff1e0ff */
[----:B------:R-:W-:Y:S02]  /*cd90*/  SHF.R.S32.HI R0, RZ, 0x1f, R5 ;  /* 0x0000001fff007819 */ /* 0x000fe40000011405 */
[----:B------:R-:W-:Y:S01]  /*cda0*/  IADD3.X R3, R3, UR7, R4, P0, !PT ;  /* 0x0000000703037c10 */ /* 0x000fe200087fe404 */
[----:B------:R-:W-:-:S02]  /*cdb0*/  ULDC.64 UR6, c[0x0][0xb50] ;  /* 0x0002d40000067ab9 */ /* 0x000fc40000000a00 */
[----:B------:R-:W-:Y:S02]  /*cdc0*/  IMAD R0, R0, UR10, RZ ;  /* 0x0000000a00007c24 */ /* 0x000fe4000f8e02ff */
[----:B------:R-:W-:-:S04]  /*cdd0*/  IMAD.WIDE.U32 R2, R5, UR10, R2 ;  /* 0x0000000a05027c25 */ /* 0x000fc8000f8e0002 */
[----:B------:R-:W-:Y:S01]  /*cde0*/  IMAD R7, R5, UR11, R0 ;  /* 0x0000000b05077c24 */ /* 0x000fe2000f8e0200 */
[----:B------:R-:W-:-:S03]  /*cdf0*/  LEA R4, P0, R2, UR6, 0x2 ;  /* 0x0000000602047c11 */ /* 0x000fc6000f8010ff */
[----:B------:R-:W-:-:S05]  /*ce00*/  IMAD.IADD R3, R3, 0x1, R7 ;  /* 0x0000000103037824 */ /* 0x000fca00078e0207 */
[----:B------:R-:W-:Y:S01]  /*ce10*/  LEA.HI.X R5, R2, UR7, R3, 0x2, P0 ;  /* 0x0000000702057c11 */ /* 0x000fe200080f1403 */
[----:B------:R-:W-:-:S05]  /*ce20*/  IMAD.MOV.U32 R3, RZ, RZ, -0x800000 ;  /* 0xff800000ff037424 */ /* 0x000fca00078e00ff */
[----:B------:R2:W-:Y:S02]  /*ce30*/  STG.E desc[UR48][R4.64], R3 ;  /* 0x0000000304007986 */ /* 0x0005e4000c101930 */
.L_x_1920:
[----:B------:R-:W-:Y:S05]  /*ce40*/  BSYNC B1 ;  /* 0x0000000000017941 */ /* 0x000fea0003800000 */
.L_x_1919:
        /* <DEDUP_REMOVED lines=12> */
[----:B-1----:R-:W-:-:S03]  /*cf10*/  @P1 SHF.R.U32.HI R5, RZ, R13, R0 ;  /* 0x0000000dff051219 */ /* 0x002fc60000011600 */
[----:B------:R-:W-:Y:S01]  /*cf20*/  UIMAD UR5, UR42, UR11, UR5 ;  /* 0x0000000b2a0572a4 */ /* 0x000fe2000f8e0205 */
[--C-:B------:R-:W-:Y:S01]  /*cf30*/  SHF.R.S32.HI R0, RZ, 0x1f, R5.reuse ;  /* 0x0000001fff007819 */ /* 0x100fe20000011405 */
[----:B------:R-:W-:Y:S01]  /*cf40*/  UIMAD.WIDE.U32 UR42, UR42, UR10, UR6 ;  /* 0x0000000a2a2a72a5 */ /* 0x000fe2000f8e0006 */
[----:B------:R-:W-:Y:S02]  /*cf50*/  IMAD.MOV R7, RZ, RZ, -R5 ;  /* 0x000000ffff077224 */ /* 0x000fe400078e0a05 */
[----:B------:R-:W-:Y:S01]  /*cf60*/  ULDC.64 UR6, c[0x0][0xae0] ;  /* 0x0002b80000067ab9 */ /* 0x000fe20000000a00 */
[----:B------:R-:W-:Y:S01]  /*cf70*/  UIADD3 UR5, UR43, UR5, URZ ;  /* 0x000000052b057290 */ /* 0x000fe2000fffe03f */
[----:B------:R-:W-:Y:S02]  /*cf80*/  IMAD R7, R11, R7, R6 ;  /* 0x000000070b077224 */ /* 0x000fe400078e0206 */
[----:B------:R-:W-:Y:S02]  /*cf90*/  IMAD R0, R0, UR6, RZ ;  /* 0x0000000600007c24 */ /* 0x000fe4000f8e02ff */
[----:B------:R-:W-:Y:S01]  /*cfa0*/  IMAD.U32 R3, RZ, RZ, UR43 ;  /* 0x0000002bff037e24 */ /* 0x000fe2000f8e00ff */
[----:B------:R-:W-:Y:S01]  /*cfb0*/  MOV R3, UR5 ;  /* 0x0000000500037c02 */ /* 0x000fe20008000f00 */
[----:B------:R-:W-:Y:S01]  /*cfc0*/  IMAD.U32 R2, RZ, RZ, UR42 ;  /* 0x0000002aff027e24 */ /* 0x000fe2000f8e00ff */
[----:B------:R-:W-:Y:S01]  /*cfd0*/  ULDC UR5, c[0x0][0xac8] ;  /* 0x0002b20000057ab9 */ /* 0x000fe20000000800 */
[C---:B------:R-:W-:Y:S01]  /*cfe0*/  IMAD R9, R5.reuse, UR7, R0 ;  /* 0x0000000705097c24 */ /* 0x040fe2000f8e0200 */
[----:B------:R-:W-:Y:S01]  /*cff0*/  SHF.R.S32.HI R0, RZ, 0x1f, R7 ;  /* 0x0000001fff007819 */ /* 0x000fe20000011407 */
        /* <DEDUP_REMOVED lines=40> */
.L_x_1918:
[----:B------:R-:W-:Y:S05]  /*d280*/  BSYNC B0 ;  /* 0x0000000000007941 */ /* 0x000fea0003800000 */
.L_x_1916:
[----:B------:R-:W-:Y:S02]  /*d290*/  ULDC UR5, c[0x0][0xc38] ;  /* 0x00030e0000057ab9 */ /* 0x000fe40000000800 */
[----:B------:R-:W-:-:S06]  /*d2a0*/  UISETP.GE.AND UP0, UPT, UR4, UR5, UPT ;  /* 0x000000050400728c */ /* 0x000fcc000bf06270 */
[----:B------:R-:W-:-:S13]  /*d2b0*/  PLOP3.LUT P0, PT, PT, PT, UP0, 0x80, 0x0 ;  /* 0x000000000000781c */ /* 0x000fda0003f0f008 */
[----:B------:R-:W-:Y:S05]  /*d2c0*/  @!P0 BRA `(.L_x_1921) ;  /* 0xffffff38007c8947 */ /* 0x000fea000383ffff */
[----:B------:R-:W-:Y:S05]  /*d2d0*/  EXIT ;  /* 0x000000000000794d */ /* 0x000fea0003800000 */
.L_x_1875:
[----:B------:R-:W-:-:S08]  /*d2e0*/  NOP ;  /* 0x0000000000007918 */ /* 0x000fd00000000000 */
[----:B------:R-:W0:-:S00]  /*d2f0*/  USETMAXREG.DEALLOC.CTAPOOL 0x20 ;  /* 0x00000020000079c8 */ /* 0x000e0000080e0500 */
[----:B0-----:R-:W-:-:S06]  /*d300*/  LOP3.LUT R0, R0, 0x3, RZ, 0xc0, !PT ;  /* 0x0000000300007812 */ /* 0x001fcc00078ec0ff */
[----:B------:R-:W0:Y:S01]  /*d310*/  S2UR UR7, SR_CTAID.X ;  /* 0x00000000000779c3 */ /* 0x000e220000002500 */
[----:B------:R-:W-:Y:S01]  /*d320*/  LOP3.LUT R29, R29, 0xffffff7f, RZ, 0xc0, !PT ;  /* 0xffffff7f1d1d7812 */ /* 0x000fe200078ec0ff */
[----:B------:R-:W-:Y:S01]  /*d330*/  STL [R1+0x2c], RZ ;  /* 0x00002cff01007387 */ /* 0x000fe20000100800 */
[----:B------:R-:W-:-:S03]  /*d340*/  MOV R27, RZ ;  /* 0x000000ff001b7202 */ /* 0x000fc60000000f00 */
        /* <DEDUP_REMOVED lines=19> */
[C---:B-1----:R-:W-:Y:S01]  /*d480*/  IMAD.SHL.U32 R6, R11.reuse, 0x10, RZ ;  /* 0x000000100b067824 */ /* 0x042fe200078e00ff */
[----:B------:R-:W-:Y:S01]  /*d490*/  SHF.R.U32.HI R4, RZ, 0x1, R11 ;  /* 0x00000001ff047819 */ /* 0x000fe2000001160b */
[----:B------:R-:W-:-:S02]  /*d4a0*/  IMAD.SHL.U32 R8, R11, 0x2, RZ ;  /* 0x000000020b087824 */ /* 0x000fc400078e00ff */
[C---:B------:R-:W-:Y:S01]  /*d4b0*/  IMAD.SHL.U32 R2, R11.reuse, 0x40, RZ ;  /* 0x000000400b027824 */ /* 0x040fe200078e00ff */
[----:B------:R-:W-:Y:S01]  /*d4c0*/  LOP3.LUT R7, R6, 0x1b0, RZ, 0xc0, !PT ;  /* 0x000001b006077812 */ /* 0x000fe200078ec0ff */
[C---:B0-----:R-:W-:Y:S02]  /*d4d0*/  IMAD.SHL.U32 R0, R11.reuse, 0x20, RZ ;  /* 0x000000200b007824 */ /* 0x041fe400078e00ff */
[----:B------:R-:W-:Y:S01]  /*d4e0*/  IMAD.SHL.U32 R10, R11, 0x4, RZ ;  /* 0x000000040b0a7824 */ /* 0x000fe200078e00ff */
[----:B------:R-:W-:Y:S02]  /*d4f0*/  LOP3.LUT R7, R7, 0x30, R8, 0x78, !PT ;  /* 0x0000003007077812 */ /* 0x000fe400078e7808 */
[----:B------:R-:W2:Y:S01]  /*d500*/  LDL R8, [R1+0x14] ;  /* 0x0000140001087983 */ /* 0x000ea20000100800 */
[----:B------:R-:W-:Y:S02]  /*d510*/  LOP3.LUT R3, R2, 0x180, RZ, 0xc0, !PT ;  /* 0x0000018002037812 */ /* 0x000fe400078ec0ff */
[----:B------:R-:W-:-:S02]  /*d520*/  LOP3.LUT R5, R0, 0x80, RZ, 0xc0, !PT ;  /* 0x0000008000057812 */ /* 0x000fc400078ec0ff */
[----:B------:R-:W-:Y:S01]  /*d530*/  LOP3.LUT R3, R3, 0x30, R4, 0xf8, !PT ;  /* 0x0000003003037812 */ /* 0x000fe200078ef804 */
[----:B------:R-:W-:Y:S01]  /*d540*/  IMAD.SHL.U32 R4, R11, 0x8, RZ ;  /* 0x000000080b047824 */ /* 0x000fe200078e00ff */
[----:B------:R-:W-:-:S04]  /*d550*/  LOP3.LUT R5, R5, 0x10, R11, 0xf8, !PT ;  /* 0x0000001005057812 */ /* 0x000fc800078ef80b */
[----:B------:R-:W-:Y:S02]  /*d560*/  LOP3.LUT R3, R3, 0x30, R4, 0x78, !PT ;  /* 0x0000003003037812 */ /* 0x000fe400078e7804 */
[----:B------:R-:W-:Y:S02]  /*d570*/  LOP3.LUT R4, R5, 0x10, R10, 0x78, !PT ;  /* 0x0000001005047812 */ /* 0x000fe400078e780a */
[----:B------:R-:W-:Y:S02]  /*d580*/  LOP3.LUT R5, R6, 0x600, RZ, 0xc0, !PT ;  /* 0x0000060006057812 */ /* 0x000fe400078ec0ff */
[----:B------:R-:W-:Y:S02]  /*d590*/  LOP3.LUT R2, R3, 0x640, R2, 0xf8, !PT ;  /* 0x0000064003027812 */ /* 0x000fe400078ef802 */
[----:B------:R-:W-:-:S04]  /*d5a0*/  LOP3.LUT R5, R5, 0x60, R0, 0xf8, !PT ;  /* 0x0000006005057812 */ /* 0x000fc800078ef800 */
[----:B------:R-:W-:Y:S01]  /*d5b0*/  LOP3.LUT R5, R5, 0x100, R0, 0xf8, !PT ;  /* 0x0000010005057812 */ /* 0x000fe200078ef800 */
[----:B------:R0:W-:Y:S01]  /*d5c0*/  STL [R1+0x20], R2 ;  /* 0x0000200201007387 */ /* 0x0001e20000100800 */
[----:B------:R-:W-:Y:S02]  /*d5d0*/  LOP3.LUT R7, R7, 0x640, R6, 0xf8, !PT ;  /* 0x0000064007077812 */ /* 0x000fe400078ef806 */
        /* <DEDUP_REMOVED lines=8> */
[----:B------:R-:W-:Y:S02]  /*d660*/  LOP3.LUT R0, R2, 0x60, R0, 0xf8, !PT ;  /* 0x0000006002007812 */ /* 0x000fe400078ef800 */
[----:B------:R-:W-:Y:S02]  /*d670*/  ISETP.GE.AND P0, PT, R9, UR37, PT ;  /* 0x0000002509007c0c */ /* 0x000fe4000bf06270 */
[----:B------:R-:W-:Y:S01]  /*d680*/  MOV R3, 0x1 ;  /* 0x0000000100037802 */ /* 0x000fe20000000f00 */
[----:B------:R0:W-:Y:S01]  /*d690*/  STL [R1+0x24], R4 ;  /* 0x0000240401007387 */ /* 0x0001e20000100800 */
[----:B------:R-:W-:Y:S01]  /*d6a0*/  LOP3.LUT R2, R0, 0x80, RZ, 0xfc, !PT ;  /* 0x0000008000027812 */ /* 0x000fe200078efcff */
[----:B------:R-:W-:Y:S01]  /*d6b0*/  USEL UR4, UR4, 0x1, UP0 ;  /* 0x0000000104047887 */ /* 0x000fe20008000000 */
[----:B------:R-:W-:Y:S01]  /*d6c0*/  @P1 LOP3.LUT R29, R29, 0x1, RZ, 0xfc, !PT ;  /* 0x000000011d1d1812 */ /* 0x000fe200078efcff */
[----:B------:R0:W-:Y:S01]  /*d6d0*/  STL [R1], R3 ;  /* 0x0000000301007387 */ /* 0x0001e20000100800 */
[----:B------:R-:W-:-:S03]  /*d6e0*/  ULDC UR37, c[0x0][0x448] ;  /* 0x0001120000257ab9 */ /* 0x000fc60000000800 */
[----:B------:R0:W-:Y:S01]  /*d6f0*/  STL [R1+0x2c], RZ ;  /* 0x00002cff01007387 */ /* 0x0001e20000100800 */
[----:B------:R-:W-:Y:S01]  /*d700*/  LOP3.LUT R29, R29, 0xffffffef, RZ, 0xc0, !PT ;  /* 0xffffffef1d1d7812 */ /* 0x000fe200078ec0ff */
[----:B------:R-:W-:-:S03]  /*d710*/  UIMAD UR36, UR4, UR36, URZ ;  /* 0x00000024042472a4 */ /* 0x000fc6000f8e023f */
[----:B------:R-:W-:Y:S02]  /*d720*/  @P0 LOP3.LUT R29, R29, 0x10, RZ, 0xfc, !PT ;  /* 0x000000101d1d0812 */ /* 0x000fe400078efcff */
[----:B------:R-:W-:Y:S01]  /*d730*/  ISETP.GE.AND P0, PT, R9, UR6, PT ;  /* 0x0000000609007c0c */ /* 0x000fe2000bf06270 */
[----:B------:R-:W-:Y:S01]  /*d740*/  UIADD3 UR4, UR36, 0x9f, URZ ;  /* 0x0000009f24047890 */ /* 0x000fe2000fffe03f */
[----:B------:R-:W-:-:S03]  /*d750*/  LOP3.LUT R29, R29, 0xffffffbf, RZ, 0xc0, !PT ;  /* 0xffffffbf1d1d7812 */ /* 0x000fc600078ec0ff */
[----:B------:R-:W-:Y:S01]  /*d760*/  UIMAD.WIDE UR4, UR4, 0x66666667, URZ ;  /* 0x66666667040478a5 */ /* 0x000fe2000f8e023f */
[----:B------:R-:W-:-:S03]  /*d770*/  IMAD.MOV.U32 R27, RZ, RZ, RZ ;  /* 0x000000ffff1b7224 */ /* 0x000fc600078e00ff */
[----:B------:R-:W-:Y:S02]  /*d780*/  USHF.R.U32.HI UR40, URZ, 0x1f, UR5 ;  /* 0x0000001f3f287899 */ /* 0x000fe40008011605 */
[----:B------:R-:W-:Y:S02]  /*d790*/  UIMAD UR37, UR37, UR38, URZ ;  /* 0x00000026252572a4 */ /* 0x000fe4000f8e023f */
[----:B------:R-:W-:Y:S01]  /*d7a0*/  @P0 LOP3.LUT R29, R29, 0x40, RZ, 0xfc, !PT ;  /* 0x000000401d1d0812 */ /* 0x000fe200078efcff */
[----:B------:R-:W-:Y:S02]  /*d7b0*/  ULOP3.LUT UR45, UR39, 0x2, URZ, 0xfc, !UPT ;  /* 0x00000002272d7892 */ /* 0x000fe4000f8efc3f */
[----:B------:R-:W-:Y:S02]  /*d7c0*/  ULOP3.LUT UR46, UR39, 0x1, URZ, 0xfc, !UPT ;  /* 0x00000001272e7892 */ /* 0x000fe4000f8efc3f */
[----:B------:R-:W-:Y:S02]  /*d7d0*/  UIADD3 UR38, UR36, 0xa0, -UR38 ;  /* 0x000000a024267890 */ /* 0x000fe4000fffe826 */
[----:B------:R-:W-:Y:S01]  /*d7e0*/  ULEA.HI.SX32 UR40, UR5, UR40, 0x1a ;  /* 0x0000002805287291 */ /* 0x000fe2000f8fd23f */
[----:B------:R-:W-:Y:S01]  /*d7f0*/  ULDC UR47, c[0x0][0xc] ;  /* 0x00000300002f7ab9 */ /* 0x000fe20000000800 */
[----:B--2---:R-:W-:-:S05]  /*d800*/  LEA R16, R8, R16, 0x18 ;  /* 0x0000001008107211 */ /* 0x004fca00078ec0ff */
[----:B------:R-:W-:-:S05]  /*d810*/  IMAD.IADD R0, R16, 0x1, R7 ;  /* 0x0000000110007824 */ /* 0x000fca00078e0207 */
[----:B------:R0:W-:Y:S02]  /*d820*/  STL [R1+0x28], R0 ;  /* 0x0000280001007387 */ /* 0x0001e40000100800 */
.L_x_1989:
        /* <DEDUP_REMOVED lines=23> */
.L_x_1923:
[----:B------:R-:W-:Y:S01]  /*d9a0*/  ULDC UR8, c[0x0][0xc54] ;  /* 0x0003150000087ab9 */ /* 0x000fe20000000800 */
[----:B------:R-:W-:Y:S01]  /*d9b0*/  UMOV UR6, UR7 ;  /* 0x0000000700067c82 */ /* 0x000fe20008000000 */
[----:B------:R-:W-:-:S11]  /*d9c0*/  UISETP.NE.AND UP0, UPT, UR8, 0x1, UPT ;  /* 0x000000010800788c */ /* 0x000fd6000bf05270 */
[----:B------:R-:W-:Y:S02]  /*d9d0*/  @UP0 ULDC.64 UR10, c[0x0][0xc58] ;  /* 0x00031600000a0ab9 */ /* 0x000fe40000000a00 */
[----:B------:R-:W-:-:S04]  /*d9e0*/  UIMAD.WIDE.U32 UR4, UR7, UR10, URZ ;  /* 0x0000000a070472a5 */ /* 0x000fc8000f8e003f */
[----:B------:R-:W-:-:S04]  /*d9f0*/  @UP0 USHF.R.U32.HI UR6, URZ, UR11, UR5 ;  /* 0x0000000b3f060299 */ /* 0x000fc80008011605 */
[----:B------:R-:W-:-:S12]  /*da00*/  UIMAD UR4, UR6, UR8, URZ ;  /* 0x00000008060472a4 */ /* 0x000fd8000f8e023f */
.L_x_1924:
        /* <DEDUP_REMOVED lines=23> */
[----:B------:R-:W-:Y:S01]  /*db80*/  UISETP.NE.AND UP2, UPT, UR5, 0x1, UPT ;  /* 0x000000010500788c */ /* 0x000fe2000bf45270 */
[----:B------:R-:W-:Y:S01]  /*db90*/  BSSY B7, `(.L_x_1925) ;  /* 0x000040a000077945 */ /* 0x000fe20003800000 */
[----:B------:R-:W-:Y:S02]  /*dba0*/  UIADD3 UR43, UR43, UR4, URZ ;  /* 0x000000042b2b7290 */ /* 0x000fe4000fffe03f */
[----:B------:R-:W-:Y:S02]  /*dbb0*/  UP2UR UR50, UPR, URZ, 0x4 ;  /* 0x000000043f327883 */ /* 0x000fe40008000000 */
[----:B------:R-:W-:-:S04]  /*dbc0*/  UIMAD UR6, UR43, 0xc0, URZ ;  /* 0x000000c02b0678a4 */ /* 0x000fc8000f8e023f */
[----:B------:R-:W-:Y:S01]  /*dbd0*/  UIADD3 UR6, UR6, 0xbf, URZ ;  /* 0x000000bf06067890 */ /* 0x000fe2000fffe03f */
[----:B------:R-:W-:Y:S01]  /*dbe0*/  @UP2 ULDC UR4, c[0x0][0x44c] ;  /* 0x0001130000042ab9 */ /* 0x000fe20000000800 */
[----:B------:R-:W-:Y:S02]  /*dbf0*/  @UP2 ULDC UR7, c[0x0][0x450] ;  /* 0x0001140000072ab9 */ /* 0x000fe40000000800 */
[----:B------:R-:W-:-:S04]  /*dc00*/  UIMAD.WIDE.U32 UR4, UR6, UR4, URZ ;  /* 0x00000004060472a5 */ /* 0x000fc8000f8e003f */
[----:B------:R-:W-:-:S04]  /*dc10*/  @UP2 USHF.R.U32.HI UR6, URZ, UR7, UR5 ;  /* 0x000000073f062299 */ /* 0x000fc80008011605 */
[----:B------:R-:W-:-:S04]  /*dc20*/  UIADD3 UR4, UR38, UR6, URZ ;  /* 0x0000000626047290 */ /* 0x000fc8000fffe03f */
[----:B------:R-:W-:-:S04]  /*dc30*/  UIMAD.WIDE UR4, UR4, 0x66666667, URZ ;  /* 0x66666667040478a5 */ /* 0x000fc8000f8e023f */
[----:B------:R-:W-:-:S04]  /*dc40*/  USHF.R.U32.HI UR4, URZ, 0x1f, UR5 ;  /* 0x0000001f3f047899 */ /* 0x000fc80008011605 */
[----:B------:R-:W-:-:S04]  /*dc50*/  ULEA.HI.SX32 UR4, UR5, UR4, 0x1a ;  /* 0x0000000405047291 */ /* 0x000fc8000f8fd23f */
[----:B------:R-:W-:-:S04]  /*dc60*/  UISETP.LT.AND UP0, UPT, UR40, UR4, UPT ;  /* 0x000000042800728c */ /* 0x000fc8000bf01270 */
[----:B------:R-:W-:-:S06]  /*dc70*/  USEL UR44, UR40, UR4, UP0 ;  /* 0x00000004282c7287 */ /* 0x000fcc0008000000 */
[----:B------:R-:W-:Y:S01]  /*dc80*/  ISETP.LT.AND P0, PT, RZ, UR44, PT ;  /* 0x0000002cff007c0c */ /* 0x000fe2000bf01270 */
[----:B--2---:R0:W-:-:S12]  /*dc90*/  STL [R1+0x10], R22 ;  /* 0x0000101601007387 */ /* 0x0041d80000100800 */
        /* <DEDUP_REMOVED lines=19> */
.L_x_1926:
        /* <DEDUP_REMOVED lines=11> */
[----:B------:R-:W-:Y:S02]  /*de80*/  IMAD.U32 R6, RZ, RZ, UR8 ;  /* 0x00000008ff067e24 */ /* 0x000fe4000f8e00ff */
[----:B------:R-:W-:Y:S02]  /*de90*/  IMAD.U32 R7, RZ, RZ, UR9 ;  /* 0x00000009ff077e24 */ /* 0x000fe4000f8e00ff */
[----:B------:R-:W-:-:S02]  /*dea0*/  IMAD.U32 R10, RZ, RZ, UR4 ;  /* 0x00000004ff0a7e24 */ /* 0x000fc4000f8e00ff */
[----:B------:R-:W-:Y:S02]  /*deb0*/  IMAD.U32 R11, RZ, RZ, UR5 ;  /* 0x00000005ff0b7e24 */ /* 0x000fe4000f8e00ff */
[----:B------:R-:W-:Y:S02]  /*dec0*/  IMAD.MOV.U32 R8, RZ, RZ, 0x70 ;  /* 0x00000070ff087424 */ /* 0x000fe400078e00ff */
[----:B------:R-:W-:Y:S02]  /*ded0*/  IMAD.MOV.U32 R12, RZ, RZ, 0x1 ;  /* 0x00000001ff0c7424 */ /* 0x000fe400078e00ff */
[----:B------:R-:W-:-:S07]  /*dee0*/  IMAD.MOV.U32 R13, RZ, RZ, RZ ;  /* 0x000000ffff0d7224 */ /* 0x000fce00078e00ff */
[----:B------:R-:W-:-:S07]  /*def0*/  LEPC R20, `(.L_x_1929) ;  /* 0x000000001014794e */ /* 0x000fce0000000000 */
[----:B01----:R-:W-:Y:S05]  /*df00*/  CALL.ABS.NOINC R2 ;  /* 0x0000000002007343 */ /* 0x003fea0003c00000 */
.L_x_1929:
[----:B------:R-:W-:Y:S05]  /*df10*/  BSYNC B6 ;  /* 0x0000000000067941 */ /* 0x000fea0003800000 */
.L_x_1928:
[----:B------:R-:W-:Y:S01]  /*df20*/  IADD3 R0, R16, 0x6000, RZ ;  /* 0x0000600010007810 */ /* 0x000fe20007ffe0ff */
[----:B------:R-:W-:Y:S01]  /*df30*/  BSSY B6, `(.L_x_1930) ;  /* 0x0000015000067945 */ /* 0x000fe20003800000 */
[----:B------:R-:W-:Y:S02]  /*df40*/  LOP3.LUT R29, R29, 0xfffffffd, RZ, 0xc0, !PT ;  /* 0xfffffffd1d1d7812 */ /* 0x000fe400078ec0ff */
        /* <DEDUP_REMOVED lines=8> */
[----:B------:R-:W-:Y:S01]  /*dfd0*/  MOV R12, 0x1 ;  /* 0x00000001000c7802 */ /* 0x000fe20000000f00 */
[----:B------:R-:W1:Y:S01]  /*dfe0*/  LDC.64 R2, c[0x4][R2] ;  /* 0x0100000002027b82 */ /* 0x000e620000000a00 */
[----:B------:R-:W-:Y:S02]  /*dff0*/  IMAD.U32 R5, RZ, RZ, UR7 ;  /* 0x00000007ff057e24 */ /* 0x000fe4000f8e00ff */
[----:B------:R-:W-:Y:S02]  /*e000*/  IMAD.U32 R6, RZ, RZ, UR8 ;  /* 0x00000008ff067e24 */ /* 0x000fe4000f8e00ff */
[----:B------:R-:W-:-:S02]  /*e010*/  IMAD.U32 R7, RZ, RZ, UR9 ;  /* 0x00000009ff077e24 */ /* 0x000fc4000f8e00ff */
[----:B------:R-:W-:Y:S02]  /*e020*/  IMAD.U32 R10, RZ, RZ, UR4 ;  /* 0x00000004ff0a7e24 */ /* 0x000fe4000f8e00ff */
[----:B------:R-:W-:Y:S02]  /*e030*/  IMAD.U32 R11, RZ, RZ, UR5 ;  /* 0x00000005ff0b7e24 */ /* 0x000fe4000f8e00ff */
[----:B------:R-:W-:Y:S02]  /*e040*/  IMAD.MOV.U32 R8, RZ, RZ, 0x70 ;  /* 0x00000070ff087424 */ /* 0x000fe400078e00ff */
[----:B------:R-:W-:-:S07]  /*e050*/  IMAD.MOV.U32 R13, RZ, RZ, RZ ;  /* 0x000000ffff0d7224 */ /* 0x000fce00078e00ff */
[----:B------:R-:W-:-:S07]  /*e060*/  LEPC R20, `(.L_x_1931) ;  /* 0x000000001014794e */ /* 0x000fce0000000000 */
[----:B01----:R-:W-:Y:S05]  /*e070*/  CALL.ABS.NOINC R2 ;  /* 0x0000000002007343 */ /* 0x003fea0003c00000 */
.L_x_1931:
[----:B------:R-:W-:Y:S05]  /*e080*/  BSYNC B6 ;  /* 0x0000000000067941 */ /* 0x000fea0003800000 */
.L_x_1930:
        /* <DEDUP_REMOVED lines=20> */
.L_x_1933:
[----:B------:R-:W-:Y:S05]  /*e1d0*/  BSYNC B6 ;  /* 0x0000000000067941 */ /* 0x000fea0003800000 */
.L_x_1932:
[----:B------:R-:W-:Y:S01]  /*e1e0*/  LOP3.LUT P6, RZ, R29, 0x2, RZ, 0xc0, !PT ;  /* 0x000000021dff7812 */ /* 0x000fe200078cc0ff */
[----:B------:R-:W-:-:S12]  /*e1f0*/  BSSY B6, `(.L_x_1934) ;  /* 0x0000012000067945 */ /* 0x000fd80003800000 */
        /* <DEDUP_REMOVED lines=17> */
.L_x_1935:
[----:B------:R-:W-:Y:S05]  /*e310*/  BSYNC B6 ;  /* 0x0000000000067941 */ /* 0x000fea0003800000 */
.L_x_1934:
        /* <DEDUP_REMOVED lines=14> */
[----:B------:R-:W-:Y:S02]  /*e400*/  LOP3.LUT R29, R29, 0xfffffff7, RZ, 0xc0, !PT ;  /* 0xfffffff71d1d7812 */ /* 0x000fe400078ec0ff */
[----:B------:R-:W-:-:S09]  /*e410*/  MOV R17, UR4 ;  /* 0x0000000400117c02 */ /* 0x000fd20008000f00 */
[----:B------:R-:W-:Y:S01]  /*e420*/  @P2 LOP3.LUT R29, R29, 0x8, RZ, 0xfc, !PT ;  /* 0x000000081d1d2812 */ /* 0x000fe200078efcff */
[----:B--2---:R1:W-:Y:S01]  /*e430*/  STL [R1+0x4], R19 ;  /* 0x0000041301007387 */ /* 0x0043e20000100800 */
[----:B------:R-:W-:Y:S05]  /*e440*/  BRA.DIV UR5, `(.L_x_1936) ;  /* 0x0000004205207947 */ /* 0x000fea000b800000 */
.L_x_2009:
        /* <DEDUP_REMOVED lines=33> */
[----:B------:R-:W-:Y:S02]  /*e660*/  @!P0 LEA.HI.X R11, R2, R5, R9, 0x2, P1 ;  /* 0x00000005020b8211 */ /* 0x000fe400008f1409 */
[----:B------:R-:W-:-:S03]  /*e670*/  IADD3 R9, R12, UR4, RZ ;  /* 0x000000040c097c10 */ /* 0x000fc6000fffe0ff */
        /* <DEDUP_REMOVED lines=15> */
[----:B------:R-:W-:Y:S01]  /*e770*/  IMAD.MOV R3, RZ, RZ, -R0 ;  /* 0x000000ffff037224 */ /* 0x000fe200078e0a00 */
[----:B------:R-:W-:Y:S02]  /*e780*/  IADD3 R0, -R12, RZ, RZ ;  /* 0x000000ff0c007210 */ /* 0x000fe40007ffe1ff */
[----:B0-----:R-:W-:-:S04]  /*e790*/  @!P1 LEA R4, P0, R2, R4, 0x2 ;  /* 0x0000000402049211 */ /* 0x001fc800078010ff */
[----:B------:R-:W-:Y:S01]  /*e7a0*/  @!P1 LEA.HI.X R5, R2, R5, R7, 0x2, P0 ;  /* 0x0000000502059211 */ /* 0x000fe200000f1407 */
[----:B------:R-:W-:-:S06]  /*e7b0*/  IMAD.MOV.U32 R7, RZ, RZ, RZ ;  /* 0x000000ffff077224 */ /* 0x000fcc00078e00ff */
[----:B------:R0:W5:Y:S02]  /*e7c0*/  @!P1 LDG.E R7, desc[UR48][R4.64] ;  /* 0x0000003004079981 */ /* 0x000164000c1e1900 */
[C---:B0-----:R-:W-:Y:S02]  /*e7d0*/  IMAD R5, R18.reuse, R3, R8 ;  /* 0x0000000312057224 */ /* 0x041fe400078e0208 */
[----:B------:R-:W-:Y:S02]  /*e7e0*/  IMAD R8, R18, R0, R9 ;  /* 0x0000000012087224 */ /* 0x000fe400078e0209 */
[----:B------:R-:W-:-:S04]  /*e7f0*/  IMAD R0, RZ, RZ, -UR42 ;  /* 0x8000002aff007e24 */ /* 0x000fc8000f8e02ff */
[----:B------:R-:W-:-:S05]  /*e800*/  IMAD R17, R17, R0, UR41 ;  /* 0x0000002911117e24 */ /* 0x000fca000f8e0200 */
        /* <DEDUP_REMOVED lines=13> */
.L_x_1937:
[----:B------:R-:W2:Y:S01]  /*e8e0*/  LDL R0, [R1] ;  /* 0x0000000001007983 */ /* 0x000ea20000100800 */
[----:B------:R-:W-:Y:S01]  /*e8f0*/  IMAD R4, R27, 0x8, R16 ;  /* 0x000000081b047824 */ /* 0x000fe200078e0210 */
[----:B------:R-:W-:Y:S01]  /*e900*/  BSSY B0, `(.L_x_1938) ;  /* 0x0000005000007945 */ /* 0x000fe20003800000 */
[----:B------:R-:W-:Y:S02]  /*e910*/  SHF.R.S32.HI R24, RZ, 0x1f, R8 ;  /* 0x0000001fff187819 */ /* 0x000fe40000011408 */
[----:B--2---:R-:W-:-:S04]  /*e920*/  SHF.L.U32 R26, R0, 0x1f, RZ ;  /* 0x0000001f001a7819 */ /* 0x004fc800000006ff */
[----:B------:R-:W0:Y:S02]  /*e930*/  SYNCS.PHASECHK.TRANS64.TRYWAIT P0, [R4+URZ+0x13280], R26 ;  /* 0x0132801a040075a7 */ /* 0x000e24000800017f */
[----:B0-----:R-:W-:Y:S05]  /*e940*/  @!P0 BRA `(.L_x_1939) ;  /* 0x0000003c000c8947 */ /* 0x001fea0003800000 */
.L_x_2010:
[----:B------:R-:W-:Y:S05]  /*e950*/  BSYNC B0 ;  /* 0x0000000000007941 */ /* 0x000fea0003800000 */
.L_x_1938:
        /* <DEDUP_REMOVED lines=68> */
[----:B--2---:R-:W-:-:S04]  /*eda0*/  IADD3 R12, P0, R11, R12, RZ ;  /* 0x0000000c0b0c7210 */ /* 0x004fc80007f1e0ff */
[----:B------:R-:W-:Y:S02]  /*edb0*/  IADD3.X R13, RZ, R2, RZ, P0, !PT ;  /* 0x00000002ff0d7210 */ /* 0x000fe400007fe4ff */
        /* <DEDUP_REMOVED lines=10> */
.L_x_2022:
        /* <DEDUP_REMOVED lines=12> */
.L_x_1941:
        /* <DEDUP_REMOVED lines=11> */
.L_x_1942:
[----:B------:R3:W-:Y:S01]  /*efd0*/  SYNCS.ARRIVE.TRANS64.A1T0 RZ, [R4+URZ+0x13270], RZ ;  /* 0x013270ff04ff79a7 */ /* 0x0007e2000810003f */
[----:B------:R-:W-:Y:S05]  /*efe0*/  @!P6 BRA `(.L_x_1943) ;  /* 0x000000000004e947 */ /* 0x000fea0003800000 */
[----:B------:R-:W-:Y:S01]  /*eff0*/  BPT.TRAP 0x1 ;  /* 0x000000040000795c */ /* 0x000fe20000300000 */
.L_x_1943:
[----:B------:R-:W4:Y:S01]  /*f000*/  SYNCS.PHASECHK.TRANS64.TRYWAIT P0, [R4+URZ+0x13240], R26 ;  /* 0x0132401a040075a7 */ /* 0x000f22000800017f */
[----:B------:R-:W-:Y:S04]  /*f010*/  BSSY B0, `(.L_x_1944) ;  /* 0x0000002000007945 */ /* 0x000fe80003800000 */
[----:B----4-:R-:W-:Y:S05]  /*f020*/  @!P0 BRA `(.L_x_1945) ;  /* 0x0000003c00208947 */ /* 0x010fea0003800000 */
.L_x_2023:
[----:B------:R-:W-:Y:S05]  /*f030*/  BSYNC B0 ;  /* 0x0000000000007941 */ /* 0x000fea0003800000 */
.L_x_1944:
        /* <DEDUP_REMOVED lines=16> */
[----:B------:R-:W-:Y:S01]  /*f140*/  IMAD R10, R23, UR6, RZ ;  /* 0x00000006170a7c24 */ /* 0x000fe2000f8e02ff */
[----:B------:R-:W-:-:S03]  /*f150*/  IADD3 R3, R3, R7, RZ ;  /* 0x0000000703037210 */ /* 0x000fc60007ffe0ff */
[C---:B------:R-:W-:Y:S02]  /*f160*/  IMAD R10, R6.reuse, UR7, R10 ;  /* 0x00000007060a7c24 */ /* 0x040fe4000f8e020a */
[----:B------:R-:W-:Y:S01]  /*f170*/  IMAD.WIDE.U32 R2, R6, UR6, R2 ;  /* 0x0000000606027c25 */ /* 0x000fe2000f8e0002 */
[----:B------:R-:W-:-:S03]  /*f180*/  ULDC.64 UR6, c[0x0][0x2e8] ;  /* 0x0000ba0000067ab9 */ /* 0x000fc60000000a00 */
        /* <DEDUP_REMOVED lines=46> */
.L_x_2035:
[----:B------:R-:W-:Y:S01]  /*f470*/  LOP3.LUT P0, RZ, R29, 0x20, RZ, 0xc0, !PT ;  /* 0x000000201dff7812 */ /* 0x000fe2000780c0ff */
        /* <DEDUP_REMOVED lines=12> */
.L_x_1948:
[----:B------:R-:W-:Y:S05]  /*f540*/  BSYNC B0 ;  /* 0x0000000000007941 */ /* 0x000fea0003800000 */
.L_x_1947:
[----:B------:R-:W-:Y:S01]  /*f550*/  NOP ;  /* 0x0000000000007918 */ /* 0x000fe20000000000 */
[----:B------:R-:W-:-:S13]  /*f560*/  PLOP3.LUT P0, PT, PT, PT, PT, 0x80, 0x0 ;  /* 0x000000000000781c */ /* 0x000fda0003f0f070 */
.L_x_1949:
        /* <DEDUP_REMOVED lines=11> */
.L_x_1950:
        /* <DEDUP_REMOVED lines=11> */
[----:B0--34-:R-:W-:Y:S01]  /*f6d0*/  IMAD.U32 R4, RZ, RZ, UR6 ;  /* 0x00000006ff047e24 */ /* 0x019fe2000f8e00ff */
[----:B------:R-:W-:Y:S01]  /*f6e0*/  MOV R11, UR5 ;  /* 0x00000005000b7c02 */ /* 0x000fe20008000f00 */
[----:B------:R-:W0:Y:S01]  /*f6f0*/  LDC.64 R2, c[0x4][R2] ;  /* 0x0100000002027b82 */ /* 0x000e220000000a00 */
        /* <DEDUP_REMOVED lines=8> */
[----:B0-----:R-:W-:Y:S05]  /*f780*/  CALL.ABS.NOINC R2 ;  /* 0x0000000002007343 */ /* 0x001fea0003c00000 */
.L_x_1952:
[----:B------:R-:W-:Y:S05]  /*f790*/  BSYNC B6 ;  /* 0x0000000000067941 */ /* 0x000fea0003800000 */
.L_x_1951:
[----:B------:R-:W1:Y:S01]  /*f7a0*/  S2R R2, SR_TID.X ;  /* 0x0000000000027919 */ /* 0x000e620000002100 */
[----:B------:R2:W5:Y:S01]  /*f7b0*/  LDL R8, [R1+0x28] ;  /* 0x0000280001087983 */ /* 0x0005620000100800 */
[----:B------:R-:W-:Y:S01]  /*f7c0*/  UISETP.NE.AND UP0, UPT, UR50, URZ, UPT ;  /* 0x0000003f3200728c */ /* 0x000fe2000bf05270 */
[----:B------:R-:W-:Y:S01]  /*f7d0*/  IMAD.U32 R6, RZ, RZ, UR43 ;  /* 0x0000002bff067e24 */ /* 0x000fe2000f8e00ff */
[----:B------:R-:W-:Y:S01]  /*f7e0*/  R2UR UR7, R17 ;  /* 0x00000000110772ca */ /* 0x000fe200000e0000 */
[----:B------:R-:W-:Y:S01]  /*f7f0*/  ULDC.64 UR8, c[0x0][0x2d8] ;  /* 0x0000b60000087ab9 */ /* 0x000fe20000000a00 */
[----:B------:R-:W-:Y:S01]  /*f800*/  ULDC UR12, c[0x0][0x448] ;  /* 0x00011200000c7ab9 */ /* 0x000fe20000000800 */
[----:B------:R-:W-:Y:S01]  /*f810*/  ULDC.64 UR10, c[0x0][0x280] ;  /* 0x0000a000000a7ab9 */ /* 0x000fe20000000a00 */
[----:B-1----:R-:W-:-:S05]  /*f820*/  LOP3.LUT R18, R2, 0x7f, RZ, 0xc0, !PT ;  /* 0x0000007f02127812 */ /* 0x002fca00078ec0ff */
        /* <DEDUP_REMOVED lines=8> */
[----:B------:R-:W-:-:S04]  /*f8b0*/  IMAD R6, R6, 0xc0, R2 ;  /* 0x000000c006067824 */ /* 0x000fc800078e0202 */
        /* <DEDUP_REMOVED lines=22> */
[----:B------:R-:W-:Y:S01]  /*fa20*/  IMAD R3, R0, UR8, RZ ;  /* 0x0000000800037c24 */ /* 0x000fe2000f8e02ff */
[C---:B------:R-:W-:Y:S01]  /*fa30*/  IADD3 R0, -R2.reuse, RZ, RZ ;  /* 0x000000ff02007210 */ /* 0x040fe20007ffe1ff */
[----:B------:R-:W-:Y:S01]  /*fa40*/  IMAD.U32 R5, RZ, RZ, UR8 ;  /* 0x00000008ff057e24 */ /* 0x000fe2000f8e00ff */
[----:B------:R-:W-:Y:S01]  /*fa50*/  ULDC.64 UR6, c[0x0][0x2c8] ;  /* 0x0000b20000067ab9 */ /* 0x000fe20000000a00 */
        /* <DEDUP_REMOVED lines=35> */
[----:B------:R-:W-:-:S03]  /*fc90*/  IMAD.U32 R6, RZ, RZ, UR43 ;  /* 0x0000002bff067e24 */ /* 0x000fc6000f8e00ff */
[----:B------:R-:W1:Y:S01]  /*fca0*/  SHFL.IDX PT, R2, R4, RZ, 0x1c1f ;  /* 0x001c1fff04027589 */ /* 0x000e6200000e0000 */
[----:B------:R-:W-:-:S03]  /*fcb0*/  IMAD R6, R6, 0xc0, R10 ;  /* 0x000000c006067824 */ /* 0x000fc600078e020a */
[----:B------:R-:W-:Y:S02]  /*fcc0*/  SHFL.IDX PT, R14, R5, 0x1, 0x1c1f ;  /* 0x003c1f00050e7f89 */ /* 0x000fe400000e0000 */
[----:B------:R-:W-:-:S13]  /*fcd0*/  ISETP.GE.AND P1, PT, R6, UR37, PT ;  /* 0x0000002506007c0c */ /* 0x000fda000bf26270 */
[----:B0-----:R-:W-:-:S04]  /*fce0*/  @!P1 IADD3 R3, P0, R9, R3, RZ ;  /* 0x0000000309039210 */ /* 0x001fc80007f1e0ff */
[----:B-1----:R-:W-:-:S04]  /*fcf0*/  @!P1 IADD3.X R2, RZ, R2, RZ, P0, !PT ;  /* 0x00000002ff029210 */ /* 0x002fc800007fe4ff */
        /* <DEDUP_REMOVED lines=36> */
[----:B0-----:R-:W-:-:S04]  /*ff40*/  @!P1 IADD3 R2, P0, R9, R2, RZ ;  /* 0x0000000209029210 */ /* 0x001fc80007f1e0ff */
[----:B------:R-:W-:-:S05]  /*ff50*/  @!P1 IADD3.X R3, RZ, R0, RZ, P0, !PT ;  /* 0x00000000ff039210 */ /* 0x000fca00007fe4ff */
[----:B------:R0:W-:Y:S04]  /*ff60*/  @!P1 LDGSTS.E.BYPASS.LTC128B.128 [R8+0xd000], desc[UR48][R2.64], !P5 ;  /* 0x0d00000002089fae */ /* 0x0001e8000e901d70 */
.L_x_2048:
        /* <DEDUP_REMOVED lines=10> */
.L_x_1954:
        /* <DEDUP_REMOVED lines=18> */
.L_x_2049:
[----:B------:R-:W-:Y:S05]  /*10130*/  BSYNC B0 ;  /* 0x0000000000007941 */ /* 0x000fea0003800000 */
.L_x_1955:
[----:B------:R-:W-:-:S06]  /*10140*/  UISETP.GE.AND UP0, UPT, UR44, 0x2, UPT ;  /* 0x000000022c00788c */ /* 0x000fcc000bf06270 */
[----:B------:R-:W-:-:S13]  /*10150*/  PLOP3.LUT P0, PT, PT, PT, UP0, 0x40, 0x0 ;  /* 0x000000000000781c */ /* 0x000fda0003f0e808 */
[----:B------:R-:W-:Y:S05]  /*10160*/  @P0 BRA `(.L_x_1957) ;  /* 0x0000001400180947 */ /* 0x000fea0003800000 */
[----:B------:R1:W5:Y:S01]  /*10170*/  LDL.LU R21, [R1] ;  /* 0x0000000001157983 */ /* 0x0003620000300800 */
[----:B------:R-:W-:Y:S01]  /*10180*/  UIADD3 UR4, UR44, -0x2, URZ ;  /* 0xfffffffe2c047890 */ /* 0x000fe2000fffe03f */
[----:B------:R-:W-:-:S05]  /*10190*/  IMAD.MOV.U32 R20, RZ, RZ, R27 ;  /* 0x000000ffff147224 */ /* 0x000fca00078e001b */
[----:B------:R-:W-:-:S07]  /*101a0*/  IMAD.U32 R28, RZ, RZ, UR4 ;  /* 0x00000004ff1c7e24 */ /* 0x000fce000f8e00ff */
.L_x_1977:
[----:B--2---:R-:W2:Y:S01]  /*101b0*/  LDL R2, [R1+0x10] ;  /* 0x0000100001027983 */ /* 0x004ea20000100800 */
[----:B0-----:R-:W0:Y:S03]  /*101c0*/  LDC R3, c[0x0][0x430] ;  /* 0x00010c00ff037b82 */ /* 0x001e260000000800 */
[----:B------:R-:W3:Y:S04]  /*101d0*/  LDL R5, [R1+0xc] ;  /* 0x00000c0001057983 */ /* 0x000ee80000100800 */
[----:B------:R-:W4:Y:S01]  /*101e0*/  LDL R10, [R1+0x4] ;  /* 0x00000400010a7983 */ /* 0x000f220000100800 */
[----:B-1----:R-:W1:Y:S01]  /*101f0*/  S2R R0, SR_TID.X ;  /* 0x0000000000007919 */ /* 0x002e620000002100 */
[----:B------:R-:W1:Y:S01]  /*10200*/  S2R R7, SR_TID.X ;  /* 0x0000000000077919 */ /* 0x000e620000002100 */
[----:B0-----:R-:W-:-:S13]  /*10210*/  ISETP.NE.AND P0, PT, R3, 0x1, PT ;  /* 0x000000010300780c */ /* 0x001fda0003f05270 */
[----:B------:R-:W0:Y:S01]  /*10220*/  @P0 LDC R4, c[0x0][0x434] ;  /* 0x00010d00ff040b82 */ /* 0x000e220000000800 */
[----:B-1----:R-:W-:-:S07]  /*10230*/  LOP3.LUT R6, R0, 0x7f, RZ, 0xc0, !PT ;  /* 0x0000007f00067812 */ /* 0x002fce00078ec0ff */
[----:B------:R-:W1:Y:S01]  /*10240*/  @P0 LDC R3, c[0x0][0x438] ;  /* 0x00010e00ff030b82 */ /* 0x000e620000000800 */
[----:B------:R-:W-:Y:S01]  /*10250*/  IMAD.SHL.U32 R9, R7, 0x20, RZ ;  /* 0x0000002007097824 */ /* 0x000fe200078e00ff */
[----:B------:R-:W-:-:S06]  /*10260*/  SHF.R.U32.HI R6, RZ, 0x2, R6 ;  /* 0x00000002ff067819 */ /* 0x000fcc0000011606 */
[----:B------:R-:W1:Y:S01]  /*10270*/  @P0 LDC R0, c[0x0][0x434] ;  /* 0x00010d00ff000b82 */ /* 0x000e620000000800 */
[----:B------:R-:W-:Y:S01]  /*10280*/  LOP3.LUT R9, R6, 0x60, R9, 0xf8, !PT ;  /* 0x0000006006097812 */ /* 0x000fe200078ef809 */
[C---:B------:R-:W-:Y:S01]  /*10290*/  IMAD.SHL.U32 R11, R7.reuse, 0x20, RZ ;  /* 0x00000020070b7824 */ /* 0x040fe200078e00ff */
        /* <DEDUP_REMOVED lines=8> */
[----:B------:R-:W-:Y:S02]  /*10320*/  LOP3.LUT R11, R6, 0x60, R11, 0xf8, !PT ;  /* 0x00000060060b7812 */ /* 0x000fe400078ef80b */
[----:B------:R-:W-:Y:S02]  /*10330*/  IADD3 R9, R9, R8, RZ ;  /* 0x0000000809097210 */ /* 0x000fe40007ffe0ff */
[----:B------:R-:W-:-:S03]  /*10340*/  LOP3.LUT R11, R11, 0x80, RZ, 0xfc, !PT ;  /* 0x000000800b0b7812 */ /* 0x000fc600078efcff */
[----:B0-----:R-:W-:-:S04]  /*10350*/  @P0 IMAD.HI.U32 R4, R9, R4, RZ ;  /* 0x0000000409040227 */ /* 0x001fc800078e00ff */
[----:B------:R-:W-:Y:S02]  /*10360*/  IMAD.IADD R8, R11, 0x1, R8 ;  /* 0x000000010b087824 */ /* 0x000fe400078e0208 */
[----:B------:R-:W-:Y:S01]  /*10370*/  IMAD.MOV.U32 R7, RZ, RZ, R9 ;  /* 0x000000ffff077224 */ /* 0x000fe200078e0009 */
[----:B-1----:R-:W-:Y:S01]  /*10380*/  @P0 SHF.R.U32.HI R7, RZ, R3, R4 ;  /* 0x00000003ff070219 */ /* 0x002fe20000011604 */
[----:B------:R-:W-:-:S04]  /*10390*/  @P0 IMAD.HI.U32 R3, R8, R0, RZ ;  /* 0x0000000008030227 */ /* 0x000fc800078e00ff */
[----:B------:R-:W-:Y:S01]  /*103a0*/  IMAD.MOV.U32 R0, RZ, RZ, R8 ;  /* 0x000000ffff007224 */ /* 0x000fe200078e0008 */
[----:B--2---:R-:W-:Y:S01]  /*103b0*/  @P0 SHF.R.U32.HI R0, RZ, R2, R3 ;  /* 0x00000002ff000219 */ /* 0x004fe20000011603 */
[----:B---3--:R-:W-:Y:S01]  /*103c0*/  IMAD R6, R5, UR6, RZ ;  /* 0x0000000605067c24 */ /* 0x008fe2000f8e02ff */
[--C-:B------:R-:W-:Y:S01]  /*103d0*/  SHF.R.S32.HI R3, RZ, 0x1f, R7.reuse ;  /* 0x0000001fff037819 */ /* 0x100fe20000011407 */
[----:B------:R-:W-:Y:S02]  /*103e0*/  IMAD.MOV.U32 R2, RZ, RZ, R7 ;  /* 0x000000ffff027224 */ /* 0x000fe400078e0007 */
[C---:B----4-:R-:W-:Y:S02]  /*103f0*/  IMAD R6, R10.reuse, UR7, R6 ;  /* 0x000000070a067c24 */ /* 0x050fe4000f8e0206 */
        /* <DEDUP_REMOVED lines=8> */
[----:B------:R-:W-:Y:S02]  /*10480*/  @!P1 SHF.R.S32.HI R3, RZ, 0x1f, R0 ;  /* 0x0000001fff039819 */ /* 0x000fe40000011400 */
[----:B------:R-:W-:-:S05]  /*10490*/  @!P1 MOV R2, R0 ;  /* 0x0000000000029202 */ /* 0x000fca0000000f00 */
        /* <DEDUP_REMOVED lines=18> */
[----:B------:R-:W-:Y:S02]  /*105c0*/  ISETP.GT.AND P1, PT, R0, RZ, PT ;  /* 0x000000ff0000720c */ /* 0x000fe40003f24270 */
[----:B--2---:R-:W-:Y:S01]  /*105d0*/  SHF.R.S32.HI R25, RZ, 0x1f, R4 ;  /* 0x0000001fff197819 */ /* 0x004fe20000011404 */
[----:B0-----:R-:W-:Y:S10]  /*105e0*/  @!P2 BRA `(.L_x_1958) ;  /* 0x000000000004a947 */ /* 0x001ff40003800000 */
[----:B------:R-:W-:Y:S01]  /*105f0*/  BPT.TRAP 0x1 ;  /* 0x000000040000795c */ /* 0x000fe20000300000 */
.L_x_1958:
[----:B------:R-:W-:Y:S01]  /*10600*/  LEA R0, R27, R16, 0x3 ;  /* 0x000000101b007211 */ /* 0x000fe200078e18ff */
[----:B------:R-:W-:Y:S01]  /*10610*/  BSSY B0, `(.L_x_1959) ;  /* 0x0000005000007945 */ /* 0x000fe20003800000 */
[----:B------:R-:W-:Y:S02]  /*10620*/  SHF.L.U32 R26, R2, 0x1f, RZ ;  /* 0x0000001f021a7819 */ /* 0x000fe400000006ff */
[----:B------:R-:W-:Y:S02]  /*10630*/  SHF.R.S32.HI R24, RZ, 0x1f, R9 ;  /* 0x0000001fff187819 */ /* 0x000fe40000011409 */
[----:B------:R-:W0:Y:S02]  /*10640*/  SYNCS.PHASECHK.TRANS64.TRYWAIT P0, [R0+URZ+0x13280], R26 ;  /* 0x0132801a000075a7 */ /* 0x000e24000800017f */
[----:B0-----:R-:W-:Y:S05]  /*10650*/  @!P0 BRA `(.L_x_1960) ;  /* 0x0000003400208947 */ /* 0x001fea0003800000 */
.L_x_2050:
[----:B------:R-:W-:Y:S05]  /*10660*/  BSYNC B0 ;  /* 0x0000000000007941 */ /* 0x000fea0003800000 */
.L_x_1959:
        /* <DEDUP_REMOVED lines=48> */
[----:B-1----:R-:W-:-:S04]  /*10970*/  IADD3 R2, P0, R11, R2, RZ ;  /* 0x000000020b027210 */ /* 0x002fc80007f1e0ff */
[----:B--2---:R-:W-:-:S05]  /*10980*/  IADD3.X R3, RZ, R3, RZ, P0, !PT ;  /* 0x00000003ff037210 */ /* 0x004fca00007fe4ff */
        /* <DEDUP_REMOVED lines=12> */
.L_x_2062:
        /* <DEDUP_REMOVED lines=11> */
.L_x_1962:
        /* <DEDUP_REMOVED lines=11> */
.L_x_1963:
[----:B------:R2:W-:Y:S01]  /*10bb0*/  SYNCS.ARRIVE.TRANS64.A1T0 RZ, [R0+URZ+0x13270], RZ ;  /* 0x013270ff00ff79a7 */ /* 0x0005e2000810003f */
[----:B------:R-:W-:Y:S05]  /*10bc0*/  @!P3 BRA `(.L_x_1964) ;  /* 0x000000000004b947 */ /* 0x000fea0003800000 */
[----:B------:R-:W-:Y:S01]  /*10bd0*/  BPT.TRAP 0x1 ;  /* 0x000000040000795c */ /* 0x000fe20000300000 */
.L_x_1964:
[----:B------:R-:W3:Y:S01]  /*10be0*/  SYNCS.PHASECHK.TRANS64.TRYWAIT P0, [R0+URZ+0x13240], R26 ;  /* 0x0132401a000075a7 */ /* 0x000ee2000800017f */
[----:B------:R-:W-:Y:S04]  /*10bf0*/  BSSY B0, `(.L_x_1965) ;  /* 0x0000002000007945 */ /* 0x000fe80003800000 */
[----:B---3--:R-:W-:Y:S05]  /*10c00*/  @!P0 BRA `(.L_x_1966) ;  /* 0x0000003400648947 */ /* 0x008fea0003800000 */
.L_x_2063:
[----:B------:R-:W-:Y:S05]  /*10c10*/  BSYNC B0 ;  /* 0x0000000000007941 */ /* 0x000fea0003800000 */
.L_x_1965:
        /* <DEDUP_REMOVED lines=13> */
[----:B------:R-:W-:Y:S01]  /*10cf0*/  IMAD.IADD R5, R3, 0x1, R4 ;  /* 0x0000000103057824 */ /* 0x000fe200078e0204 */
[----:B------:R-:W-:Y:S01]  /*10d00*/  MOV R4, R2 ;  /* 0x0000000200047202 */ /* 0x000fe20000000f00 */
        /* <DEDUP_REMOVED lines=43> */
.L_x_2075:
[----:B0-----:R-:W-:-:S04]  /*10fc0*/  IADD3 R2, P0, R10, R2, RZ ;  /* 0x000000020a027210 */ /* 0x001fc80007f1e0ff */
[----:B------:R-:W-:Y:S02]  /*10fd0*/  IADD3.X R3, RZ, R8, RZ, P0, !PT ;  /* 0x00000008ff037210 */ /* 0x000fe400007fe4ff */
[----:B------:R-:W-:-:S03]  /*10fe0*/  PLOP3.LUT P0, PT, PT, PT, PT, 0x80, 0x0 ;  /* 0x000000000000781c */ /* 0x000fc60003f0f070 */
[----:B------:R-:W-:Y:S01]  /*10ff0*/  @!PT LDS RZ, [RZ] ;  /* 0x00000000fffff984 */ /* 0x000fe20000000800 */
[----:B------:R-:W-:Y:S01]  /*11000*/  @!PT LDS RZ, [RZ] ;  /* 0x00000000fffff984 */ /* 0x000fe20000000800 */
[----:B------:R-:W-:Y:S01]  /*11010*/  @!PT LDS RZ, [RZ] ;  /* 0x00000000fffff984 */ /* 0x000fe20000000800 */
[----:B------:R0:W-:Y:S01]  /*11020*/  LDGSTS.E.BYPASS.LTC128B.128 [R6+0x10000], desc[UR48][R2.64], !P2 ;  /* 0x1000000002067fae */ /* 0x0001e2000d101d70 */
[----:B------:R-:W-:-:S09]  /*11030*/  NOP ;  /* 0x0000000000007918 */ /* 0x000fd20000000000 */
.L_x_1968:
        /* <DEDUP_REMOVED lines=11> */
.L_x_1969:
[----:B------:R2:W-:Y:S02]  /*110f0*/  SYNCS.ARRIVE.TRANS64.A1T0 RZ, [R0+URZ+0x13230], RZ ;  /* 0x013230ff00ff79a7 */ /* 0x0005e4000810003f */
[----:B--23--:R-:W-:-:S05]  /*11100*/  IMAD.U32 R0, RZ, RZ, UR46 ;  /* 0x0000002eff007e24 */ /* 0x00cfca000f8e00ff */
[----:B------:R-:W-:-:S13]  /*11110*/  ISETP.NE.AND P0, PT, R0, 0x3, PT ;  /* 0x000000030000780c */ /* 0x000fda0003f05270 */
[----:B------:R-:W-:Y:S05]  /*11120*/  @!P0 BRA `(.L_x_1970) ;  /* 0x0000000000048947 */ /* 0x000fea0003800000 */
[----:B------:R-:W-:Y:S01]  /*11130*/  BPT.TRAP 0x1 ;  /* 0x000000040000795c */ /* 0x000fe20000300000 */
.L_x_1970:
[----:B------:R-:W-:Y:S01]  /*11140*/  LOP3.LUT R3, R21, 0x1, RZ, 0x3c, !PT ;  /* 0x0000000115037812 */ /* 0x000fe200078e3cff */
[----:B------:R-:W-:Y:S01]  /*11150*/  IMAD R2, R20, 0x8, R16 ;  /* 0x0000000814027824 */ /* 0x000fe200078e0210 */
[----:B------:R-:W-:Y:S02]  /*11160*/  BSSY B0, `(.L_x_1971) ;  /* 0x0000004000007945 */ /* 0x000fe40003800000 */
[----:B------:R-:W-:-:S04]  /*11170*/  SHF.L.U32 R3, R3, 0x1f, RZ ;  /* 0x0000001f03037819 */ /* 0x000fc800000006ff */
[----:B------:R-:W0:Y:S02]  /*11180*/  SYNCS.PHASECHK.TRANS64.TRYWAIT P2, [R2+URZ+0x13270], R3 ;  /* 0x01327003020075a7 */ /* 0x000e24000804017f */
[----:B0-----:R-:W-:Y:S05]  /*11190*/  @!P2 BRA `(.L_x_1972) ;  /* 0x000000340070a947 */ /* 0x001fea0003800000 */
.L_x_2076:
[----:B------:R-:W-:Y:S05]  /*111a0*/  BSYNC B0 ;  /* 0x0000000000007941 */ /* 0x000fea0003800000 */
.L_x_1971:
[----:B------:R-:W-:-:S05]  /*111b0*/  IMAD.U32 R0, RZ, RZ, UR45 ;  /* 0x0000002dff007e24 */ /* 0x000fca000f8e00ff */
[----:B------:R-:W-:-:S13]  /*111c0*/  ISETP.NE.AND P2, PT, R0, 0x3, PT ;  /* 0x000000030000780c */ /* 0x000fda0003f45270 */
[----:B------:R-:W-:Y:S05]  /*111d0*/  @!P2 BRA `(.L_x_1973) ;  /* 0x000000000004a947 */ /* 0x000fea0003800000 */
[----:B------:R-:W-:Y:S01]  /*111e0*/  BPT.TRAP 0x1 ;  /* 0x000000040000795c */ /* 0x000fe20000300000 */
.L_x_1973:
[----:B------:R-:W-:Y:S01]  /*111f0*/  SHF.L.U32 R5, R21, 0x1f, RZ ;  /* 0x0000001f15057819 */ /* 0x000fe200000006ff */
[----:B0-----:R-:W-:-:S03]  /*11200*/  IMAD R3, R20, 0x2800, RZ ;  /* 0x0000280014037824 */ /* 0x001fc600078e02ff */
[----:B------:R-:W0:Y:S02]  /*11210*/  SYNCS.PHASECHK.TRANS64.TRYWAIT P2, [R2+URZ+0x13260], R5 ;  /* 0x01326005020075a7 */ /* 0x000e24000804017f */
[----:B0-----:R-:W-:Y:S05]  /*11220*/  @!P2 BRA `(.L_x_1974) ;  /* 0x000000340060a947 */ /* 0x001fea0003800000 */
.L_x_2077:
        /* <DEDUP_REMOVED lines=47> */
.L_x_1975:
[----:B--2---:R2:W-:Y:S01]  /*11520*/  SYNCS.ARRIVE.TRANS64.A1T0 RZ, [R2+URZ+0x13250], RZ ;  /* 0x013250ff02ff79a7 */ /* 0x0045e2000810003f */
[----:B------:R-:W-:Y:S06]  /*11530*/  BAR.SYNC.DEFER_BLOCKING 0x2, 0x80 ;  /* 0x0082000000007b1d */ /* 0x000fec0000010000 */
[----:B------:R-:W-:Y:S05]  /*11540*/  @!P0 BRA `(.L_x_1976) ;  /* 0x0000000000048947 */ /* 0x000fea0003800000 */
[----:B------:R-:W-:Y:S01]  /*11550*/  BPT.TRAP 0x1 ;  /* 0x000000040000795c */ /* 0x000fe20000300000 */
.L_x_1976:
[----:B------:R-:W3:Y:S01]  /*11560*/  LDL R0, [R1+0x14] ;  /* 0x0000140001007983 */ /* 0x000ee20000100800 */
[----:B--2---:R-:W-:-:S03]  /*11570*/  IADD3 R2, R2, 0x13280, RZ ;  /* 0x0001328002027810 */ /* 0x004fc60007ffe0ff */
[----:B------:R2:W5:Y:S01]  /*11580*/  LDL R21, [R1] ;  /* 0x0000000001157983 */ /* 0x0005620000100800 */
[----:B------:R-:W-:Y:S01]  /*11590*/  IMAD.MOV.U32 R20, RZ, RZ, R27 ;  /* 0x000000ffff147224 */ /* 0x000fe200078e001b */
[----:B---3--:R-:W-:-:S04]  /*115a0*/  PRMT R2, R0, 0x654, R2 ;  /* 0x0000065400027816 */ /* 0x008fc80000000002 */
[----:B------:R2:W-:Y:S01]  /*115b0*/  SYNCS.ARRIVE.TRANS64.RED.A1T0 RZ, [R2+URZ], RZ ;  /* 0x000000ff02ff79a7 */ /* 0x0005e2000810043f */
[----:B------:R-:W-:Y:S05]  /*115c0*/  @P1 BRA `(.L_x_1977) ;  /* 0xffffffe800f81947 */ /* 0x000fea000383ffff */
.L_x_1957:
[----:B------:R-:W3:Y:S01]  /*115d0*/  S2R R0, SR_TID.X ;  /* 0x0000000000007919 */ /* 0x000ee20000002100 */
[----:B------:R-:W-:Y:S01]  /*115e0*/  BSSY B0, `(.L_x_1978) ;  /* 0x0000012000007945 */ /* 0x000fe20003800000 */
[----:B------:R-:W-:Y:S01]  /*115f0*/  IMAD.U32 R6, RZ, RZ, UR46 ;  /* 0x0000002eff067e24 */ /* 0x000fe2000f8e00ff */
[----:B---3--:R-:W-:-:S04]  /*11600*/  LOP3.LUT R0, R0, 0x7f, RZ, 0xc0, !PT ;  /* 0x0000007f00007812 */ /* 0x008fc800078ec0ff */
[----:B------:R-:W-:-:S13]  /*11610*/  ISETP.NE.AND P0, PT, R0, RZ, PT ;  /* 0x000000ff0000720c */ /* 0x000fda0003f05270 */
[----:B------:R-:W-:Y:S05]  /*11620*/  @P0 BRA `(.L_x_1979) ;  /* 0x0000000000340947 */ /* 0x000fea0003800000 */
[----:B------:R-:W3:Y:S01]  /*11630*/  S2R R5, SR_LANEID ;  /* 0x0000000000057919 */ /* 0x000ee20000000000 */
[----:B------:R-:W-:Y:S01]  /*11640*/  VOTEU.ANY UR4, UPT, PT ;  /* 0x0000000000047886 */ /* 0x000fe200038e0100 */
[----:B0-2---:R-:W0:Y:S01]  /*11650*/  LDC.64 R2, c[0x0][0xc80] ;  /* 0x00032000ff027b82 */ /* 0x005e220000000a00 */
[----:B------:R-:W3:Y:S02]  /*11660*/  FLO.U32 R0, UR4 ;  /* 0x0000000400007d00 */ /* 0x000ee400080e0000 */
[----:B---3--:R-:W-:-:S06]  /*11670*/  ISETP.EQ.U32.AND P1, PT, R0, R5, PT ;  /* 0x000000050000720c */ /* 0x008fcc0003f22070 */
[----:B------:R-:W0:Y:S07]  /*11680*/  POPC R5, UR4 ;  /* 0x0000000400057d09 */ /* 0x000e2e0008000000 */
[----:B0-----:R-:W2:Y:S01]  /*11690*/  @P1 ATOMG.E.ADD.STRONG.GPU PT, R3, desc[UR48][R2.64], R5 ;  /* 0x00000005020319a8 */ /* 0x001ea200081ee1f0 */
[----:B------:R-:W0:Y:S02]  /*116a0*/  S2R R4, SR_LTMASK ;  /* 0x0000000000047919 */ /* 0x000e240000003900 */
[----:B0-----:R-:W-:-:S04]  /*116b0*/  LOP3.LUT R4, R4, UR4, RZ, 0xc0, !PT ;  /* 0x0000000404047c12 */ /* 0x001fc8000f8ec0ff */
[----:B------:R-:W0:Y:S01]  /*116c0*/  POPC R7, R4 ;  /* 0x0000000400077309 */ /* 0x000e220000000000 */
[----:B--2---:R-:W0:Y:S02]  /*116d0*/  SHFL.IDX PT, R0, R3, R0, 0x1f ;  /* 0x00001f0003007589 */ /* 0x004e2400000e0000 */
[----:B0-----:R-:W-:-:S05]  /*116e0*/  IADD3 R0, R0, UR47, R7 ;  /* 0x0000002f00007c10 */ /* 0x001fca000fffe007 */
[----:B------:R3:W-:Y:S02]  /*116f0*/  STL [R1+0x24], R0 ;  /* 0x0000240001007387 */ /* 0x0007e40000100800 */
.L_x_1979:
[----:B------:R-:W-:Y:S05]  /*11700*/  BSYNC B0 ;  /* 0x0000000000007941 */ /* 0x000fea0003800000 */
.L_x_1978:
[----:B------:R-:W-:-:S13]  /*11710*/  ISETP.NE.AND P1, PT, R6, 0x3, PT ;  /* 0x000000030600780c */ /* 0x000fda0003f25270 */
[----:B------:R-:W-:Y:S05]  /*11720*/  @!P1 BRA `(.L_x_1980) ;  /* 0x0000000000049947 */ /* 0x000fea0003800000 */
[----:B------:R-:W-:Y:S01]  /*11730*/  BPT.TRAP 0x1 ;  /* 0x000000040000795c */ /* 0x000fe20000300000 */
.L_x_1980:
[----:B---3--:R-:W3:Y:S01]  /*11740*/  LDL R0, [R1] ;  /* 0x0000000001007983 */ /* 0x008ee20000100800 */
[----:B0-----:R-:W-:Y:S01]  /*11750*/  IMAD R3, R27, 0x8, R16 ;  /* 0x000000081b037824 */ /* 0x001fe200078e0210 */
[----:B------:R-:W-:Y:S01]  /*11760*/  BSSY B0, `(.L_x_1981) ;  /* 0x0000005000007945 */ /* 0x000fe20003800000 */
[----:B---3--:R-:W-:-:S04]  /*11770*/  LOP3.LUT R0, R0, 0x1, RZ, 0x3c, !PT ;  /* 0x0000000100007812 */ /* 0x008fc800078e3cff */
[----:B------:R-:W-:-:S04]  /*11780*/  SHF.L.U32 R0, R0, 0x1f, RZ ;  /* 0x0000001f00007819 */ /* 0x000fc800000006ff */
[----:B------:R-:W0:Y:S02]  /*11790*/  SYNCS.PHASECHK.TRANS64.TRYWAIT P2, [R3+URZ+0x13270], R0 ;  /* 0x01327000030075a7 */ /* 0x000e24000804017f */
[----:B0-----:R-:W-:Y:S05]  /*117a0*/  @!P2 BRA `(.L_x_1982) ;  /* 0x000000300014a947 */ /* 0x001fea0003800000 */
.L_x_2078:
[----:B------:R-:W-:Y:S05]  /*117b0*/  BSYNC B0 ;  /* 0x0000000000007941 */ /* 0x000fea0003800000 */
.L_x_1981:
[----:B--2---:R-:W-:-:S05]  /*117c0*/  IMAD.U32 R2, RZ, RZ, UR45 ;  /* 0x0000002dff027e24 */ /* 0x004fca000f8e00ff */
[----:B------:R-:W-:-:S13]  /*117d0*/  ISETP.NE.AND P2, PT, R2, 0x3, PT ;  /* 0x000000030200780c */ /* 0x000fda0003f45270 */
[----:B------:R-:W-:Y:S05]  /*117e0*/  @!P2 BRA `(.L_x_1983) ;  /* 0x000000000004a947 */ /* 0x000fea0003800000 */
[----:B------:R-:W-:Y:S01]  /*117f0*/  BPT.TRAP 0x1 ;  /* 0x000000040000795c */ /* 0x000fe20000300000 */
.L_x_1983:
[----:B0-----:R-:W2:Y:S02]  /*11800*/  LDL R0, [R1] ;  /* 0x0000000001007983 */ /* 0x001ea40000100800 */
[----:B--2---:R-:W-:-:S04]  /*11810*/  SHF.L.U32 R0, R0, 0x1f, RZ ;  /* 0x0000001f00007819 */ /* 0x004fc800000006ff */
[----:B------:R-:W0:Y:S02]  /*11820*/  SYNCS.PHASECHK.TRANS64.TRYWAIT P2, [R3+URZ+0x13260], R0 ;  /* 0x01326000030075a7 */ /* 0x000e24000804017f */
[----:B0-----:R-:W-:Y:S05]  /*11830*/  @!P2 BRA `(.L_x_1984) ;  /* 0x000000300004a947 */ /* 0x001fea0003800000 */
.L_x_2079:
        /* <DEDUP_REMOVED lines=48> */
.L_x_1985:
[----:B--2---:R2:W-:Y:S01]  /*11b40*/  SYNCS.ARRIVE.TRANS64.A1T0 RZ, [R3+URZ+0x13250], RZ ;  /* 0x013250ff03ff79a7 */ /* 0x0045e2000810003f */
[----:B------:R-:W-:Y:S06]  /*11b50*/  BAR.SYNC.DEFER_BLOCKING 0x2, 0x80 ;  /* 0x0082000000007b1d */ /* 0x000fec0000010000 */
[----:B------:R-:W-:Y:S05]  /*11b60*/  @!P1 BRA `(.L_x_1986) ;  /* 0x0000000000049947 */ /* 0x000fea0003800000 */
[----:B------:R-:W-:Y:S01]  /*11b70*/  BPT.TRAP 0x1 ;  /* 0x000000040000795c */ /* 0x000fe20000300000 */
.L_x_1986:
[----:B------:R-:W3:Y:S04]  /*11b80*/  LDL R0, [R1+0x14] ;  /* 0x0000140001007983 */ /* 0x000ee80000100800 */
[----:B0-----:R-:W4:Y:S01]  /*11b90*/  LDL.LU R2, [R1] ;  /* 0x0000000001027983 */ /* 0x001f220000300800 */
        /* <DEDUP_REMOVED lines=8> */
[----:B------:R0:W-:Y:S02]  /*11c20*/  STL [R1], R2 ;  /* 0x0000000201007387 */ /* 0x0001e40000100800 */
.L_x_1927:
[----:B------:R-:W-:Y:S05]  /*11c30*/  BSYNC B7 ;  /* 0x0000000000077941 */ /* 0x000fea0003800000 */
.L_x_1925:
        /* <DEDUP_REMOVED lines=14> */
.L_x_1987:
        /* <DEDUP_REMOVED lines=10> */
.L_x_1988:
[----:B--2---:R-:W2:Y:S01]  /*11dc0*/  LDL R0, [R1+0x24] ;  /* 0x0000240001007983 */ /* 0x004ea20000100800 */
[----:B------:R-:W-:Y:S02]  /*11dd0*/  ULDC UR4, c[0x0][0xc38] ;  /* 0x00030e0000047ab9 */ /* 0x000fe40000000800 */
[----:B--2---:R-:W-:-:S13]  /*11de0*/  ISETP.GE.AND P0, PT, R0, UR4, PT ;  /* 0x0000000400007c0c */ /* 0x004fda000bf06270 */
[----:B------:R-:W-:Y:S05]  /*11df0*/  @!P0 BRA `(.L_x_1989) ;  /* 0xffffffb8008c8947 */ /* 0x000fea000383ffff */
.L_x_1922:
        /* <DEDUP_REMOVED lines=12> */
.L_x_2080:
[----:B------:R-:W-:Y:S05]  /*11ec0*/  BSYNC B0 ;  /* 0x0000000000007941 */ /* 0x000fea0003800000 */
.L_x_1990:
[----:B------:R-:W-:-:S03]  /*11ed0*/  UMOV UR4, 0xffffffff ;  /* 0xffffffff00047882 */ /* 0x000fc60000000000 */
[----:B------:R-:W-:Y:S05]  /*11ee0*/  BRA.DIV UR4, `(.L_x_1992) ;  /* 0x0000002a04807947 */ /* 0x000fea000b800000 */
[----:B0-----:R-:W0:Y:S02]  /*11ef0*/  S2R R0, SR_TID.X ;  /* 0x0000000000007919 */ /* 0x001e240000002100 */
[----:B0-----:R-:W-:-:S04]  /*11f00*/  SHF.R.U32.HI R0, RZ, 0x5, R0 ;  /* 0x00000005ff007819 */ /* 0x001fc80000011600 */
[----:B------:R-:W-:-:S05]  /*11f10*/  LOP3.LUT R0, R0, 0x3, RZ, 0xc0, !PT ;  /* 0x0000000300007812 */ /* 0x000fca00078ec0ff */
[----:B------:R0:W2:Y:S02]  /*11f20*/  SHFL.IDX PT, R14, R0, RZ, 0x1f ;  /* 0x00001fff000e7589 */ /* 0x0000a400000e0000 */
.L_x_2083:
[----:B--2---:R-:W-:Y:S01]  /*11f30*/  ISETP.NE.AND P0, PT, R14, RZ, PT ;  /* 0x000000ff0e00720c */ /* 0x004fe20003f05270 */
[----:B------:R-:W-:-:S12]  /*11f40*/  BSSY B0, `(.L_x_1993) ;  /* 0x000002e000007945 */ /* 0x000fd80003800000 */
[----:B------:R-:W-:Y:S05]  /*11f50*/  @P0 BRA `(.L_x_1994) ;  /* 0x0000000000b00947 */ /* 0x000fea0003800000 */
[----:B------:R-:W-:-:S03]  /*11f60*/  UMOV UR4, 0xffffffff ;  /* 0xffffffff00047882 */ /* 0x000fc60000000000 */
[----:B------:R-:W-:Y:S05]  /*11f70*/  BRA.DIV UR4, `(.L_x_1995) ;  /* 0x0000002a04907947 */ /* 0x000fea000b800000 */
[----:B------:R-:W-:-:S13]  /*11f80*/  ELECT P6, URZ, PT ;  /* 0x00000000003f782f */ /* 0x000fda00038c0000 */
.L_x_2086:
[----:B------:R-:W-:Y:S05]  /*11f90*/  @!P6 BRA `(.L_x_1994) ;  /* 0x0000000000a0e947 */ /* 0x000fea0003800000 */
[----:B------:R-:W-:-:S06]  /*11fa0*/  ULOP3.LUT UR4, UR39, 0x2, URZ, 0xfc, !UPT ;  /* 0x0000000227047892 */ /* 0x000fcc000f8efc3f */
[----:B0-----:R-:W-:-:S05]  /*11fb0*/  IMAD.U32 R0, RZ, RZ, UR4 ;  /* 0x00000004ff007e24 */ /* 0x001fca000f8e00ff */
[----:B------:R-:W-:-:S13]  /*11fc0*/  ISETP.NE.AND P0, PT, R0, 0x3, PT ;  /* 0x000000030000780c */ /* 0x000fda0003f05270 */
[----:B------:R-:W-:Y:S05]  /*11fd0*/  @!P0 BRA `(.L_x_1996) ;  /* 0x0000000000048947 */ /* 0x000fea0003800000 */
[----:B------:R-:W-:Y:S01]  /*11fe0*/  BPT.TRAP 0x1 ;  /* 0x000000040000795c */ /* 0x000fe20000300000 */
.L_x_1996:
[----:B------:R-:W2:Y:S01]  /*11ff0*/  LDL R0, [R1] ;  /* 0x0000000001007983 */ /* 0x000ea20000100800 */
[C---:B------:R-:W-:Y:S01]  /*12000*/  IMAD R3, R27.reuse, 0x8, R5 ;  /* 0x000000081b037824 */ /* 0x040fe200078e0205 */
[----:B------:R-:W-:-:S04]  /*12010*/  IADD3 R27, R27, 0x1, RZ ;  /* 0x000000011b1b7810 */ /* 0x000fc80007ffe0ff */
[----:B------:R-:W-:Y:S02]  /*12020*/  ISETP.NE.AND P2, PT, R27, 0x2, PT ;  /* 0x000000021b00780c */ /* 0x000fe40003f45270 */
[----:B--2---:R-:W-:Y:S02]  /*12030*/  SHF.L.U32 R2, R0, 0x1f, RZ ;  /* 0x0000001f00027819 */ /* 0x004fe400000006ff */
[----:B------:R-:W-:Y:S02]  /*12040*/  SEL R0, RZ, 0x1, P2 ;  /* 0x00000001ff007807 */ /* 0x000fe40001000000 */
[----:B------:R-:W0:Y:S02]  /*12050*/  SYNCS.PHASECHK.TRANS64.TRYWAIT P1, [R3+URZ+0x13240], R2 ;  /* 0x01324002030075a7 */ /* 0x000e24000802017f */
[----:B0-----:R-:W-:Y:S05]  /*12060*/  @!P1 BRA `(.L_x_1997) ;  /* 0x0000002800749947 */ /* 0x001fea0003800000 */
.L_x_2087:
[----:B------:R-:W2:Y:S01]  /*12070*/  LDL.LU R4, [R1] ;  /* 0x0000000001047983 */ /* 0x000ea20000300800 */
[----:B------:R-:W-:Y:S02]  /*12080*/  SEL R27, R27, RZ, P2 ;  /* 0x000000ff1b1b7207 */ /* 0x000fe40001000000 */
[----:B--2---:R-:W-:Y:S01]  /*12090*/  LOP3.LUT R0, R4, R0, RZ, 0x3c, !PT ;  /* 0x0000000004007212 */ /* 0x004fe200078e3cff */
[----:B------:R-:W-:Y:S06]  /*120a0*/  @!P0 BRA `(.L_x_1998) ;  /* 0x0000000000048947 */ /* 0x000fec0003800000 */
[----:B------:R-:W-:Y:S01]  /*120b0*/  BPT.TRAP 0x1 ;  /* 0x000000040000795c */ /* 0x000fe20000300000 */
.L_x_1998:
[----:B------:R-:W-:Y:S01]  /*120c0*/  IMAD R27, R27, 0x8, R5 ;  /* 0x000000081b1b7824 */ /* 0x000fe200078e0205 */
[----:B------:R-:W-:-:S04]  /*120d0*/  SHF.L.U32 R0, R0, 0x1f, RZ ;  /* 0x0000001f00007819 */ /* 0x000fc800000006ff */
[----:B------:R-:W2:Y:S02]  /*120e0*/  SYNCS.PHASECHK.TRANS64.TRYWAIT P1, [R27+URZ+0x13240], R0 ;  /* 0x013240001b0075a7 */ /* 0x000ea4000802017f */
[----:B--2---:R-:W-:Y:S05]  /*120f0*/  @!P1 BRA `(.L_x_1999) ;  /* 0x0000002800649947 */ /* 0x004fea0003800000 */
.L_x_2088:
[----:B------:R-:W-:Y:S05]  /*12100*/  @!P0 BRA `(.L_x_2000) ;  /* 0x0000000000048947 */ /* 0x000fea0003800000 */
[----:B------:R-:W-:Y:S01]  /*12110*/  BPT.TRAP 0x1 ;  /* 0x000000040000795c */ /* 0x000fe20000300000 */
.L_x_2000:
[----:B------:R-:W3:Y:S02]  /*12120*/  SYNCS.PHASECHK.TRANS64.TRYWAIT P1, [R3+URZ+0x13260], R2 ;  /* 0x01326002030075a7 */ /* 0x000ee4000802017f */
[----:B---3--:R-:W-:Y:S05]  /*12130*/  @!P1 BRA `(.L_x_2001) ;  /* 0x0000002800689947 */ /* 0x008fea0003800000 */
.L_x_2089:
[----:B------:R-:W-:Y:S05]  /*12140*/  @!P0 BRA `(.L_x_2002) ;  /* 0x0000000000048947 */ /* 0x000fea0003800000 */
[----:B------:R-:W-:Y:S01]  /*12150*/  BPT.TRAP 0x1 ;  /* 0x000000040000795c */ /* 0x000fe20000300000 */
.L_x_2002:
[----:B------:R-:W4:Y:S02]  /*12160*/  SYNCS.PHASECHK.TRANS64.TRYWAIT P1, [R27+URZ+0x13260], R0 ;  /* 0x013260001b0075a7 */ /* 0x000f24000802017f */
[----:B----4-:R-:W-:Y:S05]  /*12170*/  @!P1 BRA `(.L_x_2003) ;  /* 0x00000028006c9947 */ /* 0x010fea0003800000 */
.L_x_2090:
[----:B------:R-:W-:Y:S05]  /*12180*/  @!P0 BRA `(.L_x_2004) ;  /* 0x0000000000048947 */ /* 0x000fea0003800000 */
[----:B------:R-:W-:Y:S01]  /*12190*/  BPT.TRAP 0x1 ;  /* 0x000000040000795c */ /* 0x000fe20000300000 */
.L_x_2004:
[----:B------:R-:W5:Y:S02]  /*121a0*/  SYNCS.PHASECHK.TRANS64.TRYWAIT P1, [R3+URZ+0x13280], R2 ;  /* 0x01328002030075a7 */ /* 0x000f64000802017f */
[----:B-----5:R-:W-:Y:S05]  /*121b0*/  @!P1 BRA `(.L_x_2005) ;  /* 0x0000002800709947 */ /* 0x020fea0003800000 */
.L_x_2091:
[----:B------:R-:W-:Y:S05]  /*121c0*/  @!P0 BRA `(.L_x_2006) ;  /* 0x0000000000048947 */ /* 0x000fea0003800000 */
[----:B------:R-:W-:Y:S01]  /*121d0*/  BPT.TRAP 0x1 ;  /* 0x000000040000795c */ /* 0x000fe20000300000 */
.L_x_2006:
[----:B------:R0:W0:Y:S02]  /*121e0*/  SYNCS.PHASECHK.TRANS64.TRYWAIT P0, [R27+URZ+0x13280], R0 ;  /* 0x013280001b0075a7 */ /* 0x000024000800017f */
[----:B0-----:R-:W-:Y:S05]  /*121f0*/  @!P0 NANOSLEEP.SYNCS 0x989680 ;  /* 0x009896800000895d */ /* 0x001fea0003900000 */
[----:B------:R-:W0:Y:S02]  /*12200*/  @!P0 SYNCS.PHASECHK.TRANS64 P0, [R27+URZ+0x13280], R0 ;  /* 0x013280001b0085a7 */ /* 0x000e24000800007f */
[----:B0-----:R-:W-:Y:S05]  /*12210*/  @!P0 BRA `(.L_x_2006) ;  /* 0xfffffffc00f08947 */ /* 0x001fea000383ffff */
.L_x_1994:
[----:B------:R-:W-:Y:S05]  /*12220*/  BSYNC B0 ;  /* 0x0000000000007941 */ /* 0x000fea0003800000 */
.L_x_1993:
[----:B------:R-:W-:Y:S05]  /*12230*/  EXIT ;  /* 0x000000000000794d */ /* 0x000fea0003800000 */
.L_x_1881:
[----:B0-----:R-:W-:-:S04]  /*12240*/  IMAD.U32 R3, RZ, RZ, UR45 ;  /* 0x0000002dff037e24 */ /* 0x001fc8000f8e00ff */
[----:B------:R0:W1:Y:S03]  /*12250*/  SYNCS.PHASECHK.TRANS64.TRYWAIT P1, [R3+URZ+0x13200], R6 ;  /* 0x01320006030075a7 */ /* 0x000066000802017f */
[----:B-1----:R-:W-:Y:S05]  /*12260*/  @!P1 NANOSLEEP.SYNCS 0x989680 ;  /* 0x009896800000995d */ /* 0x002fea0003900000 */
[----:B------:R-:W1:Y:S02]  /*12270*/  @!P1 SYNCS.PHASECHK.TRANS64 P1, [R3+URZ+0x13200], R6 ;  /* 0x01320006030095a7 */ /* 0x000e64000802007f */
[----:B-1----:R-:W-:Y:S05]  /*12280*/  @!P1 BRA `(.L_x_1881) ;  /* 0xfffffffc00ec9947 */ /* 0x002fea000383ffff */
[----:B------:R-:W-:Y:S05]  /*12290*/  BRA `(.L_x_2007) ;  /* 0xfffffef400587947 */ /* 0x000fea000383ffff */
.L_x_1885:
[----:B-1----:R1:W2:Y:S02]  /*122a0*/  SYNCS.PHASECHK.TRANS64.TRYWAIT P1, [R2+URZ+0x13230], R3 ;  /* 0x01323003020075a7 */ /* 0x0022a4000802017f */
[----:B--2---:R-:W-:Y:S05]  /*122b0*/  @!P1 NANOSLEEP.SYNCS 0x989680 ;  /* 0x009896800000995d */ /* 0x004fea0003900000 */
[----:B------:R-:W2:Y:S02]  /*122c0*/  @!P1 SYNCS.PHASECHK.TRANS64 P1, [R2+URZ+0x13230], R3 ;  /* 0x01323003020095a7 */ /* 0x000ea4000802007f */
[----:B--2---:R-:W-:Y:S05]  /*122d0*/  @!P1 BRA `(.L_x_1885) ;  /* 0xfffffffc00f09947 */ /* 0x004fea000383ffff */
[----:B------:R-:W-:Y:S05]  /*122e0*/  BRA `(.L_x_1884) ;  /* 0xfffffef400747947 */ /* 0x000fea000383ffff */
.L_x_1891:
[----:B-1----:R-:W-:-:S04]  /*122f0*/  IMAD.U32 R8, RZ, RZ, UR22 ;  /* 0x00000016ff087e24 */ /* 0x002fc8000f8e00ff */
[----:B------:R1:W2:Y:S03]  /*12300*/  SYNCS.PHASECHK.TRANS64.TRYWAIT P1, [R8+URZ+0x13230], R7 ;  /* 0x01323007080075a7 */ /* 0x0002a6000802017f */
[----:B--2---:R-:W-:Y:S05]  /*12310*/  @!P1 NANOSLEEP.SYNCS 0x989680 ;  /* 0x009896800000995d */ /* 0x004fea0003900000 */
[----:B------:R-:W2:Y:S02]  /*12320*/  @!P1 SYNCS.PHASECHK.TRANS64 P1, [R8+URZ+0x13230], R7 ;  /* 0x01323007080095a7 */ /* 0x000ea4000802007f */
[----:B--2---:R-:W-:Y:S05]  /*12330*/  @!P1 BRA `(.L_x_1891) ;  /* 0xfffffffc00ec9947 */ /* 0x004fea000383ffff */
[----:B------:R-:W-:Y:S05]  /*12340*/  BRA `(.L_x_1890) ;  /* 0xffffff2800ac7947 */ /* 0x000fea000383ffff */
.L_x_1895:
[----:B-1----:R-:W-:-:S04]  /*12350*/  IMAD.U32 R8, RZ, RZ, UR11 ;  /* 0x0000000bff087e24 */ /* 0x002fc8000f8e00ff */
[----:B------:R1:W2:Y:S03]  /*12360*/  SYNCS.PHASECHK.TRANS64.TRYWAIT P1, [R8+URZ+0x13250], R7 ;  /* 0x01325007080075a7 */ /* 0x0002a6000802017f */
[----:B--2---:R-:W-:Y:S05]  /*12370*/  @!P1 NANOSLEEP.SYNCS 0x989680 ;  /* 0x009896800000995d */ /* 0x004fea0003900000 */
[----:B------:R-:W2:Y:S02]  /*12380*/  @!P1 SYNCS.PHASECHK.TRANS64 P1, [R8+URZ+0x13250], R7 ;  /* 0x01325007080095a7 */ /* 0x000ea4000802007f */
[----:B--2---:R-:W-:Y:S05]  /*12390*/  @!P1 BRA `(.L_x_1895) ;  /* 0xfffffffc00ec9947 */ /* 0x004fea000383ffff */
[----:B------:R-:W-:Y:S05]  /*123a0*/  BRA `(.L_x_1894) ;  /* 0xffffff2c00b87947 */ /* 0x000fea000383ffff */
.L_x_1903:
[----:B-1----:R-:W-:-:S04]  /*123b0*/  IMAD.U32 R8, RZ, RZ, UR6 ;  /* 0x00000006ff087e24 */ /* 0x002fc8000f8e00ff */
[----:B------:R1:W2:Y:S03]  /*123c0*/  SYNCS.PHASECHK.TRANS64.TRYWAIT P1, [R8+URZ+0x13230], R7 ;  /* 0x01323007080075a7 */ /* 0x0002a6000802017f */
[----:B--2---:R-:W-:Y:S05]  /*123d0*/  @!P1 NANOSLEEP.SYNCS 0x989680 ;  /* 0x009896800000995d */ /* 0x004fea0003900000 */
[----:B------:R-:W2:Y:S02]  /*123e0*/  @!P1 SYNCS.PHASECHK.TRANS64 P1, [R8+URZ+0x13230], R7 ;  /* 0x01323007080095a7 */ /* 0x000ea4000802007f */
[----:B--2---:R-:W-:Y:S05]  /*123f0*/  @!P1 BRA `(.L_x_1903) ;  /* 0xfffffffc00ec9947 */ /* 0x004fea000383ffff */
[----:B------:R-:W-:Y:S05]  /*12400*/  BRA `(.L_x_1902) ;  /* 0xffffff6000887947 */ /* 0x000fea000383ffff */
.L_x_1907:
[----:B-1----:R-:W-:-:S04]  /*12410*/  IMAD.U32 R8, RZ, RZ, UR11 ;  /* 0x0000000bff087e24 */ /* 0x002fc8000f8e00ff */
[----:B------:R1:W2:Y:S03]  /*12420*/  SYNCS.PHASECHK.TRANS64.TRYWAIT P1, [R8+URZ+0x13250], R7 ;  /* 0x01325007080075a7 */ /* 0x0002a6000802017f */
[----:B--2---:R-:W-:Y:S05]  /*12430*/  @!P1 NANOSLEEP.SYNCS 0x989680 ;  /* 0x009896800000995d */ /* 0x004fea0003900000 */
[----:B------:R-:W2:Y:S02]  /*12440*/  @!P1 SYNCS.PHASECHK.TRANS64 P1, [R8+URZ+0x13250], R7 ;  /* 0x01325007080095a7 */ /* 0x000ea4000802007f */
[----:B--2---:R-:W-:Y:S05]  /*12450*/  @!P1 BRA `(.L_x_1907) ;  /* 0xfffffffc00ec9947 */ /* 0x004fea000383ffff */
[----:B------:R-:W-:Y:S05]  /*12460*/  BRA `(.L_x_1906) ;  /* 0xffffff6400947947 */ /* 0x000fea000383ffff */
.L_x_1914:
[----:B-1----:R-:W-:-:S04]  /*12470*/  IMAD.U32 R5, RZ, RZ, UR14 ;  /* 0x0000000eff057e24 */ /* 0x002fc8000f8e00ff */
[----:B------:R1:W2:Y:S03]  /*12480*/  SYNCS.PHASECHK.TRANS64.TRYWAIT P1, [R5+URZ+0x13250], R0 ;  /* 0x01325000050075a7 */ /* 0x0002a6000802017f */
[----:B--2---:R-:W-:Y:S05]  /*12490*/  @!P1 NANOSLEEP.SYNCS 0x989680 ;  /* 0x009896800000995d */ /* 0x004fea0003900000 */
[----:B------:R-:W2:Y:S02]  /*124a0*/  @!P1 SYNCS.PHASECHK.TRANS64 P1, [R5+URZ+0x13250], R0 ;  /* 0x01325000050095a7 */ /* 0x000ea4000802007f */
[----:B--2---:R-:W-:Y:S05]  /*124b0*/  @!P1 BRA `(.L_x_1914) ;  /* 0xfffffffc00ec9947 */ /* 0x004fea000383ffff */
[----:B------:R-:W-:Y:S05]  /*124c0*/  BRA `(.L_x_1913) ;  /* 0xffffff8c00587947 */ /* 0x000fea000383ffff */
.L_x_1936:
[----:B------:R-:W2:Y:S01]  /*124d0*/  S2R R20, SR_TID.X ;  /* 0x0000000000147919 */ /* 0x000ea20000002100 */
[----:B------:R-:W-:Y:S02]  /*124e0*/  IMAD.MOV.U32 R12, RZ, RZ, RZ ;  /* 0x000000ffff0c7224 */ /* 0x000fe400078e00ff */
[----:B------:R-:W-:Y:S02]  /*124f0*/  IMAD.MOV.U32 R11, RZ, RZ, 0x1f ;  /* 0x0000001fff0b7424 */ /* 0x000fe400078e00ff */
[----:B------:R-:W-:Y:S01]  /*12500*/  IMAD.MOV.U32 R15, RZ, RZ, -0x1 ;  /* 0xffffffffff0f7424 */ /* 0x000fe200078e00ff */
[----:B--2---:R-:W-:-:S04]  /*12510*/  SHF.R.U32.HI R20, RZ, 0x5, R20 ;  /* 0x00000005ff147819 */ /* 0x004fc80000011614 */
[----:B------:R-:W-:-:S04]  /*12520*/  LOP3.LUT R20, R20, 0x3, RZ, 0xc0, !PT ;  /* 0x0000000314147812 */ /* 0x000fc800078ec0ff */
[----:B------:R-:W-:-:S07]  /*12530*/  MOV R13, R20 ;  /* 0x00000014000d7202 */ /* 0x000fce0000000f00 */
[----:B01----:R-:W-:Y:S05]  /*12540*/  WARPSYNC.COLLECTIVE R15, `(.L_x_2008) ;  /* 0x000000000f087348 */ /* 0x003fea0003c00000 */
[----:B------:R2:W3:Y:S02]  /*12550*/  SHFL.IDX P6, R14, R13, R12, R11 ;  /* 0x0000000c0d0e7389 */ /* 0x0004e400000c000b */
[----:B0123--:R-:W-:Y:S01]  /*12560*/  ENDCOLLECTIVE ;  /* 0x000000000000791b */ /* 0x00ffe20003800000 */
.L_x_2008:
[----:B------:R-:W-:Y:S05]  /*12570*/  BRA `(.L_x_2009) ;  /* 0xffffffbc00b47947 */ /* 0x000fea000383ffff */
.L_x_1939:
[----:B0-----:R0:W2:Y:S02]  /*12580*/  SYNCS.PHASECHK.TRANS64.TRYWAIT P0, [R4+URZ+0x13280], R26 ;  /* 0x0132801a040075a7 */ /* 0x0010a4000800017f */
[----:B--2---:R-:W-:Y:S05]  /*12590*/  @!P0 NANOSLEEP.SYNCS 0x989680 ;  /* 0x009896800000895d */ /* 0x004fea0003900000 */
[----:B------:R-:W2:Y:S02]  /*125a0*/  @!P0 SYNCS.PHASECHK.TRANS64 P0, [R4+URZ+0x13280], R26 ;  /* 0x0132801a040085a7 */ /* 0x000ea4000800007f */
[----:B--2---:R-:W-:Y:S05]  /*125b0*/  @!P0 BRA `(.L_x_1939) ;  /* 0xfffffffc00f08947 */ /* 0x004fea000383ffff */
[----:B------:R-:W-:Y:S05]  /*125c0*/  BRA `(.L_x_2010) ;  /* 0xffffffc000e07947 */ /* 0x000fea000383ffff */
.L_x_1940:
        /* <DEDUP_REMOVED lines=8> */
.L_x_2012:
[----:B------:R-:W-:Y:S05]  /*12650*/  BSYNC B0 ;  /* 0x0000000000007941 */ /* 0x000fea0003800000 */
.L_x_2011:
[----:B------:R-:W0:Y:S01]  /*12660*/  S2R R18, SR_TID.X ;  /* 0x0000000000127919 */ /* 0x000e220000002100 */
[----:B------:R-:W-:Y:S01]  /*12670*/  IMAD.MOV.U32 R13, RZ, RZ, R9 ;  /* 0x000000ffff0d7224 */ /* 0x000fe200078e0009 */
[----:B------:R-:W-:Y:S01]  /*12680*/  MOV R0, R14 ;  /* 0x0000000e00007202 */ /* 0x000fe20000000f00 */
[----:B------:R-:W-:Y:S01]  /*12690*/  IMAD.MOV.U32 R12, RZ, RZ, RZ ;  /* 0x000000ffff0c7224 */ /* 0x000fe200078e00ff */
[----:B------:R-:W-:Y:S01]  /*126a0*/  LOP3.LUT R29, R29, 0xffffffdf, RZ, 0xc0, !PT ;  /* 0xffffffdf1d1d7812 */ /* 0x000fe200078ec0ff */
[----:B------:R-:W-:Y:S01]  /*126b0*/  IMAD.MOV.U32 R11, RZ, RZ, 0x1c1f ;  /* 0x00001c1fff0b7424 */ /* 0x000fe200078e00ff */
[C---:B------:R-:W-:Y:S01]  /*126c0*/  ISETP.GE.AND P4, PT, R3.reuse, 0x21, PT ;  /* 0x000000210300780c */ /* 0x040fe20003f86270 */
[----:B------:R-:W-:Y:S01]  /*126d0*/  IMAD.MOV.U32 R15, RZ, RZ, -0x1 ;  /* 0xffffffffff0f7424 */ /* 0x000fe200078e00ff */
[C---:B------:R-:W-:Y:S02]  /*126e0*/  ISETP.GE.AND P3, PT, R3.reuse, 0x41, PT ;  /* 0x000000410300780c */ /* 0x040fe40003f66270 */
[----:B------:R-:W-:-:S13]  /*126f0*/  ISETP.GE.AND P1, PT, R3, 0x61, PT ;  /* 0x000000610300780c */ /* 0x000fda0003f26270 */
[----:B0-----:R-:W-:Y:S05]  /*12700*/  WARPSYNC.COLLECTIVE R15, `(.L_x_2013) ;  /* 0x000000000f087348 */ /* 0x001fea0003c00000 */
[----:B------:R1:W2:Y:S02]  /*12710*/  SHFL.IDX P6, R14, R13, R12, R11 ;  /* 0x0000000c0d0e7389 */ /* 0x0002a400000c000b */
[----:B012---:R-:W-:Y:S01]  /*12720*/  ENDCOLLECTIVE ;  /* 0x000000000000791b */ /* 0x007fe20003800000 */
.L_x_2013:
        /* <DEDUP_REMOVED lines=11> */
.L_x_2014:
[----:B------:R-:W-:-:S05]  /*127e0*/  IADD3 R0, R16, R2, RZ ;  /* 0x0000000210007210 */ /* 0x000fca0007ffe0ff */
        /* <DEDUP_REMOVED lines=10> */
.L_x_2015:
[----:B------:R-:W-:Y:S01]  /*12890*/  MOV R13, R10 ;  /* 0x0000000a000d7202 */ /* 0x000fe20000000f00 */
        /* <DEDUP_REMOVED lines=10> */
.L_x_2016:
        /* <DEDUP_REMOVED lines=10> */
.L_x_2017:
[----:B------:R-:W-:Y:S02]  /*129e0*/  IMAD.MOV.U32 R13, RZ, RZ, R10 ;  /* 0x000000ffff0d7224 */ /* 0x000fe400078e000a */
[----:B------:R-:W-:Y:S02]  /*129f0*/  IMAD.MOV.U32 R12, RZ, RZ, R14 ;  /* 0x000000ffff0c7224 */ /* 0x000fe400078e000e */
[----:B------:R-:W-:-:S05]  /*12a00*/  IMAD.SHL.U32 R19, R19, 0x10, RZ ;  /* 0x0000001013137824 */ /* 0x000fca00078e00ff */
[----:B------:R-:W-:-:S04]  /*12a10*/  LOP3.LUT R19, R19, 0x30, RZ, 0xc0, !PT ;  /* 0x0000003013137812 */ /* 0x000fc800078ec0ff */
[----:B------:R-:W-:Y:S02]  /*12a20*/  IADD3 R18, P0, R19, R12, RZ ;  /* 0x0000000c13127210 */ /* 0x000fe40007f1e0ff */
[----:B------:R-:W-:-:S03]  /*12a30*/  MOV R12, 0x3 ;  /* 0x00000003000c7802 */ /* 0x000fc60000000f00 */
[----:B------:R-:W-:Y:S01]  /*12a40*/  IMAD.X R19, RZ, RZ, R2, P0 ;  /* 0x000000ffff137224 */ /* 0x000fe200000e0602 */
[----:B------:R-:W-:-:S13]  /*12a50*/  ISETP.LT.OR P0, PT, R3, 0x41, P2 ;  /* 0x000000410300780c */ /* 0x000fda0001701670 */
[----:B------:R-:W-:Y:S05]  /*12a60*/  WARPSYNC.COLLECTIVE R15, `(.L_x_2018) ;  /* 0x000000000f087348 */ /* 0x000fea0003c00000 */
[----:B------:R0:W1:Y:S02]  /*12a70*/  SHFL.IDX P6, R14, R13, R12, R11 ;  /* 0x0000000c0d0e7389 */ /* 0x00006400000c000b */
[----:B01----:R-:W-:Y:S01]  /*12a80*/  ENDCOLLECTIVE ;  /* 0x000000000000791b */ /* 0x003fe20003800000 */
.L_x_2018:
[----:B------:R-:W0:Y:S01]  /*12a90*/  S2R R2, SR_TID.X ;  /* 0x0000000000027919 */ /* 0x000e220000002100 */
[----:B------:R-:W-:Y:S01]  /*12aa0*/  @!PT LDS RZ, [RZ] ;  /* 0x00000000fffff984 */ /* 0x000fe20000000800 */
[----:B------:R-:W-:Y:S01]  /*12ab0*/  @!PT LDS RZ, [RZ] ;  /* 0x00000000fffff984 */ /* 0x000fe20000000800 */
[----:B------:R-:W-:Y:S01]  /*12ac0*/  @!PT LDS RZ, [RZ] ;  /* 0x00000000fffff984 */ /* 0x000fe20000000800 */
[----:B------:R1:W-:Y:S01]  /*12ad0*/  LDGSTS.E.BYPASS.LTC128B.128 [R0+0x7000], desc[UR48][R18.64], !P0 ;  /* 0x0700000012007fae */ /* 0x0003e2000c101d70 */
[----:B------:R-:W-:Y:S02]  /*12ae0*/  IMAD.MOV.U32 R13, RZ, RZ, R9 ;  /* 0x000000ffff0d7224 */ /* 0x000fe400078e0009 */
[----:B------:R-:W-:-:S07]  /*12af0*/  IMAD.MOV.U32 R10, RZ, RZ, R14 ;  /* 0x000000ffff0a7224 */ /* 0x000fce00078e000e */
[----:B01----:R-:W-:Y:S05]  /*12b00*/  WARPSYNC.COLLECTIVE R15, `(.L_x_2019) ;  /* 0x000000000f087348 */ /* 0x003fea0003c00000 */
[----:B------:R2:W3:Y:S02]  /*12b10*/  SHFL.IDX P6, R14, R13, R12, R11 ;  /* 0x0000000c0d0e7389 */ /* 0x0004e400000c000b */
[----:B0123--:R-:W-:Y:S01]  /*12b20*/  ENDCOLLECTIVE ;  /* 0x000000000000791b */ /* 0x00ffe20003800000 */
.L_x_2019:
[----:B------:R-:W-:Y:S02]  /*12b30*/  IMAD.SHL.U32 R2, R2, 0x10, RZ ;  /* 0x0000001002027824 */ /* 0x000fe400078e00ff */
[----:B------:R-:W-:Y:S01]  /*12b40*/  IMAD.MOV.U32 R13, RZ, RZ, R20 ;  /* 0x000000ffff0d7224 */ /* 0x000fe200078e0014 */
[----:B------:R-:W-:Y:S02]  /*12b50*/  MOV R12, RZ ;  /* 0x000000ff000c7202 */ /* 0x000fe40000000f00 */
[----:B------:R-:W-:Y:S01]  /*12b60*/  LOP3.LUT R2, R2, 0x30, RZ, 0xc0, !PT ;  /* 0x0000003002027812 */ /* 0x000fe200078ec0ff */
[----:B------:R-:W-:-:S07]  /*12b70*/  IMAD.MOV.U32 R9, RZ, RZ, R14 ;  /* 0x000000ffff097224 */ /* 0x000fce00078e000e */
[----:B------:R-:W-:Y:S05]  /*12b80*/  WARPSYNC.COLLECTIVE R15, `(.L_x_2020) ;  /* 0x000000000f087348 */ /* 0x000fea0003c00000 */
[----:B------:R0:W1:Y:S02]  /*12b90*/  SHFL.IDX P6, R14, R13, R12, R11 ;  /* 0x0000000c0d0e7389 */ /* 0x00006400000c000b */
[----:B01----:R-:W-:Y:S01]  /*12ba0*/  ENDCOLLECTIVE ;  /* 0x000000000000791b */ /* 0x003fe20003800000 */
.L_x_2020:
        /* <DEDUP_REMOVED lines=13> */
.L_x_2021:
[----:B------:R-:W-:Y:S01]  /*12c80*/  @P0 LOP3.LUT R29, R29, 0x20, RZ, 0xfc, !PT ;  /* 0x000000201d1d0812 */ /* 0x000fe200078efcff */
[----:B------:R-:W-:Y:S01]  /*12c90*/  IMAD.MOV.U32 R10, RZ, RZ, R14 ;  /* 0x000000ffff0a7224 */ /* 0x000fe200078e000e */
[----:B------:R-:W-:Y:S06]  /*12ca0*/  BRA `(.L_x_2022) ;  /* 0xffffffc0006c7947 */ /* 0x000fec000383ffff */
.L_x_1945:
[----:B----4-:R4:W0:Y:S02]  /*12cb0*/  SYNCS.PHASECHK.TRANS64.TRYWAIT P0, [R4+URZ+0x13240], R26 ;  /* 0x0132401a040075a7 */ /* 0x010824000800017f */
[----:B0-----:R-:W-:Y:S05]  /*12cc0*/  @!P0 NANOSLEEP.SYNCS 0x989680 ;  /* 0x009896800000895d */ /* 0x001fea0003900000 */
[----:B------:R-:W0:Y:S02]  /*12cd0*/  @!P0 SYNCS.PHASECHK.TRANS64 P0, [R4+URZ+0x13240], R26 ;  /* 0x0132401a040085a7 */ /* 0x000e24000800007f */
[----:B0-----:R-:W-:Y:S05]  /*12ce0*/  @!P0 BRA `(.L_x_1945) ;  /* 0xfffffffc00f08947 */ /* 0x001fea000383ffff */
[----:B------:R-:W-:Y:S05]  /*12cf0*/  BRA `(.L_x_2023) ;  /* 0xffffffc000cc7947 */ /* 0x000fea000383ffff */
.L_x_1946:
[----:B------:R-:W-:Y:S01]  /*12d00*/  BSSY B0, `(.L_x_2024) ;  /* 0x0000008000007945 */ /* 0x000fe20003800000 */
[----:B------:R-:W-:Y:S01]  /*12d10*/  IMAD.MOV.U32 R13, RZ, RZ, R6 ;  /* 0x000000ffff0d7224 */ /* 0x000fe200078e0006 */
[----:B------:R-:W-:Y:S01]  /*12d20*/  MOV R15, 0xffffffff ;  /* 0xffffffff000f7802 */ /* 0x000fe20000000f00 */
[----:B------:R-:W-:Y:S02]  /*12d30*/  IMAD.MOV.U32 R12, RZ, RZ, RZ ;  /* 0x000000ffff0c7224 */ /* 0x000fe400078e00ff */
[----:B------:R-:W-:-:S07]  /*12d40*/  IMAD.MOV.U32 R11, RZ, RZ, 0x1c1f ;  /* 0x00001c1fff0b7424 */ /* 0x000fce00078e00ff */
[----:B01-34-:R-:W-:Y:S05]  /*12d50*/  WARPSYNC.COLLECTIVE R15, `(.L_x_2025) ;  /* 0x000000000f087348 */ /* 0x01bfea0003c00000 */
[----:B------:R2:W0:Y:S02]  /*12d60*/  SHFL.IDX P6, R14, R13, R12, R11 ;  /* 0x0000000c0d0e7389 */ /* 0x00042400000c000b */
[----:B01234-:R-:W-:Y:S01]  /*12d70*/  ENDCOLLECTIVE ;  /* 0x000000000000791b */ /* 0x01ffe20003800000 */
.L_x_2025:
[----:B------:R-:W-:Y:S05]  /*12d80*/  BSYNC B0 ;  /* 0x0000000000007941 */ /* 0x000fea0003800000 */
.L_x_2024:
        /* <DEDUP_REMOVED lines=10> */
.L_x_2026:
        /* <DEDUP_REMOVED lines=8> */
.L_x_2027:
        /* <DEDUP_REMOVED lines=14> */
.L_x_2028:
[----:B------:R-:W-:Y:S02]  /*12f90*/  IMAD.MOV.U32 R13, RZ, RZ, R6 ;  /* 0x000000ffff0d7224 */ /* 0x000fe400078e0006 */
[----:B------:R-:W-:Y:S02]  /*12fa0*/  IMAD.MOV.U32 R12, RZ, RZ, 0x2 ;  /* 0x00000002ff0c7424 */ /* 0x000fe400078e00ff */
[----:B------:R-:W-:-:S07]  /*12fb0*/  IMAD.MOV.U32 R3, RZ, RZ, R14 ;  /* 0x000000ffff037224 */ /* 0x000fce00078e000e */
[----:B------:R-:W-:Y:S05]  /*12fc0*/  WARPSYNC.COLLECTIVE R15, `(.L_x_2029) ;  /* 0x000000000f087348 */ /* 0x000fea0003c00000 */
[----:B------:R0:W1:Y:S02]  /*12fd0*/  SHFL.IDX P6, R14, R13, R12, R11 ;  /* 0x0000000c0d0e7389 */ /* 0x00006400000c000b */
[----:B01----:R-:W-:Y:S01]  /*12fe0*/  ENDCOLLECTIVE ;  /* 0x000000000000791b */ /* 0x003fe20003800000 */
.L_x_2029:
[----:B------:R-:W-:-:S04]  /*12ff0*/  @P4 IADD3 R3, P0, R18, R3, RZ ;  /* 0x0000000312034210 */ /* 0x000fc80007f1e0ff */
[----:B------:R-:W-:-:S04]  /*13000*/  @P4 IADD3.X R2, RZ, R2, RZ, P0, !PT ;  /* 0x00000002ff024210 */ /* 0x000fc800007fe4ff */
        /* <DEDUP_REMOVED lines=12> */
.L_x_2030:
[----:B------:R-:W-:Y:S01]  /*130d0*/  MOV R13, R6 ;  /* 0x00000006000d7202 */ /* 0x000fe20000000f00 */
[----:B------:R-:W-:Y:S02]  /*130e0*/  IMAD.MOV.U32 R12, RZ, RZ, 0x3 ;  /* 0x00000003ff0c7424 */ /* 0x000fe400078e00ff */
[----:B------:R-:W-:-:S07]  /*130f0*/  IMAD.MOV.U32 R3, RZ, RZ, R14 ;  /* 0x000000ffff037224 */ /* 0x000fce00078e000e */
[----:B------:R-:W-:Y:S05]  /*13100*/  WARPSYNC.COLLECTIVE R15, `(.L_x_2031) ;  /* 0x000000000f087348 */ /* 0x000fea0003c00000 */
[----:B------:R0:W1:Y:S02]  /*13110*/  SHFL.IDX P6, R14, R13, R12, R11 ;  /* 0x0000000c0d0e7389 */ /* 0x00006400000c000b */
[----:B01----:R-:W-:Y:S01]  /*13120*/  ENDCOLLECTIVE ;  /* 0x000000000000791b */ /* 0x003fe20003800000 */
.L_x_2031:
        /* <DEDUP_REMOVED lines=10> */
.L_x_2032:
[----:B------:R-:W-:Y:S01]  /*131d0*/  @!PT LDS RZ, [RZ] ;  /* 0x00000000fffff984 */ /* 0x000fe20000000800 */
[----:B------:R-:W-:Y:S01]  /*131e0*/  @!PT LDS RZ, [RZ] ;  /* 0x00000000fffff984 */ /* 0x000fe20000000800 */
[----:B------:R-:W-:Y:S01]  /*131f0*/  @!PT LDS RZ, [RZ] ;  /* 0x00000000fffff984 */ /* 0x000fe20000000800 */
[----:B------:R0:W-:Y:S01]  /*13200*/  @P3 LDGSTS.E.BYPASS.LTC128B.128 [R0+0xf000], desc[UR48][R2.64], !P2 ;  /* 0x0f00000002003fae */ /* 0x0001e2000d101d70 */
[----:B------:R-:W-:Y:S01]  /*13210*/  IMAD.MOV.U32 R13, RZ, RZ, R7 ;  /* 0x000000ffff0d7224 */ /* 0x000fe200078e0007 */
[----:B------:R-:W-:Y:S01]  /*13220*/  MOV R12, RZ ;  /* 0x000000ff000c7202 */ /* 0x000fe20000000f00 */
[----:B------:R-:W-:-:S07]  /*13230*/  IMAD.MOV.U32 R5, RZ, RZ, R14 ;  /* 0x000000ffff057224 */ /* 0x000fce00078e000e */
[----:B0-----:R-:W-:Y:S05]  /*13240*/  WARPSYNC.COLLECTIVE R15, `(.L_x_2033) ;  /* 0x000000000f087348 */ /* 0x001fea0003c00000 */
[----:B------:R1:W2:Y:S02]  /*13250*/  SHFL.IDX P6, R14, R13, R12, R11 ;  /* 0x0000000c0d0e7389 */ /* 0x0002a400000c000b */
[----:B012---:R-:W-:Y:S01]  /*13260*/  ENDCOLLECTIVE ;  /* 0x000000000000791b */ /* 0x007fe20003800000 */
.L_x_2033:
        /* <DEDUP_REMOVED lines=11> */
.L_x_2034:
[----:B------:R-:W-:Y:S05]  /*13320*/  BRA `(.L_x_2035) ;  /* 0xffffffc000507947 */ /* 0x000fea000383ffff */
.L_x_1953:
[----:B------:R-:W-:Y:S02]  /*13330*/  IMAD.MOV.U32 R13, RZ, RZ, R4 ;  /* 0x000000ffff0d7224 */ /* 0x000fe400078e0004 */
[----:B------:R-:W-:Y:S02]  /*13340*/  IMAD.MOV.U32 R12, RZ, RZ, RZ ;  /* 0x000000ffff0c7224 */ /* 0x000fe400078e00ff */
[----:B------:R-:W-:Y:S02]  /*13350*/  IMAD.MOV.U32 R11, RZ, RZ, 0x1c1f ;  /* 0x00001c1fff0b7424 */ /* 0x000fe400078e00ff */
[----:B------:R-:W-:Y:S02]  /*13360*/  IMAD.MOV.U32 R15, RZ, RZ, -0x1 ;  /* 0xffffffffff0f7424 */ /* 0x000fe400078e00ff */
[----:B------:R-:W-:-:S07]  /*13370*/  IMAD.U32 R6, RZ, RZ, UR43 ;  /* 0x0000002bff067e24 */ /* 0x000fce000f8e00ff */
[----:B-----5:R-:W-:Y:S05]  /*13380*/  WARPSYNC.COLLECTIVE R15, `(.L_x_2036) ;  /* 0x000000000f087348 */ /* 0x020fea0003c00000 */
[----:B------:R0:W1:Y:S02]  /*13390*/  SHFL.IDX P6, R14, R13, R12, R11 ;  /* 0x0000000c0d0e7389 */ /* 0x00006400000c000b */
[----:B01---5:R-:W-:Y:S01]  /*133a0*/  ENDCOLLECTIVE ;  /* 0x000000000000791b */ /* 0x023fe20003800000 */
.L_x_2036:
[----:B------:R-:W-:-:S05]  /*133b0*/  IMAD R6, R6, 0xc0, R10 ;  /* 0x000000c006067824 */ /* 0x000fca00078e020a */
[----:B------:R-:W-:Y:S01]  /*133c0*/  ISETP.GE.AND P1, PT, R6, UR37, PT ;  /* 0x0000002506007c0c */ /* 0x000fe2000bf26270 */
[----:B------:R-:W-:Y:S01]  /*133d0*/  IMAD.MOV.U32 R13, RZ, RZ, R0 ;  /* 0x000000ffff0d7224 */ /* 0x000fe200078e0000 */
[----:B------:R-:W-:-:S11]  /*133e0*/  MOV R2, R14 ;  /* 0x0000000e00027202 */ /* 0x000fd60000000f00 */
[----:B------:R-:W-:Y:S05]  /*133f0*/  WARPSYNC.COLLECTIVE R15, `(.L_x_2037) ;  /* 0x000000000f087348 */ /* 0x000fea0003c00000 */
[----:B------:R0:W1:Y:S02]  /*13400*/  SHFL.IDX P6, R14, R13, R12, R11 ;  /* 0x0000000c0d0e7389 */ /* 0x00006400000c000b */
[----:B01----:R-:W-:Y:S01]  /*13410*/  ENDCOLLECTIVE ;  /* 0x000000000000791b */ /* 0x003fe20003800000 */
.L_x_2037:
[----:B------:R-:W-:Y:S01]  /*13420*/  IMAD.MOV.U32 R13, RZ, RZ, R4 ;  /* 0x000000ffff0d7224 */ /* 0x000fe200078e0004 */
[----:B------:R-:W-:Y:S01]  /*13430*/  MOV R12, 0x1 ;  /* 0x00000001000c7802 */ /* 0x000fe20000000f00 */
[----:B------:R-:W-:-:S07]  /*13440*/  IMAD.MOV.U32 R3, RZ, RZ, R14 ;  /* 0x000000ffff037224 */ /* 0x000fce00078e000e */
[----:B------:R-:W-:Y:S05]  /*13450*/  WARPSYNC.COLLECTIVE R15, `(.L_x_2038) ;  /* 0x000000000f087348 */ /* 0x000fea0003c00000 */
[----:B------:R0:W1:Y:S02]  /*13460*/  SHFL.IDX P6, R14, R13, R12, R11 ;  /* 0x0000000c0d0e7389 */ /* 0x00006400000c000b */
[----:B01----:R-:W-:Y:S01]  /*13470*/  ENDCOLLECTIVE ;  /* 0x000000000000791b */ /* 0x003fe20003800000 */
.L_x_2038:
        /* <DEDUP_REMOVED lines=16> */
.L_x_2039:
[----:B------:R-:W-:Y:S01]  /*13580*/  IMAD.MOV.U32 R13, RZ, RZ, R4 ;  /* 0x000000ffff0d7224 */ /* 0x000fe200078e0004 */
[----:B------:R-:W-:Y:S01]  /*13590*/  MOV R12, 0x2 ;  /* 0x00000002000c7802 */ /* 0x000fe20000000f00 */
[----:B------:R-:W-:-:S07]  /*135a0*/  IMAD.MOV.U32 R3, RZ, RZ, R14 ;  /* 0x000000ffff037224 */ /* 0x000fce00078e000e */
[----:B------:R-:W-:Y:S05]  /*135b0*/  WARPSYNC.COLLECTIVE R15, `(.L_x_2040) ;  /* 0x000000000f087348 */ /* 0x000fea0003c00000 */
[----:B------:R0:W1:Y:S02]  /*135c0*/  SHFL.IDX P6, R14, R13, R12, R11 ;  /* 0x0000000c0d0e7389 */ /* 0x00006400000c000b */
[----:B01----:R-:W-:Y:S01]  /*135d0*/  ENDCOLLECTIVE ;  /* 0x000000000000791b */ /* 0x003fe20003800000 */
.L_x_2040:
        /* <DEDUP_REMOVED lines=16> */
.L_x_2041:
[----:B------:R-:W-:Y:S02]  /*136e0*/  IMAD.MOV.U32 R13, RZ, RZ, R4 ;  /* 0x000000ffff0d7224 */ /* 0x000fe400078e0004 */
[----:B------:R-:W-:Y:S02]  /*136f0*/  IMAD.MOV.U32 R12, RZ, RZ, 0x3 ;  /* 0x00000003ff0c7424 */ /* 0x000fe400078e00ff */
[----:B------:R-:W-:-:S07]  /*13700*/  IMAD.MOV.U32 R3, RZ, RZ, R14 ;  /* 0x000000ffff037224 */ /* 0x000fce00078e000e */
[----:B------:R-:W-:Y:S05]  /*13710*/  WARPSYNC.COLLECTIVE R15, `(.L_x_2042) ;  /* 0x000000000f087348 */ /* 0x000fea0003c00000 */
[----:B------:R0:W1:Y:S02]  /*13720*/  SHFL.IDX P6, R14, R13, R12, R11 ;  /* 0x0000000c0d0e7389 */ /* 0x00006400000c000b */
[----:B01----:R-:W-:Y:S01]  /*13730*/  ENDCOLLECTIVE ;  /* 0x000000000000791b */ /* 0x003fe20003800000 */
.L_x_2042:
[----:B------:R-:W-:-:S05]  /*13740*/  @!P1 IADD3 R3, P0, R9, R3, RZ ;  /* 0x0000000309039210 */ /* 0x000fca0007f1e0ff */
[----:B------:R-:W-:-:S05]  /*13750*/  @!P1 IMAD.X R2, RZ, RZ, R2, P0 ;  /* 0x000000ffff029224 */ /* 0x000fca00000e0602 */
[----:B------:R-:W-:Y:S01]  /*13760*/  @!P1 LOP3.LUT R3, R3, R2, RZ, 0x3c, !PT ;  /* 0x0000000203039212 */ /* 0x000fe200078e3cff */
[----:B------:R-:W-:-:S03]  /*13770*/  IMAD.MOV.U32 R13, RZ, RZ, R0 ;  /* 0x000000ffff0d7224 */ /* 0x000fc600078e0000 */
[----:B------:R-:W-:-:S04]  /*13780*/  @!P1 LOP3.LUT R2, R3, R2, RZ, 0x3c, !PT ;  /* 0x0000000203029212 */ /* 0x000fc800078e3cff */
[----:B------:R-:W-:Y:S02]  /*13790*/  @!P1 LOP3.LUT R3, R3, R2, RZ, 0x3c, !PT ;  /* 0x0000000203039212 */ /* 0x000fe400078e3cff */
[----:B------:R-:W-:-:S07]  /*137a0*/  MOV R4, R14 ;  /* 0x0000000e00047202 */ /* 0x000fce0000000f00 */
[----:B------:R-:W-:Y:S05]  /*137b0*/  WARPSYNC.COLLECTIVE R15, `(.L_x_2043) ;  /* 0x000000000f087348 */ /* 0x000fea0003c00000 */
[----:B------:R0:W1:Y:S02]  /*137c0*/  SHFL.IDX P6, R14, R13, R12, R11 ;  /* 0x0000000c0d0e7389 */ /* 0x00006400000c000b */
[----:B01----:R-:W-:Y:S01]  /*137d0*/  ENDCOLLECTIVE ;  /* 0x000000000000791b */ /* 0x003fe20003800000 */
.L_x_2043:
[----:B------:R-:W-:Y:S01]  /*137e0*/  @!PT LDS RZ, [RZ] ;  /* 0x00000000fffff984 */ /* 0x000fe20000000800 */
[----:B------:R-:W-:Y:S01]  /*137f0*/  @!PT LDS RZ, [RZ] ;  /* 0x00000000fffff984 */ /* 0x000fe20000000800 */
[----:B------:R-:W-:Y:S01]  /*13800*/  @!PT LDS RZ, [RZ] ;  /* 0x00000000fffff984 */ /* 0x000fe20000000800 */
[----:B------:R0:W-:Y:S01]  /*13810*/  @!P1 LDGSTS.E.BYPASS.LTC128B.128 [R8+0xc000], desc[UR48][R2.64], !P5 ;  /* 0x0c00000002089fae */ /* 0x0001e2000e901d70 */
[----:B------:R-:W-:Y:S01]  /*13820*/  IMAD.MOV.U32 R13, RZ, RZ, R7 ;  /* 0x000000ffff0d7224 */ /* 0x000fe200078e0007 */
[----:B------:R-:W-:Y:S01]  /*13830*/  MOV R12, RZ ;  /* 0x000000ff000c7202 */ /* 0x000fe20000000f00 */
[----:B0-----:R-:W-:-:S05]  /*13840*/  VIADD R2, R6, 0x60 ;  /* 0x0000006006027836 */ /* 0x001fca0000000000 */
[----:B------:R-:W-:Y:S01]  /*13850*/  ISETP.GE.AND P1, PT, R2, UR37, PT ;  /* 0x0000002502007c0c */ /* 0x000fe2000bf26270 */
[----:B------:R-:W-:-:S12]  /*13860*/  IMAD.MOV.U32 R0, RZ, RZ, R14 ;  /* 0x000000ffff007224 */ /* 0x000fd800078e000e */
[----:B------:R-:W-:Y:S05]  /*13870*/  WARPSYNC.COLLECTIVE R15, `(.L_x_2044) ;  /* 0x000000000f087348 */ /* 0x000fea0003c00000 */
[----:B------:R0:W1:Y:S02]  /*13880*/  SHFL.IDX P6, R14, R13, R12, R11 ;  /* 0x0000000c0d0e7389 */ /* 0x00006400000c000b */
[----:B01----:R-:W-:Y:S01]  /*13890*/  ENDCOLLECTIVE ;  /* 0x000000000000791b */ /* 0x003fe20003800000 */
.L_x_2044:
        /* <DEDUP_REMOVED lines=13> */
.L_x_2045:
[----:B------:R-:W-:Y:S02]  /*13970*/  IMAD.MOV.U32 R13, RZ, RZ, R7 ;  /* 0x000000ffff0d7224 */ /* 0x000fe400078e0007 */
[----:B------:R-:W-:Y:S02]  /*13980*/  IMAD.MOV.U32 R12, RZ, RZ, 0x1 ;  /* 0x00000001ff0c7424 */ /* 0x000fe400078e00ff */
[----:B------:R-:W-:-:S07]  /*13990*/  IMAD.MOV.U32 R2, RZ, RZ, R14 ;  /* 0x000000ffff027224 */ /* 0x000fce00078e000e */
[----:B------:R-:W-:Y:S05]  /*139a0*/  WARPSYNC.COLLECTIVE R15, `(.L_x_2046) ;  /* 0x000000000f087348 */ /* 0x000fea0003c00000 */
[----:B------:R0:W1:Y:S02]  /*139b0*/  SHFL.IDX P6, R14, R13, R12, R11 ;  /* 0x0000000c0d0e7389 */ /* 0x00006400000c000b */
[----:B01----:R-:W-:Y:S01]  /*139c0*/  ENDCOLLECTIVE ;  /* 0x000000000000791b */ /* 0x003fe20003800000 */
.L_x_2046:
[----:B------:R-:W-:-:S05]  /*139d0*/  @!P1 IADD3 R2, P0, R9, R2, RZ ;  /* 0x0000000209029210 */ /* 0x000fca0007f1e0ff */
[----:B------:R-:W-:-:S05]  /*139e0*/  @!P1 IMAD.X R3, RZ, RZ, R0, P0 ;  /* 0x000000ffff039224 */ /* 0x000fca00000e0600 */
[----:B------:R-:W-:Y:S01]  /*139f0*/  @!PT LDS RZ, [RZ] ;  /* 0x00000000fffff984 */ /* 0x000fe20000000800 */
[----:B------:R-:W-:Y:S01]  /*13a00*/  @!PT LDS RZ, [RZ] ;  /* 0x00000000fffff984 */ /* 0x000fe20000000800 */
[----:B------:R-:W-:Y:S01]  /*13a10*/  @!PT LDS RZ, [RZ] ;  /* 0x00000000fffff984 */ /* 0x000fe20000000800 */
[----:B------:R0:W-:Y:S01]  /*13a20*/  @!P1 LDGSTS.E.BYPASS.LTC128B.128 [R8+0xd000], desc[UR48][R2.64], !P5 ;  /* 0x0d00000002089fae */ /* 0x0001e2000e901d70 */
[----:B------:R-:W-:Y:S01]  /*13a30*/  IMAD.MOV.U32 R13, RZ, RZ, R5 ;  /* 0x000000ffff0d7224 */ /* 0x000fe200078e0005 */
[----:B------:R-:W-:-:S07]  /*13a40*/  MOV R7, R14 ;  /* 0x0000000e00077202 */ /* 0x000fce0000000f00 */
[----:B0-----:R-:W-:Y:S05]  /*13a50*/  WARPSYNC.COLLECTIVE R15, `(.L_x_2047) ;  /* 0x000000000f087348 */ /* 0x001fea0003c00000 */
[----:B------:R1:W2:Y:S02]  /*13a60*/  SHFL.IDX P6, R14, R13, R12, R11 ;  /* 0x0000000c0d0e7389 */ /* 0x0002a400000c000b */
[----:B012---:R-:W-:Y:S01]  /*13a70*/  ENDCOLLECTIVE ;  /* 0x000000000000791b */ /* 0x007fe20003800000 */
.L_x_2047:
[----:B------:R-:W-:Y:S05]  /*13a80*/  BRA `(.L_x_2048) ;  /* 0xffffffc400387947 */ /* 0x000fea000383ffff */
.L_x_1956:
[----:B0-----:R0:W1:Y:S02]  /*13a90*/  SYNCS.PHASECHK.TRANS64.TRYWAIT P0, [R16+URZ+0x13220], R3 ;  /* 0x01322003100075a7 */ /* 0x001064000800017f */
[----:B-1----:R-:W-:Y:S05]  /*13aa0*/  @!P0 NANOSLEEP.SYNCS 0x989680 ;  /* 0x009896800000895d */ /* 0x002fea0003900000 */
[----:B------:R-:W1:Y:S02]  /*13ab0*/  @!P0 SYNCS.PHASECHK.TRANS64 P0, [R16+URZ+0x13220], R3 ;  /* 0x01322003100085a7 */ /* 0x000e64000800007f */
[----:B-1----:R-:W-:Y:S05]  /*13ac0*/  @!P0 BRA `(.L_x_1956) ;  /* 0xfffffffc00f08947 */ /* 0x002fea000383ffff */
[----:B------:R-:W-:Y:S05]  /*13ad0*/  BRA `(.L_x_2049) ;  /* 0xffffffc400947947 */ /* 0x000fea000383ffff */
.L_x_1960:
[----:B0-----:R0:W1:Y:S02]  /*13ae0*/  SYNCS.PHASECHK.TRANS64.TRYWAIT P0, [R0+URZ+0x13280], R26 ;  /* 0x0132801a000075a7 */ /* 0x001064000800017f */
[----:B-1----:R-:W-:Y:S05]  /*13af0*/  @!P0 NANOSLEEP.SYNCS 0x989680 ;  /* 0x009896800000895d */ /* 0x002fea0003900000 */
[----:B------:R-:W1:Y:S02]  /*13b00*/  @!P0 SYNCS.PHASECHK.TRANS64 P0, [R0+URZ+0x13280], R26 ;  /* 0x0132801a000085a7 */ /* 0x000e64000800007f */
[----:B-1----:R-:W-:Y:S05]  /*13b10*/  @!P0 BRA `(.L_x_1960) ;  /* 0xfffffffc00f08947 */ /* 0x002fea000383ffff */
[----:B------:R-:W-:Y:S05]  /*13b20*/  BRA `(.L_x_2050) ;  /* 0xffffffc800cc7947 */ /* 0x000fea000383ffff */
.L_x_1961:
        /* <DEDUP_REMOVED lines=8> */
.L_x_2052:
[----:B------:R-:W-:Y:S05]  /*13bb0*/  BSYNC B0 ;  /* 0x0000000000007941 */ /* 0x000fea0003800000 */
.L_x_2051:
[----:B------:R-:W0:Y:S01]  /*13bc0*/  S2R R2, SR_TID.X ;  /* 0x0000000000027919 */ /* 0x000e220000002100 */
[----:B------:R-:W-:Y:S01]  /*13bd0*/  MOV R13, R5 ;  /* 0x00000005000d7202 */ /* 0x000fe20000000f00 */
[----:B------:R-:W-:Y:S01]  /*13be0*/  IMAD.MOV.U32 R12, RZ, RZ, RZ ;  /* 0x000000ffff0c7224 */ /* 0x000fe200078e00ff */
[----:B------:R-:W-:Y:S01]  /*13bf0*/  IADD3 R6, R16, R6, RZ ;  /* 0x0000000610067210 */ /* 0x000fe20007ffe0ff */
[----:B------:R-:W-:Y:S02]  /*13c00*/  IMAD.MOV.U32 R11, RZ, RZ, 0x1c1f ;  /* 0x00001c1fff0b7424 */ /* 0x000fe400078e00ff */
[----:B------:R-:W-:Y:S02]  /*13c10*/  IMAD.MOV.U32 R15, RZ, RZ, -0x1 ;  /* 0xffffffffff0f7424 */ /* 0x000fe400078e00ff */
[----:B------:R-:W-:-:S07]  /*13c20*/  IMAD.MOV.U32 R3, RZ, RZ, R14 ;  /* 0x000000ffff037224 */ /* 0x000fce00078e000e */
[----:B0-----:R-:W-:Y:S05]  /*13c30*/  WARPSYNC.COLLECTIVE R15, `(.L_x_2053) ;  /* 0x000000000f087348 */ /* 0x001fea0003c00000 */
[----:B------:R1:W2:Y:S02]  /*13c40*/  SHFL.IDX P6, R14, R13, R12, R11 ;  /* 0x0000000c0d0e7389 */ /* 0x0002a400000c000b */
[----:B012---:R-:W-:Y:S01]  /*13c50*/  ENDCOLLECTIVE ;  /* 0x000000000000791b */ /* 0x007fe20003800000 */
.L_x_2053:
        /* <DEDUP_REMOVED lines=11> */
.L_x_2054:
        /* <DEDUP_REMOVED lines=10> */
.L_x_2055:
        /* <DEDUP_REMOVED lines=11> */
.L_x_2056:
        /* <DEDUP_REMOVED lines=10> */
.L_x_2057:
[----:B------:R-:W-:Y:S02]  /*13f00*/  IMAD.MOV.U32 R13, RZ, RZ, R10 ;  /* 0x000000ffff0d7224 */ /* 0x000fe400078e000a */
[----:B------:R-:W-:Y:S01]  /*13f10*/  IMAD.MOV.U32 R12, RZ, RZ, 0x3 ;  /* 0x00000003ff0c7424 */ /* 0x000fe200078e00ff */
[----:B------:R-:W-:Y:S01]  /*13f20*/  SHF.L.U32 R15, R2, 0x4, RZ ;  /* 0x00000004020f7819 */ /* 0x000fe200000006ff */
        /* <DEDUP_REMOVED lines=8> */
.L_x_2058:
        /* <DEDUP_REMOVED lines=10> */
.L_x_2059:
[----:B------:R-:W-:Y:S02]  /*14050*/  IMAD.MOV.U32 R13, RZ, RZ, R18 ;  /* 0x000000ffff0d7224 */ /* 0x000fe400078e0012 */
[----:B------:R-:W-:Y:S02]  /*14060*/  IMAD.MOV.U32 R12, RZ, RZ, RZ ;  /* 0x000000ffff0c7224 */ /* 0x000fe400078e00ff */
[----:B------:R-:W-:Y:S02]  /*14070*/  IMAD.SHL.U32 R3, R3, 0x10, RZ ;  /* 0x0000001003037824 */ /* 0x000fe400078e00ff */
[----:B------:R-:W-:-:S07]  /*14080*/  IMAD.MOV.U32 R2, RZ, RZ, R14 ;  /* 0x000000ffff027224 */ /* 0x000fce00078e000e */
[----:B------:R-:W-:Y:S05]  /*14090*/  WARPSYNC.COLLECTIVE R15, `(.L_x_2060) ;  /* 0x000000000f087348 */ /* 0x000fea0003c00000 */
[----:B------:R0:W1:Y:S02]  /*140a0*/  SHFL.IDX P6, R14, R13, R12, R11 ;  /* 0x0000000c0d0e7389 */ /* 0x00006400000c000b */
[----:B01----:R-:W-:Y:S01]  /*140b0*/  ENDCOLLECTIVE ;  /* 0x000000000000791b */ /* 0x003fe20003800000 */
.L_x_2060:
        /* <DEDUP_REMOVED lines=12> */
.L_x_2061:
[----:B------:R-:W-:Y:S01]  /*14180*/  IMAD.MOV.U32 R2, RZ, RZ, R14 ;  /* 0x000000ffff027224 */ /* 0x000fe200078e000e */
[----:B------:R-:W-:Y:S06]  /*14190*/  BRA `(.L_x_2062) ;  /* 0xffffffc8002c7947 */ /* 0x000fec000383ffff */
.L_x_1966:
[----:B---3--:R3:W4:Y:S02]  /*141a0*/  SYNCS.PHASECHK.TRANS64.TRYWAIT P0, [R0+URZ+0x13240], R26 ;  /* 0x0132401a000075a7 */ /* 0x008724000800017f */
[----:B----4-:R-:W-:Y:S05]  /*141b0*/  @!P0 NANOSLEEP.SYNCS 0x989680 ;  /* 0x009896800000895d */ /* 0x010fea0003900000 */
[----:B------:R-:W4:Y:S02]  /*141c0*/  @!P0 SYNCS.PHASECHK.TRANS64 P0, [R0+URZ+0x13240], R26 ;  /* 0x0132401a000085a7 */ /* 0x000f24000800007f */
[----:B----4-:R-:W-:Y:S05]  /*141d0*/  @!P0 BRA `(.L_x_1966) ;  /* 0xfffffffc00f08947 */ /* 0x010fea000383ffff */
[----:B------:R-:W-:Y:S05]  /*141e0*/  BRA `(.L_x_2063) ;  /* 0xffffffc800887947 */ /* 0x000fea000383ffff */
.L_x_1967:
        /* <DEDUP_REMOVED lines=8> */
.L_x_2065:
[----:B------:R-:W-:Y:S05]  /*14270*/  BSYNC B0 ;  /* 0x0000000000007941 */ /* 0x000fea0003800000 */
.L_x_2064:
        /* <DEDUP_REMOVED lines=8> */
.L_x_2066:
[----:B------:R-:W-:Y:S01]  /*14300*/  IMAD.MOV.U32 R13, RZ, RZ, R5 ;  /* 0x000000ffff0d7224 */ /* 0x000fe200078e0005 */
[----:B------:R-:W-:Y:S01]  /*14310*/  MOV R12, 0x1 ;  /* 0x00000001000c7802 */ /* 0x000fe20000000f00 */
[----:B------:R-:W-:-:S07]  /*14320*/  IMAD.MOV.U32 R2, RZ, RZ, R14 ;  /* 0x000000ffff027224 */ /* 0x000fce00078e000e */
[----:B------:R-:W-:Y:S05]  /*14330*/  WARPSYNC.COLLECTIVE R15, `(.L_x_2067) ;  /* 0x000000000f087348 */ /* 0x000fea0003c00000 */
[----:B------:R0:W1:Y:S02]  /*14340*/  SHFL.IDX P6, R14, R13, R12, R11 ;  /* 0x0000000c0d0e7389 */ /* 0x00006400000c000b */
[----:B01----:R-:W-:Y:S01]  /*14350*/  ENDCOLLECTIVE ;  /* 0x000000000000791b */ /* 0x003fe20003800000 */
.L_x_2067:
        /* <DEDUP_REMOVED lines=11> */
.L_x_2068:
[----:B------:R-:W-:Y:S02]  /*14410*/  IMAD.MOV.U32 R13, RZ, RZ, R5 ;  /* 0x000000ffff0d7224 */ /* 0x000fe400078e0005 */
[----:B------:R-:W-:Y:S02]  /*14420*/  IMAD.MOV.U32 R12, RZ, RZ, 0x2 ;  /* 0x00000002ff0c7424 */ /* 0x000fe400078e00ff */
[----:B------:R-:W-:-:S07]  /*14430*/  IMAD.MOV.U32 R2, RZ, RZ, R14 ;  /* 0x000000ffff027224 */ /* 0x000fce00078e000e */
[----:B------:R-:W-:Y:S05]  /*14440*/  WARPSYNC.COLLECTIVE R15, `(.L_x_2069) ;  /* 0x000000000f087348 */ /* 0x000fea0003c00000 */
[----:B------:R0:W1:Y:S02]  /*14450*/  SHFL.IDX P6, R14, R13, R12, R11 ;  /* 0x0000000c0d0e7389 */ /* 0x00006400000c000b */
[----:B01----:R-:W-:Y:S01]  /*14460*/  ENDCOLLECTIVE ;  /* 0x000000000000791b */ /* 0x003fe20003800000 */
.L_x_2069:
        /* <DEDUP_REMOVED lines=11> */
.L_x_2070:
[----:B------:R-:W-:Y:S02]  /*14520*/  IMAD.MOV.U32 R13, RZ, RZ, R5 ;  /* 0x000000ffff0d7224 */ /* 0x000fe400078e0005 */
[----:B------:R-:W-:Y:S02]  /*14530*/  IMAD.MOV.U32 R12, RZ, RZ, 0x3 ;  /* 0x00000003ff0c7424 */ /* 0x000fe400078e00ff */
[----:B------:R-:W-:-:S07]  /*14540*/  IMAD.MOV.U32 R2, RZ, RZ, R14 ;  /* 0x000000ffff027224 */ /* 0x000fce00078e000e */
[----:B------:R-:W-:Y:S05]  /*14550*/  WARPSYNC.COLLECTIVE R15, `(.L_x_2071) ;  /* 0x000000000f087348 */ /* 0x000fea0003c00000 */
[----:B------:R0:W1:Y:S02]  /*14560*/  SHFL.IDX P6, R14, R13, R12, R11 ;  /* 0x0000000c0d0e7389 */ /* 0x00006400000c000b */
[----:B01----:R-:W-:Y:S01]  /*14570*/  ENDCOLLECTIVE ;  /* 0x000000000000791b */ /* 0x003fe20003800000 */
.L_x_2071:
[----:B------:R-:W-:-:S05]  /*14580*/  IADD3 R2, P0, R10, R2, RZ ;  /* 0x000000020a027210 */ /* 0x000fca0007f1e0ff */
[----:B------:R-:W-:-:S05]  /*14590*/  IMAD.X R3, RZ, RZ, R3, P0 ;  /* 0x000000ffff037224 */ /* 0x000fca00000e0603 */
        /* <DEDUP_REMOVED lines=9> */
.L_x_2072:
[----:B------:R-:W-:Y:S02]  /*14630*/  IMAD.MOV.U32 R13, RZ, RZ, R8 ;  /* 0x000000ffff0d7224 */ /* 0x000fe400078e0008 */
[----:B------:R-:W-:Y:S02]  /*14640*/  IMAD.MOV.U32 R12, RZ, RZ, RZ ;  /* 0x000000ffff0c7224 */ /* 0x000fe400078e00ff */
[----:B------:R-:W-:-:S07]  /*14650*/  IMAD.MOV.U32 R2, RZ, RZ, R14 ;  /* 0x000000ffff027224 */ /* 0x000fce00078e000e */
[----:B------:R-:W-:Y:S05]  /*14660*/  WARPSYNC.COLLECTIVE R15, `(.L_x_2073) ;  /* 0x000000000f087348 */ /* 0x000fea0003c00000 */
[----:B------:R0:W1:Y:S02]  /*14670*/  SHFL.IDX P6, R14, R13, R12, R11 ;  /* 0x0000000c0d0e7389 */ /* 0x00006400000c000b */
[----:B01----:R-:W-:Y:S01]  /*14680*/  ENDCOLLECTIVE ;  /* 0x000000000000791b */ /* 0x003fe20003800000 */
.L_x_2073:
        /* <DEDUP_REMOVED lines=11> */
.L_x_2074:
[----:B------:R-:W-:Y:S01]  /*14740*/  MOV R2, R14 ;  /* 0x0000000e00027202 */ /* 0x000fe20000000f00 */
[----:B------:R-:W-:Y:S06]  /*14750*/  BRA `(.L_x_2075) ;  /* 0xffffffc800187947 */ /* 0x000fec000383ffff */
.L_x_1972:
[----:B0-----:R0:W2:Y:S02]  /*14760*/  SYNCS.PHASECHK.TRANS64.TRYWAIT P2, [R2+URZ+0x13270], R3 ;  /* 0x01327003020075a7 */ /* 0x0010a4000804017f */
[----:B--2---:R-:W-:Y:S05]  /*14770*/  @!P2 NANOSLEEP.SYNCS 0x989680 ;  /* 0x009896800000a95d */ /* 0x004fea0003900000 */
[----:B------:R-:W2:Y:S02]  /*14780*/  @!P2 SYNCS.PHASECHK.TRANS64 P2, [R2+URZ+0x13270], R3 ;  /* 0x013270030200a5a7 */ /* 0x000ea4000804007f */
[----:B--2---:R-:W-:Y:S05]  /*14790*/  @!P2 BRA `(.L_x_1972) ;  /* 0xfffffffc00f0a947 */ /* 0x004fea000383ffff */
[----:B------:R-:W-:Y:S05]  /*147a0*/  BRA `(.L_x_2076) ;  /* 0xffffffc8007c7947 */ /* 0x000fea000383ffff */
.L_x_1974:
[----:B0-----:R0:W2:Y:S02]  /*147b0*/  SYNCS.PHASECHK.TRANS64.TRYWAIT P2, [R2+URZ+0x13260], R5 ;  /* 0x01326005020075a7 */ /* 0x0010a4000804017f */
[----:B--2---:R-:W-:Y:S05]  /*147c0*/  @!P2 NANOSLEEP.SYNCS 0x989680 ;  /* 0x009896800000a95d */ /* 0x004fea0003900000 */
[----:B------:R-:W2:Y:S02]  /*147d0*/  @!P2 SYNCS.PHASECHK.TRANS64 P2, [R2+URZ+0x13260], R5 ;  /* 0x013260050200a5a7 */ /* 0x000ea4000804007f */
[----:B--2---:R-:W-:Y:S05]  /*147e0*/  @!P2 BRA `(.L_x_1974) ;  /* 0xfffffffc00f0a947 */ /* 0x004fea000383ffff */
[----:B------:R-:W-:Y:S05]  /*147f0*/  BRA `(.L_x_2077) ;  /* 0xffffffc8008c7947 */ /* 0x000fea000383ffff */
.L_x_1982:
[----:B0-----:R0:W3:Y:S02]  /*14800*/  SYNCS.PHASECHK.TRANS64.TRYWAIT P2, [R3+URZ+0x13270], R0 ;  /* 0x01327000030075a7 */ /* 0x0010e4000804017f */
[----:B---3--:R-:W-:Y:S05]  /*14810*/  @!P2 NANOSLEEP.SYNCS 0x989680 ;  /* 0x009896800000a95d */ /* 0x008fea0003900000 */
[----:B------:R-:W3:Y:S02]  /*14820*/  @!P2 SYNCS.PHASECHK.TRANS64 P2, [R3+URZ+0x13270], R0 ;  /* 0x013270000300a5a7 */ /* 0x000ee4000804007f */
[----:B---3--:R-:W-:Y:S05]  /*14830*/  @!P2 BRA `(.L_x_1982) ;  /* 0xfffffffc00f0a947 */ /* 0x008fea000383ffff */
[----:B------:R-:W-:Y:S05]  /*14840*/  BRA `(.L_x_2078) ;  /* 0xffffffcc00d87947 */ /* 0x000fea000383ffff */
.L_x_1984:
[----:B0-----:R0:W2:Y:S02]  /*14850*/  SYNCS.PHASECHK.TRANS64.TRYWAIT P2, [R3+URZ+0x13260], R0 ;  /* 0x01326000030075a7 */ /* 0x0010a4000804017f */
[----:B--2---:R-:W-:Y:S05]  /*14860*/  @!P2 NANOSLEEP.SYNCS 0x989680 ;  /* 0x009896800000a95d */ /* 0x004fea0003900000 */
[----:B------:R-:W2:Y:S02]  /*14870*/  @!P2 SYNCS.PHASECHK.TRANS64 P2, [R3+URZ+0x13260], R0 ;  /* 0x013260000300a5a7 */ /* 0x000ea4000804007f */
[----:B--2---:R-:W-:Y:S05]  /*14880*/  @!P2 BRA `(.L_x_1984) ;  /* 0xfffffffc00f0a947 */ /* 0x004fea000383ffff */
[----:B------:R-:W-:Y:S05]  /*14890*/  BRA `(.L_x_2079) ;  /* 0xffffffcc00e87947 */ /* 0x000fea000383ffff */
.L_x_1991:
[----:B0-----:R0:W2:Y:S02]  /*148a0*/  SYNCS.PHASECHK.TRANS64.TRYWAIT P0, [R5+URZ+0x13220], R0 ;  /* 0x01322000050075a7 */ /* 0x0010a4000800017f */
[----:B--2---:R-:W-:Y:S05]  /*148b0*/  @!P0 NANOSLEEP.SYNCS 0x989680 ;  /* 0x009896800000895d */ /* 0x004fea0003900000 */
[----:B------:R-:W2:Y:S02]  /*148c0*/  @!P0 SYNCS.PHASECHK.TRANS64 P0, [R5+URZ+0x13220], R0 ;  /* 0x01322000050085a7 */ /* 0x000ea4000800007f */
[----:B--2---:R-:W-:Y:S05]  /*148d0*/  @!P0 BRA `(.L_x_1991) ;  /* 0xfffffffc00f08947 */ /* 0x004fea000383ffff */
[----:B------:R-:W-:Y:S05]  /*148e0*/  BRA `(.L_x_2080) ;  /* 0xffffffd400747947 */ /* 0x000fea000383ffff */
.L_x_1992:
        /* <DEDUP_REMOVED lines=11> */
.L_x_2082:
[----:B------:R-:W-:Y:S05]  /*149a0*/  BSYNC B0 ;  /* 0x0000000000007941 */ /* 0x000fea0003800000 */
.L_x_2081:
[----:B------:R-:W-:Y:S05]  /*149b0*/  BRA `(.L_x_2083) ;  /* 0xffffffd4005c7947 */ /* 0x000fea000383ffff */
.L_x_1995:
[----:B------:R-:W-:Y:S01]  /*149c0*/  BSSY B1, `(.L_x_2084) ;  /* 0x0000006000017945 */ /* 0x000fe20003800000 */
[----:B------:R-:W-:-:S07]  /*149d0*/  IMAD.MOV.U32 R15, RZ, RZ, -0x1 ;  /* 0xffffffffff0f7424 */ /* 0x000fce00078e00ff */
[----:B01----:R-:W-:Y:S05]  /*149e0*/  WARPSYNC.COLLECTIVE R15, `(.L_x_2085) ;  /* 0x000000000f0c7348 */ /* 0x003fea0003c00000 */
[----:B------:R-:W-:Y:S02]  /*149f0*/  ELECT P6, UR62, PT ;  /* 0x00000000003e782f */ /* 0x000fe400038c0000 */
[----:B------:R-:W-:Y:S01]  /*14a00*/  MOV R14, UR62 ;  /* 0x0000003e000e7c02 */ /* 0x000fe20008000f00 */
[----:B01----:R-:W-:Y:S10]  /*14a10*/  ENDCOLLECTIVE ;  /* 0x000000000000791b */ /* 0x003ff40003800000 */
.L_x_2085:
[----:B------:R-:W-:Y:S05]  /*14a20*/  BSYNC B1 ;  /* 0x0000000000017941 */ /* 0x000fea0003800000 */
.L_x_2084:
[----:B------:R-:W-:Y:S05]  /*14a30*/  BRA `(.L_x_2086) ;  /* 0xffffffd400547947 */ /* 0x000fea000383ffff */
.L_x_1997:
[----:B0-----:R0:W2:Y:S02]  /*14a40*/  SYNCS.PHASECHK.TRANS64.TRYWAIT P1, [R3+URZ+0x13240], R2 ;  /* 0x01324002030075a7 */ /* 0x0010a4000802017f */
[----:B--2---:R-:W-:Y:S05]  /*14a50*/  @!P1 NANOSLEEP.SYNCS 0x989680 ;  /* 0x009896800000995d */ /* 0x004fea0003900000 */
[----:B------:R-:W2:Y:S02]  /*14a60*/  @!P1 SYNCS.PHASECHK.TRANS64 P1, [R3+URZ+0x13240], R2 ;  /* 0x01324002030095a7 */ /* 0x000ea4000802007f */
[----:B--2---:R-:W-:Y:S05]  /*14a70*/  @!P1 BRA `(.L_x_1997) ;  /* 0xfffffffc00f09947 */ /* 0x004fea000383ffff */
[----:B------:R-:W-:Y:S05]  /*14a80*/  BRA `(.L_x_2087) ;  /* 0xffffffd400787947 */ /* 0x000fea000383ffff */
.L_x_1999:
[----:B--2---:R2:W3:Y:S02]  /*14a90*/  SYNCS.PHASECHK.TRANS64.TRYWAIT P1, [R27+URZ+0x13240], R0 ;  /* 0x013240001b0075a7 */ /* 0x0044e4000802017f */
[----:B---3--:R-:W-:Y:S05]  /*14aa0*/  @!P1 NANOSLEEP.SYNCS 0x989680 ;  /* 0x009896800000995d */ /* 0x008fea0003900000 */
[----:B------:R-:W3:Y:S02]  /*14ab0*/  @!P1 SYNCS.PHASECHK.TRANS64 P1, [R27+URZ+0x13240], R0 ;  /* 0x013240001b0095a7 */ /* 0x000ee4000802007f */
[----:B---3--:R-:W-:Y:S05]  /*14ac0*/  @!P1 BRA `(.L_x_1999) ;  /* 0xfffffffc00f09947 */ /* 0x008fea000383ffff */
[----:B------:R-:W-:Y:S05]  /*14ad0*/  BRA `(.L_x_2088) ;  /* 0xffffffd400887947 */ /* 0x000fea000383ffff */
.L_x_2001:
[----:B---3--:R3:W4:Y:S02]  /*14ae0*/  SYNCS.PHASECHK.TRANS64.TRYWAIT P1, [R3+URZ+0x13260], R2 ;  /* 0x01326002030075a7 */ /* 0x008724000802017f */
[----:B----4-:R-:W-:Y:S05]  /*14af0*/  @!P1 NANOSLEEP.SYNCS 0x989680 ;  /* 0x009896800000995d */ /* 0x010fea0003900000 */
[----:B------:R-:W4:Y:S02]  /*14b00*/  @!P1 SYNCS.PHASECHK.TRANS64 P1, [R3+URZ+0x13260], R2 ;  /* 0x01326002030095a7 */ /* 0x000f24000802007f */
[----:B----4-:R-:W-:Y:S05]  /*14b10*/  @!P1 BRA `(.L_x_2001) ;  /* 0xfffffffc00f09947 */ /* 0x010fea000383ffff */
[----:B------:R-:W-:Y:S05]  /*14b20*/  BRA `(.L_x_2089) ;  /* 0xffffffd400847947 */ /* 0x000fea000383ffff */
.L_x_2003:
[----:B----4-:R4:W0:Y:S02]  /*14b30*/  SYNCS.PHASECHK.TRANS64.TRYWAIT P1, [R27+URZ+0x13260], R0 ;  /* 0x013260001b0075a7 */ /* 0x010824000802017f */
[----:B0-----:R-:W-:Y:S05]  /*14b40*/  @!P1 NANOSLEEP.SYNCS 0x989680 ;  /* 0x009896800000995d */ /* 0x001fea0003900000 */
[----:B------:R-:W0:Y:S02]  /*14b50*/  @!P1 SYNCS.PHASECHK.TRANS64 P1, [R27+URZ+0x13260], R0 ;  /* 0x013260001b0095a7 */ /* 0x000e24000802007f */
[----:B0-----:R-:W-:Y:S05]  /*14b60*/  @!P1 BRA `(.L_x_2003) ;  /* 0xfffffffc00f09947 */ /* 0x001fea000383ffff */
[----:B------:R-:W-:Y:S05]  /*14b70*/  BRA `(.L_x_2090) ;  /* 0xffffffd400807947 */ /* 0x000fea000383ffff */
.L_x_2005:
[----:B------:R0:W0:Y:S02]  /*14b80*/  SYNCS.PHASECHK.TRANS64.TRYWAIT P1, [R3+URZ+0x13280], R2 ;  /* 0x01328002030075a7 */ /* 0x000024000802017f */
[----:B0-----:R-:W-:Y:S05]  /*14b90*/  @!P1 NANOSLEEP.SYNCS 0x989680 ;  /* 0x009896800000995d */ /* 0x001fea0003900000 */
[----:B------:R-:W0:Y:S02]  /*14ba0*/  @!P1 SYNCS.PHASECHK.TRANS64 P1, [R3+URZ+0x13280], R2 ;  /* 0x01328002030095a7 */ /* 0x000e24000802007f */
[----:B0-----:R-:W-:Y:S05]  /*14bb0*/  @!P1 BRA `(.L_x_2005) ;  /* 0xfffffffc00f09947 */ /* 0x001fea000383ffff */
[----:B------:R-:W-:Y:S05]  /*14bc0*/  BRA `(.L_x_2091) ;  /* 0xffffffd4007c7947 */ /* 0x000fea000383ffff */
.L_x_2092:
        /* <DEDUP_REMOVED lines=11> */
.L_x_2753:


//--------------------- .text._ZN7cutlass13device_kernelIN5flash11enable_sm90INS1_16FlashAttnFwdSm90INS1_25CollectiveMainloopFwdSm90ILi2EN4cute5tupleIJNS5_1CILi1EEES8_S8_EEENS6_IJNS7_ILi192EEENS7_ILi160EEENS7_ILi64EEEEEELi64ENS_12float_e4m3_tEfNS_4arch4Sm90ELb1ELb0ELb1ELb1ELb1ELb0ELb0ELb1ELb1ELb1ELb0ELb0EEENS1_21CollectiveEpilogueFwdINS6_IJSA_SC_SB_EEES9_NS_10bfloat16_tESG_Li384ELb1ELb1ELb0ELb1EEENS1_36VarlenDynamicPersistentTileSchedulerILi192ELi160ELi384ELi128ELb0ELb1ELb1ELb1ELb1ELb1EEEEEEEEEvNT_6ParamsE --------------------------
	.section	.text._ZN7cutlass13device_kernelIN5flash11enable_sm90INS1_16FlashAttnFwdSm90INS1_25CollectiveMainloopFwdSm90ILi2EN4cute5tupleIJNS5_1CILi1EEES8_S8_EEENS6_IJNS7_ILi192EEENS7_ILi160EEENS7_ILi64EEEEEELi64ENS_12float_e4m3_tEfNS_4arch4Sm90ELb1ELb0ELb1ELb1ELb1ELb0ELb0ELb1ELb1ELb1ELb0ELb0EEENS1_21CollectiveEpilogueFwdINS6_IJSA_SC_SB_EEES9_NS_10bfloat16_tESG_Li384ELb1ELb1ELb0ELb1EEENS1_36VarlenDynamicPersistentTileSchedulerILi192ELi160ELi384ELi128ELb0ELb1ELb1ELb1ELb1ELb1EEEEEEEEEvNT_6ParamsE,"ax",@progbits
	.align	128
.text._ZN7cutlass13device_kernelIN5flash11enable_sm90INS1_16FlashAttnFwdSm90INS1_25CollectiveMainloopFwdSm90ILi2EN4cute5tupleIJNS5_1CILi1EEES8_S8_EEENS6_IJNS7_ILi192EEENS7_ILi160EEENS7_ILi64EEEEEELi64ENS_12float_e4m3_tEfNS_4arch4Sm90ELb1ELb0ELb1ELb1ELb1ELb0ELb0ELb1ELb1ELb1ELb0ELb0EEENS1_21CollectiveEpilogueFwdINS6_IJSA_SC_SB_EEES9_NS_10bfloat16_tESG_Li384ELb1ELb1ELb0ELb1EEENS1_36VarlenDynamicPersistentTileSchedulerILi192ELi160ELi384ELi128ELb0ELb1ELb1ELb1ELb1ELb1EEEEEEEEEvNT_6ParamsE:
        .type           _ZN7cutlass13device_kernelIN5flash11enable_sm90INS1_16FlashAttnFwdSm90INS1_25CollectiveMainloopFwdSm90ILi2EN4cute5tupleIJNS5_1CILi1EEES8_S8_EEENS6_IJNS7_ILi192EEENS7_ILi160EEENS7_ILi64EEEEEELi64ENS_12float_e4m3_tEfNS_4arch4Sm90ELb1ELb0ELb1ELb1ELb1ELb0ELb0ELb1ELb1ELb1ELb0ELb0EEENS1_21CollectiveEpilogueFwdINS6_IJSA_SC_SB_EEES9_NS_10bfloat16_tESG_Li384ELb1ELb1ELb0ELb1EEENS1_36VarlenDynamicPersistentTileSchedulerILi192ELi160ELi384ELi128ELb0ELb1ELb1ELb1ELb1ELb1EEEEEEEEEvNT_6ParamsE,@function
        .size           _ZN7cutlass13device_kernelIN5flash11enable_sm90INS1_16FlashAttnFwdSm90INS1_25CollectiveMainloopFwdSm90ILi2EN4cute5tupleIJNS5_1CILi1EEES8_S8_EEENS6_IJNS7_ILi192EEENS7_ILi160EEENS7_ILi64EEEEEELi64ENS_12float_e4m3_tEfNS_4arch4Sm90ELb1ELb0ELb1ELb1ELb1ELb0ELb0ELb1ELb1ELb1ELb0ELb0EEENS1_21CollectiveEpilogueFwdINS6_IJSA_SC_SB_EEES9_NS_10bfloat16_tESG_Li384ELb1ELb1ELb0ELb1EEENS1_36VarlenDynamicPersistentTileSchedulerILi192ELi160ELi384ELi128ELb0ELb1ELb1ELb1ELb1ELb1EEEEEEEEEvNT_6ParamsE,(.L_x_2754 - _ZN7cutlass13device_kernelIN5flash11enable_sm90INS1_16FlashAttnFwdSm90INS1_25CollectiveMainloopFwdSm90ILi2EN4cute5tupleIJNS5_1CILi1EEES8_S8_EEENS6_IJNS7_ILi192EEENS7_ILi160EEENS7_ILi64EEEEEELi64ENS_12float_e4m3_tEfNS_4arch4Sm90ELb1ELb0ELb1ELb1ELb1ELb0ELb0ELb1ELb1ELb1ELb0ELb0EEENS1_21CollectiveEpilogueFwdINS6_IJSA_SC_SB_EEES9_NS_10bfloat16_tESG_Li384ELb1ELb1ELb0ELb1EEENS1_36VarlenDynamicPersistentTileSchedulerILi192ELi160ELi384ELi128ELb0ELb1ELb1ELb1ELb1ELb1EEEEEEEEEvNT_6ParamsE)
        .other          _ZN7cutlass13device_kernelIN5flash11enable_sm90INS1_16FlashAttnFwdSm90INS1_25CollectiveMainloopFwdSm90ILi2EN4cute5tupleIJNS5_1CILi1EEES8_S8_EEENS6_IJNS7_ILi192EEENS7_ILi160EEENS7_ILi64EEEEEELi64ENS_12float_e4m3_tEfNS_4arch4Sm90ELb1ELb0ELb1ELb1ELb1ELb0ELb0ELb1ELb1ELb1ELb0ELb0EEENS1_21CollectiveEpilogueFwdINS6_IJSA_SC_SB_EEES9_NS_10bfloat16_tESG_Li384ELb1ELb1ELb0ELb1EEENS1_36VarlenDynamicPersistentTileSchedulerILi192ELi160ELi384ELi128ELb0ELb1ELb1ELb1ELb1ELb1EEEEEEEEEvNT_6ParamsE,@"STO_CUDA_ENTRY STV_DEFAULT"
_ZN7cutlass13device_kernelIN5flash11enable_sm90INS1_16FlashAttnFwdSm90INS1_25CollectiveMainloopFwdSm90ILi2EN4cute5tupleIJNS5_1CILi1EEES8_S8_EEENS6_IJNS7_ILi192EEENS7_ILi160EEENS7_ILi64EEEEEELi64ENS_12float_e4m3_tEfNS_4arch4Sm90ELb1ELb0ELb1ELb1ELb1ELb0ELb0ELb1ELb1ELb1ELb0ELb0EEENS1_21CollectiveEpilogueFwdINS6_IJSA_SC_SB_EEES9_NS_10bfloat16_tESG_Li384ELb1ELb1ELb0ELb1EEENS1_36VarlenDynamicPersistentTileSchedulerILi192ELi160ELi384ELi128ELb0ELb1ELb1ELb1ELb1ELb1EEEEEEEEEvNT_6ParamsE:
        /* <DEDUP_REMOVED lines=45> */
.L_x_2093:
        /* <DEDUP_REMOVED lines=22> */
.L_x_2094:
        /* <DEDUP_REMOVED lines=18> */
.L_x_2095:
        /* <DEDUP_REMOVED lines=22> */
.L_x_2096:
        /* <DEDUP_REMOVED lines=24> */
.L_x_2097:
        /* <DEDUP_REMOVED lines=8> */
.L_x_2099:
        /* <DEDUP_REMOVED lines=34> */
[----:B------:R-:W-:Y:S02]  /*0ad0*/  LOP3.LUT R2, R2, 0x1ffffffe, RZ, 0xc0, !PT ;  /* 0x1ffffffe02027812 */ /* 0x000fe400078ec0ff */
[----:B------:R-:W-:Y:S01]  /*0ae0*/  SHF.R.S32.HI R6, RZ, 0x1f, R23 ;  /* 0x0000001fff067819 */ /* 0x000fe20000011417 */
[----:B------:R-:W-:Y:S01]  /*0af0*/  IMAD R3, R3, 0x40, R4 ;  /* 0x0000004003037824 */ /* 0x000fe200078e0204 */
[----:B------:R-:W-:Y:S01]  /*0b00*/  LEA.HI R10, R0, R12, RZ, 0x2 ;  /* 0x0000000c000a7211 */ /* 0x000fe200078f10ff */
[----:B------:R-:W-:Y:S01]  /*0b10*/  IMAD.IADD R2, R5, 0x1, -R2 ;  /* 0x0000000105027824 */ /* 0x000fe200078e0a02 */
[----:B------:R-:W-:Y:S02]  /*0b20*/  LEA.HI R7, R6, R23, RZ, 0x2 ;  /* 0x0000001706077211 */ /* 0x000fe400078f10ff */
[----:B------:R-:W-:Y:S01]  /*0b30*/  SHF.R.S32.HI R156, RZ, 0x7, R156 ;  /* 0x00000007ff9c7819 */ /* 0x000fe2000001149c */
[----:B------:R-:W-:Y:S01]  /*0b40*/  IMAD R2, R2, 0x8, R3 ;  /* 0x0000000802027824 */ /* 0x000fe200078e0203 */
[----:B------:R-:W-:-:S02]  /*0b50*/  SHF.R.S32.HI R8, RZ, 0x2, R7 ;  /* 0x00000002ff087819 */ /* 0x000fc40000011407 */
[----:B------:R-:W-:Y:S01]  /*0b60*/  SHF.R.S32.HI R9, RZ, 0x1f, R7 ;  /* 0x0000001fff097819 */ /* 0x000fe20000011407 */
[----:B------:R-:W-:Y:S01]  /*0b70*/  IMAD.HI R4, R156, 0x55555556, RZ ;  /* 0x555555569c047827 */ /* 0x000fe200078e02ff */
[----:B------:R-:W-:Y:S01]  /*0b80*/  LOP3.LUT R10, R10, 0xfffffffc, RZ, 0xc0, !PT ;  /* 0xfffffffc0a0a7812 */ /* 0x000fe200078ec0ff */
[----:B------:R0:W-:Y:S01]  /*0b90*/  STL [R1], R2 ;  /* 0x0000000201007387 */ /* 0x0001e20000100800 */
[----:B------:R-:W-:Y:S02]  /*0ba0*/  LEA.HI R9, R9, R8, RZ, 0x3 ;  /* 0x0000000809097211 */ /* 0x000fe400078f18ff */
[----:B------:R-:W-:Y:S02]  /*0bb0*/  LEA.HI R0, R0, R12, RZ, 0x3 ;  /* 0x0000000c00007211 */ /* 0x000fe400078f18ff */
[----:B------:R-:W-:Y:S02]  /*0bc0*/  IADD3 R10, R12, -R10, RZ ;  /* 0x8000000a0c0a7210 */ /* 0x000fe40007ffe0ff */
[----:B------:R-:W-:-:S02]  /*0bd0*/  LOP3.LUT R9, R9, 0xfffffff8, RZ, 0xc0, !PT ;  /* 0xfffffff809097812 */ /* 0x000fc400078ec0ff */
[----:B------:R-:W-:Y:S02]  /*0be0*/  LEA.HI R6, R6, R23, RZ, 0x5 ;  /* 0x0000001706067211 */ /* 0x000fe400078f28ff */
[----:B------:R-:W-:Y:S01]  /*0bf0*/  LEA.HI R5, R4, R4, RZ, 0x1 ;  /* 0x0000000404057211 */ /* 0x000fe200078f08ff */
[----:B------:R-:W-:Y:S01]  /*0c00*/  IMAD.IADD R9, R8, 0x1, -R9 ;  /* 0x0000000108097824 */ /* 0x000fe200078e0a09 */
[----:B------:R-:W-:Y:S02]  /*0c10*/  LOP3.LUT R18, R0, 0xfffffff8, RZ, 0xc0, !PT ;  /* 0xfffffff800127812 */ /* 0x000fe400078ec0ff */
[----:B------:R-:W-:Y:S01]  /*0c20*/  LEA.HI R4, R10, R10, RZ, 0x1 ;  /* 0x0000000a0a047211 */ /* 0x000fe200078f08ff */
[----:B------:R-:W-:Y:S01]  /*0c30*/  IMAD R5, R5, -0x3, R156 ;  /* 0xfffffffd05057824 */ /* 0x000fe200078e029c */
[----:B------:R-:W-:Y:S01]  /*0c40*/  SHF.R.S32.HI R6, RZ, 0x5, R6 ;  /* 0x00000005ff067819 */ /* 0x000fe20000011406 */
[----:B------:R-:W-:Y:S01]  /*0c50*/  IMAD.IADD R18, R12, 0x1, -R18 ;  /* 0x000000010c127824 */ /* 0x000fe200078e0a12 */
[----:B------:R-:W-:-:S02]  /*0c60*/  LOP3.LUT R11, R4, 0x1ffffffe, RZ, 0xc0, !PT ;  /* 0x1ffffffe040b7812 */ /* 0x000fc400078ec0ff */
[----:B------:R-:W-:Y:S01]  /*0c70*/  LOP3.LUT R16, R7, 0x7ffffffc, RZ, 0xc0, !PT ;  /* 0x7ffffffc07107812 */ /* 0x000fe200078ec0ff */
[----:B------:R-:W-:Y:S01]  /*0c80*/  IMAD R6, R6, 0x10, R9 ;  /* 0x0000001006067824 */ /* 0x000fe200078e0209 */
[----:B------:R-:W-:Y:S01]  /*0c90*/  SHF.R.S32.HI R22, RZ, 0x3, R0 ;  /* 0x00000003ff167819 */ /* 0x000fe20000011400 */
[----:B------:R-:W-:Y:S01]  /*0ca0*/  IMAD.SHL.U32 R19, R18, 0x8, RZ ;  /* 0x0000000812137824 */ /* 0x000fe200078e00ff */
[----:B------:R-:W-:Y:S01]  /*0cb0*/  IADD3 R16, R23, -R16, RZ ;  /* 0x8000001017107210 */ /* 0x000fe20007ffe0ff */
[----:B------:R-:W-:Y:S02]  /*0cc0*/  IMAD.IADD R10, R10, 0x1, -R11 ;  /* 0x000000010a0a7824 */ /* 0x000fe400078e0a0b */
[----:B------:R-:W-:Y:S01]  /*0cd0*/  IMAD R157, R5, 0x40, R6 ;  /* 0x00000040059d7824 */ /* 0x000fe200078e0206 */
[----:B------:R-:W-:-:S03]  /*0ce0*/  SHF.R.S32.HI R0, RZ, 0x1f, R19 ;  /* 0x0000001fff007819 */ /* 0x000fc60000011413 */
[----:B0-----:R-:W-:-:S07]  /*0cf0*/  IMAD R17, R10, 0x8, R157 ;  /* 0x000000080a117824 */ /* 0x001fce00078e029d */
.L_x_2147:
        /* <DEDUP_REMOVED lines=14> */
[----:B------:R-:W-:-:S04]  /*0de0*/  @UP0 ULEA UR6, UP2, UR40, UR6, 0x2 ;  /* 0x0000000628060291 */ /* 0x000fc8000f84103f */
[----:B------:R-:W-:Y:S02]  /*0df0*/  @UP0 ULEA.HI.X UR7, UR40, UR7, UR41, 0x2, UP2 ;  /* 0x0000000728070291 */ /* 0x000fe400090f1429 */
[----:B------:R-:W-:Y:S01]  /*0e00*/  @UP1 ULEA UR8, UP0, UR40, UR8, 0x2 ;  /* 0x0000000828081291 */ /* 0x000fe2000f80103f */
[----:B------:R-:W-:-:S03]  /*0e10*/  IMAD.U32 R2, RZ, RZ, UR6 ;  /* 0x00000006ff027e24 */ /* 0x000fc6000f8e00ff */
[----:B------:R-:W-:Y:S01]  /*0e20*/  @UP1 ULEA.HI.X UR9, UR40, UR9, UR41, 0x2, UP0 ;  /* 0x0000000928091291 */ /* 0x000fe200080f1429 */
[----:B------:R-:W-:Y:S01]  /*0e30*/  IMAD.U32 R3, RZ, RZ, UR7 ;  /* 0x00000007ff037e24 */ /* 0x000fe2000f8e00ff */
[----:B------:R-:W-:Y:S01]  /*0e40*/  ULDC.64 UR6, c[0x0][0x418] ;  /* 0x0001060000067ab9 */ /* 0x000fe20000000a00 */
[----:B------:R-:W-:-:S03]  /*0e50*/  IMAD.U32 R4, RZ, RZ, UR8 ;  /* 0x00000008ff047e24 */ /* 0x000fc6000f8e00ff */
[----:B------:R-:W-:Y:S01]  /*0e60*/  IMAD.U32 R5, RZ, RZ, UR9 ;  /* 0x00000009ff057e24 */ /* 0x000fe2000f8e00ff */
[----:B------:R-:W2:Y:S01]  /*0e70*/  @P0 LDG.E R2, desc[UR52][R2.64] ;  /* 0x0000003402020981 */ /* 0x000ea2000c1e1900 */
[----:B------:R-:W-:Y:S01]  /*0e80*/  UISETP.NE.U32.AND UP0, UPT, UR6, URZ, UPT ;  /* 0x0000003f0600728c */ /* 0x000fe2000bf05070 */
[----:B------:R-:W-:Y:S02]  /*0e90*/  ULDC.64 UR8, c[0x0][0xa20] ;  /* 0x0002880000087ab9 */ /* 0x000fe40000000a00 */
[----:B------:R-:W3:Y:S01]  /*0ea0*/  @P2 LDG.E R4, desc[UR52][R4.64] ;  /* 0x0000003404042981 */ /* 0x000ee2000c1e1900 */
[----:B------:R-:W-:Y:S01]  /*0eb0*/  UISETP.NE.AND.EX UP0, UPT, UR7, URZ, UPT, UP0 ;  /* 0x0000003f0700728c */ /* 0x000fe2000bf05300 */
[----:B------:R-:W-:Y:S01]  /*0ec0*/  ISETP.NE.U32.AND P1, PT, RZ, UR8, PT ;  /* 0x00000008ff007c0c */ /* 0x000fe2000bf25070 */
[----:B------:R-:W-:Y:S01]  /*0ed0*/  ULDC UR6, c[0x0][0x2f0] ;  /* 0x0000bc0000067ab9 */ /* 0x000fe20000000800 */
[----:B------:R-:W-:Y:S01]  /*0ee0*/  UMOV UR48, URZ ;  /* 0x0000003f00307c82 */ /* 0x000fe20008000000 */
[----:B------:R-:W-:Y:S01]  /*0ef0*/  USEL UR4, UR4, 0x1, UP0 ;  /* 0x0000000104047887 */ /* 0x000fe20008000000 */
[----:B------:R-:W-:-:S03]  /*0f00*/  ISETP.NE.AND.EX P1, PT, RZ, UR9, PT, P1 ;  /* 0x00000009ff007c0c */ /* 0x000fc6000bf25310 */
[----:B------:R-:W-:Y:S01]  /*0f10*/  UIMAD UR4, UR4, UR6, URZ ;  /* 0x00000006040472a4 */ /* 0x000fe2000f8e023f */
[----:B--2---:R-:W-:Y:S02]  /*0f20*/  @P0 R2UR UR48, R2 ;  /* 0x00000000023002ca */ /* 0x004fe400000e0000 */
[----:B---3--:R-:W-:Y:S01]  /*0f30*/  @P2 R2UR UR49, R4 ;  /* 0x00000000043122ca */ /* 0x008fe200000e0000 */
[----:B-----5:R-:W-:-:S14]  /*0f40*/  @P2 BRA `(.L_x_2100) ;  /* 0x0000000000382947 */ /* 0x020fdc0003800000 */
[----:B------:R-:W-:Y:S01]  /*0f50*/  ULDC.64 UR6, c[0x0][0xa00] ;  /* 0x0002800000067ab9 */ /* 0x000fe20000000a00 */
[----:B------:R-:W-:Y:S01]  /*0f60*/  ULDC UR49, c[0x0][0x288] ;  /* 0x0000a20000317ab9 */ /* 0x000fe20000000800 */
        /* <DEDUP_REMOVED lines=12> */
.L_x_2100:
[----:B------:R-:W-:Y:S01]  /*1030*/  UMOV UR42, UR47 ;  /* 0x0000002f002a7c82 */ /* 0x000fe20008000000 */
[----:B------:R-:W-:Y:S05]  /*1040*/  @!P1 BRA `(.L_x_2101) ;  /* 0x00000000001c9947 */ /* 0x000fea0003800000 */
[----:B------:R-:W-:-:S04]  /*1050*/  ULEA UR4, UP0, UR40, UR8, 0x2 ;  /* 0x0000000828047291 */ /* 0x000fc8000f80103f */
[----:B------:R-:W-:Y:S02]  /*1060*/  ULEA.HI.X UR6, UR40, UR9, UR41, 0x2, UP0 ;  /* 0x0000000928067291 */ /* 0x000fe400080f1429 */
[----:B------:R-:W-:-:S04]  /*1070*/  MOV R2, UR4 ;  /* 0x0000000400027c02 */ /* 0x000fc80008000f00 */
[----:B------:R-:W-:-:S05]  /*1080*/  IMAD.U32 R3, RZ, RZ, UR6 ;  /* 0x00000006ff037e24 */ /* 0x000fca000f8e00ff */
[----:B------:R-:W2:Y:S02]  /*1090*/  LDG.E R2, desc[UR52][R2.64] ;  /* 0x0000003402027981 */ /* 0x000ea4000c1e1900 */
[----:B--2---:R-:W-:Y:S01]  /*10a0*/  R2UR UR4, R2 ;  /* 0x00000000020472ca */ /* 0x004fe200000e0000 */
[----:B------:R-:W-:-:S14]  /*10b0*/  BRA `(.L_x_2102) ;  /* 0x0000000000347947 */ /* 0x000fdc0003800000 */
.L_x_2101:
        /* <DEDUP_REMOVED lines=13> */
.L_x_2102:
[----:B------:R-:W-:Y:S01]  /*1190*/  ULDC UR6, c[0x0][0x448] ;  /* 0x0001120000067ab9 */ /* 0x000fe20000000800 */
[----:B------:R-:W-:Y:S01]  /*11a0*/  UIMAD UR43, UR5, 0xc0, URZ ;  /* 0x000000c0052b78a4 */ /* 0x000fe2000f8e023f */
[----:B------:R-:W-:Y:S01]  /*11b0*/  PLOP3.LUT P0, PT, PT, PT, PT, 0x80, 0x0 ;  /* 0x000000000000781c */ /* 0x000fe20003f0f070 */
[----:B------:R-:W-:Y:S01]  /*11c0*/  UISETP.NE.AND UP0, UPT, UR6, 0x1, UPT ;  /* 0x000000010600788c */ /* 0x000fe2000bf05270 */
[----:B------:R-:W-:Y:S01]  /*11d0*/  IMAD.MOV.U32 R0, RZ, RZ, RZ ;  /* 0x000000ffff007224 */ /* 0x000fe200078e00ff */
[----:B------:R-:W-:Y:S01]  /*11e0*/  UIADD3 UR6, UR43, 0xbf, URZ ;  /* 0x000000bf2b067890 */ /* 0x000fe2000fffe03f */
[----:B------:R-:W-:Y:S01]  /*11f0*/  IMAD.MOV.U32 R2, RZ, RZ, RZ ;  /* 0x000000ffff027224 */ /* 0x000fe200078e00ff */
[----:B------:R-:W-:Y:S01]  /*1200*/  UIADD3 UR48, -UR48, UR4, URZ ;  /* 0x0000000430307290 */ /* 0x000fe2000fffe13f */
[----:B------:R-:W-:Y:S01]  /*1210*/  CS2R R54, SRZ ;  /* 0x0000000000367805 */ /* 0x000fe2000001ff00 */
[----:B------:R-:W-:Y:S01]  /*1220*/  UP2UR UR50, UPR, URZ, 0x1 ;  /* 0x000000013f327883 */ /* 0x000fe20008000000 */
[----:B------:R-:W-:Y:S01]  /*1230*/  CS2R R6, SRZ ;  /* 0x0000000000067805 */ /* 0x000fe2000001ff00 */
[----:B------:R-:W-:Y:S01]  /*1240*/  UIADD3 UR7, UR48, 0xa0, -UR49 ;  /* 0x000000a030077890 */ /* 0x000fe2000fffe831 */
[----:B------:R-:W-:-:S02]  /*1250*/  CS2R R52, SRZ ;  /* 0x0000000000347805 */ /* 0x000fc4000001ff00 */
[----:B------:R-:W-:Y:S01]  /*1260*/  CS2R R8, SRZ ;  /* 0x0000000000087805 */ /* 0x000fe2000001ff00 */
[----:B------:R-:W-:Y:S01]  /*1270*/  @UP0 ULDC UR4, c[0x0][0x44c] ;  /* 0x0001130000040ab9 */ /* 0x000fe20000000800 */
[----:B------:R-:W-:Y:S01]  /*1280*/  @UP0 ULDC UR8, c[0x0][0x450] ;  /* 0x0001140000080ab9 */ /* 0x000fe20000000800 */
[----:B------:R-:W-:Y:S01]  /*1290*/  UIMAD.WIDE.U32 UR4, UR6, UR4, URZ ;  /* 0x00000004060472a5 */ /* 0x000fe2000f8e003f */
[----:B------:R-:W-:Y:S01]  /*12a0*/  CS2R R46, SRZ ;  /* 0x00000000002e7805 */ /* 0x000fe2000001ff00 */
[----:B------:R-:W-:Y:S01]  /*12b0*/  UIADD3 UR4, UR48, 0x9f, URZ ;  /* 0x0000009f30047890 */ /* 0x000fe2000fffe03f */
[----:B------:R-:W-:Y:S01]  /*12c0*/  CS2R R10, SRZ ;  /* 0x00000000000a7805 */ /* 0x000fe2000001ff00 */
[----:B------:R-:W-:Y:S01]  /*12d0*/  @UP0 USHF.R.U32.HI UR6, URZ, UR8, UR5 ;  /* 0x000000083f060299 */ /* 0x000fe20008011605 */
[----:B------:R-:W-:Y:S01]  /*12e0*/  CS2R R44, SRZ ;  /* 0x00000000002c7805 */ /* 0x000fe2000001ff00 */
[----:B------:R-:W-:Y:S01]  /*12f0*/  UIMAD.WIDE UR4, UR4, 0x66666667, URZ ;  /* 0x66666667040478a5 */ /* 0x000fe2000f8e023f */
[----:B------:R-:W-:Y:S01]  /*1300*/  CS2R R12, SRZ ;  /* 0x00000000000c7805 */ /* 0x000fe2000001ff00 */
[----:B------:R-:W-:Y:S01]  /*1310*/  UIADD3 UR6, UR7, UR6, URZ ;  /* 0x0000000607067290 */ /* 0x000fe2000fffe03f */
[----:B------:R-:W-:Y:S01]  /*1320*/  CS2R R38, SRZ ;  /* 0x0000000000267805 */ /* 0x000fe2000001ff00 */
[----:B------:R-:W-:Y:S01]  /*1330*/  USHF.R.U32.HI UR4, URZ, 0x1f, UR5 ;  /* 0x0000001f3f047899 */ /* 0x000fe20008011605 */
[----:B------:R-:W-:Y:S01]  /*1340*/  CS2R R14, SRZ ;  /* 0x00000000000e7805 */ /* 0x000fe2000001ff00 */
[----:B------:R-:W-:Y:S01]  /*1350*/  UIMAD.WIDE UR6, UR6, 0x66666667, URZ ;  /* 0x66666667060678a5 */ /* 0x000fe2000f8e023f */
[----:B------:R-:W-:Y:S01]  /*1360*/  CS2R R36, SRZ ;  /* 0x0000000000247805 */ /* 0x000fe2000001ff00 */
[----:B------:R-:W-:Y:S01]  /*1370*/  ULEA.HI.SX32 UR4, UR5, UR4, 0x1a ;  /* 0x0000000405047291 */ /* 0x000fe2000f8fd23f */
[----:B------:R-:W-:Y:S01]  /*1380*/  CS2R R20, SRZ ;  /* 0x0000000000147805 */ /* 0x000fe2000001ff00 */
[----:B------:R-:W-:Y:S01]  /*1390*/  USHF.R.U32.HI UR6, URZ, 0x1f, UR7 ;  /* 0x0000001f3f067899 */ /* 0x000fe20008011607 */
[----:B------:R-:W-:-:S02]  /*13a0*/  CS2R R24, SRZ ;  /* 0x0000000000187805 */ /* 0x000fc4000001ff00 */
[----:B------:R-:W-:Y:S02]  /*13b0*/  CS2R R26, SRZ ;  /* 0x00000000001a7805 */ /* 0x000fe4000001ff00 */
[----:B------:R-:W-:Y:S01]  /*13c0*/  CS2R R56, SRZ ;  /* 0x0000000000387805 */ /* 0x000fe2000001ff00 */
[----:B------:R-:W-:Y:S01]  /*13d0*/  ULEA.HI.SX32 UR6, UR7, UR6, 0x1a ;  /* 0x0000000607067291 */ /* 0x000fe2000f8fd23f */
[----:B------:R-:W-:Y:S02]  /*13e0*/  IMAD.MOV.U32 R33, RZ, RZ, RZ ;  /* 0x000000ffff217224 */ /* 0x000fe400078e00ff */
[----:B------:R-:W-:Y:S01]  /*13f0*/  IMAD.MOV.U32 R58, RZ, RZ, RZ ;  /* 0x000000ffff3a7224 */ /* 0x000fe200078e00ff */
[----:B------:R-:W-:-:S04]  /*1400*/  UISETP.LT.AND UP0, UPT, UR4, UR6, UPT ;  /* 0x000000060400728c */ /* 0x000fc8000bf01270 */
[----:B------:R-:W-:-:S04]  /*1410*/  USEL UR51, UR4, UR6, UP0 ;  /* 0x0000000604337287 */ /* 0x000fc80008000000 */
[----:B------:R-:W-:-:S06]  /*1420*/  UISETP.GE.AND UP0, UPT, UR51, 0x1, UPT ;  /* 0x000000013300788c */ /* 0x000fcc000bf06270 */
[----:B------:R-:W-:-:S13]  /*1430*/  PLOP3.LUT P1, PT, PT, PT, UP0, 0x80, 0x0 ;  /* 0x000000000000781c */ /* 0x000fda0003f2f008 */
[----:B------:R-:W-:Y:S05]  /*1440*/  @!P1 BRA `(.L_x_2103) ;  /* 0x000000a400cc9947 */ /* 0x000fea0003800000 */
        /* <DEDUP_REMOVED lines=18> */
[----:B------:R-:W-:Y:S01]  /*1570*/  MOV R4, UR4 ;  /* 0x0000000400047c02 */ /* 0x000fe20008000f00 */
[----:B------:R0:W1:Y:S01]  /*1580*/  LDC.64 R2, c[0x4][R0] ;  /* 0x0100000000027b82 */ /* 0x0000620000000a00 */
[----:B------:R-:W-:Y:S01]  /*1590*/  IMAD.U32 R5, RZ, RZ, UR5 ;  /* 0x00000005ff057e24 */ /* 0x000fe2000f8e00ff */
[----:B------:R-:W-:Y:S01]  /*15a0*/  ULDC.64 UR4, c[0x4][0xa0] ;  /* 0x0100280000047ab9 */ /* 0x000fe20000000a00 */
[----:B------:R-:W-:Y:S01]  /*15b0*/  IMAD.U32 R10, RZ, RZ, UR6 ;  /* 0x00000006ff0a7e24 */ /* 0x000fe2000f8e00ff */
[----:B------:R-:W-:Y:S01]  /*15c0*/  MOV R13, RZ ;  /* 0x000000ff000d7202 */ /* 0x000fe20000000f00 */
[----:B------:R-:W-:Y:S02]  /*15d0*/  IMAD.U32 R6, RZ, RZ, UR4 ;  /* 0x00000004ff067e24 */ /* 0x000fe4000f8e00ff */
[----:B------:R-:W-:-:S02]  /*15e0*/  IMAD.U32 R7, RZ, RZ, UR5 ;  /* 0x00000005ff077e24 */ /* 0x000fc4000f8e00ff */
[----:B------:R-:W-:Y:S02]  /*15f0*/  IMAD.U32 R11, RZ, RZ, UR7 ;  /* 0x00000007ff0b7e24 */ /* 0x000fe4000f8e00ff */
[----:B------:R-:W-:Y:S02]  /*1600*/  IMAD.MOV.U32 R8, RZ, RZ, 0x70 ;  /* 0x00000070ff087424 */ /* 0x000fe400078e00ff */
[----:B0-----:R-:W-:-:S07]  /*1610*/  IMAD.MOV.U32 R12, RZ, RZ, 0x1 ;  /* 0x00000001ff0c7424 */ /* 0x001fce00078e00ff */
[----:B------:R-:W-:-:S07]  /*1620*/  LEPC R20, `(.L_x_2104) ;  /* 0x000000001014794e */ /* 0x000fce0000000000 */
[----:B-1----:R-:W-:Y:S05]  /*1630*/  CALL.ABS.NOINC R2 ;  /* 0x0000000002007343 */ /* 0x002fea0003c00000 */
.L_x_2104:
        /* <DEDUP_REMOVED lines=10> */
[----:B------:R-:W-:Y:S02]  /*16e0*/  @UP0 ULDC.64 UR16, c[0x0][0x9a8] ;  /* 0x00026a0000100ab9 */ /* 0x000fe40000000a00 */
[----:B------:R-:W-:Y:S01]  /*16f0*/  @UP1 ULDC.64 UR12, c[0x0][0x9b8] ;  /* 0x00026e00000c1ab9 */ /* 0x000fe20000000a00 */
[----:B------:R-:W-:Y:S02]  /*1700*/  @UP0 UIMAD UR8, UR41, UR16, URZ ;  /* 0x00000010290802a4 */ /* 0x000fe4000f8e023f */
[----:B------:R-:W-:Y:S02]  /*1710*/  @UP1 UIMAD UR9, UR41, UR12, URZ ;  /* 0x0000000c290912a4 */ /* 0x000fe4000f8e023f */
[----:B------:R-:W-:Y:S02]  /*1720*/  @UP0 UIMAD.WIDE.U32 UR14, UR40, UR16, URZ ;  /* 0x00000010280e02a5 */ /* 0x000fe4000f8e003f */
[----:B------:R-:W-:Y:S02]  /*1730*/  @UP0 UIMAD UR17, UR40, UR17, UR8 ;  /* 0x00000011281102a4 */ /* 0x000fe4000f8e0208 */
[----:B------:R-:W-:-:S02]  /*1740*/  @UP0 USHF.R.S32.HI UR16, URZ, 0x1f, UR47 ;  /* 0x0000001f3f100899 */ /* 0x000fc4000801142f */
[----:B------:R-:W-:Y:S02]  /*1750*/  @UP1 USHF.R.S32.HI UR19, URZ, 0x1f, UR47 ;  /* 0x0000001f3f131899 */ /* 0x000fe4000801142f */
[----:B------:R-:W-:Y:S02]  /*1760*/  @UP1 UIMAD.WIDE.U32 UR10, UR40, UR12, URZ ;  /* 0x0000000c280a12a5 */ /* 0x000fe4000f8e003f */
[----:B------:R-:W-:Y:S02]  /*1770*/  @UP1 UIMAD UR18, UR40, UR13, UR9 ;  /* 0x0000000d281212a4 */ /* 0x000fe4000f8e0209 */
[----:B------:R-:W-:Y:S01]  /*1780*/  @UP0 UIADD3 UR15, UR15, UR17, URZ ;  /* 0x000000110f0f0290 */ /* 0x000fe2000fffe03f */
[----:B------:R-:W-:Y:S01]  /*1790*/  @UP0 ULDC.64 UR12, c[0x0][0x9b0] ;  /* 0x00026c00000c0ab9 */ /* 0x000fe20000000a00 */
[----:B------:R-:W-:Y:S01]  /*17a0*/  @UP1 ULDC.64 UR8, c[0x0][0x9c0] ;  /* 0x0002700000081ab9 */ /* 0x000fe20000000a00 */
        /* <DEDUP_REMOVED lines=12> */
[----:B------:R-:W-:Y:S01]  /*1870*/  IMAD.U32 R2, RZ, RZ, UR6 ;  /* 0x00000006ff027e24 */ /* 0x000fe2000f8e00ff */
[----:B------:R-:W-:Y:S02]  /*1880*/  @UP1 ULEA.HI.X UR5, UR8, UR5, UR9, 0x2, UP3 ;  /* 0x0000000508051291 */ /* 0x000fe400098f1409 */
[----:B------:R-:W-:-:S02]  /*1890*/  IMAD.U32 R4, RZ, RZ, UR4 ;  /* 0x00000004ff047e24 */ /* 0x000fc4000f8e00ff */
[----:B------:R-:W-:Y:S02]  /*18a0*/  IMAD.U32 R3, RZ, RZ, UR7 ;  /* 0x00000007ff037e24 */ /* 0x000fe4000f8e00ff */
[----:B------:R-:W-:-:S03]  /*18b0*/  IMAD.U32 R5, RZ, RZ, UR5 ;  /* 0x00000005ff057e24 */ /* 0x000fc6000f8e00ff */
[----:B------:R-:W2:Y:S04]  /*18c0*/  @P0 LDG.E R7, desc[UR52][R2.64] ;  /* 0x0000003402070981 */ /* 0x000ea8000c1e1900 */
[----:B------:R-:W2:Y:S01]  /*18d0*/  @P1 LDG.E R0, desc[UR52][R4.64] ;  /* 0x0000003404001981 */ /* 0x000ea2000c1e1900 */
[----:B------:R-:W-:Y:S01]  /*18e0*/  ULEA.HI UR4, UR36, UR36, URZ, 0x1 ;  /* 0x0000002424047291 */ /* 0x000fe2000f8f083f */
[----:B------:R-:W-:-:S03]  /*18f0*/  MOV R8, UR46 ;  /* 0x0000002e00087c02 */ /* 0x000fc60008000f00 */
[----:B------:R-:W-:Y:S01]  /*1900*/  ULOP3.LUT UR4, UR4, 0xfffffffe, URZ, 0xc0, !UPT ;  /* 0xfffffffe04047892 */ /* 0x000fe2000f8ec03f */
[----:B------:R-:W-:-:S03]  /*1910*/  ISETP.NE.AND P0, PT, R8, 0x3, PT ;  /* 0x000000030800780c */ /* 0x000fc60003f05270 */
        /* <DEDUP_REMOVED lines=8> */
.L_x_2249:
[----:B------:R-:W-:Y:S05]  /*19a0*/  @!P0 BRA `(.L_x_2106) ;  /* 0x0000000000048947 */ /* 0x000fea0003800000 */
[----:B------:R-:W-:Y:S01]  /*19b0*/  BPT.TRAP 0x1 ;  /* 0x000000040000795c */ /* 0x000fe20000300000 */
.L_x_2106:
[----:B------:R-:W-:Y:S02]  /*19c0*/  IMAD.U32 R2, RZ, RZ, UR38 ;  /* 0x00000026ff027e24 */ /* 0x000fe4000f8e00ff */
[----:B0-----:R-:W-:-:S03]  /*19d0*/  IMAD.U32 R3, RZ, RZ, UR37 ;  /* 0x00000025ff037e24 */ /* 0x001fc6000f8e00ff */
[----:B------:R-:W-:Y:S02]  /*19e0*/  LEA R2, R2, UR45, 0x3 ;  /* 0x0000002d02027c11 */ /* 0x000fe4000f8e18ff */
[----:B------:R-:W-:-:S04]  /*19f0*/  SHF.L.U32 R3, R3, 0x1f, RZ ;  /* 0x0000001f03037819 */ /* 0x000fc800000006ff */
[----:B------:R0:W1:Y:S01]  /*1a00*/  SYNCS.PHASECHK.TRANS64.TRYWAIT P1, [R2+URZ+0x13230], R3 ;  /* 0x01323003020075a7 */ /* 0x000062000802017f */
[----:B------:R-:W-:Y:S05]  /*1a10*/  @!P0 BRA `(.L_x_2107) ;  /* 0x0000000000048947 */ /* 0x000fea0003800000 */
[----:B------:R-:W-:Y:S01]  /*1a20*/  BPT.TRAP 0x1 ;  /* 0x000000040000795c */ /* 0x000fe20000300000 */
.L_x_2107:
[----:B-1----:R-:W-:Y:S05]  /*1a30*/  @P1 BRA `(.L_x_2108) ;  /* 0x0000000000081947 */ /* 0x002fea0003800000 */
[----:B------:R-:W1:Y:S02]  /*1a40*/  SYNCS.PHASECHK.TRANS64.TRYWAIT P1, [R2+URZ+0x13230], R3 ;  /* 0x01323003020075a7 */ /* 0x000e64000802017f */
[----:B-1----:R-:W-:Y:S05]  /*1a50*/  @!P1 BRA `(.L_x_2109) ;  /* 0x0000012400709947 */ /* 0x002fea0003800000 */
.L_x_2108:
        /* <DEDUP_REMOVED lines=73> */
.L_x_2110:
        /* <DEDUP_REMOVED lines=10> */
[----:B------:R-:W-:Y:S01]  /*1f90*/  UMOV UR7, 0xffffff60 ;  /* 0xffffff6000077882 */ /* 0x000fe20000000000 */
[----:B------:R-:W-:Y:S01]  /*1fa0*/  @UP0 ULDC UR6, c[0x0][0x44c] ;  /* 0x0001130000060ab9 */ /* 0x000fe20000000800 */
[----:B------:R-:W-:Y:S01]  /*1fb0*/  UIMAD UR7, UR51, UR7, 0xa1 ;  /* 0x000000a1330774a4 */ /* 0x000fe2000f8e0207 */
[C---:B01----:R-:W-:Y:S01]  /*1fc0*/  FMUL.FTZ R3, R0.reuse, R88 ;  /* 0x0000005800037220 */ /* 0x043fe20000410000 */
[C---:B------:R-:W-:Y:S01]  /*1fd0*/  FMUL.FTZ R5, R0.reuse, R89 ;  /* 0x0000005900057220 */ /* 0x040fe20000410000 */
[C---:B------:R-:W-:Y:S01]  /*1fe0*/  FMUL.FTZ R88, R0.reuse, R90 ;  /* 0x0000005a00587220 */ /* 0x040fe20000410000 */
[C---:B------:R-:W-:Y:S01]  /*1ff0*/  FMUL.FTZ R89, R0.reuse, R91 ;  /* 0x0000005b00597220 */ /* 0x040fe20000410000 */
[C---:B------:R-:W-:Y:S01]  /*2000*/  FMUL.FTZ R13, R0.reuse, R73 ;  /* 0x00000049000d7220 */ /* 0x040fe20000410000 */
[----:B------:R-:W-:Y:S01]  /*2010*/  FMUL.FTZ R73, R0, R85 ;  /* 0x0000005500497220 */ /* 0x000fe20000410000 */
[----:B------:R-:W-:Y:S01]  /*2020*/  @P1 IMAD.HI.U32 R57, R82, UR6, RZ ;  /* 0x0000000652391c27 */ /* 0x000fe2000f8e00ff */
[----:B------:R-:W-:-:S03]  /*2030*/  @UP0 ULDC UR6, c[0x0][0x450] ;  /* 0x0001140000060ab9 */ /* 0x000fc60000000800 */
[C---:B------:R-:W-:Y:S01]  /*2040*/  FMUL.FTZ R90, R0.reuse, R94 ;  /* 0x0000005e005a7220 */ /* 0x040fe20000410000 */
[C---:B------:R-:W-:Y:S01]  /*2050*/  FMUL.FTZ R105, R0.reuse, R62 ;  /* 0x0000003e00697220 */ /* 0x040fe20000410000 */
[----:B------:R-:W-:Y:S01]  /*2060*/  IMAD.U32 R85, RZ, RZ, UR7 ;  /* 0x00000007ff557e24 */ /* 0x000fe2000f8e00ff */
[----:B------:R-:W-:Y:S01]  /*2070*/  @P2 SHF.R.U32.HI R82, RZ, UR6, R57 ;  /* 0x00000006ff522c19 */ /* 0x000fe20008011639 */
[----:B------:R-:W-:Y:S01]  /*2080*/  UIMAD UR6, UR51, -0xa0, UR48 ;  /* 0xffffff60330678a4 */ /* 0x000fe2000f8e0230 */
[C---:B------:R-:W-:Y:S01]  /*2090*/  FMUL.FTZ R106, R0.reuse, R63 ;  /* 0x0000003f006a7220 */ /* 0x040fe20000410000 */
[C---:B------:R-:W-:Y:S01]  /*20a0*/  FMUL.FTZ R62, R0.reuse, R68 ;  /* 0x00000044003e7220 */ /* 0x040fe20000410000 */
[----:B------:R-:W-:Y:S01]  /*20b0*/  FMUL.FTZ R63, R0, R69 ;  /* 0x00000045003f7220 */ /* 0x000fe20000410000 */
[----:B------:R-:W0:Y:S01]  /*20c0*/  SHFL.IDX PT, R57, R82, 0x1, 0x1c1f ;  /* 0x003c1f0052397f89 */ /* 0x000e2200000e0000 */
[----:B------:R-:W-:Y:S01]  /*20d0*/  UIADD3 UR6, UR6, 0xa0, URZ ;  /* 0x000000a006067890 */ /* 0x000fe2000fffe03f */
[----:B------:R-:W1:Y:S01]  /*20e0*/  MUFU.TANH R88, R88 ;  /* 0x0000005800587308 */ /* 0x000e620000002400 */
[----:B------:R-:W-:-:S02]  /*20f0*/  IMAD R85, R16, -0x2, R85 ;  /* 0xfffffffe10557824 */ /* 0x000fc400078e0255 */
[C---:B------:R-:W-:Y:S01]  /*2100*/  FMUL.FTZ R91, R0.reuse, R95 ;  /* 0x0000005f005b7220 */ /* 0x040fe20000410000 */
[----:B------:R-:W-:Y:S02]  /*2110*/  IMAD.U32 R68, RZ, RZ, UR49 ;  /* 0x00000031ff447e24 */ /* 0x000fe4000f8e00ff */
[C---:B------:R-:W-:Y:S01]  /*2120*/  FMUL.FTZ R12, R0.reuse, R72 ;  /* 0x00000048000c7220 */ /* 0x040fe20000410000 */
[----:B------:R-:W-:Y:S02]  /*2130*/  IMAD.U32 R69, RZ, RZ, UR6 ;  /* 0x00000006ff457e24 */ /* 0x000fe4000f8e00ff */
[C---:B------:R-:W-:Y:S01]  /*2140*/  FMUL.FTZ R72, R0.reuse, R84 ;  /* 0x0000005400487220 */ /* 0x040fe20000410000 */
[----:B------:R-:W-:Y:S01]  /*2150*/  FMUL.FTZ R6, R0, R92 ;  /* 0x0000005c00067220 */ /* 0x000fe20000410000 */
[----:B------:R-:W2:Y:S01]  /*2160*/  MUFU.TANH R89, R89 ;  /* 0x0000005900597308 */ /* 0x000ea20000002400 */
[----:B------:R-:W-:Y:S01]  /*2170*/  IMAD R84, R16, -0x2, R69 ;  /* 0xfffffffe10547824 */ /* 0x000fe200078e0245 */
[----:B------:R-:W-:Y:S01]  /*2180*/  IADD3 R85, -R68, UR48, R85 ;  /* 0x0000003044557c10 */ /* 0x000fe2000fffe155 */
        /* <DEDUP_REMOVED lines=11> */
[----:B0-----:R-:W-:Y:S01]  /*2240*/  VIADDMNMX R57, R57, R85, R84, PT ;  /* 0x0000005539397246 */ /* 0x001fe20003800154 */
        /* <DEDUP_REMOVED lines=53> */
[C---:B------:R-:W-:Y:S01]  /*25a0*/  FMUL.FTZ R55, R0.reuse, R55 ;  /* 0x0000003700377220 */ /* 0x040fe20000410000 */
[----:B------:R-:W-:Y:S01]  /*25b0*/  FMNMX.FTZ R69, R87, R68, !PT ;  /* 0x0000004457457209 */ /* 0x000fe20007810000 */
[----:B------:R-:W-:Y:S01]  /*25c0*/  FMUL.FTZ R54, R0, R54 ;  /* 0x0000003600367220 */ /* 0x000fe20000410000 */
[----:B------:R-:W-:Y:S01]  /*25d0*/  ULDC UR20, c[0x0][0x988] ;  /* 0x0002620000147ab9 */ /* 0x000fe20000000800 */
[----:B------:R-:W2:Y:S01]  /*25e0*/  MUFU.TANH R76, R76 ;  /* 0x0000004c004c7308 */ /* 0x000ea20000002400 */
        /* <DEDUP_REMOVED lines=16> */
[----:B--2---:R-:W-:Y:S01]  /*26f0*/  FSEL R81, R76, -INF , P2 ;  /* 0xff8000004c517808 */ /* 0x004fe20001000000 */
[----:B------:R-:W-:Y:S01]  /*2700*/  @UP0 USHF.R.U32.HI UR10, URZ, UR12, UR7 ;  /* 0x0000000c3f0a0299 */ /* 0x000fe20008011607 */
[----:B------:R-:W-:Y:S01]  /*2710*/  ISETP.GT.AND P2, PT, R57, 0x30, PT ;  /* 0x000000303900780c */ /* 0x000fe20003f44270 */
[----:B------:R-:W-:-:S02]  /*2720*/  UIADD3 UR23, UR51, -0x2, URZ ;  /* 0xfffffffe33177890 */ /* 0x000fc4000fffe03f */
[----:B------:R-:W-:Y:S02]  /*2730*/  UIADD3 UR6, UR10, UR48, -UR49 ;  /* 0x000000300a067290 */ /* 0x000fe4000fffe831 */
[----:B------:R-:W2:Y:S01]  /*2740*/  MUFU.TANH R79, R79 ;  /* 0x0000004f004f7308 */ /* 0x000ea20000002400 */
[----:B-1----:R-:W-:Y:S01]  /*2750*/  FSEL R80, R77, -INF , P1 ;  /* 0xff8000004d507808 */ /* 0x002fe20000800000 */
[----:B------:R-:W-:Y:S01]  /*2760*/  UIMAD.WIDE UR6, UR6, 0x66666667, URZ ;  /* 0x66666667060678a5 */ /* 0x000fe2000f8e023f */
[----:B------:R-:W-:-:S03]  /*2770*/  ISETP.GT.AND P1, PT, R57, 0x31, PT ;  /* 0x000000313900780c */ /* 0x000fc60003f24270 */
[----:B------:R-:W-:Y:S02]  /*2780*/  USHF.R.U32.HI UR6, URZ, 0x1f, UR7 ;  /* 0x0000001f3f067899 */ /* 0x000fe40008011607 */
[----:B------:R1:W-:Y:S01]  /*2790*/  MUFU.TANH R88, R42 ;  /* 0x0000002a00587308 */ /* 0x0003e20000002400 */
[----:B0-----:R-:W-:Y:S01]  /*27a0*/  FSEL R76, R78, -INF , P2 ;  /* 0xff8000004e4c7808 */ /* 0x001fe20001000000 */
[----:B------:R-:W-:Y:S01]  /*27b0*/  ULEA.HI.SX32 UR7, UR7, UR6, 0x1a ;  /* 0x0000000607077291 */ /* 0x000fe2000f8fd23f */
[----:B------:R-:W-:Y:S01]  /*27c0*/  ISETP.GT.AND P2, PT, R57, 0x38, PT ;  /* 0x000000383900780c */ /* 0x000fe20003f44270 */
[----:B------:R-:W-:Y:S02]  /*27d0*/  UIADD3 UR6, UR11, 0x13240, URZ ;  /* 0x000132400b067890 */ /* 0x000fe4000fffe03f */
[----:B------:R-:W-:Y:S02]  /*27e0*/  UISETP.LT.AND UP0, UPT, URZ, UR7, UPT ;  /* 0x000000073f00728c */ /* 0x000fe4000bf01270 */
[----:B------:R-:W0:Y:S01]  /*27f0*/  MUFU.TANH R98, R98 ;  /* 0x0000006200627308 */ /* 0x000e220000002400 */
[----:B-1----:R-:W-:Y:S01]  /*2800*/  FMNMX.FTZ R42, R86, R69, !PT ;  /* 0x00000045562a7209 */ /* 0x002fe20007810000 */
[----:B------:R-:W-:Y:S01]  /*2810*/  USEL UR22, URZ, UR7, !UP0 ;  /* 0x000000073f167287 */ /* 0x000fe2000c000000 */
[----:B--2---:R-:W-:Y:S01]  /*2820*/  FSEL R75, R79, -INF , P1 ;  /* 0xff8000004f4b7808 */ /* 0x004fe20000800000 */
[----:B------:R-:W-:Y:S01]  /*2830*/  UPRMT UR6, UR44, 0x654, UR6 ;  /* 0x000006542c067896 */ /* 0x000fe20008000006 */
[----:B------:R-:W-:Y:S01]  /*2840*/  FMNMX.FTZ R42, R83, R42, !PT ;  /* 0x0000002a532a7209 */ /* 0x000fe20007810000 */
[----:B------:R-:W-:Y:S01]  /*2850*/  UISETP.GE.AND UP0, UPT, UR23, UR22, UPT ;  /* 0x000000161700728c */ /* 0x000fe2000bf06270 */
[----:B------:R-:W-:Y:S01]  /*2860*/  ISETP.GT.AND P1, PT, R57, 0x39, PT ;  /* 0x000000393900780c */ /* 0x000fe20003f24270 */
[----:B------:R-:W1:Y:S05]  /*2870*/  MUFU.TANH R100, R100 ;  /* 0x0000006400647308 */ /* 0x000e6a0000002400 */
[----:B------:R-:W-:Y:S03]  /*2880*/  SYNCS.ARRIVE.TRANS64.RED.A1T0 RZ, [UR6], RZ ;  /* 0x000000ffffff79a7 */ /* 0x000fe60008100406 */
[----:B------:R2:W-:Y:S01]  /*2890*/  MUFU.TANH R90, R43 ;  /* 0x0000002b005a7308 */ /* 0x0005e20000002400 */
[----:B0-----:R-:W-:-:S02]  /*28a0*/  FSEL R71, R98, -INF , P2 ;  /* 0xff80000062477808 */ /* 0x001fc40001000000 */
[----:B------:R-:W-:-:S05]  /*28b0*/  ISETP.GT.AND P2, PT, R57, 0x40, PT ;  /* 0x000000403900780c */ /* 0x000fca0003f44270 */
[----:B------:R-:W0:Y:S01]  /*28c0*/  MUFU.TANH R102, R102 ;  /* 0x0000006600667308 */ /* 0x000e220000002400 */
[----:B--2---:R-:W-:Y:S02]  /*28d0*/  FMNMX.FTZ R43, R81, R42, !PT ;  /* 0x0000002a512b7209 */ /* 0x004fe40007810000 */
[----:B-1----:R-:W-:Y:S02]  /*28e0*/  FSEL R70, R100, -INF , P1 ;  /* 0xff80000064467808 */ /* 0x002fe40000800000 */
[----:B------:R-:W-:Y:S02]  /*28f0*/  FMNMX.FTZ R43, R80, R43, !PT ;  /* 0x0000002b502b7209 */ /* 0x000fe40007810000 */
[----:B------:R-:W-:Y:S01]  /*2900*/  ISETP.GT.AND P1, PT, R57, 0x41, PT ;  /* 0x000000413900780c */ /* 0x000fe20003f24270 */
[----:B------:R-:W1:Y:S01]  /*2910*/  MUFU.TANH R104, R104 ;  /* 0x0000006800687308 */ /* 0x000e620000002400 */
[----:B------:R-:W-:-:S04]  /*2920*/  FMNMX.FTZ R42, R76, R43, !PT ;  /* 0x0000002b4c2a7209 */ /* 0x000fc80007810000 */
[----:B------:R-:W-:-:S03]  /*2930*/  FMNMX.FTZ R42, R75, R42, !PT ;  /* 0x0000002a4b2a7209 */ /* 0x000fc60007810000 */
[----:B------:R-:W2:Y:S01]  /*2940*/  MUFU.TANH R105, R105 ;  /* 0x0000006900697308 */ /* 0x000ea20000002400 */
        /* <DEDUP_REMOVED lines=8> */
[----:B------:R-:W3:Y:S01]  /*29d0*/  MUFU.TANH R65, R65 ;  /* 0x0000004100417308 */ /* 0x000ee20000002400 */
[----:B-1----:R-:W-:-:S02]  /*29e0*/  FMNMX.FTZ R46, R70, R43, !PT ;  /* 0x0000002b462e7209 */ /* 0x002fc40007810000 */
[----:B--2---:R-:W-:Y:S02]  /*29f0*/  FSEL R43, R105, -INF , P2 ;  /* 0xff800000692b7808 */ /* 0x004fe40001000000 */
[----:B------:R-:W-:-:S03]  /*2a00*/  ISETP.GT.AND P2, PT, R57, 0x50, PT ;  /* 0x000000503900780c */ /* 0x000fc60003f44270 */
[----:B------:R1:W-:Y:S08]  /*2a10*/  MUFU.TANH R92, R47 ;  /* 0x0000002f005c7308 */ /* 0x0003f00000002400 */
[----:B------:R-:W2:Y:S01]  /*2a20*/  MUFU.TANH R66, R66 ;  /* 0x0000004200427308 */ /* 0x000ea20000002400 */
[----:B-1----:R-:W-:Y:S02]  /*2a30*/  FMNMX.FTZ R47, R69, R46, !PT ;  /* 0x0000002e452f7209 */ /* 0x002fe40007810000 */
[----:B0-----:R-:W-:-:S02]  /*2a40*/  FSEL R46, R106, -INF , P1 ;  /* 0xff8000006a2e7808 */ /* 0x001fc40000800000 */
[----:B------:R-:W-:-:S03]  /*2a50*/  ISETP.GT.AND P1, PT, R57, 0x51, PT ;  /* 0x000000513900780c */ /* 0x000fc60003f24270 */
[----:B------:R0:W-:Y:S08]  /*2a60*/  MUFU.TANH R78, R50 ;  /* 0x00000032004e7308 */ /* 0x0001f00000002400 */
[----:B------:R-:W1:Y:S01]  /*2a70*/  MUFU.TANH R67, R67 ;  /* 0x0000004300437308 */ /* 0x000e620000002400 */
[----:B0-----:R-:W-:-:S04]  /*2a80*/  FMNMX.FTZ R50, R42, R47, !PT ;  /* 0x0000002f2a327209 */ /* 0x001fc80007810000 */
[----:B------:R-:W-:-:S03]  /*2a90*/  FMNMX.FTZ R47, R43, R50, !PT ;  /* 0x000000322b2f7209 */ /* 0x000fc60007810000 */
[----:B------:R0:W4:Y:S01]  /*2aa0*/  MUFU.TANH R79, R51 ;  /* 0x00000033004f7308 */ /* 0x0001220000002400 */
[----:B------:R-:W-:Y:S02]  /*2ab0*/  FMNMX.FTZ R77, R46, R47, !PT ;  /* 0x0000002f2e4d7209 */ /* 0x000fe40007810000 */
[----:B---3--:R-:W-:Y:S02]  /*2ac0*/  FSEL R47, R65, -INF , P1 ;  /* 0xff800000412f7808 */ /* 0x008fe40000800000 */
[----:B------:R-:W-:-:S03]  /*2ad0*/  ISETP.GT.AND P1, PT, R57, 0x59, PT ;  /* 0x000000593900780c */ /* 0x000fc60003f24270 */
[----:B------:R3:W-:Y:S01]  /*2ae0*/  MUFU.TANH R95, R55 ;  /* 0x00000037005f7308 */ /* 0x0007e20000002400 */
[----:B0-----:R-:W-:Y:S01]  /*2af0*/  FMUL.FTZ R51, R0, R26 ;  /* 0x0000001a00337220 */ /* 0x001fe20000410000 */
[----:B------:R-:W-:Y:S02]  /*2b00*/  FSEL R26, R64, -INF , P2 ;  /* 0xff800000401a7808 */ /* 0x000fe40001000000 */
[----:B------:R-:W-:Y:S02]  /*2b10*/  ISETP.GT.AND P2, PT, R57, 0x58, PT ;  /* 0x000000583900780c */ /* 0x000fe40003f44270 */
[----:B------:R-:W-:Y:S02]  /*2b20*/  FMNMX.FTZ R64, R26, R77, !PT ;  /* 0x0000004d1a407209 */ /* 0x000fe40007810000 */
[----:B--2---:R-:W-:Y:S01]  /*2b30*/  FSEL R50, R66, -INF , P2 ;  /* 0xff80000042327808 */ /* 0x004fe20001000000 */
[----:B------:R0:W2:Y:S01]  /*2b40*/  MUFU.TANH R94, R54 ;  /* 0x00000036005e7308 */ /* 0x0000a20000002400 */
[----:B---3--:R-:W-:-:S02]  /*2b50*/  FMNMX.FTZ R55, R47, R64, !PT ;  /* 0x000000402f377209 */ /* 0x008fc40007810000 */
[----:B------:R-:W-:Y:S02]  /*2b60*/  ISETP.GT.AND P2, PT, R57, 0x60, PT ;  /* 0x000000603900780c */ /* 0x000fe40003f44270 */
[----:B------:R-:W-:Y:S01]  /*2b70*/  FMNMX.FTZ R64, R50, R55, !PT ;  /* 0x0000003732407209 */ /* 0x000fe20007810000 */
[----:B------:R-:W-:Y:S01]  /*2b80*/  FMUL.FTZ R55, R0, R30 ;  /* 0x0000001e00377220 */ /* 0x000fe20000410000 */
[----:B------:R-:W-:Y:S01]  /*2b90*/  FSEL R30, R88, -INF , P2 ;  /* 0xff800000581e7808 */ /* 0x000fe20001000000 */
[----:B------:R3:W5:Y:S01]  /*2ba0*/  MUFU.TANH R96, R51 ;  /* 0x0000003300607308 */ /* 0x0007620000002400 */
[C---:B0-----:R-:W-:Y:S01]  /*2bb0*/  FMUL.FTZ R54, R0.reuse, R27 ;  /* 0x0000001b00367220 */ /* 0x041fe20000410000 */
[----:B-1----:R-:W-:Y:S02]  /*2bc0*/  FSEL R27, R67, -INF , P1 ;  /* 0xff800000431b7808 */ /* 0x002fe40000800000 */
[----:B------:R-:W-:Y:S02]  /*2bd0*/  ISETP.GT.AND P1, PT, R57, 0x61, PT ;  /* 0x000000613900780c */ /* 0x000fe40003f24270 */
[----:B------:R-:W-:Y:S01]  /*2be0*/  FMNMX.FTZ R65, R27, R64, !PT ;  /* 0x000000401b417209 */ /* 0x000fe20007810000 */
[----:B------:R-:W-:Y:S01]  /*2bf0*/  FMUL.FTZ R64, R0, R31 ;  /* 0x0000001f00407220 */ /* 0x000fe20000410000 */
[----:B------:R-:W-:Y:S01]  /*2c00*/  ISETP.GT.AND P2, PT, R57, 0x68, PT ;  /* 0x000000683900780c */ /* 0x000fe20003f44270 */
[----:B------:R0:W1:Y:S01]  /*2c10*/  MUFU.TANH R77, R54 ;  /* 0x00000036004d7308 */ /* 0x0000620000002400 */
[----:B---3--:R-:W-:-:S02]  /*2c20*/  FSEL R51, R90, -INF , P1 ;  /* 0xff8000005a337808 */ /* 0x008fc40000800000 */
        /* <DEDUP_REMOVED lines=12> */
[----:B---3--:R-:W-:Y:S02]  /*2cf0*/  FSEL R55, R78, -INF , P2 ;  /* 0xff8000004e377808 */ /* 0x008fe40001000000 */
[----:B------:R-:W-:Y:S02]  /*2d00*/  FMNMX.FTZ R66, R31, R66, !PT ;  /* 0x000000421f427209 */ /* 0x000fe40007810000 */
[----:B------:R-:W-:Y:S02]  /*2d10*/  ISETP.GT.AND P2, PT, R57, 0x78, PT ;  /* 0x000000783900780c */ /* 0x000fe40003f44270 */
[----:B----4-:R-:W-:Y:S01]  /*2d20*/  FSEL R34, R79, -INF , P1 ;  /* 0xff8000004f227808 */ /* 0x010fe20000800000 */
[----:B------:R5:W3:Y:S01]  /*2d30*/  MUFU.TANH R92, R65 ;  /* 0x00000041005c7308 */ /* 0x000ae20000002400 */
[----:B------:R-:W-:Y:S01]  /*2d40*/  FMNMX.FTZ R67, R55, R66, !PT ;  /* 0x0000004237437209 */ /* 0x000fe20007810000 */
[----:B------:R-:W-:Y:S01]  /*2d50*/  FMUL.FTZ R66, R0, R35 ;  /* 0x0000002300427220 */ /* 0x000fe20000410000 */
[----:B------:R-:W-:-:S02]  /*2d60*/  ISETP.GT.AND P1, PT, R57, 0x79, PT ;  /* 0x000000793900780c */ /* 0x000fc40003f24270 */
[----:B--2---:R-:W-:Y:S02]  /*2d70*/  FSEL R64, R94, -INF , P2 ;  /* 0xff8000005e407808 */ /* 0x004fe40001000000 */
[----:B------:R-:W-:Y:S01]  /*2d80*/  FMNMX.FTZ R67, R34, R67, !PT ;  /* 0x0000004322437209 */ /* 0x000fe20007810000 */
[----:B------:R2:W4:Y:S01]  /*2d90*/  MUFU.TANH R94, R66 ;  /* 0x00000042005e7308 */ /* 0x0005220000002400 */
[----:B------:R-:W-:Y:S02]  /*2da0*/  ISETP.GT.AND P2, PT, R57, 0x80, PT ;  /* 0x000000803900780c */ /* 0x000fe40003f44270 */
[----:B------:R-:W-:Y:S02]  /*2db0*/  FSEL R35, R95, -INF , P1 ;  /* 0xff8000005f237808 */ /* 0x000fe40000800000 */
[----:B------:R-:W-:Y:S02]  /*2dc0*/  FMNMX.FTZ R78, R64, R67, !PT ;  /* 0x00000043404e7209 */ /* 0x000fe40007810000 */
[----:B------:R-:W-:Y:S01]  /*2dd0*/  ISETP.GT.AND P1, PT, R57, 0x81, PT ;  /* 0x000000813900780c */ /* 0x000fe20003f24270 */
[----:B------:R-:W-:Y:S01]  /*2de0*/  MUFU.TANH R3, R3 ;  /* 0x0000000300037308 */ /* 0x000fe20000002400 */
[----:B-----5:R-:W-:-:S02]  /*2df0*/  FSEL R65, R96, -INF , P2 ;  /* 0xff80000060417808 */ /* 0x020fc40001000000 */
[----:B------:R-:W-:Y:S02]  /*2e00*/  FMNMX.FTZ R78, R35, R78, !PT ;  /* 0x0000004e234e7209 */ /* 0x000fe40007810000 */
[----:B------:R-:W-:Y:S02]  /*2e10*/  ISETP.GT.AND P2, PT, R57, 0x88, PT ;  /* 0x000000883900780c */ /* 0x000fe40003f44270 */
[----:B-1----:R-:W-:Y:S01]  /*2e20*/  FSEL R38, R77, -INF , P1 ;  /* 0xff8000004d267808 */ /* 0x002fe20000800000 */
[C---:B------:R-:W-:Y:S01]  /*2e30*/  FMUL.FTZ R77, R0.reuse, R39 ;  /* 0x00000027004d7220 */ /* 0x040fe20000410000 */
[----:B------:R-:W-:Y:S01]  /*2e40*/  FMNMX.FTZ R79, R65, R78, !PT ;  /* 0x0000004e414f7209 */ /* 0x000fe20007810000 */
[----:B------:R1:W5:Y:S01]  /*2e50*/  MUFU.TANH R96, R68 ;  /* 0x0000004400607308 */ /* 0x0003620000002400 */
[----:B------:R-:W-:Y:S01]  /*2e60*/  ISETP.GT.AND P1, PT, R57, 0x89, PT ;  /* 0x000000893900780c */ /* 0x000fe20003f24270 */
[----:B------:R-:W-:Y:S01]  /*2e70*/  FMUL.FTZ R78, R0, R45 ;  /* 0x0000002d004e7220 */ /* 0x000fe20000410000 */
[----:B------:R-:W-:-:S02]  /*2e80*/  FSEL R67, R88, -INF , P2 ;  /* 0xff80000058437808 */ /* 0x000fc40001000000 */
[----:B--2---:R-:W-:Y:S01]  /*2e90*/  FMNMX.FTZ R66, R38, R79, !PT ;  /* 0x0000004f26427209 */ /* 0x004fe20007810000 */
[----:B------:R-:W-:Y:S01]  /*2ea0*/  FMUL.FTZ R79, R0, R44 ;  /* 0x0000002c004f7220 */ /* 0x000fe20000410000 */
[----:B------:R-:W-:Y:S01]  /*2eb0*/  ISETP.GT.AND P2, PT, R57, 0x90, PT ;  /* 0x000000903900780c */ /* 0x000fe20003f44270 */
[----:B------:R-:W2:Y:S01]  /*2ec0*/  MUFU.TANH R77, R77 ;  /* 0x0000004d004d7308 */ /* 0x000ea20000002400 */
[----:B0-----:R-:W-:Y:S02]  /*2ed0*/  FSEL R39, R90, -INF , P1 ;  /* 0xff8000005a277808 */ /* 0x001fe40000800000 */
[----:B-1----:R-:W-:Y:S02]  /*2ee0*/  FMNMX.FTZ R68, R67, R66, !PT ;  /* 0x0000004243447209 */ /* 0x002fe40007810000 */
[----:B------:R-:W-:Y:S02]  /*2ef0*/  ISETP.GT.AND P1, PT, R57, 0x91, PT ;  /* 0x000000913900780c */ /* 0x000fe40003f24270 */
[----:B---3--:R-:W-:Y:S01]  /*2f00*/  FSEL R66, R92, -INF , P2 ;  /* 0xff8000005c427808 */ /* 0x008fe20001000000 */
[----:B------:R-:W0:Y:S01]  /*2f10*/  MUFU.TANH R5, R5 ;  /* 0x0000000500057308 */ /* 0x000e220000002400 */
[----:B------:R-:W-:Y:S01]  /*2f20*/  FMNMX.FTZ R95, R39, R68, !PT ;  /* 0x00000044275f7209 */ /* 0x000fe20007810000 */
[----:B------:R-:W1:Y:S01]  /*2f30*/  SHFL.IDX PT, R92, R82, RZ, 0x1c1f ;  /* 0x001c1fff525c7589 */ /* 0x000e6200000e0000 */
[----:B------:R-:W-:-:S02]  /*2f40*/  ISETP.GT.AND P2, PT, R57, 0x98, PT ;  /* 0x000000983900780c */ /* 0x000fc40003f44270 */
[----:B----4-:R-:W-:Y:S02]  /*2f50*/  FSEL R44, R94, -INF , P1 ;  /* 0xff8000005e2c7808 */ /* 0x010fe40000800000 */
[----:B------:R-:W-:Y:S01]  /*2f60*/  FMNMX.FTZ R95, R66, R95, !PT ;  /* 0x0000005f425f7209 */ /* 0x000fe20007810000 */
[----:B------:R-:W3:Y:S01]  /*2f70*/  MUFU.TANH R6, R6 ;  /* 0x0000000600067308 */ /* 0x000ee20000002400 */
[----:B------:R-:W-:Y:S02]  /*2f80*/  ISETP.GT.AND P1, PT, R57, 0x99, PT ;  /* 0x000000993900780c */ /* 0x000fe40003f24270 */
[----:B-----5:R-:W-:Y:S02]  /*2f90*/  FSEL R45, R96, -INF , P2 ;  /* 0xff800000602d7808 */ /* 0x020fe40001000000 */
[----:B------:R-:W-:Y:S02]  /*2fa0*/  FMNMX.FTZ R88, R44, R95, !PT ;  /* 0x0000005f2c587209 */ /* 0x000fe40007810000 */
[----:B--2---:R-:W-:Y:S01]  /*2fb0*/  FSEL R68, R77, -INF , P1 ;  /* 0xff8000004d447808 */ /* 0x004fe20000800000 */
        /* <DEDUP_REMOVED lines=13> */
[----:B------:R-:W-:Y:S01]  /*3090*/  MOV R36, UR20 ;  /* 0x0000001400247c02 */ /* 0x000fe20008000f00 */
[----:B------:R-:W4:Y:S01]  /*30a0*/  MUFU.TANH R7, R7 ;  /* 0x0000000700077308 */ /* 0x000f220000002400 */
[----:B-1----:R-:W-:-:S04]  /*30b0*/  VIADDMNMX R92, R92, R85, R84, PT ;  /* 0x000000555c5c7246 */ /* 0x002fc80003800154 */
[C---:B------:R-:W-:Y:S02]  /*30c0*/  ISETP.GT.AND P2, PT, R92.reuse, 0x1, PT ;  /* 0x000000015c00780c */ /* 0x040fe40003f44270 */
[----:B------:R-:W-:Y:S01]  /*30d0*/  ISETP.GT.AND P3, PT, R92, 0x8, PT ;  /* 0x000000085c00780c */ /* 0x000fe20003f64270 */
[----:B------:R-:W1:Y:S01]  /*30e0*/  MUFU.TANH R8, R8 ;  /* 0x0000000800087308 */ /* 0x000e620000002400 */
[----:B0-----:R-:W-:Y:S02]  /*30f0*/  FSEL R84, R5, -INF , P2 ;  /* 0xff80000005547808 */ /* 0x001fe40001000000 */
[----:B---3--:R-:W-:Y:S02]  /*3100*/  FSEL R6, R6, -INF , P3 ;  /* 0xff80000006067808 */ /* 0x008fe40001800000 */
[----:B------:R-:W-:-:S03]  /*3110*/  ISETP.GT.AND P2, PT, R92, 0x10, PT ;  /* 0x000000105c00780c */ /* 0x000fc60003f44270 */
[----:B------:R-:W0:Y:S01]  /*3120*/  MUFU.TANH R9, R9 ;  /* 0x0000000900097308 */ /* 0x000e220000002400 */
[----:B--2---:R-:W-:-:S07]  /*3130*/  FMNMX.FTZ R88, R57, R88, !PT ;  /* 0x0000005839587209 */ /* 0x004fce0007810000 */
[----:B------:R-:W2:Y:S01]  /*3140*/  MUFU.TANH R10, R10 ;  /* 0x0000000a000a7308 */ /* 0x000ea20000002400 */
[----:B------:R-:W3:Y:S07]  /*3150*/  SHFL.BFLY PT, R57, R88, 0x1, 0x1f ;  /* 0x0c201f0058397f89 */ /* 0x000eee00000e0000 */
[----:B------:R-:W5:Y:S08]  /*3160*/  MUFU.TANH R11, R11 ;  /* 0x0000000b000b7308 */ /* 0x000f700000002400 */
[----:B------:R-:W5:Y:S08]  /*3170*/  MUFU.TANH R12, R12 ;  /* 0x0000000c000c7308 */ /* 0x000f700000002400 */
[----:B------:R-:W5:Y:S01]  /*3180*/  MUFU.TANH R13, R13 ;  /* 0x0000000d000d7308 */ /* 0x000f620000002400 */
[----:B---3--:R-:W-:-:S04]  /*3190*/  FMNMX.FTZ R57, R88, R57, !PT ;  /* 0x0000003958397209 */ /* 0x008fc80007810000 */
[C---:B------:R-:W-:Y:S01]  /*31a0*/  FSETP.NEU.FTZ.AND P1, PT, R57.reuse, -INF , PT ;  /* 0xff8000003900780b */ /* 0x040fe20003f3d000 */
[----:B------:R-:W-:-:S02]  /*31b0*/  FFMA.FTZ R36, R57, R36, -8 ;  /* 0xc100000039247423 */ /* 0x000fc40000010024 */
[----:B------:R-:W3:Y:S03]  /*31c0*/  MUFU.TANH R14, R14 ;  /* 0x0000000e000e7308 */ /* 0x000ee60000002400 */
[----:B------:R-:W-:Y:S02]  /*31d0*/  FSEL R36, R36, RZ, P1 ;  /* 0x000000ff24247208 */ /* 0x000fe40000800000 */
[----:B------:R-:W-:-:S03]  /*31e0*/  ISETP.GT.AND P1, PT, R92, RZ, PT ;  /* 0x000000ff5c00720c */ /* 0x000fc60003f24270 */
[--C-:B------:R-:W-:Y:S01]  /*31f0*/  FFMA.FTZ R95, R93, UR20, -R36.reuse ;  /* 0x000000145d5f7c23 */ /* 0x100fe20008010824 */
[----:B------:R-:W-:Y:S01]  /*3200*/  FSEL R3, R3, -INF , P1 ;  /* 0xff80000003037808 */ /* 0x000fe20000800000 */
[----:B------:R-:W3:Y:S01]  /*3210*/  MUFU.TANH R15, R15 ;  /* 0x0000000f000f7308 */ /* 0x000ee20000002400 */
[----:B------:R-:W-:Y:S01]  /*3220*/  ISETP.GT.AND P1, PT, R92, 0x9, PT ;  /* 0x000000095c00780c */ /* 0x000fe20003f24270 */
[--C-:B------:R-:W-:Y:S01]  /*3230*/  FFMA.FTZ R96, R81, UR20, -R36.reuse ;  /* 0x0000001451607c23 */ /* 0x100fe20008010824 */
[----:B------:R-:W-:Y:S01]  /*3240*/  FMNMX.FTZ R85, R3, R84, !PT ;  /* 0x0000005403557209 */ /* 0x000fe20007810000 */
[--C-:B------:R-:W-:Y:S01]  /*3250*/  FFMA.FTZ R88, R97, UR20, -R36.reuse ;  /* 0x0000001461587c23 */ /* 0x100fe20008010824 */
[----:B----4-:R-:W-:Y:S01]  /*3260*/  FSEL R7, R7, -INF , P1 ;  /* 0xff80000007077808 */ /* 0x010fe20000800000 */
[--C-:B------:R-:W-:Y:S01]  /*3270*/  FFMA.FTZ R90, R99, UR20, -R36.reuse ;  /* 0x00000014635a7c23 */ /* 0x100fe20008010824 */
[----:B------:R-:W-:Y:S01]  /*3280*/  FMNMX.FTZ R94, R6, R85, !PT ;  /* 0x00000055065e7209 */ /* 0x000fe20007810000 */
[----:B------:R-:W4:Y:S01]  /*3290*/  MUFU.TANH R20, R20 ;  /* 0x0000001400147308 */ /* 0x000f220000002400 */
[----:B------:R-:W-:Y:S01]  /*32a0*/  ISETP.GT.AND P1, PT, R92, 0x11, PT ;  /* 0x000000115c00780c */ /* 0x000fe20003f24270 */
[--C-:B------:R-:W-:Y:S01]  /*32b0*/  FFMA.FTZ R89, R89, UR20, -R36.reuse ;  /* 0x0000001459597c23 */ /* 0x100fe20008010824 */
[----:B-1----:R-:W-:Y:S01]  /*32c0*/  FSEL R85, R8, -INF , P2 ;  /* 0xff80000008557808 */ /* 0x002fe20001000000 */
        /* <DEDUP_REMOVED lines=11> */
[----:B--2---:R-:W-:Y:S01]  /*3380*/  FSEL R10, R10, -INF , P2 ;  /* 0xff8000000a0a7808 */ /* 0x004fe20001000000 */
[----:B------:R-:W0:Y:S01]  /*3390*/  MUFU.TANH R21, R21 ;  /* 0x0000001500157308 */ /* 0x000e220000002400 */
[----:B------:R-:W-:Y:S01]  /*33a0*/  FMNMX.FTZ R93, R9, R94, !PT ;  /* 0x0000005e095d7209 */ /* 0x000fe20007810000 */
[--C-:B-1----:R-:W-:Y:S01]  /*33b0*/  FFMA.FTZ R95, R86, UR20, -R36.reuse ;  /* 0x00000014565f7c23 */ /* 0x102fe20008010824 */
        /* <DEDUP_REMOVED lines=13> */
[----:B------:R-:W2:Y:S01]  /*3490*/  MUFU.TANH R73, R73 ;  /* 0x0000004900497308 */ /* 0x000ea20000002400 */
[----:B------:R-:W-:Y:S01]  /*34a0*/  FSEL R13, R13, -INF , P1 ;  /* 0xff8000000d0d7808 */ /* 0x000fe20000800000 */
[--C-:B------:R-:W-:Y:S01]  /*34b0*/  FFMA.FTZ R47, R47, UR20, -R36.reuse ;  /* 0x000000142f2f7c23 */ /* 0x100fe20008010824 */
[----:B------:R-:W-:Y:S01]  /*34c0*/  FMNMX.FTZ R94, R86, R93, !PT ;  /* 0x0000005d565e7209 */ /* 0x000fe20007810000 */
[--C-:B------:R-:W-:Y:S01]  /*34d0*/  FFMA.FTZ R31, R31, UR20, -R36.reuse ;  /* 0x000000141f1f7c23 */ /* 0x100fe20008010824 */
[----:B------:R-:W-:Y:S01]  /*34e0*/  ISETP.GT.AND P1, PT, R92, 0x29, PT ;  /* 0x000000295c00780c */ /* 0x000fe20003f24270 */
[--C-:B------:R-:W-:Y:S01]  /*34f0*/  FFMA.FTZ R34, R34, UR20, -R36.reuse ;  /* 0x0000001422227c23 */ /* 0x100fe20008010824 */
[----:B---3--:R-:W-:Y:S01]  /*3500*/  FSEL R14, R14, -INF , P2 ;  /* 0xff8000000e0e7808 */ /* 0x008fe20001000000 */
[----:B------:R-:W3:Y:S01]  /*3510*/  MUFU.TANH R56, R56 ;  /* 0x0000003800387308 */ /* 0x000ee20000002400 */
        /* <DEDUP_REMOVED lines=10> */
[----:B----4-:R-:W-:-:S02]  /*35c0*/  FSEL R81, R20, -INF , P2 ;  /* 0xff80000014517808 */ /* 0x010fc40001000000 */
[----:B------:R-:W-:Y:S02]  /*35d0*/  FMNMX.FTZ R94, R15, R94, !PT ;  /* 0x0000005e0f5e7209 */ /* 0x000fe40007810000 */
[C---:B------:R-:W-:Y:S01]  /*35e0*/  ISETP.GT.AND P2, PT, R92.reuse, 0x38, PT ;  /* 0x000000385c00780c */ /* 0x040fe20003f44270 */
[----:B------:R-:W4:Y:S01]  /*35f0*/  MUFU.TANH R58, R58 ;  /* 0x0000003a003a7308 */ /* 0x000f220000002400 */
[----:B0-----:R-:W-:Y:S02]  /*3600*/  FSEL R21, R21, -INF , P1 ;  /* 0xff80000015157808 */ /* 0x001fe40000800000 */
[----:B------:R-:W-:Y:S02]  /*3610*/  FMNMX.FTZ R94, R81, R94, !PT ;  /* 0x0000005e515e7209 */ /* 0x000fe40007810000 */
[----:B------:R-:W-:Y:S02]  /*3620*/  ISETP.GT.AND P1, PT, R92, 0x39, PT ;  /* 0x000000395c00780c */ /* 0x000fe40003f24270 */
[----:B-1----:R-:W-:Y:S01]  /*3630*/  FSEL R72, R72, -INF , P2 ;  /* 0xff80000048487808 */ /* 0x002fe20001000000 */
[----:B------:R0:W-:Y:S01]  /*3640*/  MUFU.EX2 R12, R95 ;  /* 0x0000005f000c7308 */ /* 0x0001e20000000800 */
[----:B------:R-:W-:-:S02]  /*3650*/  ISETP.GT.AND P2, PT, R92, 0x40, PT ;  /* 0x000000405c00780c */ /* 0x000fc40003f44270 */
[----:B--2---:R-:W-:Y:S02]  /*3660*/  FSEL R73, R73, -INF , P1 ;  /* 0xff80000049497808 */ /* 0x004fe40000800000 */
[----:B------:R-:W-:Y:S02]  /*3670*/  ISETP.GT.AND P1, PT, R92, 0x41, PT ;  /* 0x000000415c00780c */ /* 0x000fe40003f24270 */
[----:B---3--:R-:W-:Y:S01]  /*3680*/  FSEL R80, R56, -INF , P2 ;  /* 0xff80000038507808 */ /* 0x008fe20001000000 */
        /* <DEDUP_REMOVED lines=10> */
[----:B----4-:R-:W-:Y:S01]  /*3730*/  FSEL R58, R58, -INF , P2 ;  /* 0xff8000003a3a7808 */ /* 0x010fe20001000000 */
        /* <DEDUP_REMOVED lines=361> */
[----:B------:R-:W-:Y:S01]  /*4dd0*/  IMAD.MOV.U32 R6, RZ, RZ, R57 ;  /* 0x000000ffff067224 */ /* 0x000fe200078e0039 */
[----:B------:R-:W-:Y:S01]  /*4de0*/  UMOV UR25, UR37 ;  /* 0x0000002500197c82 */ /* 0x000fe20008000000 */
[----:B------:R-:W-:Y:S01]  /*4df0*/  IMAD.MOV.U32 R5, RZ, RZ, R56 ;  /* 0x000000ffff057224 */ /* 0x000fe200078e0038 */
[----:B------:R-:W-:Y:S01]  /*4e00*/  UMOV UR24, UR38 ;  /* 0x0000002600187c82 */ /* 0x000fe20008000000 */
[----:B------:R-:W-:Y:S01]  /*4e10*/  IMAD.MOV.U32 R55, RZ, RZ, RZ ;  /* 0x000000ffff377224 */ /* 0x000fe200078e00ff */
[----:B------:R-:W-:-:S06]  /*4e20*/  ULDC UR20, c[0x0][0x988] ;  /* 0x0002620000147ab9 */ /* 0x000fcc0000000800 */
.L_x_2122:
[----:B------:R-:W-:-:S04]  /*4e30*/  UISETP.NE.AND UP0, UPT, UR24, 0x1, UPT ;  /* 0x000000011800788c */ /* 0x000fc8000bf05270 */
[----:B------:R-:W-:-:S04]  /*4e40*/  USEL UR37, URZ, 0x1, UP0 ;  /* 0x000000013f257887 */ /* 0x000fc80008000000 */
[----:B------:R-:W-:Y:S01]  /*4e50*/  ULOP3.LUT UR37, UR25, UR37, URZ, 0x3c, !UPT ;  /* 0x0000002519257292 */ /* 0x000fe2000f8e3c3f */
[----:B------:R-:W-:Y:S11]  /*4e60*/  @!P0 BRA `(.L_x_2112) ;  /* 0x0000000000048947 */ /* 0x000ff60003800000 */
[----:B------:R-:W-:Y:S01]  /*4e70*/  BPT.TRAP 0x1 ;  /* 0x000000040000795c */ /* 0x000fe20000300000 */
.L_x_2112:
        /* <DEDUP_REMOVED lines=9> */
.L_x_2113:
[----:B-1----:R-:W-:Y:S05]  /*4f10*/  @P1 BRA `(.L_x_2114) ;  /* 0x0000000000081947 */ /* 0x002fea0003800000 */
[----:B------:R-:W1:Y:S02]  /*4f20*/  SYNCS.PHASECHK.TRANS64.TRYWAIT P1, [UR21+0x13230], R7 ;  /* 0x01323007ff0075a7 */ /* 0x000e640008020155 */
[----:B-1----:R-:W-:Y:S05]  /*4f30*/  @!P1 BRA `(.L_x_2115) ;  /* 0x000000f0004c9947 */ /* 0x002fea0003800000 */
.L_x_2114:
        /* <DEDUP_REMOVED lines=64> */
.L_x_2116:
[----:B------:R-:W-:Y:S01]  /*5340*/  ULEA UR11, UR24, UR45, 0x3 ;  /* 0x0000002d180b7291 */ /* 0x000fe2000f8e183f */
[----:B01----:R-:W-:-:S05]  /*5350*/  IMAD.U32 R7, RZ, RZ, UR25 ;  /* 0x00000019ff077e24 */ /* 0x003fca000f8e00ff */
[----:B------:R-:W-:-:S04]  /*5360*/  SHF.L.U32 R7, R7, 0x1f, RZ ;  /* 0x0000001f07077819 */ /* 0x000fc800000006ff */
[----:B------:R0:W1:Y:S01]  /*5370*/  SYNCS.PHASECHK.TRANS64.TRYWAIT P1, [UR11+0x13250], R7 ;  /* 0x01325007ff0075a7 */ /* 0x000062000802014b */
[----:B------:R-:W-:Y:S05]  /*5380*/  @!P0 BRA `(.L_x_2117) ;  /* 0x0000000000048947 */ /* 0x000fea0003800000 */
[----:B------:R-:W-:Y:S01]  /*5390*/  BPT.TRAP 0x1 ;  /* 0x000000040000795c */ /* 0x000fe20000300000 */
.L_x_2117:
[----:B-1----:R-:W-:Y:S05]  /*53a0*/  @P1 BRA `(.L_x_2118) ;  /* 0x0000000000081947 */ /* 0x002fea0003800000 */
[----:B------:R-:W1:Y:S02]  /*53b0*/  SYNCS.PHASECHK.TRANS64.TRYWAIT P1, [UR11+0x13250], R7 ;  /* 0x01325007ff0075a7 */ /* 0x000e64000802014b */
[----:B-1----:R-:W-:Y:S05]  /*53c0*/  @!P1 BRA `(.L_x_2119) ;  /* 0x000000ec00409947 */ /* 0x002fea0003800000 */
.L_x_2118:
        /* <DEDUP_REMOVED lines=32> */
.L_x_2120:
[----:B------:R-:W-:Y:S01]  /*55d0*/  UISETP.NE.AND UP0, UPT, UR50, URZ, UPT ;  /* 0x0000003f3200728c */ /* 0x000fe2000bf05270 */
[C---:B------:R-:W-:Y:S01]  /*55e0*/  FMUL.FTZ R12, R0.reuse, R125 ;  /* 0x0000007d000c7220 */ /* 0x040fe20000410000 */
[C---:B------:R-:W-:Y:S01]  /*55f0*/  FMUL.FTZ R125, R0.reuse, R97 ;  /* 0x00000061007d7220 */ /* 0x040fe20000410000 */
[----:B------:R-:W-:Y:S02]  /*5600*/  VIADD R97, R17, UR43 ;  /* 0x0000002b11617c36 */ /* 0x000fe40008000000 */
[C---:B------:R-:W-:Y:S01]  /*5610*/  FMUL.FTZ R13, R0.reuse, R126 ;  /* 0x0000007e000d7220 */ /* 0x040fe20000410000 */
[C---:B------:R-:W-:Y:S01]  /*5620*/  FMUL.FTZ R14, R0.reuse, R127 ;  /* 0x0000007f000e7220 */ /* 0x040fe20000410000 */
[----:B------:R-:W-:Y:S01]  /*5630*/  PLOP3.LUT P1, PT, PT, PT, UP0, 0x80, 0x0 ;  /* 0x000000000000781c */ /* 0x000fe20003f2f008 */
[C---:B------:R-:W-:Y:S01]  /*5640*/  FMUL.FTZ R20, R0.reuse, R129 ;  /* 0x0000008100147220 */ /* 0x040fe20000410000 */
[----:B------:R-:W-:Y:S01]  /*5650*/  PLOP3.LUT P2, PT, PT, PT, UP0, 0x80, 0x0 ;  /* 0x000000000000781c */ /* 0x000fe20003f4f008 */
[C---:B01----:R-:W-:Y:S01]  /*5660*/  FMUL.FTZ R7, R0.reuse, R120 ;  /* 0x0000007800077220 */ /* 0x043fe20000410000 */
[----:B------:R-:W-:Y:S01]  /*5670*/  MOV R129, 0xfffffffe ;  /* 0xfffffffe00817802 */ /* 0x000fe20000000f00 */
[----:B------:R-:W-:Y:S01]  /*5680*/  @UP0 ULDC UR6, c[0x0][0x44c] ;  /* 0x0001130000060ab9 */ /* 0x000fe20000000800 */
[C---:B------:R-:W-:Y:S01]  /*5690*/  FMUL.FTZ R8, R0.reuse, R121 ;  /* 0x0000007900087220 */ /* 0x040fe20000410000 */
[C---:B------:R-:W-:Y:S01]  /*56a0*/  FMUL.FTZ R11, R0.reuse, R124 ;  /* 0x0000007c000b7220 */ /* 0x040fe20000410000 */
[C---:B------:R-:W-:Y:S01]  /*56b0*/  FMUL.FTZ R15, R0.reuse, R128 ;  /* 0x00000080000f7220 */ /* 0x040fe20000410000 */
[----:B------:R-:W0:Y:S01]  /*56c0*/  MUFU.TANH R7, R7 ;  /* 0x0000000700077308 */ /* 0x000e220000002400 */
[C---:B------:R-:W-:Y:S01]  /*56d0*/  FMUL.FTZ R121, R0.reuse, R132 ;  /* 0x0000008400797220 */ /* 0x040fe20000410000 */
[C---:B------:R-:W-:Y:S01]  /*56e0*/  FMUL.FTZ R120, R0.reuse, R131 ;  /* 0x0000008300787220 */ /* 0x040fe20000410000 */
[----:B------:R-:W-:Y:S01]  /*56f0*/  FMUL.FTZ R9, R0, R122 ;  /* 0x0000007a00097220 */ /* 0x000fe20000410000 */
[----:B------:R-:W-:Y:S01]  /*5700*/  @P1 IMAD.HI.U32 R126, R97, UR6, RZ ;  /* 0x00000006617e1c27 */ /* 0x000fe2000f8e00ff */
[----:B------:R-:W-:-:S03]  /*5710*/  @UP0 ULDC UR6, c[0x0][0x450] ;  /* 0x0001140000060ab9 */ /* 0x000fc60000000800 */
[C---:B------:R-:W-:Y:S01]  /*5720*/  FMUL.FTZ R122, R0.reuse, R133 ;  /* 0x00000085007a7220 */ /* 0x040fe20000410000 */
[C---:B------:R-:W-:Y:S01]  /*5730*/  FMUL.FTZ R21, R0.reuse, R130 ;  /* 0x0000008200157220 */ /* 0x040fe20000410000 */
[----:B------:R-:W1:Y:S01]  /*5740*/  MUFU.TANH R8, R8 ;  /* 0x0000000800087308 */ /* 0x000e620000002400 */
[----:B------:R-:W-:Y:S01]  /*5750*/  @P2 SHF.R.U32.HI R97, RZ, UR6, R126 ;  /* 0x00000006ff612c19 */ /* 0x000fe2000801167e */
[----:B------:R-:W-:Y:S01]  /*5760*/  UMOV UR6, 0x1 ;  /* 0x0000000100067882 */ /* 0x000fe20000000000 */
[C---:B------:R-:W-:Y:S01]  /*5770*/  FMUL.FTZ R104, R0.reuse, R104 ;  /* 0x0000006800687220 */ /* 0x040fe20000410000 */
[----:B------:R-:W-:Y:S01]  /*5780*/  UIMAD UR6, UR23, -0xa0, UR6 ;  /* 0xffffff60170678a4 */ /* 0x000fe2000f8e0206 */
[C---:B------:R-:W-:Y:S01]  /*5790*/  FMUL.FTZ R105, R0.reuse, R105 ;  /* 0x0000006900697220 */ /* 0x040fe20000410000 */
[----:B------:R-:W2:Y:S01]  /*57a0*/  SHFL.IDX PT, R127, R97, RZ, 0x1c1f ;  /* 0x001c1fff617f7589 */ /* 0x000ea200000e0000 */
[C---:B------:R-:W-:Y:S01]  /*57b0*/  FMUL.FTZ R128, R0.reuse, R73 ;  /* 0x0000004900807220 */ /* 0x040fe20000410000 */
[----:B------:R-:W3:Y:S01]  /*57c0*/  MUFU.TANH R11, R11 ;  /* 0x0000000b000b7308 */ /* 0x000ee20000002400 */
[----:B------:R-:W-:Y:S01]  /*57d0*/  FMUL.FTZ R73, R0, R74 ;  /* 0x0000004a00497220 */ /* 0x000fe20000410000 */
[----:B------:R-:W-:-:S02]  /*57e0*/  IMAD R126, R16, R129, UR6 ;  /* 0x00000006107e7e24 */ /* 0x000fc4000f8e0281 */
[C---:B------:R-:W-:Y:S01]  /*57f0*/  FMUL.FTZ R108, R0.reuse, R108 ;  /* 0x0000006c006c7220 */ /* 0x040fe20000410000 */
[----:B------:R-:W-:Y:S02]  /*5800*/  IMAD.U32 R129, RZ, RZ, UR49 ;  /* 0x00000031ff817e24 */ /* 0x000fe4000f8e00ff */
[C---:B------:R-:W-:Y:S01]  /*5810*/  FMUL.FTZ R109, R0.reuse, R109 ;  /* 0x0000006d006d7220 */ /* 0x040fe20000410000 */
[C---:B------:R-:W-:Y:S01]  /*5820*/  FMUL.FTZ R112, R0.reuse, R112 ;  /* 0x0000007000707220 */ /* 0x040fe20000410000 */
[C---:B------:R-:W-:Y:S01]  /*5830*/  FMUL.FTZ R113, R0.reuse, R113 ;  /* 0x0000007100717220 */ /* 0x040fe20000410000 */
[----:B------:R-:W4:Y:S01]  /*5840*/  MUFU.TANH R12, R12 ;  /* 0x0000000c000c7308 */ /* 0x000f220000002400 */
[----:B------:R-:W-:Y:S01]  /*5850*/  IADD3 R126, -R129, UR48, R126 ;  /* 0x00000030817e7c10 */ /* 0x000fe2000fffe17e */
        /* <DEDUP_REMOVED lines=12> */
[----:B--2---:R-:W-:Y:S01]  /*5920*/  IMAD.IADD R127, R126, 0x1, R127 ;  /* 0x000000017e7f7824 */ /* 0x004fe200078e027f */
[----:B------:R-:W2:Y:S01]  /*5930*/  SHFL.IDX PT, R97, R97, 0x1, 0x1c1f ;  /* 0x003c1f0061617f89 */ /* 0x000ea200000e0000 */
[----:B------:R-:W5:Y:S01]  /*5940*/  MUFU.TANH R20, R20 ;  /* 0x0000001400147308 */ /* 0x000f620000002400 */
[C---:B------:R-:W-:Y:S01]  /*5950*/  FMUL.FTZ R10, R0.reuse, R123 ;  /* 0x0000007b000a7220 */ /* 0x040fe20000410000 */
[C---:B------:R-:W-:Y:S01]  /*5960*/  FMUL.FTZ R123, R0.reuse, R134 ;  /* 0x00000086007b7220 */ /* 0x040fe20000410000 */
[C---:B------:R-:W-:Y:S01]  /*5970*/  ISETP.GT.AND P1, PT, R127.reuse, RZ, PT ;  /* 0x000000ff7f00720c */ /* 0x040fe20003f24270 */
[C---:B------:R-:W-:Y:S01]  /*5980*/  FMUL.FTZ R124, R0.reuse, R135 ;  /* 0x00000087007c7220 */ /* 0x040fe20000410000 */
[----:B------:R-:W-:Y:S01]  /*5990*/  ISETP.GT.AND P2, PT, R127, 0x1, PT ;  /* 0x000000017f00780c */ /* 0x000fe20003f44270 */
[C---:B------:R-:W-:Y:S01]  /*59a0*/  FMUL.FTZ R106, R0.reuse, R106 ;  /* 0x0000006a006a7220 */ /* 0x040fe20000410000 */
[----:B0-----:R-:W-:Y:S01]  /*59b0*/  FSEL R72, R7, -INF , P1 ;  /* 0xff80000007487808 */ /* 0x001fe20000800000 */
[----:B------:R-:W0:Y:S01]  /*59c0*/  MUFU.TANH R121, R121 ;  /* 0x0000007900797308 */ /* 0x000e220000002400 */
[C---:B------:R-:W-:Y:S01]  /*59d0*/  ISETP.GT.AND P1, PT, R127.reuse, 0x8, PT ;  /* 0x000000087f00780c */ /* 0x040fe20003f24270 */
[----:B------:R-:W-:Y:S01]  /*59e0*/  FMUL.FTZ R107, R0, R107 ;  /* 0x0000006b006b7220 */ /* 0x000fe20000410000 */
[----:B-1----:R-:W-:Y:S01]  /*59f0*/  FSEL R8, R8, -INF , P2 ;  /* 0xff80000008087808 */ /* 0x002fe20001000000 */
[----:B------:R-:W-:Y:S01]  /*5a00*/  FMUL.FTZ R110, R0, R110 ;  /* 0x0000006e006e7220 */ /* 0x000fe20000410000 */
[----:B------:R-:W-:Y:S01]  /*5a10*/  FMNMX.FTZ R131, R72, R5, !PT ;  /* 0x0000000548837209 */ /* 0x000fe20007810000 */
[C---:B------:R-:W-:Y:S01]  /*5a20*/  FMUL.FTZ R111, R0.reuse, R111 ;  /* 0x0000006f006f7220 */ /* 0x040fe20000410000 */
[----:B------:R-:W-:Y:S01]  /*5a30*/  ISETP.GT.AND P2, PT, R127, 0x9, PT ;  /* 0x000000097f00780c */ /* 0x000fe20003f44270 */
[----:B------:R-:W1:Y:S01]  /*5a40*/  MUFU.TANH R122, R122 ;  /* 0x0000007a007a7308 */ /* 0x000e620000002400 */
[----:B---3--:R-:W-:Y:S01]  /*5a50*/  FSEL R11, R11, -INF , P1 ;  /* 0xff8000000b0b7808 */ /* 0x008fe20000800000 */
[----:B------:R-:W-:Y:S01]  /*5a60*/  FMUL.FTZ R114, R0, R114 ;  /* 0x0000007200727220 */ /* 0x000fe20000410000 */
[----:B------:R-:W-:Y:S01]  /*5a70*/  FMNMX.FTZ R130, R8, R131, !PT ;  /* 0x0000008308827209 */ /* 0x000fe20007810000 */
[C---:B------:R-:W-:Y:S01]  /*5a80*/  FMUL.FTZ R115, R0.reuse, R115 ;  /* 0x0000007300737220 */ /* 0x040fe20000410000 */
[C---:B------:R-:W-:Y:S01]  /*5a90*/  ISETP.GT.AND P1, PT, R127.reuse, 0x10, PT ;  /* 0x000000107f00780c */ /* 0x040fe20003f24270 */
[----:B------:R-:W-:Y:S01]  /*5aa0*/  FMUL.FTZ R118, R0, R118 ;  /* 0x0000007600767220 */ /* 0x000fe20000410000 */
[----:B----4-:R-:W-:Y:S01]  /*5ab0*/  FSEL R12, R12, -INF , P2 ;  /* 0xff8000000c0c7808 */ /* 0x010fe20001000000 */
[----:B------:R3:W-:Y:S01]  /*5ac0*/  MUFU.TANH R7, R129 ;  /* 0x0000008100077308 */ /* 0x0007e20000002400 */
[----:B------:R-:W-:Y:S01]  /*5ad0*/  ISETP.GT.AND P2, PT, R127, 0x11, PT ;  /* 0x000000117f00780c */ /* 0x000fe20003f44270 */
[----:B--2---:R-:W-:Y:S01]  /*5ae0*/  IMAD.IADD R126, R126, 0x1, R97 ;  /* 0x000000017e7e7824 */ /* 0x004fe200078e0261 */
[----:B-----5:R-:W-:Y:S01]  /*5af0*/  FSEL R15, R15, -INF , P1 ;  /* 0xff8000000f0f7808 */ /* 0x020fe20000800000 */
[C---:B------:R-:W-:Y:S01]  /*5b00*/  FMUL.FTZ R119, R0.reuse, R119 ;  /* 0x0000007700777220 */ /* 0x040fe20000410000 */
[----:B------:R-:W-:Y:S01]  /*5b10*/  ISETP.GT.AND P1, PT, R127, 0x18, PT ;  /* 0x000000187f00780c */ /* 0x000fe20003f24270 */
[----:B------:R-:W-:Y:S01]  /*5b20*/  FMUL.FTZ R90, R0, R90 ;  /* 0x0000005a005a7220 */ /* 0x000fe20000410000 */
[----:B------:R-:W-:Y:S01]  /*5b30*/  FSEL R20, R20, -INF , P2 ;  /* 0xff80000014147808 */ /* 0x000fe20001000000 */
[----:B------:R-:W2:Y:S01]  /*5b40*/  MUFU.TANH R104, R104 ;  /* 0x0000006800687308 */ /* 0x000ea20000002400 */
[----:B---3--:R-:W-:Y:S01]  /*5b50*/  FMNMX.FTZ R129, R11, R130, !PT ;  /* 0x000000820b817209 */ /* 0x008fe20007810000 */
[C---:B------:R-:W-:Y:S01]  /*5b60*/  FMUL.FTZ R91, R0.reuse, R91 ;  /* 0x0000005b005b7220 */ /* 0x040fe20000410000 */
[----:B------:R-:W-:Y:S01]  /*5b70*/  ISETP.GT.AND P2, PT, R127, 0x19, PT ;  /* 0x000000197f00780c */ /* 0x000fe20003f44270 */
[----:B------:R-:W-:Y:S01]  /*5b80*/  FMUL.FTZ R94, R0, R94 ;  /* 0x0000005e005e7220 */ /* 0x000fe20000410000 */
[----:B------:R-:W-:Y:S01]  /*5b90*/  FMNMX.FTZ R74, R12, R129, !PT ;  /* 0x000000810c4a7209 */ /* 0x000fe20007810000 */
[C---:B------:R-:W-:Y:S01]  /*5ba0*/  FMUL.FTZ R95, R0.reuse, R95 ;  /* 0x0000005f005f7220 */ /* 0x040fe20000410000 */
[----:B0-----:R-:W-:Y:S01]  /*5bb0*/  FSEL R121, R121, -INF , P1 ;  /* 0xff80000079797808 */ /* 0x001fe20000800000 */
[----:B------:R-:W0:Y:S01]  /*5bc0*/  MUFU.TANH R105, R105 ;  /* 0x0000006900697308 */ /* 0x000e220000002400 */
[----:B------:R-:W-:Y:S01]  /*5bd0*/  FMNMX.FTZ R129, R15, R74, !PT ;  /* 0x0000004a0f817209 */ /* 0x000fe20007810000 */
[C---:B------:R-:W-:Y:S01]  /*5be0*/  FMUL.FTZ R74, R0.reuse, R75 ;  /* 0x0000004b004a7220 */ /* 0x040fe20000410000 */
[----:B------:R-:W-:Y:S01]  /*5bf0*/  ISETP.GT.AND P1, PT, R127, 0x20, PT ;  /* 0x000000207f00780c */ /* 0x000fe20003f24270 */
[----:B------:R-:W-:Y:S01]  /*5c00*/  FMUL.FTZ R75, R0, R76 ;  /* 0x0000004c004b7220 */ /* 0x000fe20000410000 */
[----:B------:R-:W-:Y:S01]  /*5c10*/  FMNMX.FTZ R130, R20, R129, !PT ;  /* 0x0000008114827209 */ /* 0x000fe20007810000 */
[----:B------:R-:W-:Y:S01]  /*5c20*/  FMUL.FTZ R76, R0, R77 ;  /* 0x0000004d004c7220 */ /* 0x000fe20000410000 */
[----:B-1----:R-:W-:Y:S01]  /*5c30*/  FSEL R122, R122, -INF , P2 ;  /* 0xff8000007a7a7808 */ /* 0x002fe20001000000 */
[----:B------:R-:W1:Y:S01]  /*5c40*/  MUFU.TANH R108, R108 ;  /* 0x0000006c006c7308 */ /* 0x000e620000002400 */
[----:B------:R-:W-:Y:S01]  /*5c50*/  FMNMX.FTZ R129, R121, R130, !PT ;  /* 0x0000008279817209 */ /* 0x000fe20007810000 */
[C---:B------:R-:W-:Y:S01]  /*5c60*/  FMUL.FTZ R98, R0.reuse, R98 ;  /* 0x0000006200627220 */ /* 0x040fe20000410000 */
[C---:B------:R-:W-:Y:S01]  /*5c70*/  ISETP.GT.AND P2, PT, R127.reuse, 0x21, PT ;  /* 0x000000217f00780c */ /* 0x040fe20003f44270 */
[----:B------:R-:W-:Y:S01]  /*5c80*/  FMUL.FTZ R99, R0, R99 ;  /* 0x0000006300637220 */ /* 0x000fe20000410000 */
[----:B--2---:R-:W-:Y:S01]  /*5c90*/  FSEL R104, R104, -INF , P1 ;  /* 0xff80000068687808 */ /* 0x004fe20000800000 */
[----:B------:R-:W-:Y:S01]  /*5ca0*/  FMUL.FTZ R102, R0, R102 ;  /* 0x0000006600667220 */ /* 0x000fe20000410000 */
[----:B------:R-:W-:Y:S01]  /*5cb0*/  FMNMX.FTZ R129, R122, R129, !PT ;  /* 0x000000817a817209 */ /* 0x000fe20007810000 */
[----:B------:R-:W2:Y:S01]  /*5cc0*/  MUFU.TANH R109, R109 ;  /* 0x0000006d006d7308 */ /* 0x000ea20000002400 */
[----:B------:R-:W-:Y:S01]  /*5cd0*/  ISETP.GT.AND P1, PT, R127, 0x28, PT ;  /* 0x000000287f00780c */ /* 0x000fe20003f24270 */
[C---:B------:R-:W-:Y:S01]  /*5ce0*/  FMUL.FTZ R103, R0.reuse, R103 ;  /* 0x0000006700677220 */ /* 0x040fe20000410000 */
[----:B0-----:R-:W-:Y:S01]  /*5cf0*/  FSEL R105, R105, -INF , P2 ;  /* 0xff80000069697808 */ /* 0x001fe20001000000 */
[----:B------:R-:W-:Y:S01]  /*5d00*/  FMUL.FTZ R82, R0, R82 ;  /* 0x0000005200527220 */ /* 0x000fe20000410000 */
[----:B------:R-:W-:Y:S01]  /*5d10*/  FMNMX.FTZ R130, R104, R129, !PT ;  /* 0x0000008168827209 */ /* 0x000fe20007810000 */
[----:B------:R-:W-:Y:S01]  /*5d20*/  FMUL.FTZ R83, R0, R83 ;  /* 0x0000005300537220 */ /* 0x000fe20000410000 */
[----:B------:R-:W-:Y:S01]  /*5d30*/  ISETP.GT.AND P2, PT, R127, 0x29, PT ;  /* 0x000000297f00780c */ /* 0x000fe20003f44270 */
[----:B------:R-:W0:Y:S01]  /*5d40*/  MUFU.TANH R112, R112 ;  /* 0x0000007000707308 */ /* 0x000e220000002400 */
        /* <DEDUP_REMOVED lines=11> */
[C---:B------:R-:W-:Y:S01]  /*5e00*/  FMUL.FTZ R80, R0.reuse, R81 ;  /* 0x0000005100507220 */ /* 0x040fe20000410000 */
[----:B------:R-:W-:Y:S01]  /*5e10*/  FMNMX.FTZ R129, R109, R130, !PT ;  /* 0x000000826d817209 */ /* 0x000fe20007810000 */
[----:B------:R-:W-:Y:S01]  /*5e20*/  FMUL.FTZ R59, R0, R59 ;  /* 0x0000003b003b7220 */ /* 0x000fe20000410000 */
[----:B------:R-:W-:Y:S01]  /*5e30*/  ISETP.GT.AND P3, PT, R126, 0x1, PT ;  /* 0x000000017e00780c */ /* 0x000fe20003f64270 */
[----:B------:R-:W2:Y:S01]  /*5e40*/  MUFU.TANH R116, R116 ;  /* 0x0000007400747308 */ /* 0x000ea20000002400 */
[----:B0-----:R-:W-:Y:S01]  /*5e50*/  FSEL R112, R112, -INF , P1 ;  /* 0xff80000070707808 */ /* 0x001fe20000800000 */
[C---:B------:R-:W-:Y:S01]  /*5e60*/  FMUL.FTZ R62, R0.reuse, R62 ;  /* 0x0000003e003e7220 */ /* 0x040fe20000410000 */
[----:B------:R-:W-:Y:S01]  /*5e70*/  ISETP.GT.AND P1, PT, R127, 0x38, PT ;  /* 0x000000387f00780c */ /* 0x000fe20003f24270 */
[----:B------:R-:W-:Y:S01]  /*5e80*/  FMUL.FTZ R63, R0, R63 ;  /* 0x0000003f003f7220 */ /* 0x000fe20000410000 */
[----:B------:R-:W-:Y:S01]  /*5e90*/  FMNMX.FTZ R130, R112, R129, !PT ;  /* 0x0000008170827209 */ /* 0x000fe20007810000 */
[C---:B------:R-:W-:Y:S01]  /*5ea0*/  FMUL.FTZ R66, R0.reuse, R66 ;  /* 0x0000004200427220 */ /* 0x040fe20000410000 */
[C---:B------:R-:W-:Y:S01]  /*5eb0*/  FMUL.FTZ R67, R0.reuse, R67 ;  /* 0x0000004300437220 */ /* 0x040fe20000410000 */
[----:B------:R-:W0:Y:S01]  /*5ec0*/  MUFU.TANH R117, R117 ;  /* 0x0000007500757308 */ /* 0x000e220000002400 */
[----:B-1----:R-:W-:Y:S01]  /*5ed0*/  FSEL R113, R113, -INF , P2 ;  /* 0xff80000071717808 */ /* 0x002fe20001000000 */
[----:B------:R-:W-:Y:S01]  /*5ee0*/  FMUL.FTZ R71, R0, R71 ;  /* 0x0000004700477220 */ /* 0x000fe20000410000 */
[----:B------:R-:W-:Y:S01]  /*5ef0*/  ISETP.GT.AND P2, PT, R127, 0x39, PT ;  /* 0x000000397f00780c */ /* 0x000fe20003f44270 */
[----:B------:R-:W-:Y:S01]  /*5f00*/  UIADD3 UR21, UR21, 0x13240, URZ ;  /* 0x0001324015157890 */ /* 0x000fe2000fffe03f */
[----:B------:R-:W-:-:S03]  /*5f10*/  FMNMX.FTZ R81, R113, R130, !PT ;  /* 0x0000008271517209 */ /* 0x000fc60007810000 */
[----:B------:R-:W1:Y:S01]  /*5f20*/  MUFU.TANH R88, R88 ;  /* 0x0000005800587308 */ /* 0x000e620000002400 */
[----:B--2---:R-:W-:Y:S01]  /*5f30*/  FSEL R116, R116, -INF , P1 ;  /* 0xff80000074747808 */ /* 0x004fe20000800000 */
[----:B------:R-:W-:Y:S01]  /*5f40*/  UPRMT UR21, UR44, 0x654, UR21 ;  /* 0x000006542c157896 */ /* 0x000fe20008000015 */
[----:B------:R-:W-:Y:S02]  /*5f50*/  ISETP.GT.AND P1, PT, R127, 0x40, PT ;  /* 0x000000407f00780c */ /* 0x000fe40003f24270 */
[----:B------:R-:W-:Y:S01]  /*5f60*/  FMNMX.FTZ R130, R116, R81, !PT ;  /* 0x0000005174827209 */ /* 0x000fe20007810000 */
[C---:B------:R-:W-:Y:S01]  /*5f70*/  FMUL.FTZ R81, R0.reuse, R84 ;  /* 0x0000005400517220 */ /* 0x040fe20000410000 */
[----:B------:R-:W-:Y:S01]  /*5f80*/  FMUL.FTZ R84, R0, R85 ;  /* 0x0000005500547220 */ /* 0x000fe20000410000 */
[----:B------:R-:W2:Y:S01]  /*5f90*/  MUFU.TANH R89, R89 ;  /* 0x0000005900597308 */ /* 0x000ea20000002400 */
[----:B0-----:R-:W-:Y:S02]  /*5fa0*/  FSEL R117, R117, -INF , P2 ;  /* 0xff80000075757808 */ /* 0x001fe40001000000 */
[----:B------:R-:W-:Y:S01]  /*5fb0*/  ISETP.GT.AND P2, PT, R127, 0x41, PT ;  /* 0x000000417f00780c */ /* 0x000fe20003f44270 */
[----:B------:R-:W-:Y:S01]  /*5fc0*/  SYNCS.ARRIVE.TRANS64.RED.A1T0 RZ, [UR21], RZ ;  /* 0x000000ffffff79a7 */ /* 0x000fe20008100415 */
[----:B------:R-:W-:-:S03]  /*5fd0*/  FMNMX.FTZ R129, R117, R130, !PT ;  /* 0x0000008275817209 */ /* 0x000fc60007810000 */
[----:B------:R-:W0:Y:S01]  /*5fe0*/  MUFU.TANH R92, R92 ;  /* 0x0000005c005c7308 */ /* 0x000e220000002400 */
[----:B-1----:R-:W-:Y:S02]  /*5ff0*/  FSEL R88, R88, -INF , P1 ;  /* 0xff80000058587808 */ /* 0x002fe40000800000 */
[----:B------:R-:W-:Y:S02]  /*6000*/  ISETP.GT.AND P1, PT, R127, 0x48, PT ;  /* 0x000000487f00780c */ /* 0x000fe40003f24270 */
[----:B------:R-:W-:Y:S01]  /*6010*/  FMNMX.FTZ R130, R88, R129, !PT ;  /* 0x0000008158827209 */ /* 0x000fe20007810000 */
[----:B------:R-:W-:Y:S02]  /*6020*/  FMUL.FTZ R129, R0, R60 ;  /* 0x0000003c00817220 */ /* 0x000fe40000410000 */
[----:B------:R-:W1:Y:S01]  /*6030*/  MUFU.TANH R93, R93 ;  /* 0x0000005d005d7308 */ /* 0x000e620000002400 */
[----:B--2---:R-:W-:Y:S02]  /*6040*/  FSEL R89, R89, -INF , P2 ;  /* 0xff80000059597808 */ /* 0x004fe40001000000 */
[----:B------:R-:W-:-:S02]  /*6050*/  ISETP.GT.AND P2, PT, R127, 0x49, PT ;  /* 0x000000497f00780c */ /* 0x000fc40003f44270 */
[----:B------:R-:W-:-:S03]  /*6060*/  FMNMX.FTZ R85, R89, R130, !PT ;  /* 0x0000008259557209 */ /* 0x000fc60007810000 */
[----:B------:R-:W2:Y:S01]  /*6070*/  MUFU.TANH R96, R96 ;  /* 0x0000006000607308 */ /* 0x000ea20000002400 */
[----:B0-----:R-:W-:Y:S02]  /*6080*/  FSEL R92, R92, -INF , P1 ;  /* 0xff8000005c5c7808 */ /* 0x001fe40000800000 */
[----:B------:R-:W-:Y:S02]  /*6090*/  ISETP.GT.AND P1, PT, R127, 0x50, PT ;  /* 0x000000507f00780c */ /* 0x000fe40003f24270 */
        /* <DEDUP_REMOVED lines=17> */
[----:B------:R-:W-:Y:S02]  /*61b0*/  FMNMX.FTZ R130, R100, R57, !PT ;  /* 0x0000003964827209 */ /* 0x000fe40007810000 */
[----:B------:R-:W-:Y:S01]  /*61c0*/  FSEL R7, R7, -INF , P1 ;  /* 0xff80000007077808 */ /* 0x000fe20000800000 */
[----:B------:R-:W1:Y:S01]  /*61d0*/  MUFU.TANH R75, R75 ;  /* 0x0000004b004b7308 */ /* 0x000e620000002400 */
[----:B--2---:R-:W-:Y:S02]  /*61e0*/  FSEL R101, R101, -INF , P2 ;  /* 0xff80000065657808 */ /* 0x004fe40001000000 */
[----:B------:R-:W-:-:S02]  /*61f0*/  ISETP.GT.AND P2, PT, R127, 0x61, PT ;  /* 0x000000617f00780c */ /* 0x000fc40003f44270 */
[----:B------:R-:W-:Y:S02]  /*6200*/  FMNMX.FTZ R130, R101, R130, !PT ;  /* 0x0000008265827209 */ /* 0x000fe40007810000 */
[----:B------:R-:W-:Y:S01]  /*6210*/  ISETP.GT.AND P1, PT, R127, 0x68, PT ;  /* 0x000000687f00780c */ /* 0x000fe20003f24270 */
[----:B------:R-:W2:Y:S01]  /*6220*/  MUFU.TANH R76, R76 ;  /* 0x0000004c004c7308 */ /* 0x000ea20000002400 */
[----:B0-----:R-:W-:Y:S01]  /*6230*/  FSEL R57, R128, -INF , P2 ;  /* 0xff80000080397808 */ /* 0x001fe20001000000 */
[----:B------:R-:W-:Y:S01]  /*6240*/  FMUL.FTZ R128, R0, R61 ;  /* 0x0000003d00807220 */ /* 0x000fe20000410000 */
[----:B------:R-:W-:Y:S02]  /*6250*/  FMNMX.FTZ R130, R7, R130, !PT ;  /* 0x0000008207827209 */ /* 0x000fe40007810000 */
[----:B------:R-:W-:-:S03]  /*6260*/  ISETP.GT.AND P2, PT, R127, 0x69, PT ;  /* 0x000000697f00780c */ /* 0x000fc60003f44270 */
[----:B------:R-:W0:Y:S01]  /*6270*/  MUFU.TANH R77, R77 ;  /* 0x0000004d004d7308 */ /* 0x000e220000002400 */
[----:B-1----:R-:W-:Y:S02]  /*6280*/  FSEL R60, R75, -INF , P1 ;  /* 0xff8000004b3c7808 */ /* 0x002fe40000800000 */
[----:B------:R-:W-:Y:S01]  /*6290*/  FMNMX.FTZ R75, R57, R130, !PT ;  /* 0x00000082394b7209 */ /* 0x000fe20007810000 */
[----:B------:R-:W-:Y:S01]  /*62a0*/  FMUL.FTZ R130, R0, R64 ;  /* 0x0000004000827220 */ /* 0x000fe20000410000 */
[----:B------:R-:W-:-:S03]  /*62b0*/  ISETP.GT.AND P1, PT, R127, 0x70, PT ;  /* 0x000000707f00780c */ /* 0x000fc60003f24270 */
[----:B------:R-:W1:Y:S01]  /*62c0*/  MUFU.TANH R80, R80 ;  /* 0x0000005000507308 */ /* 0x000e620000002400 */
[----:B--2---:R-:W-:Y:S02]  /*62d0*/  FSEL R61, R76, -INF , P2 ;  /* 0xff8000004c3d7808 */ /* 0x004fe40001000000 */
[----:B------:R-:W-:Y:S02]  /*62e0*/  FMNMX.FTZ R76, R60, R75, !PT ;  /* 0x0000004b3c4c7209 */ /* 0x000fe40007810000 */
[----:B------:R-:W-:-:S03]  /*62f0*/  ISETP.GT.AND P2, PT, R127, 0x71, PT ;  /* 0x000000717f00780c */ /* 0x000fc60003f44270 */
[----:B------:R-:W2:Y:S01]  /*6300*/  MUFU.TANH R81, R81 ;  /* 0x0000005100517308 */ /* 0x000ea20000002400 */
[----:B0-----:R-:W-:Y:S02]  /*6310*/  FSEL R64, R77, -INF , P1 ;  /* 0xff8000004d407808 */ /* 0x001fe40000800000 */
[----:B------:R-:W-:Y:S02]  /*6320*/  FMNMX.FTZ R77, R61, R76, !PT ;  /* 0x0000004c3d4d7209 */ /* 0x000fe40007810000 */
[C---:B------:R-:W-:Y:S02]  /*6330*/  ISETP.GT.AND P1, PT, R127.reuse, 0x78, PT ;  /* 0x000000787f00780c */ /* 0x040fe40003f24270 */
[----:B------:R-:W-:Y:S01]  /*6340*/  FMNMX.FTZ R76, R64, R77, !PT ;  /* 0x0000004d404c7209 */ /* 0x000fe20007810000 */
[----:B------:R-:W0:Y:S01]  /*6350*/  MUFU.TANH R84, R84 ;  /* 0x0000005400547308 */ /* 0x000e220000002400 */
[----:B-1----:R-:W-:Y:S01]  /*6360*/  FSEL R75, R80, -INF , P2 ;  /* 0xff800000504b7808 */ /* 0x002fe20001000000 */
[----:B------:R-:W-:Y:S01]  /*6370*/  FMUL.FTZ R80, R0, R65 ;  /* 0x0000004100507220 */ /* 0x000fe20000410000 */
[----:B------:R-:W-:-:S02]  /*6380*/  ISETP.GT.AND P2, PT, R127, 0x79, PT ;  /* 0x000000797f00780c */ /* 0x000fc40003f44270 */
[----:B------:R-:W-:-:S03]  /*6390*/  FMNMX.FTZ R132, R75, R76, !PT ;  /* 0x0000004c4b847209 */ /* 0x000fc60007810000 */
[----:B------:R-:W1:Y:S01]  /*63a0*/  MUFU.TANH R56, R56 ;  /* 0x0000003800387308 */ /* 0x000e620000002400 */
[----:B--2---:R-:W-:Y:S02]  /*63b0*/  FSEL R65, R81, -INF , P1 ;  /* 0xff80000051417808 */ /* 0x004fe40000800000 */
[----:B------:R-:W-:Y:S02]  /*63c0*/  ISETP.GT.AND P1, PT, R127, 0x80, PT ;  /* 0x000000807f00780c */ /* 0x000fe40003f24270 */
[----:B------:R-:W-:-:S03]  /*63d0*/  FMNMX.FTZ R77, R65, R132, !PT ;  /* 0x00000084414d7209 */ /* 0x000fc60007810000 */
[----:B------:R-:W2:Y:S01]  /*63e0*/  MUFU.TANH R85, R85 ;  /* 0x0000005500557308 */ /* 0x000ea20000002400 */
[----:B0-----:R-:W-:Y:S01]  /*63f0*/  FSEL R76, R84, -INF , P2 ;  /* 0xff800000544c7808 */ /* 0x001fe20001000000 */
[----:B------:R-:W-:Y:S01]  /*6400*/  FMUL.FTZ R84, R0, R68 ;  /* 0x0000004400547220 */ /* 0x000fe20000410000 */
[----:B------:R-:W-:Y:S02]  /*6410*/  ISETP.GT.AND P2, PT, R127, 0x81, PT ;  /* 0x000000817f00780c */ /* 0x000fe40003f44270 */
[----:B------:R-:W-:-:S03]  /*6420*/  FMNMX.FTZ R81, R76, R77, !PT ;  /* 0x0000004d4c517209 */ /* 0x000fc60007810000 */
[----:B------:R-:W-:Y:S01]  /*6430*/  MUFU.TANH R129, R129 ;  /* 0x0000008100817308 */ /* 0x000fe20000002400 */
[----:B-1----:R-:W-:Y:S01]  /*6440*/  FSEL R68, R56, -INF , P1 ;  /* 0xff80000038447808 */ /* 0x002fe20000800000 */
[----:B------:R-:W-:Y:S01]  /*6450*/  FMUL.FTZ R56, R0, R69 ;  /* 0x0000004500387220 */ /* 0x000fe20000410000 */
[----:B------:R-:W-:-:S05]  /*6460*/  ISETP.GT.AND P1, PT, R127, 0x88, PT ;  /* 0x000000887f00780c */ /* 0x000fca0003f24270 */
[----:B------:R-:W0:Y:S01]  /*6470*/  MUFU.TANH R128, R128 ;  /* 0x0000008000807308 */ /* 0x000e220000002400 */
[----:B--2---:R-:W-:Y:S02]  /*6480*/  FSEL R77, R85, -INF , P2 ;  /* 0xff800000554d7808 */ /* 0x004fe40001000000 */
[----:B------:R-:W-:-:S05]  /*6490*/  ISETP.GT.AND P2, PT, R127, 0x89, PT ;  /* 0x000000897f00780c */ /* 0x000fca0003f44270 */
[----:B------:R1:W2:Y:S08]  /*64a0*/  MUFU.TANH R131, R130 ;  /* 0x0000008200837308 */ /* 0x0002b00000002400 */
[----:B------:R3:W4:Y:S01]  /*64b0*/  MUFU.TANH R133, R80 ;  /* 0x0000005000857308 */ /* 0x0007220000002400 */
[----:B-1----:R-:W-:Y:S02]  /*64c0*/  FMNMX.FTZ R130, R68, R81, !PT ;  /* 0x0000005144827209 */ /* 0x002fe40007810000 */
[----:B0-----:R-:W-:-:S02]  /*64d0*/  FSEL R81, R128, -INF , P2 ;  /* 0xff80000080517808 */ /* 0x001fc40001000000 */
        /* <DEDUP_REMOVED lines=10> */
[----:B------:R-:W-:Y:S01]  /*6580*/  FMUL.FTZ R128, R0, R70 ;  /* 0x0000004600807220 */ /* 0x000fe20000410000 */
[----:B------:R-:W-:Y:S02]  /*6590*/  ISETP.GT.AND P1, PT, R127, 0x98, PT ;  /* 0x000000987f00780c */ /* 0x000fe40003f24270 */
[----:B----4-:R-:W-:Y:S01]  /*65a0*/  FSEL R69, R133, -INF , P2 ;  /* 0xff80000085457808 */ /* 0x010fe20001000000 */
[----:B------:R-:W0:Y:S01]  /*65b0*/  MUFU.TANH R9, R9 ;  /* 0x0000000900097308 */ /* 0x000e220000002400 */
[----:B---3--:R-:W-:-:S02]  /*65c0*/  FMNMX.FTZ R56, R78, R85, !PT ;  /* 0x000000554e387209 */ /* 0x008fc40007810000 */
[----:B------:R-:W-:Y:S01]  /*65d0*/  ISETP.GT.AND P2, PT, R127, 0x99, PT ;  /* 0x000000997f00780c */ /* 0x000fe20003f44270 */
[----:B------:R-:W-:Y:S01]  /*65e0*/  FMUL.FTZ R127, R0, R79 ;  /* 0x0000004f007f7220 */ /* 0x000fe20000410000 */
[----:B-1----:R-:W-:Y:S02]  /*65f0*/  FSEL R85, R132, -INF , P1 ;  /* 0xff80000084557808 */ /* 0x002fe40000800000 */
[----:B------:R-:W-:Y:S01]  /*6600*/  FMNMX.FTZ R56, R69, R56, !PT ;  /* 0x0000003845387209 */ /* 0x000fe20007810000 */
[----:B------:R-:W1:Y:S01]  /*6610*/  MUFU.TANH R10, R10 ;  /* 0x0000000a000a7308 */ /* 0x000e620000002400 */
[----:B-----5:R-:W-:Y:S02]  /*6620*/  FSEL R79, R129, -INF , P2 ;  /* 0xff800000814f7808 */ /* 0x020fe40001000000 */
[----:B------:R-:W-:Y:S02]  /*6630*/  FMNMX.FTZ R56, R85, R56, !PT ;  /* 0x0000003855387209 */ /* 0x000fe40007810000 */
[----:B------:R-:W-:-:S02]  /*6640*/  ISETP.GT.AND P2, PT, R126, RZ, PT ;  /* 0x000000ff7e00720c */ /* 0x000fc40003f44270 */
[----:B------:R-:W-:Y:S01]  /*6650*/  FMNMX.FTZ R56, R79, R56, !PT ;  /* 0x000000384f387209 */ /* 0x000fe20007810000 */
[----:B------:R-:W-:Y:S01]  /*6660*/  MUFU.TANH R13, R13 ;  /* 0x0000000d000d7308 */ /* 0x000fe20000002400 */
[----:B0-----:R-:W-:Y:S02]  /*6670*/  FSEL R9, R9, -INF , P2 ;  /* 0xff80000009097808 */ /* 0x001fe40001000000 */
[----:B------:R-:W-:Y:S01]  /*6680*/  ISETP.GT.AND P2, PT, R126, 0x8, PT ;  /* 0x000000087e00780c */ /* 0x000fe20003f44270 */
[----:B------:R-:W0:Y:S01]  /*6690*/  SHFL.BFLY PT, R129, R56, 0x2, 0x1f ;  /* 0x0c401f0038817f89 */ /* 0x000e2200000e0000 */
[----:B------:R-:W-:-:S03]  /*66a0*/  FMNMX.FTZ R97, R9, R6, !PT ;  /* 0x0000000609617209 */ /* 0x000fc60007810000 */
[----:B------:R-:W2:Y:S01]  /*66b0*/  MUFU.TANH R14, R14 ;  /* 0x0000000e000e7308 */ /* 0x000ea20000002400 */
[----:B-1----:R-:W-:Y:S02]  /*66c0*/  FSEL R10, R10, -INF , P3 ;  /* 0xff8000000a0a7808 */ /* 0x002fe40001800000 */
[----:B------:R-:W-:Y:S02]  /*66d0*/  ISETP.GT.AND P3, PT, R126, 0x9, PT ;  /* 0x000000097e00780c */ /* 0x000fe40003f64270 */
[----:B------:R-:W-:-:S03]  /*66e0*/  FMNMX.FTZ R97, R10, R97, !PT ;  /* 0x000000610a617209 */ /* 0x000fc60007810000 */
[----:B------:R-:W-:Y:S08]  /*66f0*/  MUFU.TANH R21, R21 ;  /* 0x0000001500157308 */ /* 0x000ff00000002400 */
[----:B------:R-:W1:Y:S01]  /*6700*/  MUFU.TANH R120, R120 ;  /* 0x0000007800787308 */ /* 0x000e620000002400 */
[----:B--2---:R-:W-:Y:S02]  /*6710*/  FSEL R14, R14, -INF , P3 ;  /* 0xff8000000e0e7808 */ /* 0x004fe40001800000 */
[----:B------:R-:W-:-:S02]  /*6720*/  ISETP.GT.AND P3, PT, R126, 0x11, PT ;  /* 0x000000117e00780c */ /* 0x000fc40003f64270 */
[----:B0-----:R-:W-:-:S03]  /*6730*/  FMNMX.FTZ R129, R56, R129, !PT ;  /* 0x0000008138817209 */ /* 0x001fc60007810000 */
        /* <DEDUP_REMOVED lines=8> */
[----:B0-----:R-:W-:Y:S01]  /*67c0*/  FMNMX.FTZ R56, R129, R56, !PT ;  /* 0x0000003881387209 */ /* 0x001fe20007810000 */
[----:B------:R-:W-:Y:S01]  /*67d0*/  IMAD.U32 R129, RZ, RZ, UR20 ;  /* 0x00000014ff817e24 */ /* 0x000fe2000f8e00ff */
[----:B------:R-:W-:-:S02]  /*67e0*/  ISETP.GT.AND P3, PT, R126, 0x21, PT ;  /* 0x000000217e00780c */ /* 0x000fc40003f64270 */
[C---:B------:R-:W-:Y:S01]  /*67f0*/  FSETP.NEU.FTZ.AND P1, PT, R56.reuse, -INF , PT ;  /* 0xff8000003800780b */ /* 0x040fe20003f3d000 */
[----:B------:R-:W-:-:S01]  /*6800*/  FFMA.FTZ R70, R56, R129, -8 ;  /* 0xc100000038467423 */ /* 0x000fc20000010081 */
[----:B------:R-:W0:Y:S04]  /*6810*/  MUFU.TANH R110, R110 ;  /* 0x0000006e006e7308 */ /* 0x000e280000002400 */
[----:B------:R-:W-:-:S04]  /*6820*/  FSEL R70, R70, RZ, P1 ;  /* 0x000000ff46467208 */ /* 0x000fc80000800000 */
[----:B------:R-:W2:Y:S01]  /*6830*/  MUFU.TANH R111, R111 ;  /* 0x0000006f006f7308 */ /* 0x000ea20000002400 */
[----:B------:R-:W-:-:S01]  /*6840*/  FFMA.FTZ R129, R8, UR20, -R70 ;  /* 0x0000001408817c23 */ /* 0x000fc20008010846 */
[--C-:B------:R-:W-:Y:S01]  /*6850*/  FFMA.FTZ R8, R11, UR20, -R70.reuse ;  /* 0x000000140b087c23 */ /* 0x100fe20008010846 */
[----:B------:R-:W-:-:S01]  /*6860*/  FFMA.FTZ R11, R12, UR20, -R70 ;  /* 0x000000140c0b7c23 */ /* 0x000fc20008010846 */
[--C-:B------:R-:W-:Y:S01]  /*6870*/  FFMA.FTZ R12, R15, UR20, -R70.reuse ;  /* 0x000000140f0c7c23 */ /* 0x100fe20008010846 */
[----:B------:R-:W-:-:S01]  /*6880*/  FFMA.FTZ R15, R20, UR20, -R70 ;  /* 0x00000014140f7c23 */ /* 0x000fc20008010846 */
[----:B------:R-:W-:Y:S01]  /*6890*/  FSEL R20, R13, -INF , P2 ;  /* 0xff8000000d147808 */ /* 0x000fe20001000000 */
[----:B------:R-:W-:-:S01]  /*68a0*/  FFMA.FTZ R121, R121, UR20, -R70 ;  /* 0x0000001479797c23 */ /* 0x000fc20008010846 */
[----:B------:R-:W-:Y:S01]  /*68b0*/  ISETP.GT.AND P2, PT, R126, 0x10, PT ;  /* 0x000000107e00780c */ /* 0x000fe20003f44270 */
[----:B------:R-:W3:Y:S01]  /*68c0*/  MUFU.TANH R114, R114 ;  /* 0x0000007200727308 */ /* 0x000ee20000002400 */
[----:B------:R-:W-:Y:S01]  /*68d0*/  FMNMX.FTZ R97, R20, R97, !PT ;  /* 0x0000006114617209 */ /* 0x000fe20007810000 */
[--C-:B------:R-:W-:Y:S01]  /*68e0*/  FFMA.FTZ R131, R108, UR20, -R70.reuse ;  /* 0x000000146c837c23 */ /* 0x100fe20008010846 */
[----:B------:R-:W-:Y:S01]  /*68f0*/  FSEL R21, R21, -INF , P2 ;  /* 0xff80000015157808 */ /* 0x000fe20001000000 */
[--C-:B------:R-:W-:Y:S01]  /*6900*/  FFMA.FTZ R132, R113, UR20, -R70.reuse ;  /* 0x0000001471847c23 */ /* 0x100fe20008010846 */
[----:B------:R-:W-:Y:S01]  /*6910*/  FMNMX.FTZ R130, R14, R97, !PT ;  /* 0x000000610e827209 */ /* 0x000fe20007810000 */
[--C-:B------:R-:W-:Y:S01]  /*6920*/  FFMA.FTZ R97, R104, UR20, -R70.reuse ;  /* 0x0000001468617c23 */ /* 0x100fe20008010846 */
[----:B------:R-:W-:Y:S01]  /*6930*/  ISETP.GT.AND P2, PT, R126, 0x18, PT ;  /* 0x000000187e00780c */ /* 0x000fe20003f44270 */
[----:B------:R4:W-:Y:S01]  /*6940*/  MUFU.EX2 R13, R121 ;  /* 0x00000079000d7308 */ /* 0x0009e20000000800 */
[----:B-1----:R-:W-:Y:S01]  /*6950*/  FSEL R107, R107, -INF , P3 ;  /* 0xff8000006b6b7808 */ /* 0x002fe20001800000 */
[--C-:B------:R-:W-:Y:S01]  /*6960*/  FFMA.FTZ R72, R72, UR20, -R70.reuse ;  /* 0x0000001448487c23 */ /* 0x100fe20008010846 */
[----:B------:R-:W-:Y:S01]  /*6970*/  FSEL R123, R123, -INF , P2 ;  /* 0xff8000007b7b7808 */ /* 0x000fe20001000000 */
[--C-:B------:R-:W-:Y:S01]  /*6980*/  FFMA.FTZ R122, R122, UR20, -R70.reuse ;  /* 0x000000147a7a7c23 */ /* 0x100fe20008010846 */
[C---:B------:R-:W-:Y:S01]  /*6990*/  ISETP.GT.AND P2, PT, R126.reuse, 0x20, PT ;  /* 0x000000207e00780c */ /* 0x040fe20003f44270 */
[--C-:B------:R-:W-:Y:S01]  /*69a0*/  FFMA.FTZ R117, R117, UR20, -R70.reuse ;  /* 0x0000001475757c23 */ /* 0x100fe20008010846 */
[----:B------:R-:W-:Y:S01]  /*69b0*/  ISETP.GT.AND P3, PT, R126, 0x29, PT ;  /* 0x000000297e00780c */ /* 0x000fe20003f64270 */
[----:B------:R-:W1:Y:S01]  /*69c0*/  MUFU.TANH R115, R115 ;  /* 0x0000007300737308 */ /* 0x000e620000002400 */
[----:B----4-:R-:W-:Y:S01]  /*69d0*/  FMNMX.FTZ R121, R21, R130, !PT ;  /* 0x0000008215797209 */ /* 0x010fe20007810000 */
[--C-:B------:R-:W-:Y:S01]  /*69e0*/  FFMA.FTZ R130, R105, UR20, -R70.reuse ;  /* 0x0000001469827c23 */ /* 0x100fe20008010846 */
[----:B------:R-:W-:Y:S01]  /*69f0*/  FSEL R106, R106, -INF , P2 ;  /* 0xff8000006a6a7808 */ /* 0x000fe20001000000 */
[--C-:B------:R-:W-:Y:S01]  /*6a00*/  FFMA.FTZ R88, R88, UR20, -R70.reuse ;  /* 0x0000001458587c23 */ /* 0x100fe20008010846 */
[----:B------:R-:W-:Y:S01]  /*6a10*/  FMNMX.FTZ R104, R120, R121, !PT ;  /* 0x0000007978687209 */ /* 0x000fe20007810000 */
[--C-:B------:R-:W-:Y:S01]  /*6a20*/  FFMA.FTZ R93, R93, UR20, -R70.reuse ;  /* 0x000000145d5d7c23 */ /* 0x100fe20008010846 */
[----:B------:R-:W-:Y:S01]  /*6a30*/  ISETP.GT.AND P2, PT, R126, 0x28, PT ;  /* 0x000000287e00780c */ /* 0x000fe20003f44270 */
[----:B------:R-:W4:Y:S01]  /*6a40*/  MUFU.TANH R118, R118 ;  /* 0x0000007600767308 */ /* 0x000f220000002400 */
[----:B------:R-:W-:Y:S01]  /*6a50*/  FMNMX.FTZ R105, R123, R104, !PT ;  /* 0x000000687b697209 */ /* 0x000fe20007810000 */
[--C-:B------:R-:W-:Y:S01]  /*6a60*/  FFMA.FTZ R101, R101, UR20, -R70.reuse ;  /* 0x0000001465657c23 */ /* 0x100fe20008010846 */
[----:B0-----:R-:W-:Y:S01]  /*6a70*/  FSEL R110, R110, -INF , P2 ;  /* 0xff8000006e6e7808 */ /* 0x001fe20001000000 */
[--C-:B------:R-:W-:Y:S01]  /*6a80*/  FFMA.FTZ R7, R7, UR20, -R70.reuse ;  /* 0x0000001407077c23 */ /* 0x100fe20008010846 */
[----:B------:R-:W-:Y:S01]  /*6a90*/  FMNMX.FTZ R105, R124, R105, !PT ;  /* 0x000000697c697209 */ /* 0x000fe20007810000 */
[--C-:B------:R-:W-:Y:S01]  /*6aa0*/  FFMA.FTZ R60, R60, UR20, -R70.reuse ;  /* 0x000000143c3c7c23 */ /* 0x100fe20008010846 */
[----:B------:R-:W-:Y:S01]  /*6ab0*/  ISETP.GT.AND P2, PT, R126, 0x30, PT ;  /* 0x000000307e00780c */ /* 0x000fe20003f44270 */
[----:B------:R-:W0:Y:S01]  /*6ac0*/  MUFU.TANH R119, R119 ;  /* 0x0000007700777308 */ /* 0x000e220000002400 */
[----:B------:R-:W-:Y:S01]  /*6ad0*/  FMNMX.FTZ R108, R106, R105, !PT ;  /* 0x000000696a6c7209 */ /* 0x000fe20007810000 */
[--C-:B------:R-:W-:Y:S01]  /*6ae0*/  FFMA.FTZ R61, R61, UR20, -R70.reuse ;  /* 0x000000143d3d7c23 */ /* 0x100fe20008010846 */
[----:B--2---:R-:W-:Y:S01]  /*6af0*/  FSEL R111, R111, -INF , P3 ;  /* 0xff8000006f6f7808 */ /* 0x004fe20001800000 */
[--C-:B------:R-:W-:Y:S01]  /*6b00*/  FFMA.FTZ R64, R64, UR20, -R70.reuse ;  /* 0x0000001440407c23 */ /* 0x100fe20008010846 */
[----:B------:R-:W-:Y:S01]  /*6b10*/  FMNMX.FTZ R121, R107, R108, !PT ;  /* 0x0000006c6b797209 */ /* 0x000fe20007810000 */
[--C-:B------:R-:W-:Y:S01]  /*6b20*/  FFMA.FTZ R108, R109, UR20, -R70.reuse ;  /* 0x000000146d6c7c23 */ /* 0x100fe20008010846 */
[----:B------:R-:W-:Y:S01]  /*6b30*/  ISETP.GT.AND P3, PT, R126, 0x31, PT ;  /* 0x000000317e00780c */ /* 0x000fe20003f64270 */
[----:B------:R2:W-:Y:S01]  /*6b40*/  MUFU.EX2 R104, R130 ;  /* 0x0000008200687308 */ /* 0x0005e20000000800 */
[----:B---3--:R-:W-:Y:S01]  /*6b50*/  FSEL R114, R114, -INF , P2 ;  /* 0xff80000072727808 */ /* 0x008fe20001000000 */
[--C-:B------:R-:W-:Y:S01]  /*6b60*/  FFMA.FTZ R75, R75, UR20, -R70.reuse ;  /* 0x000000144b4b7c23 */ /* 0x100fe20008010846 */
[----:B------:R-:W-:Y:S01]  /*6b70*/  ISETP.GT.AND P2, PT, R126, 0x38, PT ;  /* 0x000000387e00780c */ /* 0x000fe20003f44270 */
[--C-:B------:R-:W-:Y:S01]  /*6b80*/  FFMA.FTZ R65, R65, UR20, -R70.reuse ;  /* 0x0000001441417c23 */ /* 0x100fe20008010846 */
[----:B-1----:R-:W-:Y:S01]  /*6b90*/  FSEL R115, R115, -INF , P3 ;  /* 0xff80000073737808 */ /* 0x002fe20001800000 */
[--C-:B------:R-:W-:Y:S01]  /*6ba0*/  FFMA.FTZ R76, R76, UR20, -R70.reuse ;  /* 0x000000144c4c7c23 */ /* 0x100fe20008010846 */
[----:B------:R-:W-:Y:S01]  /*6bb0*/  ISETP.GT.AND P3, PT, R126, 0x39, PT ;  /* 0x000000397e00780c */ /* 0x000fe20003f64270 */
[----:B------:R-:W1:Y:S01]  /*6bc0*/  MUFU.TANH R90, R90 ;  /* 0x0000005a005a7308 */ /* 0x000e620000002400 */
[----:B--2---:R-:W-:Y:S01]  /*6bd0*/  FMNMX.FTZ R130, R110, R121, !PT ;  /* 0x000000796e827209 */ /* 0x004fe20007810000 */
[--C-:B------:R-:W-:Y:S01]  /*6be0*/  FFMA.FTZ R68, R68, UR20, -R70.reuse ;  /* 0x0000001444447c23 */ /* 0x100fe20008010846 */
[----:B----4-:R-:W-:Y:S01]  /*6bf0*/  FSEL R118, R118, -INF , P2 ;  /* 0xff80000076767808 */ /* 0x010fe20001000000 */
[--C-:B------:R-:W-:Y:S01]  /*6c00*/  FFMA.FTZ R77, R77, UR20, -R70.reuse ;  /* 0x000000144d4d7c23 */ /* 0x100fe20008010846 */
[----:B------:R-:W-:Y:S01]  /*6c10*/  FMNMX.FTZ R109, R111, R130, !PT ;  /* 0x000000826f6d7209 */ /* 0x000fe20007810000 */
[--C-:B------:R-:W-:Y:S01]  /*6c20*/  FFMA.FTZ R80, R80, UR20, -R70.reuse ;  /* 0x0000001450507c23 */ /* 0x100fe20008010846 */
[C---:B------:R-:W-:Y:S01]  /*6c30*/  ISETP.GT.AND P2, PT, R126.reuse, 0x40, PT ;  /* 0x000000407e00780c */ /* 0x040fe20003f44270 */
[----:B------:R2:W-:Y:S01]  /*6c40*/  MUFU.EX2 R105, R131 ;  /* 0x0000008300697308 */ /* 0x0005e20000000800 */
[----:B0-----:R-:W-:Y:S01]  /*6c50*/  FSEL R119, R119, -INF , P3 ;  /* 0xff80000077777808 */ /* 0x001fe20001800000 */
[--C-:B------:R-:W-:Y:S01]  /*6c60*/  FFMA.FTZ R81, R81, UR20, -R70.reuse ;  /* 0x0000001451517c23 */ /* 0x100fe20008010846 */
[----:B------:R-:W-:Y:S01]  /*6c70*/  ISETP.GT.AND P3, PT, R126, 0x41, PT ;  /* 0x000000417e00780c */ /* 0x000fe20003f64270 */
[--C-:B------:R-:W-:Y:S01]  /*6c80*/  FFMA.FTZ R78, R78, UR20, -R70.reuse ;  /* 0x000000144e4e7c23 */ /* 0x100fe20008010846 */
[----:B------:R-:W-:-:S01]  /*6c90*/  FFMA.FTZ R69, R69, UR20, -R70 ;  /* 0x0000001445457c23 */ /* 0x000fc20008010846 */
[----:B------:R-:W-:-:S02]  /*6ca0*/  FFMA.FTZ R85, R85, UR20, -R70 ;  /* 0x0000001455557c23 */ /* 0x000fc40008010846 */
[----:B------:R-:W0:Y:S01]  /*6cb0*/  MUFU.TANH R91, R91 ;  /* 0x0000005b005b7308 */ /* 0x000e220000002400 */
[----:B--2---:R-:W-:-:S01]  /*6cc0*/  FFMA.FTZ R131, R112, UR20, -R70 ;  /* 0x0000001470837c23 */ /* 0x004fc20008010846 */
[----:B------:R-:W-:-:S04]  /*6cd0*/  FMNMX.FTZ R112, R114, R109, !PT ;  /* 0x0000006d72707209 */ /* 0x000fc80007810000 */
[----:B------:R-:W-:Y:S02]  /*6ce0*/  FMNMX.FTZ R121, R115, R112, !PT ;  /* 0x0000007073797209 */ /* 0x000fe40007810000 */
[----:B------:R-:W2:Y:S01]  /*6cf0*/  MUFU.TANH R94, R94 ;  /* 0x0000005e005e7308 */ /* 0x000ea20000002400 */
[----:B-1----:R-:W-:Y:S02]  /*6d00*/  FSEL R112, R90, -INF , P2 ;  /* 0xff8000005a707808 */ /* 0x002fe40001000000 */
[----:B------:R-:W-:Y:S02]  /*6d10*/  FMNMX.FTZ R130, R118, R121, !PT ;  /* 0x0000007976827209 */ /* 0x000fe40007810000 */
[----:B------:R-:W-:Y:S02]  /*6d20*/  ISETP.GT.AND P2, PT, R126, 0x48, PT ;  /* 0x000000487e00780c */ /* 0x000fe40003f44270 */
[----:B------:R-:W-:Y:S01]  /*6d30*/  FMNMX.FTZ R113, R119, R130, !PT ;  /* 0x0000008277717209 */ /* 0x000fe20007810000 */
[----:B------:R-:W1:Y:S01]  /*6d40*/  MUFU.TANH R95, R95 ;  /* 0x0000005f005f7308 */ /* 0x000e620000002400 */
[----:B------:R-:W-:-:S01]  /*6d50*/  FFMA.FTZ R130, R116, UR20, -R70 ;  /* 0x0000001474827c23 */ /* 0x000fc20008010846 */
[----:B0-----:R-:W-:-:S02]  /*6d60*/  FSEL R91, R91, -INF , P3 ;  /* 0xff8000005b5b7808 */ /* 0x001fc40001800000 */
[----:B------:R-:W-:Y:S02]  /*6d70*/  FMNMX.FTZ R116, R112, R113, !PT ;  /* 0x0000007170747209 */ /* 0x000fe40007810000 */
[----:B------:R-:W-:Y:S02]  /*6d80*/  ISETP.GT.AND P3, PT, R126, 0x49, PT ;  /* 0x000000497e00780c */ /* 0x000fe40003f64270 */
        /* <DEDUP_REMOVED lines=17> */
[----:B------:R-:W-:Y:S01]  /*6ea0*/  MUFU.TANH R73, R73 ;  /* 0x0000004900497308 */ /* 0x000fe20000002400 */
[----:B-1----:R-:W-:Y:S02]  /*6eb0*/  FSEL R102, R102, -INF , P2 ;  /* 0xff80000066667808 */ /* 0x002fe40001000000 */
[----:B------:R-:W-:Y:S02]  /*6ec0*/  ISETP.GT.AND P2, PT, R126, 0x60, PT ;  /* 0x000000607e00780c */ /* 0x000fe40003f44270 */
[----:B------:R-:W-:-:S03]  /*6ed0*/  FMNMX.FTZ R116, R102, R121, !PT ;  /* 0x0000007966747209 */ /* 0x000fc60007810000 */
[----:B------:R-:W1:Y:S01]  /*6ee0*/  MUFU.TANH R74, R74 ;  /* 0x0000004a004a7308 */ /* 0x000e620000002400 */
[----:B0-----:R-:W-:Y:S02]  /*6ef0*/  FSEL R103, R103, -INF , P3 ;  /* 0xff80000067677808 */ /* 0x001fe40001800000 */
[----:B------:R-:W-:Y:S02]  /*6f00*/  ISETP.GT.AND P3, PT, R126, 0x61, PT ;  /* 0x000000617e00780c */ /* 0x000fe40003f64270 */
[----:B------:R-:W-:-:S03]  /*6f10*/  FMNMX.FTZ R116, R103, R116, !PT ;  /* 0x0000007467747209 */ /* 0x000fc60007810000 */
[----:B------:R-:W-:Y:S08]  /*6f20*/  MUFU.TANH R84, R84 ;  /* 0x0000005400547308 */ /* 0x000ff00000002400 */
[----:B------:R-:W0:Y:S01]  /*6f30*/  MUFU.TANH R127, R127 ;  /* 0x0000007f007f7308 */ /* 0x000e220000002400 */
[----:B-1----:R-:W-:Y:S02]  /*6f40*/  FSEL R74, R74, -INF , P3 ;  /* 0xff8000004a4a7808 */ /* 0x002fe40001800000 */
[----:B------:R-:W-:-:S05]  /*6f50*/  ISETP.GT.AND P3, PT, R126, 0x69, PT ;  /* 0x000000697e00780c */ /* 0x000fca0003f64270 */
[----:B------:R1:W-:Y:S08]  /*6f60*/  MUFU.EX2 R94, R130 ;  /* 0x00000082005e7308 */ /* 0x0003f00000000800 */
[----:B------:R-:W2:Y:S01]  /*6f70*/  MUFU.TANH R82, R82 ;  /* 0x0000005200527308 */ /* 0x000ea20000002400 */
[----:B-1----:R-:W-:-:S01]  /*6f80*/  FFMA.FTZ R130, R89, UR20, -R70 ;  /* 0x0000001459827c23 */ /* 0x002fc20008010846 */
[----:B------:R-:W-:-:S02]  /*6f90*/  FSEL R89, R73, -INF , P2 ;  /* 0xff80000049597808 */ /* 0x000fc40001000000 */
[----:B------:R-:W-:Y:S02]  /*6fa0*/  ISETP.GT.AND P2, PT, R126, 0x68, PT ;  /* 0x000000687e00780c */ /* 0x000fe40003f44270 */
[----:B------:R-:W-:Y:S02]  /*6fb0*/  FMNMX.FTZ R121, R89, R116, !PT ;  /* 0x0000007459797209 */ /* 0x000fe40007810000 */
[----:B------:R-:W1:Y:S01]  /*6fc0*/  MUFU.TANH R83, R83 ;  /* 0x0000005300537308 */ /* 0x000e620000002400 */
[----:B0-----:R-:W-:Y:S02]  /*6fd0*/  FSEL R127, R127, -INF , P3 ;  /* 0xff8000007f7f7808 */ /* 0x001fe40001800000 */
[----:B------:R-:W-:Y:S02]  /*6fe0*/  FMNMX.FTZ R121, R74, R121, !PT ;  /* 0x000000794a797209 */ /* 0x000fe40007810000 */
[----:B------:R-:W-:-:S03]  /*6ff0*/  ISETP.GT.AND P3, PT, R126, 0x71, PT ;  /* 0x000000717e00780c */ /* 0x000fc60003f64270 */
[----:B------:R0:W-:Y:S08]  /*7000*/  MUFU.EX2 R109, R131 ;  /* 0x00000083006d7308 */ /* 0x0001f00000000800 */
[----:B------:R-:W-:Y:S01]  /*7010*/  MUFU.TANH R86, R86 ;  /* 0x0000005600567308 */ /* 0x000fe20000002400 */
[----:B0-----:R-:W-:-:S01]  /*7020*/  FFMA.FTZ R131, R92, UR20, -R70 ;  /* 0x000000145c837c23 */ /* 0x001fc20008010846 */
[----:B------:R-:W-:-:S02]  /*7030*/  FSEL R92, R84, -INF , P2 ;  /* 0xff800000545c7808 */ /* 0x000fc40001000000 */
[----:B------:R-:W-:Y:S02]  /*7040*/  ISETP.GT.AND P2, PT, R126, 0x70, PT ;  /* 0x000000707e00780c */ /* 0x000fe40003f44270 */
[----:B------:R-:W-:Y:S02]  /*7050*/  FMNMX.FTZ R116, R92, R121, !PT ;  /* 0x000000795c747209 */ /* 0x000fe40007810000 */
[----:B------:R-:W0:Y:S01]  /*7060*/  MUFU.TANH R87, R87 ;  /* 0x0000005700577308 */ /* 0x000e220000002400 */
[----:B--2---:R-:W-:Y:S02]  /*7070*/  FSEL R82, R82, -INF , P2 ;  /* 0xff80000052527808 */ /* 0x004fe40001000000 */
[----:B------:R-:W-:Y:S02]  /*7080*/  FMNMX.FTZ R121, R127, R116, !PT ;  /* 0x000000747f797209 */ /* 0x000fe40007810000 */
[----:B------:R-:W-:Y:S02]  /*7090*/  ISETP.GT.AND P2, PT, R126, 0x78, PT ;  /* 0x000000787e00780c */ /* 0x000fe40003f44270 */
[----:B-1----:R-:W-:Y:S01]  /*70a0*/  FSEL R83, R83, -INF , P3 ;  /* 0xff80000053537808 */ /* 0x002fe20001800000 */
[----:B------:R-:W1:Y:S01]  /*70b0*/  MUFU.TANH R58, R58 ;  /* 0x0000003a003a7308 */ /* 0x000e620000002400 */
[----:B------:R-:W-:-:S02]  /*70c0*/  FMNMX.FTZ R116, R82, R121, !PT ;  /* 0x0000007952747209 */ /* 0x000fc40007810000 */
[----:B------:R-:W-:Y:S02]  /*70d0*/  ISETP.GT.AND P3, PT, R126, 0x79, PT ;  /* 0x000000797e00780c */ /* 0x000fe40003f64270 */
[----:B------:R-:W-:-:S03]  /*70e0*/  FMNMX.FTZ R121, R83, R116, !PT ;  /* 0x0000007453797209 */ /* 0x000fc60007810000 */
[----:B------:R-:W2:Y:S01]  /*70f0*/  MUFU.TANH R59, R59 ;  /* 0x0000003b003b7308 */ /* 0x000ea20000002400 */
[----:B0-----:R-:W-:Y:S02]  /*7100*/  FSEL R87, R87, -INF , P3 ;  /* 0xff80000057577808 */ /* 0x001fe40001800000 */
[----:B------:R-:W-:-:S05]  /*7110*/  ISETP.GT.AND P3, PT, R126, 0x81, PT ;  /* 0x000000817e00780c */ /* 0x000fca0003f64270 */
[----:B------:R0:W-:Y:S08]  /*7120*/  MUFU.EX2 R73, R130 ;  /* 0x0000008200497308 */ /* 0x0001f00000000800 */
[----:B------:R-:W-:Y:S01]  /*7130*/  MUFU.TANH R62, R62 ;  /* 0x0000003e003e7308 */ /* 0x000fe20000002400 */
[----:B0-----:R-:W-:-:S01]  /*7140*/  FFMA.FTZ R130, R96, UR20, -R70 ;  /* 0x0000001460827c23 */ /* 0x001fc20008010846 */
[----:B------:R-:W-:-:S02]  /*7150*/  FSEL R96, R86, -INF , P2 ;  /* 0xff80000056607808 */ /* 0x000fc40001000000 */
[----:B------:R-:W-:Y:S02]  /*7160*/  ISETP.GT.AND P2, PT, R126, 0x80, PT ;  /* 0x000000807e00780c */ /* 0x000fe40003f44270 */
[----:B------:R-:W-:Y:S02]  /*7170*/  FMNMX.FTZ R116, R96, R121, !PT ;  /* 0x0000007960747209 */ /* 0x000fe40007810000 */
[----:B------:R-:W0:Y:S01]  /*7180*/  MUFU.TANH R63, R63 ;  /* 0x0000003f003f7308 */ /* 0x000e220000002400 */
[----:B-1----:R-:W-:Y:S02]  /*7190*/  FSEL R58, R58, -INF , P2 ;  /* 0xff8000003a3a7808 */ /* 0x002fe40001000000 */
[C---:B------:R-:W-:Y:S02]  /*71a0*/  ISETP.GT.AND P2, PT, R126.reuse, 0x88, PT ;  /* 0x000000887e00780c */ /* 0x040fe40003f44270 */
[----:B--2---:R-:W-:Y:S02]  /*71b0*/  FSEL R59, R59, -INF , P3 ;  /* 0xff8000003b3b7808 */ /* 0x004fe40001800000 */
[----:B------:R-:W-:Y:S01]  /*71c0*/  ISETP.GT.AND P3, PT, R126, 0x89, PT ;  /* 0x000000897e00780c */ /* 0x000fe20003f64270 */
[----:B------:R1:W-:Y:S08]  /*71d0*/  MUFU.EX2 R84, R131 ;  /* 0x0000008300547308 */ /* 0x0003f00000000800 */
[----:B------:R-:W2:Y:S01]  /*71e0*/  MUFU.TANH R66, R66 ;  /* 0x0000004200427308 */ /* 0x000ea20000002400 */
[----:B-1----:R-:W-:-:S01]  /*71f0*/  FFMA.FTZ R131, R125, UR20, -R70 ;  /* 0x000000147d837c23 */ /* 0x002fc20008010846 */
[----:B------:R-:W-:-:S02]  /*7200*/  FMNMX.FTZ R125, R87, R116, !PT ;  /* 0x00000074577d7209 */ /* 0x000fc40007810000 */
[----:B0-----:R-:W-:Y:S02]  /*7210*/  FSEL R63, R63, -INF , P3 ;  /* 0xff8000003f3f7808 */ /* 0x001fe40001800000 */
        /* <DEDUP_REMOVED lines=17> */
[----:B------:R-:W-:Y:S02]  /*7330*/  ISETP.GT.AND P3, PT, R126, 0x99, PT ;  /* 0x000000997e00780c */ /* 0x000fe40003f64270 */
[----:B---3--:R-:W-:Y:S02]  /*7340*/  FSEL R128, R128, -INF , P2 ;  /* 0xff80000080807808 */ /* 0x008fe40001000000 */
[----:B------:R-:W-:Y:S01]  /*7350*/  FMNMX.FTZ R125, R67, R116, !PT ;  /* 0x00000074437d7209 */ /* 0x000fe20007810000 */
[----:B------:R-:W-:-:S01]  /*7360*/  FFMA.FTZ R116, R57, UR20, -R70 ;  /* 0x0000001439747c23 */ /* 0x000fc20008010846 */
[----:B-1----:R-:W-:Y:S01]  /*7370*/  FSEL R71, R71, -INF , P3 ;  /* 0xff80000047477808 */ /* 0x002fe20001800000 */
[----:B------:R-:W-:-:S01]  /*7380*/  FFMA.FTZ R70, R79, UR20, -R70 ;  /* 0x000000144f467c23 */ /* 0x000fc20008010846 */
[----:B------:R-:W-:Y:S01]  /*7390*/  FMNMX.FTZ R126, R128, R125, !PT ;  /* 0x0000007d807e7209 */ /* 0x000fe20007810000 */
[----:B------:R-:W-:Y:S03]  /*73a0*/  MUFU.EX2 R72, R72 ;  /* 0x0000004800487308 */ /* 0x000fe60000000800 */
[----:B------:R-:W-:-:S05]  /*73b0*/  FMNMX.FTZ R126, R71, R126, !PT ;  /* 0x0000007e477e7209 */ /* 0x000fca0007810000 */
[----:B------:R-:W1:Y:S01]  /*73c0*/  SHFL.BFLY PT, R57, R126, 0x2, 0x1f ;  /* 0x0c401f007e397f89 */ /* 0x000e6200000e0000 */
        /* <DEDUP_REMOVED lines=14> */
[----:B0-----:R-:W-:Y:S02]  /*74b0*/  FSEL R131, R57, RZ, P2 ;  /* 0x000000ff39837208 */ /* 0x001fe40001000000 */
[----:B------:R-:W-:-:S03]  /*74c0*/  FSEL R79, R125, RZ, P2 ;  /* 0x000000ff7d4f7208 */ /* 0x000fc60001000000 */
[----:B------:R-:W-:Y:S02]  /*74d0*/  FADD.FTZ R131, -R131, R6 ;  /* 0x0000000683837221 */ /* 0x000fe40000010100 */
[----:B------:R-:W-:Y:S01]  /*74e0*/  MUFU.EX2 R90, R132 ;  /* 0x00000084005a7308 */ /* 0x000fe20000000800 */
[----:B------:R-:W-:-:S01]  /*74f0*/  FFMA.FTZ R125, R14, UR20, -R79 ;  /* 0x000000140e7d7c23 */ /* 0x000fc2000801084f */
[--C-:B------:R-:W-:Y:S01]  /*7500*/  FFMA.FTZ R14, R21, UR20, -R79.reuse ;  /* 0x00000014150e7c23 */ /* 0x100fe2000801084f */
[----:B------:R-:W-:-:S01]  /*7510*/  FFMA.FTZ R21, R120, UR20, -R79 ;  /* 0x0000001478157c23 */ /* 0x000fc2000801084f */
[--C-:B------:R-:W-:Y:S01]  /*7520*/  FFMA.FTZ R120, R123, UR20, -R79.reuse ;  /* 0x000000147b787c23 */ /* 0x100fe2000801084f */
[----:B------:R-:W-:-:S01]  /*7530*/  FFMA.FTZ R123, R124, UR20, -R79 ;  /* 0x000000147c7b7c23 */ /* 0x000fc2000801084f */
[----:B------:R-:W-:Y:S01]  /*7540*/  FSEL R124, R56, RZ, P1 ;  /* 0x000000ff387c7208 */ /* 0x000fe20000800000 */
[----:B------:R-:W-:-:S01]  /*7550*/  FFMA.FTZ R9, R9, UR20, -R79 ;  /* 0x0000001409097c23 */ /* 0x000fc2000801084f */
[----:B------:R-:W-:Y:S01]  /*7560*/  FMUL.FTZ R6, R131, UR20 ;  /* 0x0000001483067c20 */ /* 0x000fe20008410000 */
[----:B------:R-:W-:-:S01]  /*7570*/  FFMA.FTZ R10, R10, UR20, -R79 ;  /* 0x000000140a0a7c23 */ /* 0x000fc2000801084f */
[----:B------:R-:W-:Y:S01]  /*7580*/  FFMA.FTZ R20, R20, UR20, -R79 ;  /* 0x0000001414147c23 */ /* 0x000fe2000801084f */
[----:B------:R-:W-:-:S01]  /*7590*/  FADD.FTZ R124, -R124, R5 ;  /* 0x000000057c7c7221 */ /* 0x000fc20000010100 */
[--C-:B------:R-:W-:Y:S01]  /*75a0*/  FFMA.FTZ R5, R113, UR20, -R79.reuse ;  /* 0x0000001471057c23 */ /* 0x100fe2000801084f */
        /* <DEDUP_REMOVED lines=38> */
[----:B------:R-:W-:-:S02]  /*7810*/  FFMA.FTZ R71, R71, UR20, -R79 ;  /* 0x0000001447477c23 */ /* 0x000fc4000801084f */
[----:B------:R-:W1:Y:S01]  /*7820*/  MUFU.EX2 R125, R125 ;  /* 0x0000007d007d7308 */ /* 0x000e620000000800 */
[----:B--2---:R-:W-:-:S07]  /*7830*/  FADD.FTZ R3, R10, R3 ;  /* 0x000000030a037221 */ /* 0x004fce0000010000 */
        /* <DEDUP_REMOVED lines=16> */
[----:B------:R-:W-:Y:S01]  /*7940*/  FADD.FTZ R126, R104, R103 ;  /* 0x00000067687e7221 */ /* 0x000fe20000010000 */
[----:B------:R-:W-:-:S03]  /*7950*/  FFMA.FTZ R103, R127, UR20, -R79 ;  /* 0x000000147f677c23 */ /* 0x000fc6000801084f */
[----:B------:R-:W-:Y:S02]  /*7960*/  FADD.FTZ R127, R105, R126 ;  /* 0x0000007e697f7221 */ /* 0x000fe40000010000 */
[----:B------:R-:W1:Y:S01]  /*7970*/  MUFU.EX2 R107, R107 ;  /* 0x0000006b006b7308 */ /* 0x000e620000000800 */
[----:B--2---:R-:W-:-:S01]  /*7980*/  FADD.FTZ R3, R123, R2 ;  /* 0x000000027b037221 */ /* 0x004fc20000010000 */
[----:B------:R-:W-:-:S04]  /*7990*/  FADD.FTZ R126, R108, R127 ;  /* 0x0000007f6c7e7221 */ /* 0x000fc80000010000 */
[----:B------:R-:W-:Y:S02]  /*79a0*/  FADD.FTZ R127, R109, R126 ;  /* 0x0000007e6d7f7221 */ /* 0x000fe40000010000 */
        /* <DEDUP_REMOVED lines=113> */
.L_x_2121:
        /* <DEDUP_REMOVED lines=52> */
[----:B------:R-:W-:Y:S01]  /*8400*/  FMUL.FTZ R29, R29, R113 ;  /* 0x000000711d1d7220 */ /* 0x000fe20000410000 */
[----:B------:R-:W-:Y:S01]  /*8410*/  F2FP.SATFINITE.E4M3.F32.PACK_AB_MERGE_C R148, R104, R97, R105 ;  /* 0x000000616894723e */ /* 0x000fe20004807069 */
[-C--:B------:R-:W-:Y:S01]  /*8420*/  FMUL.FTZ R32, R32, R113.reuse ;  /* 0x0000007120207220 */ /* 0x080fe20000410000 */
        /* <DEDUP_REMOVED lines=28> */
.L_x_2111:
[----:B------:R-:W-:-:S13]  /*85f0*/  ISETP.LE.AND P1, PT, RZ, UR23, PT ;  /* 0x00000017ff007c0c */ /* 0x000fda000bf23270 */
[----:B------:R-:W-:Y:S05]  /*8600*/  @!P1 BRA `(.L_x_2123) ;  /* 0x0000002c00249947 */ /* 0x000fea0003800000 */
[----:B------:R-:W-:Y:S01]  /*8610*/  MOV R6, R57 ;  /* 0x0000003900067202 */ /* 0x000fe20000000f00 */
[----:B------:R-:W-:Y:S01]  /*8620*/  IMAD.MOV.U32 R5, RZ, RZ, R56 ;  /* 0x000000ffff057224 */ /* 0x000fe200078e0038 */
[----:B------:R-:W-:Y:S01]  /*8630*/  UMOV UR22, UR37 ;  /* 0x0000002500167c82 */ /* 0x000fe20008000000 */
[----:B------:R-:W-:Y:S01]  /*8640*/  UMOV UR21, UR38 ;  /* 0x0000002600157c82 */ /* 0x000fe20008000000 */
[----:B------:R-:W-:-:S05]  /*8650*/  ULDC UR20, c[0x0][0x988] ;  /* 0x0002620000147ab9 */ /* 0x000fca0000000800 */
.L_x_2134:
[----:B------:R-:W-:-:S04]  /*8660*/  UIADD3 UR38, UR21, 0x1, URZ ;  /* 0x0000000115267890 */ /* 0x000fc8000fffe03f */
[----:B------:R-:W-:-:S04]  /*8670*/  UISETP.NE.AND UP0, UPT, UR38, 0x2, UPT ;  /* 0x000000022600788c */ /* 0x000fc8000bf05270 */
[----:B------:R-:W-:Y:S02]  /*8680*/  USEL UR37, URZ, 0x1, UP0 ;  /* 0x000000013f257887 */ /* 0x000fe40008000000 */
[----:B------:R-:W-:Y:S02]  /*8690*/  USEL UR38, UR38, URZ, UP0 ;  /* 0x0000003f26267287 */ /* 0x000fe40008000000 */
[----:B------:R-:W-:Y:S01]  /*86a0*/  ULOP3.LUT UR37, UR22, UR37, URZ, 0x3c, !UPT ;  /* 0x0000002516257292 */ /* 0x000fe2000f8e3c3f */
[----:B------:R-:W-:Y:S11]  /*86b0*/  @!P0 BRA `(.L_x_2124) ;  /* 0x0000000000048947 */ /* 0x000ff60003800000 */
[----:B------:R-:W-:Y:S01]  /*86c0*/  BPT.TRAP 0x1 ;  /* 0x000000040000795c */ /* 0x000fe20000300000 */
.L_x_2124:
[----:B------:R-:W-:Y:S01]  /*86d0*/  ULEA UR6, UR38, UR45, 0x3 ;  /* 0x0000002d26067291 */ /* 0x000fe2000f8e183f */
[----:B------:R-:W-:-:S05]  /*86e0*/  IMAD.U32 R7, RZ, RZ, UR37 ;  /* 0x00000025ff077e24 */ /* 0x000fca000f8e00ff */
[----:B------:R-:W-:-:S04]  /*86f0*/  SHF.L.U32 R7, R7, 0x1f, RZ ;  /* 0x0000001f07077819 */ /* 0x000fc800000006ff */
[----:B------:R0:W1:Y:S01]  /*8700*/  SYNCS.PHASECHK.TRANS64.TRYWAIT P1, [UR6+0x13230], R7 ;  /* 0x01323007ff0075a7 */ /* 0x0000620008020146 */
[----:B------:R-:W-:Y:S05]  /*8710*/  @!P0 BRA `(.L_x_2125) ;  /* 0x0000000000048947 */ /* 0x000fea0003800000 */
[----:B------:R-:W-:Y:S01]  /*8720*/  BPT.TRAP 0x1 ;  /* 0x000000040000795c */ /* 0x000fe20000300000 */
.L_x_2125:
[----:B-1----:R-:W-:Y:S05]  /*8730*/  @P1 BRA `(.L_x_2126) ;  /* 0x0000000000081947 */ /* 0x002fea0003800000 */
[----:B------:R-:W1:Y:S02]  /*8740*/  SYNCS.PHASECHK.TRANS64.TRYWAIT P1, [UR6+0x13230], R7 ;  /* 0x01323007ff0075a7 */ /* 0x000e640008020146 */
[----:B-1----:R-:W-:Y:S05]  /*8750*/  @!P1 BRA `(.L_x_2127) ;  /* 0x000000b800749947 */ /* 0x002fea0003800000 */
.L_x_2126:
        /* <DEDUP_REMOVED lines=64> */
.L_x_2128:
[----:B------:R-:W-:Y:S01]  /*8b60*/  ULEA UR11, UR21, UR45, 0x3 ;  /* 0x0000002d150b7291 */ /* 0x000fe2000f8e183f */
[----:B01----:R-:W-:-:S05]  /*8b70*/  IMAD.U32 R7, RZ, RZ, UR22 ;  /* 0x00000016ff077e24 */ /* 0x003fca000f8e00ff */
[----:B------:R-:W-:-:S04]  /*8b80*/  SHF.L.U32 R7, R7, 0x1f, RZ ;  /* 0x0000001f07077819 */ /* 0x000fc800000006ff */
[----:B------:R0:W1:Y:S01]  /*8b90*/  SYNCS.PHASECHK.TRANS64.TRYWAIT P1, [UR11+0x13250], R7 ;  /* 0x01325007ff0075a7 */ /* 0x000062000802014b */
[----:B------:R-:W-:Y:S05]  /*8ba0*/  @!P0 BRA `(.L_x_2129) ;  /* 0x0000000000048947 */ /* 0x000fea0003800000 */
[----:B------:R-:W-:Y:S01]  /*8bb0*/  BPT.TRAP 0x1 ;  /* 0x000000040000795c */ /* 0x000fe20000300000 */
.L_x_2129:
[----:B-1----:R-:W-:Y:S05]  /*8bc0*/  @P1 BRA `(.L_x_2130) ;  /* 0x0000000000081947 */ /* 0x002fea0003800000 */
[----:B------:R-:W1:Y:S02]  /*8bd0*/  SYNCS.PHASECHK.TRANS64.TRYWAIT P1, [UR11+0x13250], R7 ;  /* 0x01325007ff0075a7 */ /* 0x000e64000802014b */
[----:B-1----:R-:W-:Y:S05]  /*8be0*/  @!P1 BRA `(.L_x_2131) ;  /* 0x000000b400689947 */ /* 0x002fea0003800000 */
.L_x_2130:
        /* <DEDUP_REMOVED lines=32> */
.L_x_2132:
        /* <DEDUP_REMOVED lines=504> */
.L_x_2133:
        /* <DEDUP_REMOVED lines=83> */
.L_x_2123:
[----:B------:R-:W-:Y:S06]  /*b2a0*/  BAR.ARV 0x8, 0x200 ;  /* 0x0208000000007b1d */ /* 0x000fec0000002000 */
[----:B------:R-:W-:Y:S05]  /*b2b0*/  @!P0 BRA `(.L_x_2135) ;  /* 0x0000000000048947 */ /* 0x000fea0003800000 */
[----:B------:R-:W-:Y:S01]  /*b2c0*/  BPT.TRAP 0x1 ;  /* 0x000000040000795c */ /* 0x000fe20000300000 */
.L_x_2135:
[----:B------:R-:W-:Y:S01]  /*b2d0*/  ULEA UR14, UR38, UR45, 0x3 ;  /* 0x0000002d260e7291 */ /* 0x000fe2000f8e183f */
[----:B------:R-:W-:-:S04]  /*b2e0*/  MOV R0, UR37 ;  /* 0x0000002500007c02 */ /* 0x000fc80008000f00 */
[----:B------:R-:W-:-:S04]  /*b2f0*/  SHF.L.U32 R0, R0, 0x1f, RZ ;  /* 0x0000001f00007819 */ /* 0x000fc800000006ff */
[----:B------:R0:W1:Y:S01]  /*b300*/  SYNCS.PHASECHK.TRANS64.TRYWAIT P1, [UR14+0x13250], R0 ;  /* 0x01325000ff0075a7 */ /* 0x000062000802014e */
[----:B------:R-:W-:Y:S05]  /*b310*/  @!P0 BRA `(.L_x_2136) ;  /* 0x0000000000048947 */ /* 0x000fea0003800000 */
[----:B------:R-:W-:Y:S01]  /*b320*/  BPT.TRAP 0x1 ;  /* 0x000000040000795c */ /* 0x000fe20000300000 */
.L_x_2136:
[----:B-1----:R-:W-:Y:S05]  /*b330*/  @P1 BRA `(.L_x_2137) ;  /* 0x0000000000081947 */ /* 0x002fea0003800000 */
[----:B------:R-:W1:Y:S02]  /*b340*/  SYNCS.PHASECHK.TRANS64.TRYWAIT P1, [UR14+0x13250], R0 ;  /* 0x01325000ff0075a7 */ /* 0x000e64000802014e */
[----:B-1----:R-:W-:Y:S05]  /*b350*/  @!P1 BRA `(.L_x_2138) ;  /* 0x0000008c00a49947 */ /* 0x002fea0003800000 */
.L_x_2137:
        /* <DEDUP_REMOVED lines=12> */
[----:B------:R-:W-:Y:S01]  /*b420*/  @UP0 UIMAD UR6, UR41, UR10, URZ ;  /* 0x0000000a290602a4 */ /* 0x000fe2000f8e023f */
[----:B------:R-:W-:Y:S01]  /*b430*/  @UP0 ULDC.64 UR12, c[0x0][0x9d0] ;  /* 0x00027400000c0ab9 */ /* 0x000fe20000000a00 */
[----:B------:R-:W-:Y:S02]  /*b440*/  @UP0 UIMAD.WIDE.U32 UR8, UR40, UR10, URZ ;  /* 0x0000000a280802a5 */ /* 0x000fe4000f8e003f */
[----:B------:R-:W-:Y:S02]  /*b450*/  @UP0 UIMAD UR6, UR40, UR11, UR6 ;  /* 0x0000000b280602a4 */ /* 0x000fe4000f8e0206 */
[----:B------:R-:W-:Y:S02]  /*b460*/  UIMAD UR10, UR38, 0x280, UR45 ;  /* 0x00000280260a78a4 */ /* 0x000fe4000f8e022d */
        /* <DEDUP_REMOVED lines=62> */
[----:B------:R-:W-:Y:S01]  /*b850*/  MOV R2, 0xff800000 ;  /* 0xff80000000027802 */ /* 0x000fe20000000f00 */
[----:B------:R-:W-:Y:S02]  /*b860*/  IMAD.MOV.U32 R0, RZ, RZ, -0x800000 ;  /* 0xff800000ff007424 */ /* 0x000fe400078e00ff */
[----:B------:R-:W-:-:S01]  /*b870*/  @P2 FFMA.FTZ R2, R5, R56, R4 ;  /* 0x0000003805022223 */ /* 0x000fc20000010004 */
[----:B------:R-:W-:Y:S01]  /*b880*/  @P3 FFMA.FTZ R0, R13, R57, R8 ;  /* 0x000000390d003223 */ /* 0x000fe20000010008 */
[-C--:B--2---:R-:W-:Y:S01]  /*b890*/  FMUL.FTZ R3, R3, R6.reuse ;  /* 0x0000000603037220 */ /* 0x084fe20000410000 */
[----:B---3--:R-:W-:Y:S01]  /*b8a0*/  FMUL.FTZ R4, R7, R6 ;  /* 0x0000000607047220 */ /* 0x008fe20000410000 */
[----:B------:R-:W-:-:S02]  /*b8b0*/  WARPGROUP.DEPBAR.LE gsb0, 0x0 ;  /* 0x00008000000079c5 */ /* 0x000fc40000010000 */
[----:B------:R-:W-:Y:S05]  /*b8c0*/  @!P0 BRA `(.L_x_2139) ;  /* 0x0000000000048947 */ /* 0x000fea0003800000 */
[----:B------:R-:W-:Y:S01]  /*b8d0*/  BPT.TRAP 0x1 ;  /* 0x000000040000795c */ /* 0x000fe20000300000 */
.L_x_2139:
        /* <DEDUP_REMOVED lines=42> */
.L_x_2103:
        /* <DEDUP_REMOVED lines=39> */
[----:B------:R-:W-:Y:S01]  /*bdf0*/  ULDC.64 UR12, c[0x0][0xc08] ;  /* 0x00030200000c7ab9 */ /* 0x000fe20000000a00 */
[----:B------:R-:W-:Y:S02]  /*be00*/  ULDC.64 UR14, c[0x0][0xb98] ;  /* 0x0002e600000e7ab9 */ /* 0x000fe40000000a00 */
[----:B------:R0:W3:Y:S01]  /*be10*/  LDG.E.CONSTANT R28, desc[UR52][R4.64] ;  /* 0x00000034041c7981 */ /* 0x0000e2000c1e9900 */
[----:B------:R-:W-:-:S04]  /*be20*/  UISETP.NE.U32.AND UP0, UPT, UR6, URZ, UPT ;  /* 0x0000003f0600728c */ /* 0x000fc8000bf05070 */
[----:B------:R-:W-:-:S03]  /*be30*/  UISETP.NE.AND.EX UP0, UPT, UR7, URZ, UPT, UP0 ;  /* 0x0000003f0700728c */ /* 0x000fc6000bf05300 */
[----:B------:R-:W-:Y:S01]  /*be40*/  ULDC.64 UR6, c[0x0][0xc00] ;  /* 0x0003000000067ab9 */ /* 0x000fe20000000a00 */
[----:B0-----:R-:W-:Y:S01]  /*be50*/  LOP3.LUT P0, R4, R35, 0x3, RZ, 0xc0, !PT ;  /* 0x0000000323047812 */ /* 0x001fe2000780c0ff */
[----:B------:R-:W-:-:S03]  /*be60*/  UIMAD.WIDE UR6, UR40, 0x4, UR6 ;  /* 0x00000004280678a5 */ /* 0x000fc6000f8e0206 */
        /* <DEDUP_REMOVED lines=20> */
[C---:B------:R-:W-:Y:S02]  /*bfb0*/  IADD3 R15, P3, R6.reuse, 0x20, RZ ;  /* 0x00000020060f7810 */ /* 0x040fe40007f7e0ff */
[----:B------:R-:W-:Y:S02]  /*bfc0*/  LOP3.LUT R13, R6, 0x380, RZ, 0xc0, !PT ;  /* 0x00000380060d7812 */ /* 0x000fe400078ec0ff */
[----:B------:R-:W-:Y:S02]  /*bfd0*/  LOP3.LUT R8, R15, 0x380, RZ, 0xc0, !PT ;  /* 0x000003800f087812 */ /* 0x000fe400078ec0ff */
[----:B------:R-:W-:Y:S02]  /*bfe0*/  SHF.R.U64 R13, R13, 0x3, RZ ;  /* 0x000000030d0d7819 */ /* 0x000fe400000012ff */
[----:B------:R-:W-:Y:S02]  /*bff0*/  SHF.R.U64 R8, R8, 0x3, RZ ;  /* 0x0000000308087819 */ /* 0x000fe400000012ff */
[----:B------:R-:W-:-:S02]  /*c000*/  IADD3 R43, P1, R6, 0x60, RZ ;  /* 0x00000060062b7810 */ /* 0x000fc40007f3e0ff */
[----:B------:R-:W-:Y:S02]  /*c010*/  IADD3 R41, P2, R6, 0x40, RZ ;  /* 0x0000004006297810 */ /* 0x000fe40007f5e0ff */
[----:B------:R-:W-:Y:S01]  /*c020*/  LOP3.LUT R6, R13, R6, RZ, 0x3c, !PT ;  /* 0x000000060d067212 */ /* 0x000fe200078e3cff */
[--C-:B------:R-:W-:Y:S01]  /*c030*/  IMAD.X R9, RZ, RZ, R7.reuse, P1 ;  /* 0x000000ffff097224 */ /* 0x100fe200008e0607 */
[----:B------:R-:W-:Y:S01]  /*c040*/  LOP3.LUT R12, R8, R15, RZ, 0x3c, !PT ;  /* 0x0000000f080c7212 */ /* 0x000fe200078e3cff */
[--C-:B------:R-:W-:Y:S01]  /*c050*/  IMAD.X R11, RZ, RZ, R7.reuse, P2 ;  /* 0x000000ffff0b7224 */ /* 0x100fe200010e0607 */
[----:B------:R-:W-:Y:S01]  /*c060*/  MOV R42, R6 ;  /* 0x00000006002a7202 */ /* 0x000fe20000000f00 */
[----:B------:R-:W-:Y:S01]  /*c070*/  IMAD.X R13, RZ, RZ, R7, P3 ;  /* 0x000000ffff0d7224 */ /* 0x000fe200018e0607 */
[----:B------:R-:W-:Y:S02]  /*c080*/  LOP3.LUT R10, R41, 0x380, RZ, 0xc0, !PT ;  /* 0x00000380290a7812 */ /* 0x000fe400078ec0ff */
[----:B------:R-:W-:-:S02]  /*c090*/  LOP3.LUT R34, R43, 0x380, RZ, 0xc0, !PT ;  /* 0x000003802b227812 */ /* 0x000fc400078ec0ff */
[----:B------:R-:W-:Y:S02]  /*c0a0*/  SHF.R.U64 R10, R10, 0x3, RZ ;  /* 0x000000030a0a7819 */ /* 0x000fe400000012ff */
[----:B------:R-:W-:Y:S02]  /*c0b0*/  SHF.R.U64 R34, R34, 0x3, RZ ;  /* 0x0000000322227819 */ /* 0x000fe400000012ff */
[----:B------:R-:W-:Y:S02]  /*c0c0*/  LOP3.LUT R10, R10, R41, RZ, 0x3c, !PT ;  /* 0x000000290a0a7212 */ /* 0x000fe400078e3cff */
[----:B------:R-:W-:Y:S02]  /*c0d0*/  LOP3.LUT R8, R34, R43, RZ, 0x3c, !PT ;  /* 0x0000002b22087212 */ /* 0x000fe400078e3cff */
[----:B------:R-:W-:Y:S02]  /*c0e0*/  MOV R40, R10 ;  /* 0x0000000a00287202 */ /* 0x000fe40000000f00 */
        /* <DEDUP_REMOVED lines=15> */
[----:B------:R-:W0:Y:S01]  /*c1e0*/  SHFL.IDX PT, R30, R30, R15, 0x1c1f ;  /* 0x001c1f0f1e1e7589 */ /* 0x000e2200000e0000 */
[----:B-1----:R-:W-:-:S03]  /*c1f0*/  SEL R34, R24, R21, P0 ;  /* 0x0000001518227207 */ /* 0x002fc60000000000 */
[----:B------:R-:W-:Y:S04]  /*c200*/  SHFL.IDX PT, R27, R27, R28, 0x1c1f ;  /* 0x001c1f1c1b1b7589 */ /* 0x000fe800000e0000 */
[----:B------:R1:W4:Y:S01]  /*c210*/  SHFL.IDX PT, R36, R14, R15, 0x1c1f ;  /* 0x001c1f0f0e247589 */ /* 0x00032200000e0000 */
[----:B--2---:R-:W-:Y:S02]  /*c220*/  SEL R9, R35, R6, P0 ;  /* 0x0000000623097207 */ /* 0x004fe40000000000 */
[----:B------:R-:W-:Y:S01]  /*c230*/  SEL R11, R6, R35, P0 ;  /* 0x00000023060b7207 */ /* 0x000fe20000000000 */
[----:B------:R-:W-:Y:S04]  /*c240*/  SHFL.IDX PT, R37, R37, R28, 0x1c1f ;  /* 0x001c1f1c25257589 */ /* 0x000fe800000e0000 */
[----:B------:R2:W4:Y:S01]  /*c250*/  SHFL.IDX PT, R38, R32, R15, 0x1c1f ;  /* 0x001c1f0f20267589 */ /* 0x00052200000e0000 */
[----:B---3--:R-:W-:-:S02]  /*c260*/  SEL R12, R29, R20, P0 ;  /* 0x000000141d0c7207 */ /* 0x008fc40000000000 */
[----:B-1----:R-:W-:Y:S01]  /*c270*/  SEL R14, R20, R29, P0 ;  /* 0x0000001d140e7207 */ /* 0x002fe20000000000 */
[----:B------:R-:W-:Y:S01]  /*c280*/  SHFL.IDX PT, R39, R39, R28, 0x1c1f ;  /* 0x001c1f1c27277589 */ /* 0x000fe200000e0000 */
[----:B------:R-:W-:-:S03]  /*c290*/  IMAD.U32 R20, RZ, RZ, UR6 ;  /* 0x00000006ff147e24 */ /* 0x000fc6000f8e00ff */
[----:B------:R1:W3:Y:S01]  /*c2a0*/  SHFL.IDX PT, R54, R54, R15, 0x1c1f ;  /* 0x001c1f0f36367589 */ /* 0x0002e200000e0000 */
[----:B0-----:R-:W-:Y:S02]  /*c2b0*/  SEL R26, R30, R33, P0 ;  /* 0x000000211e1a7207 */ /* 0x001fe40000000000 */
[----:B--2---:R-:W-:Y:S01]  /*c2c0*/  SEL R32, R21, R24, P0 ;  /* 0x0000001815207207 */ /* 0x004fe20000000000 */
[----:B------:R0:W-:Y:S01]  /*c2d0*/  STSM.16.M88.4 [R42], R8 ;  /* 0x000000082a007844 */ /* 0x0001e20000000200 */
[----:B------:R-:W-:Y:S02]  /*c2e0*/  SEL R24, R33, R30, P0 ;  /* 0x0000001e21187207 */ /* 0x000fe40000000000 */
[----:B------:R-:W-:Y:S02]  /*c2f0*/  MOV R21, UR7 ;  /* 0x0000000700157c02 */ /* 0x000fe40008000f00 */
[----:B----4-:R-:W-:Y:S02]  /*c300*/  SEL R13, R27, R36, P0 ;  /* 0x000000241b0d7207 */ /* 0x010fe40000000000 */
[----:B-1----:R-:W-:-:S02]  /*c310*/  SEL R15, R36, R27, P0 ;  /* 0x0000001b240f7207 */ /* 0x002fc40000000000 */
[----:B------:R-:W-:-:S03]  /*c320*/  SEL R33, R37, R38, P0 ;  /* 0x0000002625217207 */ /* 0x000fc60000000000 */
[----:B------:R1:W-:Y:S01]  /*c330*/  STSM.16.M88.4 [R41], R12 ;  /* 0x0000000c29007844 */ /* 0x0003e20000000200 */
[----:B------:R-:W-:Y:S02]  /*c340*/  SEL R35, R38, R37, P0 ;  /* 0x0000002526237207 */ /* 0x000fe40000000000 */
[----:B------:R-:W2:Y:S03]  /*c350*/  LDC R37, c[0x0][0xbe8] ;  /* 0x0002fa00ff257b82 */ /* 0x000ea60000000800 */
[----:B------:R-:W-:Y:S01]  /*c360*/  STSM.16.M88.4 [R40], R32 ;  /* 0x0000002028007844 */ /* 0x000fe20000000200 */
[----:B---3--:R-:W-:Y:S02]  /*c370*/  SEL R25, R39, R54, P0 ;  /* 0x0000003627197207 */ /* 0x008fe40000000000 */
[----:B------:R-:W-:-:S05]  /*c380*/  SEL R27, R54, R39, P0 ;  /* 0x00000027361b7207 */ /* 0x000fca0000000000 */
[----:B------:R3:W-:Y:S01]  /*c390*/  STSM.16.M88.4 [R7], R24 ;  /* 0x0000001807007844 */ /* 0x0007e20000000200 */
[----:B------:R-:W-:Y:S06]  /*c3a0*/  BAR.SYNC.DEFER_BLOCKING 0x1, 0x180 ;  /* 0x0046000000007b1d */ /* 0x000fec0000010000 */
[----:B------:R-:W4:Y:S01]  /*c3b0*/  @P2 LDG.E R6, desc[UR52][R20.64] ;  /* 0x0000003414062981 */ /* 0x000f22000c1e1900 */
[----:B--2---:R-:W-:Y:S01]  /*c3c0*/  ISETP.NE.AND P1, PT, R37, 0x1, PT ;  /* 0x000000012500780c */ /* 0x004fe20003f25270 */
[----:B------:R-:W-:Y:S01]  /*c3d0*/  UIMAD UR6, UR17, UR8, URZ ;  /* 0x00000008110672a4 */ /* 0x000fe2000f8e023f */
[----:B0-----:R-:W-:Y:S01]  /*c3e0*/  VIADD R9, R17, UR43 ;  /* 0x0000002b11097c36 */ /* 0x001fe20008000000 */
[----:B------:R-:W-:Y:S01]  /*c3f0*/  USEL UR16, UR41, URZ, !UP0 ;  /* 0x0000003f29107287 */ /* 0x000fe2000c000000 */
[----:B-1----:R-:W-:Y:S01]  /*c400*/  IMAD R13, R22, 0x40, R19 ;  /* 0x00000040160d7824 */ /* 0x002fe200078e0213 */
[----:B------:R-:W-:-:S02]  /*c410*/  UIMAD UR9, UR42, UR9, UR6 ;  /* 0x000000092a0972a4 */ /* 0x000fc4000f8e0206 */
[----:B------:R-:W-:-:S06]  /*c420*/  UISETP.NE.U32.AND UP1, UPT, UR12, URZ, UPT ;  /* 0x0000003f0c00728c */ /* 0x000fcc000bf25070 */
[----:B------:R-:W3:Y:S08]  /*c430*/  @P1 LDC R28, c[0x0][0xbec] ;  /* 0x0002fb00ff1c1b82 */ /* 0x000ef00000000800 */
[----:B------:R-:W0:Y:S01]  /*c440*/  @P1 LDC R8, c[0x0][0xbf0] ;  /* 0x0002fc00ff081b82 */ /* 0x000e220000000800 */
[----:B---3--:R-:W-:Y:S01]  /*c450*/  @P1 IMAD.HI.U32 R7, R9, R28, RZ ;  /* 0x0000001c09071227 */ /* 0x008fe200078e00ff */
[----:B----4-:R-:W-:-:S03]  /*c460*/  @P2 R2UR UR4, R6 ;  /* 0x00000000060422ca */ /* 0x010fc600000e0000 */
        /* <DEDUP_REMOVED lines=8> */
[----:B------:R-:W-:Y:S02]  /*c4f0*/  UIMAD.WIDE.U32 UR10, UR42, UR8, UR6 ;  /* 0x000000082a0a72a5 */ /* 0x000fe4000f8e0006 */
[----:B------:R-:W-:Y:S02]  /*c500*/  USEL UR8, UR40, URZ, !UP0 ;  /* 0x0000003f28087287 */ /* 0x000fe4000c000000 */
[----:B------:R-:W-:-:S02]  /*c510*/  UIADD3 UR11, UR11, UR9, URZ ;  /* 0x000000090b0b7290 */ /* 0x000fc4000fffe03f */
[----:B------:R-:W-:Y:S02]  /*c520*/  UIMAD UR9, UR16, UR14, URZ ;  /* 0x0000000e100972a4 */ /* 0x000fe4000f8e023f */
[----:B------:R-:W-:Y:S02]  /*c530*/  UISETP.NE.AND.EX UP0, UPT, UR13, URZ, UPT, UP1 ;  /* 0x0000003f0d00728c */ /* 0x000fe4000bf05310 */
[----:B------:R-:W-:Y:S02]  /*c540*/  UIMAD UR9, UR8, UR15, UR9 ;  /* 0x0000000f080972a4 */ /* 0x000fe4000f8e0209 */
[----:B------:R-:W-:Y:S02]  /*c550*/  UIMAD.WIDE.U32 UR10, UR8, UR14, UR10 ;  /* 0x0000000e080a72a5 */ /* 0x000fe4000f8e000a */
[----:B------:R-:W-:Y:S01]  /*c560*/  PLOP3.LUT P3, PT, PT, PT, UP0, 0x80, 0x0 ;  /* 0x000000000000781c */ /* 0x000fe20003f6f008 */
[----:B------:R-:W-:Y:S01]  /*c570*/  ULDC.64 UR14, c[0x0][0xb88] ;  /* 0x0002e200000e7ab9 */ /* 0x000fe20000000a00 */
[----:B------:R-:W-:Y:S01]  /*c580*/  IMAD.U32 R11, RZ, RZ, UR9 ;  /* 0x00000009ff0b7e24 */ /* 0x000fe2000f8e00ff */
[----:B------:R-:W-:Y:S01]  /*c590*/  ULDC UR9, c[0x0][0xa88] ;  /* 0x0002a20000097ab9 */ /* 0x000fe20000000800 */
[----:B------:R-:W-:Y:S01]  /*c5a0*/  IADD3 R6, P0, R6, UR10, RZ ;  /* 0x0000000a06067c10 */ /* 0x000fe2000ff1e0ff */
[----:B------:R-:W-:Y:S01]  /*c5b0*/  @UP0 ULEA UR10, UP1, UR40, UR12, 0x2 ;  /* 0x0000000c280a0291 */ /* 0x000fe2000f82103f */
[----:B------:R-:W-:-:S02]  /*c5c0*/  IMAD R10, R7, UR14, RZ ;  /* 0x0000000e070a7c24 */ /* 0x000fc4000f8e02ff */
[----:B------:R-:W-:Y:S01]  /*c5d0*/  IADD3.X R7, R8, UR11, R11, P0, !PT ;  /* 0x0000000b08077c10 */ /* 0x000fe200087fe40b */
[----:B------:R-:W-:Y:S01]  /*c5e0*/  @UP0 ULEA.HI.X UR11, UR40, UR13, UR41, 0x2, UP1 ;  /* 0x0000000d280b0291 */ /* 0x000fe200088f1429 */
[----:B------:R-:W-:Y:S02]  /*c5f0*/  IMAD.U32 R8, RZ, RZ, UR9 ;  /* 0x00000009ff087e24 */ /* 0x000fe4000f8e00ff */
[----:B------:R-:W-:Y:S01]  /*c600*/  IMAD.U32 R14, RZ, RZ, UR10 ;  /* 0x0000000aff0e7e24 */ /* 0x000fe2000f8e00ff */
[----:B------:R-:W-:Y:S01]  /*c610*/  ULDC.64 UR12, c[0x0][0xb50] ;  /* 0x0002d400000c7ab9 */ /* 0x000fe20000000a00 */
[C---:B------:R-:W-:Y:S01]  /*c620*/  IMAD R11, R9.reuse, UR15, R10 ;  /* 0x0000000f090b7c24 */ /* 0x040fe2000f8e020a */
[----:B------:R-:W-:Y:S01]  /*c630*/  MOV R15, UR11 ;  /* 0x0000000b000f7c02 */ /* 0x000fe20008000f00 */
[----:B------:R-:W-:-:S04]  /*c640*/  IMAD.WIDE.U32 R6, R9, UR14, R6 ;  /* 0x0000000e09067c25 */ /* 0x000fc8000f8e0006 */
[----:B------:R0:W5:Y:S01]  /*c650*/  @P3 LDG.E R8, desc[UR52][R14.64] ;  /* 0x000000340e083981 */ /* 0x000162000c1e1900 */
[----:B------:R-:W-:Y:S01]  /*c660*/  IMAD.IADD R7, R7, 0x1, R11 ;  /* 0x0000000107077824 */ /* 0x000fe200078e020b */
[----:B------:R-:W-:-:S04]  /*c670*/  LEA R10, P0, R6, UR12, 0x2 ;  /* 0x0000000c060a7c11 */ /* 0x000fc8000f8010ff */
[----:B------:R-:W-:Y:S01]  /*c680*/  LEA.HI.X R7, R6, UR13, R7, 0x2, P0 ;  /* 0x0000000d06077c11 */ /* 0x000fe200080f1407 */
[----:B------:R-:W-:Y:S08]  /*c690*/  @P3 BRA `(.L_x_2142) ;  /* 0x0000000000103947 */ /* 0x000ff00003800000 */
[----:B------:R-:W-:Y:S05]  /*c6a0*/  @!P2 BRA `(.L_x_2142) ;  /* 0x00000000000ca947 */ /* 0x000fea0003800000 */
[----:B------:R-:W2:Y:S04]  /*c6b0*/  LDG.E R9, desc[UR52][R20.64] ;  /* 0x0000003414097981 */ /* 0x000ea8000c1e1900 */
[----:B-----5:R-:W2:Y:S02]  /*c6c0*/  LDG.E R8, desc[UR52][R20.64+0x4] ;  /* 0x0000043414087981 */ /* 0x020ea4000c1e1900 */
[----:B--2---:R-:W-:-:S07]  /*c6d0*/  IMAD.IADD R8, R8, 0x1, -R9 ;  /* 0x0000000108087824 */ /* 0x004fce00078e0a09 */
.L_x_2142:
[----:B0-----:R-:W-:Y:S01]  /*c6e0*/  SHFL.IDX PT, R14, R10, RZ, 0x1c1f ;  /* 0x001c1fff0a0e7589 */ /* 0x001fe200000e0000 */
[----:B------:R-:W-:Y:S01]  /*c6f0*/  IMAD.WIDE R12, R13, 0x2, R4 ;  /* 0x000000020d0c7825 */ /* 0x000fe200078e0204 */
[----:B------:R-:W-:Y:S01]  /*c700*/  LOP3.LUT P0, RZ, R23, 0x3, RZ, 0xc0, !PT ;  /* 0x0000000317ff7812 */ /* 0x000fe2000780c0ff */
[----:B------:R-:W0:Y:S01]  /*c710*/  @P1 LDC R33, c[0x0][0xbf0] ;  /* 0x0002fc00ff211b82 */ /* 0x000e220000000800 */
[----:B------:R-:W1:Y:S01]  /*c720*/  SHFL.IDX PT, R15, R7, RZ, 0x1c1f ;  /* 0x001c1fff070f7589 */ /* 0x000e6200000e0000 */
[----:B------:R-:W-:Y:S01]  /*c730*/  VIADD R6, R157, UR43 ;  /* 0x0000002b9d067c36 */ /* 0x000fe20008000000 */
[----:B------:R-:W-:Y:S01]  /*c740*/  IADD3 R9, P3, R12, 0x1800, RZ ;  /* 0x000018000c097810 */ /* 0x000fe20007f7e0ff */
[----:B-----5:R-:W-:Y:S01]  /*c750*/  IMAD R39, R8, R37, RZ ;  /* 0x0000002508277224 */ /* 0x020fe200078e02ff */
[----:B------:R-:W-:Y:S01]  /*c760*/  SHFL.IDX PT, R20, R10, 0x1, 0x1c1f ;  /* 0x003c1f000a147f89 */ /* 0x000fe200000e0000 */
[----:B------:R-:W-:Y:S01]  /*c770*/  VIADD R4, R6, 0x8 ;  /* 0x0000000806047836 */ /* 0x000fe20000000000 */
[----:B------:R-:W-:Y:S01]  /*c780*/  IADD3 R25, P4, R12, 0x3000, RZ ;  /* 0x000030000c197810 */ /* 0x000fe20007f9e0ff */
[----:B------:R-:W-:Y:S01]  /*c790*/  ULDC.64 UR10, c[0x0][0xaa0] ;  /* 0x0002a800000a7ab9 */ /* 0x000fe20000000a00 */
        /* <DEDUP_REMOVED lines=9> */
[----:B-1----:R-:W-:Y:S01]  /*c830*/  @!P2 ST.E desc[UR52][R14.64], R2 ;  /* 0x000000020e00a985 */ /* 0x002fe2000c101934 */
        /* <DEDUP_REMOVED lines=10> */
[----:B-1----:R-:W1:Y:S01]  /*c8e0*/  @P1 LDC R21, c[0x0][0xbec] ;  /* 0x0002fb00ff151b82 */ /* 0x002e620000000800 */
[----:B------:R-:W-:Y:S01]  /*c8f0*/  UIMAD UR9, UR7, UR10, URZ ;  /* 0x0000000a070972a4 */ /* 0x000fe2000f8e023f */
[----:B------:R-:W-:Y:S01]  /*c900*/  IADD3 R29, P0, R12, 0x4800, RZ ;  /* 0x000048000c1d7810 */ /* 0x000fe20007f1e0ff */
[----:B------:R-:W-:-:S02]  /*c910*/  UIMAD.WIDE.U32 UR6, UR4, UR10, URZ ;  /* 0x0000000a040672a5 */ /* 0x000fc4000f8e003f */
[----:B------:R-:W-:Y:S01]  /*c920*/  UIMAD UR9, UR4, UR11, UR9 ;  /* 0x0000000b040972a4 */ /* 0x000fe2000f8e0209 */
[----:B------:R-:W-:Y:S01]  /*c930*/  IMAD R0, R18, 0x30, R22 ;  /* 0x0000003012007824 */ /* 0x000fe200078e0216 */
[----:B------:R-:W-:Y:S01]  /*c940*/  LOP3.LUT R12, R29, 0x380, RZ, 0xc0, !PT ;  /* 0x000003801d0c7812 */ /* 0x000fe200078ec0ff */
[----:B------:R-:W-:Y:S01]  /*c950*/  ULDC.64 UR10, c[0x0][0xae8] ;  /* 0x0002ba00000a7ab9 */ /* 0x000fe20000000a00 */
[----:B------:R-:W-:Y:S01]  /*c960*/  UIADD3 UR7, UR7, UR9, URZ ;  /* 0x0000000907077290 */ /* 0x000fe2000fffe03f */
[----:B------:R-:W-:Y:S01]  /*c970*/  IADD3.X R13, RZ, R13, RZ, P0, !PT ;  /* 0x0000000dff0d7210 */ /* 0x000fe200007fe4ff */
[----:B------:R-:W-:Y:S01]  /*c980*/  UIMAD UR4, UR17, UR10, URZ ;  /* 0x0000000a110472a4 */ /* 0x000fe2000f8e023f */
[----:B------:R-:W-:Y:S01]  /*c990*/  VIADD R28, R0, UR43 ;  /* 0x0000002b001c7c36 */ /* 0x000fe20008000000 */
[----:B------:R-:W-:Y:S01]  /*c9a0*/  UIMAD.WIDE.U32 UR6, UR42, UR10, UR6 ;  /* 0x0000000a2a0672a5 */ /* 0x000fe2000f8e0006 */
[----:B------:R-:W-:Y:S01]  /*c9b0*/  SHF.R.U64 R2, R12, 0x3, RZ ;  /* 0x000000030c027819 */ /* 0x000fe200000012ff */
[----:B------:R-:W-:-:S03]  /*c9c0*/  UIMAD UR4, UR42, UR11, UR4 ;  /* 0x0000000b2a0472a4 */ /* 0x000fc6000f8e0204 */
[----:B------:R-:W-:Y:S01]  /*c9d0*/  ULDC.64 UR10, c[0x0][0xaf0] ;  /* 0x0002bc00000a7ab9 */ /* 0x000fe20000000a00 */
[----:B------:R-:W-:Y:S01]  /*c9e0*/  UIADD3 UR7, UR7, UR4, URZ ;  /* 0x0000000407077290 */ /* 0x000fe2000fffe03f */
[----:B------:R-:W-:Y:S01]  /*c9f0*/  LOP3.LUT R12, R2, R29, RZ, 0x3c, !PT ;  /* 0x0000001d020c7212 */ /* 0x000fe200078e3cff */
[----:B------:R-:W-:Y:S01]  /*ca00*/  UIMAD UR4, UR16, UR10, URZ ;  /* 0x0000000a100472a4 */ /* 0x000fe2000f8e023f */
[----:B-1----:R-:W-:-:S03]  /*ca10*/  @P1 IMAD.HI.U32 R0, R28, R21, RZ ;  /* 0x000000151c001227 */ /* 0x002fc600078e00ff */
[----:B------:R-:W-:Y:S01]  /*ca20*/  UIMAD UR4, UR8, UR11, UR4 ;  /* 0x0000000b080472a4 */ /* 0x000fe2000f8e0204 */
[----:B------:R-:W5:Y:S01]  /*ca30*/  LD.E.128 R12, desc[UR52][R12.64] ;  /* 0x000000340c0c7980 */ /* 0x000f62000c101d00 */
[----:B------:R-:W-:Y:S01]  /*ca40*/  UIMAD.WIDE.U32 UR8, UR8, UR10, UR6 ;  /* 0x0000000a080872a5 */ /* 0x000fe2000f8e0006 */
[----:B------:R-:W-:Y:S01]  /*ca50*/  IMAD.MOV.U32 R29, RZ, RZ, R28 ;  /* 0x000000ffff1d7224 */ /* 0x000fe200078e001c */
[----:B0-----:R-:W-:Y:S01]  /*ca60*/  @P1 SHF.R.U32.HI R29, RZ, R33, R0 ;  /* 0x00000021ff1d1219 */ /* 0x001fe20000011600 */
[----:B------:R-:W-:Y:S01]  /*ca70*/  ULDC.64 UR6, c[0x0][0xae0] ;  /* 0x0002b80000067ab9 */ /* 0x000fe20000000a00 */
[----:B------:R-:W-:Y:S01]  /*ca80*/  UIADD3 UR4, UR9, UR4, URZ ;  /* 0x0000000409047290 */ /* 0x000fe2000fffe03f */
[----:B------:R-:W-:Y:S01]  /*ca90*/  VIADD R36, R22, UR43 ;  /* 0x0000002b16247c36 */ /* 0x000fe20008000000 */
[--C-:B------:R-:W-:Y:S01]  /*caa0*/  SHF.R.S32.HI R0, RZ, 0x1f, R29.reuse ;  /* 0x0000001fff007819 */ /* 0x100fe2000001141d */
[----:B------:R-:W-:Y:S01]  /*cab0*/  IMAD.MOV R2, RZ, RZ, -R29 ;  /* 0x000000ffff027224 */ /* 0x000fe200078e0a1d */
[----:B------:R-:W-:Y:S01]  /*cac0*/  @!PT LDS RZ, [RZ] ;  /* 0x00000000fffff984 */ /* 0x000fe20000000800 */
[----:B------:R-:W-:Y:S01]  /*cad0*/  @!PT LDS RZ, [RZ] ;  /* 0x00000000fffff984 */ /* 0x000fe20000000800 */
[----:B------:R-:W-:Y:S01]  /*cae0*/  @!PT LDS RZ, [RZ] ;  /* 0x00000000fffff984 */ /* 0x000fe20000000800 */
[----:B------:R-:W-:Y:S01]  /*caf0*/  @!PT LDS RZ, [RZ] ;  /* 0x00000000fffff984 */ /* 0x000fe20000000800 */
[----:B------:R0:W-:Y:S06]  /*cb00*/  MEMBAR.ALL.CTA ;  /* 0x0000000000007992 */ /* 0x0001ec0000008000 */
[----:B0-----:R-:W0:Y:S01]  /*cb10*/  FENCE.VIEW.ASYNC.S ;  /* 0x00000000000073c6 */ /* 0x001e220000000000 */
[----:B------:R-:W-:Y:S01]  /*cb20*/  IMAD.U32 R21, RZ, RZ, UR9 ;  /* 0x00000009ff157e24 */ /* 0x000fe2000f8e00ff */
[----:B------:R-:W-:Y:S01]  /*cb30*/  SHF.R.S32.HI R41, RZ, 0x1f, R19 ;  /* 0x0000001fff297819 */ /* 0x000fe20000011413 */
[----:B------:R-:W-:-:S02]  /*cb40*/  IMAD R0, R0, UR6, RZ ;  /* 0x0000000600007c24 */ /* 0x000fc4000f8e02ff */
[----:B------:R-:W-:Y:S02]  /*cb50*/  IMAD R33, R37, R2, R28 ;  /* 0x0000000225217224 */ /* 0x000fe400078e021c */
[----:B------:R-:W-:Y:S02]  /*cb60*/  IMAD.U32 R20, RZ, RZ, UR8 ;  /* 0x00000008ff147e24 */ /* 0x000fe4000f8e00ff */
        /* <DEDUP_REMOVED lines=10> */
[----:B------:R-:W-:Y:S01]  /*cc10*/  ULDC.64 UR6, c[0x0][0xa80] ;  /* 0x0002a00000067ab9 */ /* 0x000fe20000000a00 */
[----:B------:R-:W-:Y:S01]  /*cc20*/  VIADD R0, R36, 0x30 ;  /* 0x0000003024007836 */ /* 0x000fe20000000000 */
[----:B------:R-:W-:Y:S01]  /*cc30*/  LEA R30, P0, R20, UR6, 0x1 ;  /* 0x00000006141e7c11 */ /* 0x000fe2000f8008ff */
[----:B------:R-:W-:Y:S01]  /*cc40*/  VIADD R2, R36, 0x60 ;  /* 0x0000006024027836 */ /* 0x000fe20000000000 */
[----:B------:R-:W-:Y:S01]  /*cc50*/  IADD3 R21, R21, R29, RZ ;  /* 0x0000001d15157210 */ /* 0x000fe20007ffe0ff */
[----:B------:R-:W-:Y:S02]  /*cc60*/  VIADD R3, R3, 0x13220 ;  /* 0x0001322003037836 */ /* 0x000fe40000000000 */
[----:B0-----:R-:W-:Y:S01]  /*cc70*/  SHFL.IDX PT, R28, R30, 0x1, 0x181f ;  /* 0x00381f001e1c7f89 */ /* 0x001fe200000e0000 */
[----:B------:R-:W-:Y:S02]  /*cc80*/  LEA.HI.X R32, R20, UR7, R21, 0x1, P0 ;  /* 0x0000000714207c11 */ /* 0x000fe400080f0c15 */
[----:B------:R-:W-:Y:S01]  /*cc90*/  ISETP.GE.AND P0, PT, R19, UR4, PT ;  /* 0x0000000413007c0c */ /* 0x000fe2000bf06270 */
[----:B------:R-:W0:Y:S03]  /*cca0*/  SHFL.IDX PT, R20, R30, RZ, 0x181f ;  /* 0x00181fff1e147589 */ /* 0x000e2600000e0000 */
[-C--:B------:R-:W-:Y:S01]  /*ccb0*/  ISETP.GE.OR P1, PT, R36, R39.reuse, P0 ;  /* 0x000000272400720c */ /* 0x080fe20000726670 */
[----:B------:R-:W1:Y:S01]  /*ccc0*/  SHFL.IDX PT, R42, R30, 0x2, 0x181f ;  /* 0x00581f001e2a7f89 */ /* 0x000e6200000e0000 */
[----:B------:R-:W-:-:S02]  /*ccd0*/  ISETP.GE.OR P2, PT, R0, R39, P0 ;  /* 0x000000270000720c */ /* 0x000fc40000746670 */
[----:B------:R-:W-:Y:S01]  /*cce0*/  ISETP.GE.OR P3, PT, R2, R39, P0 ;  /* 0x000000270200720c */ /* 0x000fe20000766670 */
[----:B------:R-:W1:Y:S01]  /*ccf0*/  SHFL.IDX PT, R34, R32, RZ, 0x181f ;  /* 0x00181fff20227589 */ /* 0x000e6200000e0000 */
[----:B------:R-:W-:-:S03]  /*cd00*/  PRMT R0, RZ, 0x654, R3 ;  /* 0x00000654ff007816 */ /* 0x000fc60000000003 */
        /* <DEDUP_REMOVED lines=17> */
[----:B-1----:R-:W-:-:S04]  /*ce20*/  LEA R2, P0, R19, R30, 0x1 ;  /* 0x0000001e13027211 */ /* 0x002fc800078008ff */
[----:B------:R-:W-:-:S05]  /*ce30*/  LEA.HI.X R3, R19, R32, R41, 0x1, P0 ;  /* 0x0000002013037211 */ /* 0x000fca00000f0c29 */
[----:B-----5:R0:W-:Y:S01]  /*ce40*/  ST.E.128 desc[UR52][R2.64], R12 ;  /* 0x0000000c02007985 */ /* 0x0201e2000c101d34 */
[----:B------:R-:W-:Y:S05]  /*ce50*/  BRA `(.L_x_2143) ;  /* 0x0000000800687947 */ /* 0x000fea0003800000 */
.L_x_2141:
        /* <DEDUP_REMOVED lines=11> */
[----:B------:R-:W-:-:S03]  /*cf10*/  UISETP.NE.U32.AND UP1, UPT, UR6, URZ, UPT ;  /* 0x0000003f0600728c */ /* 0x000fc6000bf25070 */
[----:B------:R-:W2:Y:S01]  /*cf20*/  @P2 LDG.E R6, desc[UR52][R2.64] ;  /* 0x0000003402062981 */ /* 0x000ea2000c1e1900 */
[----:B------:R-:W-:Y:S01]  /*cf30*/  UISETP.NE.AND.EX UP1, UPT, UR7, URZ, UPT, UP1 ;  /* 0x0000003f0700728c */ /* 0x000fe2000bf25310 */
[----:B------:R-:W-:-:S05]  /*cf40*/  MOV R0, UR4 ;  /* 0x0000000400007c02 */ /* 0x000fca0008000f00 */
        /* <DEDUP_REMOVED lines=19> */
[----:B--2---:R-:W-:-:S07]  /*d080*/  IMAD.IADD R0, R0, 0x1, -R5 ;  /* 0x0000000100007824 */ /* 0x004fce00078e0a05 */
.L_x_2144:
[----:B------:R-:W-:Y:S01]  /*d090*/  USEL UR40, UR40, URZ, !UP0 ;  /* 0x0000003f28287287 */ /* 0x000fe2000c000000 */
[----:B------:R-:W-:Y:S01]  /*d0a0*/  BSSY B1, `(.L_x_2145) ;  /* 0x000002c000017945 */ /* 0x000fe20003800000 */
[----:B------:R-:W-:-:S03]  /*d0b0*/  USEL UR41, UR41, URZ, !UP0 ;  /* 0x0000003f29297287 */ /* 0x000fc6000c000000 */
[----:B------:R-:W-:Y:S09]  /*d0c0*/  @P1 BRA `(.L_x_2146) ;  /* 0x0000000000a41947 */ /* 0x000ff20003800000 */
        /* <DEDUP_REMOVED lines=24> */
[----:B-1----:R-:W-:Y:S02]  /*d250*/  @P1 SHF.R.U32.HI R2, RZ, R6, R3 ;  /* 0x00000006ff021219 */ /* 0x002fe40000011603 */
[----:B------:R-:W-:Y:S02]  /*d260*/  MOV R6, UR8 ;  /* 0x0000000800067c02 */ /* 0x000fe40008000f00 */
        /* <DEDUP_REMOVED lines=15> */
.L_x_2146:
[----:B------:R-:W-:Y:S05]  /*d360*/  BSYNC B1 ;  /* 0x0000000000017941 */ /* 0x000fea0003800000 */
.L_x_2145:
[----:B0-----:R-:W0:Y:S01]  /*d370*/  @P0 LDC R3, c[0x0][0xbf0] ;  /* 0x0002fc00ff030b82 */ /* 0x001e220000000800 */
[----:B------:R-:W-:Y:S01]  /*d380*/  ULDC.64 UR12, c[0x0][0xaa0] ;  /* 0x0002a800000c7ab9 */ /* 0x000fe20000000a00 */
[----:B------:R-:W-:Y:S01]  /*d390*/  IMAD R2, R18, 0x30, R22 ;  /* 0x0000003012027824 */ /* 0x000fe200078e0216 */
[----:B------:R-:W-:Y:S01]  /*d3a0*/  UIMAD UR8, UR9, UR12, URZ ;  /* 0x0000000c090872a4 */ /* 0x000fe2000f8e023f */
[----:B------:R-:W-:Y:S01]  /*d3b0*/  VIADD R30, R22, UR43 ;  /* 0x0000002b161e7c36 */ /* 0x000fe20008000000 */
[----:B------:R-:W-:Y:S01]  /*d3c0*/  UIMAD.WIDE.U32 UR6, UR4, UR12, URZ ;  /* 0x0000000c040672a5 */ /* 0x000fe2000f8e003f */
[----:B------:R-:W-:Y:S01]  /*d3d0*/  VIADD R4, R2, UR43 ;  /* 0x0000002b02047c36 */ /* 0x000fe20008000000 */
[----:B------:R-:W-:Y:S01]  /*d3e0*/  UIMAD UR8, UR4, UR13, UR8 ;  /* 0x0000000d040872a4 */ /* 0x000fe2000f8e0208 */
[----:B------:R-:W-:Y:S02]  /*d3f0*/  SHF.R.S32.HI R13, RZ, 0x1f, R19 ;  /* 0x0000001fff0d7819 */ /* 0x000fe40000011413 */
        /* <DEDUP_REMOVED lines=19> */
[----:B------:R-:W-:Y:S01]  /*d530*/  IMAD R6, R2, UR8, RZ ;  /* 0x0000000802067c24 */ /* 0x000fe2000f8e02ff */
[----:B------:R-:W-:Y:S01]  /*d540*/  MOV R3, UR4 ;  /* 0x0000000400037c02 */ /* 0x000fe20008000f00 */
[----:B------:R-:W-:Y:S01]  /*d550*/  IMAD.U32 R2, RZ, RZ, UR6 ;  /* 0x00000006ff027e24 */ /* 0x000fe2000f8e00ff */
[----:B------:R-:W-:Y:S01]  /*d560*/  SHF.R.S32.HI R4, RZ, 0x1f, R7 ;  /* 0x0000001fff047819 */ /* 0x000fe20000011407 */
[C---:B------:R-:W-:Y:S01]  /*d570*/  IMAD R9, R5.reuse, UR9, R6 ;  /* 0x0000000905097c24 */ /* 0x040fe2000f8e0206 */
[----:B------:R-:W-:Y:S01]  /*d580*/  ULDC.64 UR6, c[0x0][0xad8] ;  /* 0x0002b60000067ab9 */ /* 0x000fe20000000a00 */
[----:B------:R-:W-:Y:S01]  /*d590*/  IMAD.WIDE.U32 R2, R5, UR8, R2 ;  /* 0x0000000805027c25 */ /* 0x000fe2000f8e0002 */
[----:B------:R-:W-:-:S03]  /*d5a0*/  ULDC UR4, c[0x0][0xac8] ;  /* 0x0002b20000047ab9 */ /* 0x000fc60000000800 */
[----:B------:R-:W-:Y:S02]  /*d5b0*/  IMAD R4, R4, UR6, RZ ;  /* 0x0000000604047c24 */ /* 0x000fe4000f8e02ff */
[----:B------:R-:W-:Y:S02]  /*d5c0*/  IMAD.IADD R3, R3, 0x1, R9 ;  /* 0x0000000103037824 */ /* 0x000fe400078e0209 */
[C---:B------:R-:W-:Y:S02]  /*d5d0*/  IMAD R5, R7.reuse, UR7, R4 ;  /* 0x0000000707057c24 */ /* 0x040fe4000f8e0204 */
[----:B------:R-:W-:Y:S01]  /*d5e0*/  IMAD.WIDE.U32 R2, R7, UR6, R2 ;  /* 0x0000000607027c25 */ /* 0x000fe2000f8e0002 */
[----:B------:R-:W-:-:S03]  /*d5f0*/  ULDC.64 UR6, c[0x0][0xa80] ;  /* 0x0002a00000067ab9 */ /* 0x000fc60000000a00 */
[----:B------:R-:W-:Y:S01]  /*d600*/  IMAD.IADD R3, R3, 0x1, R5 ;  /* 0x0000000103037824 */ /* 0x000fe200078e0205 */
[----:B------:R-:W-:Y:S01]  /*d610*/  LEA R4, P0, R2, UR6, 0x1 ;  /* 0x0000000602047c11 */ /* 0x000fe2000f8008ff */
[----:B-----5:R-:W-:Y:S02]  /*d620*/  IMAD R11, R0, R11, RZ ;  /* 0x0000000b000b7224 */ /* 0x020fe400078e02ff */
[----:B------:R-:W-:Y:S01]  /*d630*/  VIADD R0, R30, 0x30 ;  /* 0x000000301e007836 */ /* 0x000fe20000000000 */
[----:B------:R-:W-:Y:S01]  /*d640*/  LEA.HI.X R8, R2, UR7, R3, 0x1, P0 ;  /* 0x0000000702087c11 */ /* 0x000fe200080f0c03 */
[----:B------:R-:W0:Y:S01]  /*d650*/  SHFL.IDX PT, R6, R4, RZ, 0x181f ;  /* 0x00181fff04067589 */ /* 0x000e2200000e0000 */
[----:B------:R-:W-:Y:S01]  /*d660*/  ISETP.GE.AND P0, PT, R19, UR4, PT ;  /* 0x0000000413007c0c */ /* 0x000fe2000bf06270 */
[C---:B------:R-:W-:Y:S02]  /*d670*/  VIADD R2, R30.reuse, 0x60 ;  /* 0x000000601e027836 */ /* 0x040fe40000000000 */
[----:B------:R-:W1:Y:S01]  /*d680*/  SHFL.IDX PT, R14, R4, 0x1, 0x181f ;  /* 0x00381f00040e7f89 */ /* 0x000e6200000e0000 */
[CC--:B------:R-:W-:Y:S01]  /*d690*/  ISETP.GE.OR P3, PT, R30.reuse, R11.reuse, P0 ;  /* 0x0000000b1e00720c */ /* 0x0c0fe20000766670 */
[----:B------:R-:W-:Y:S01]  /*d6a0*/  VIADD R3, R30, 0x90 ;  /* 0x000000901e037836 */ /* 0x000fe20000000000 */
[-C--:B------:R-:W-:Y:S01]  /*d6b0*/  ISETP.GE.OR P2, PT, R0, R11.reuse, P0 ;  /* 0x0000000b0000720c */ /* 0x080fe20000746670 */
[----:B------:R-:W2:Y:S01]  /*d6c0*/  SHFL.IDX PT, R24, R4, 0x2, 0x181f ;  /* 0x00581f0004187f89 */ /* 0x000ea200000e0000 */
[----:B------:R-:W-:-:S02]  /*d6d0*/  ISETP.GE.OR P1, PT, R2, R11, P0 ;  /* 0x0000000b0200720c */ /* 0x000fc40000726670 */
[----:B------:R-:W-:Y:S01]  /*d6e0*/  ISETP.GE.OR P0, PT, R3, R11, P0 ;  /* 0x0000000b0300720c */ /* 0x000fe20000706670 */
[----:B------:R-:W3:Y:S04]  /*d6f0*/  SHFL.IDX PT, R10, R8, RZ, 0x181f ;  /* 0x00181fff080a7589 */ /* 0x000ee800000e0000 */
        /* <DEDUP_REMOVED lines=16> */
.L_x_2143:
[----:B------:R-:W-:Y:S05]  /*d800*/  BSYNC B0 ;  /* 0x0000000000007941 */ /* 0x000fea0003800000 */
.L_x_2140:
[----:B------:R-:W-:Y:S02]  /*d810*/  ULDC UR4, c[0x0][0xc3c] ;  /* 0x00030f0000047ab9 */ /* 0x000fe40000000800 */
[----:B------:R-:W-:-:S13]  /*d820*/  ISETP.GE.AND P0, PT, R31, UR4, PT ;  /* 0x000000041f007c0c */ /* 0x000fda000bf06270 */
[----:B------:R-:W-:Y:S05]  /*d830*/  @!P0 BRA `(.L_x_2147) ;  /* 0xffffff3400308947 */ /* 0x000fea000383ffff */
[----:B------:R-:W-:Y:S05]  /*d840*/  EXIT ;  /* 0x000000000000794d */ /* 0x000fea0003800000 */
.L_x_2098:
        /* <DEDUP_REMOVED lines=57> */
.L_x_2153:
[----:B------:R-:W-:-:S04]  /*dbe0*/  UIADD3 UR4, UR4, 0x1f, URZ ;  /* 0x0000001f04047890 */ /* 0x000fc8000fffe03f */
[----:B------:R-:W-:-:S06]  /*dbf0*/  UISETP.GE.AND UP0, UPT, UR4, UR5, UPT ;  /* 0x000000050400728c */ /* 0x000fcc000bf06270 */
[----:B------:R-:W-:-:S13]  /*dc00*/  PLOP3.LUT P6, PT, PT, PT, UP0, 0x40, 0x0 ;  /* 0x000000000000781c */ /* 0x000fda0003fce808 */
[----:B------:R-:W-:Y:S05]  /*dc10*/  @!P6 BRA `(.L_x_2150) ;  /* 0x0000000400c4e947 */ /* 0x000fea0003800000 */
[----:B------:R-:W-:Y:S01]  /*dc20*/  IADD3 R9, R5, UR4, RZ ;  /* 0x0000000405097c10 */ /* 0x000fe2000fffe0ff */
[----:B------:R-:W-:Y:S01]  /*dc30*/  BSSY B0, `(.L_x_2151) ;  /* 0x0000007000007945 */ /* 0x000fe20003800000 */
[----:B------:R-:W-:Y:S02]  /*dc40*/  IMAD.MOV.U32 R0, RZ, RZ, RZ ;  /* 0x000000ffff007224 */ /* 0x000fe400078e00ff */
[----:B------:R-:W-:-:S13]  /*dc50*/  ISETP.GE.OR P6, PT, R9, UR5, !P0 ;  /* 0x0000000509007c0c */ /* 0x000fda000c7c6670 */
[----:B------:R-:W-:Y:S05]  /*dc60*/  @P6 BRA `(.L_x_2152) ;  /* 0x00000000000c6947 */ /* 0x000fea0003800000 */
[----:B------:R-:W0:Y:S02]  /*dc70*/  LDC.64 R2, c[0x0][0xc80] ;  /* 0x00032000ff027b82 */ /* 0x000e240000000a00 */
[----:B0-----:R-:W-:-:S05]  /*dc80*/  IMAD.WIDE R2, R9, 0x4, R2 ;  /* 0x0000000409027825 */ /* 0x001fca00078e0202 */
[----:B------:R0:W5:Y:S02]  /*dc90*/  LDG.E R0, desc[UR52][R2.64] ;  /* 0x0000003402007981 */ /* 0x000164000c1e1900 */
.L_x_2152:
[----:B------:R-:W-:Y:S05]  /*dca0*/  BSYNC B0 ;  /* 0x0000000000007941 */ /* 0x000fea0003800000 */
.L_x_2151:
        /* <DEDUP_REMOVED lines=21> */
.L_x_2149:
[----:B------:R-:W-:-:S05]  /*de00*/  IADD3 R13, -R3, R4, RZ ;  /* 0x00000004030d7210 */ /* 0x000fca0007ffe1ff */
[----:B------:R-:W-:-:S05]  /*de10*/  IMAD R2, R10, R9, R13 ;  /* 0x000000090a027224 */ /* 0x000fca00078e020d */
[----:B------:R-:W-:-:S13]  /*de20*/  ISETP.GT.AND P0, PT, R2, R7, PT ;  /* 0x000000070200720c */ /* 0x000fda0003f04270 */
[----:B------:R-:W-:Y:S02]  /*de30*/  VOTEU.ANY UR7, UPT, !P0 ;  /* 0x0000000000077886 */ /* 0x000fe400040e0100 */
[----:B------:R-:W-:-:S04]  /*de40*/  UPOPC UR6, UR7 ;  /* 0x00000007000672bf */ /* 0x000fc80008000000 */
[----:B------:R-:W-:-:S03]  /*de50*/  UIADD3 UR40, UR6, UR4, URZ ;  /* 0x0000000406287290 */ /* 0x000fc6000fffe03f */
[----:B------:R-:W-:Y:S02]  /*de60*/  ULDC.64 UR4, c[0x0][0xc90] ;  /* 0x0003240000047ab9 */ /* 0x000fe40000000a00 */
[----:B------:R-:W-:-:S06]  /*de70*/  UIMAD.WIDE UR4, UR40, 0x4, UR4 ;  /* 0x00000004280478a5 */ /* 0x000fcc000f8e0204 */
[----:B------:R-:W-:Y:S02]  /*de80*/  IMAD.U32 R2, RZ, RZ, UR4 ;  /* 0x00000004ff027e24 */ /* 0x000fe4000f8e00ff */
[----:B------:R-:W-:-:S05]  /*de90*/  IMAD.U32 R3, RZ, RZ, UR5 ;  /* 0x00000005ff037e24 */ /* 0x000fca000f8e00ff */
[----:B------:R-:W2:Y:S01]  /*dea0*/  LDG.E R6, desc[UR52][R2.64] ;  /* 0x0000003402067981 */ /* 0x000ea2000c1e1900 */
[----:B------:R-:W-:Y:S01]  /*deb0*/  IMAD.U32 R15, RZ, RZ, UR6 ;  /* 0x00000006ff0f7e24 */ /* 0x000fe2000f8e00ff */
[----:B------:R-:W-:-:S04]  /*dec0*/  ISETP.NE.AND P0, PT, RZ, UR7, PT ;  /* 0x00000007ff007c0c */ /* 0x000fc8000bf05270 */
[----:B------:R-:W2:Y:S02]  /*ded0*/  SHFL.IDX PT, R0, R0, R15, 0x1f ;  /* 0x00001f0f00007589 */ /* 0x000ea400000e0000 */
[----:B--2---:R-:W-:-:S05]  /*dee0*/  IMAD R4, R0, R6, RZ ;  /* 0x0000000600047224 */ /* 0x004fca00078e02ff */
[----:B------:R-:W-:-:S04]  /*def0*/  IABS R8, R4 ;  /* 0x0000000400087213 */ /* 0x000fc80000000000 */
        /* <DEDUP_REMOVED lines=8> */
.L_x_2154:
[----:B---3--:R-:W-:Y:S01]  /*df80*/  IMAD R16, R16, R9, R13 ;  /* 0x0000000910107224 */ /* 0x008fe200078e020d */
[----:B------:R-:W-:Y:S01]  /*df90*/  IABS R2, R4 ;  /* 0x0000000400027213 */ /* 0x000fe20000000000 */
[----:B-12---:R-:W-:Y:S02]  /*dfa0*/  IMAD.MOV R11, RZ, RZ, -R3 ;  /* 0x000000ffff0b7224 */ /* 0x006fe400078e0a03 */
[----:B------:R-:W-:Y:S01]  /*dfb0*/  IMAD.IADD R7, R7, 0x1, -R16 ;  /* 0x0000000107077824 */ /* 0x000fe200078e0a10 */
[----:B0-----:R-:W-:Y:S01]  /*dfc0*/  IADD3 R12, RZ, -R2, RZ ;  /* 0x80000002ff0c7210 */ /* 0x001fe20007ffe0ff */
[----:B------:R-:W-:Y:S02]  /*dfd0*/  IMAD R11, R11, R8, RZ ;  /* 0x000000080b0b7224 */ /* 0x000fe400078e02ff */
        /* <DEDUP_REMOVED lines=18> */
[----:B------:R-:W-:-:S03]  /*e100*/  IMAD.MOV R2, RZ, RZ, -R2 ;  /* 0x000000ffff027224 */ /* 0x000fc600078e0a02 */
[----:B------:R-:W-:Y:S01]  /*e110*/  IADD3 R3, -R8, RZ, RZ ;  /* 0x000000ff08037210 */ /* 0x000fe20007ffe1ff */
[----:B------:R-:W-:-:S03]  /*e120*/  IMAD R13, R4, R2, R7 ;  /* 0x00000002040d7224 */ /* 0x000fc600078e0207 */
[----:B------:R-:W-:-:S04]  /*e130*/  VIADDMNMX R6, R3, R9, R6, PT ;  /* 0x0000000903067246 */ /* 0x000fc80003800106 */
[-C--:B------:R-:W-:Y:S02]  /*e140*/  IABS R9, R6.reuse ;  /* 0x0000000600097213 */ /* 0x080fe40000000000 */
[----:B------:R-:W-:Y:S02]  /*e150*/  IABS R4, R6 ;  /* 0x0000000600047213 */ /* 0x000fe40000000000 */
[----:B------:R-:W0:Y:S03]  /*e160*/  I2F.RP R10, R9 ;  /* 0x00000009000a7306 */ /* 0x000e260000209400 */
[----:B------:R-:W-:-:S05]  /*e170*/  IMAD.MOV R4, RZ, RZ, -R4 ;  /* 0x000000ffff047224 */ /* 0x000fca00078e0a04 */
[----:B0-----:R-:W0:Y:S02]  /*e180*/  MUFU.RCP R10, R10 ;  /* 0x0000000a000a7308 */ /* 0x001e240000001000 */
[----:B0-----:R-:W-:-:S06]  /*e190*/  VIADD R3, R10, 0xffffffe ;  /* 0x0ffffffe0a037836 */ /* 0x001fcc0000000000 */
[----:B------:R-:W0:Y:S02]  /*e1a0*/  F2I.FTZ.U32.TRUNC.NTZ R3, R3 ;  /* 0x0000000300037305 */ /* 0x000e24000021f000 */
[----:B0-----:R-:W-:-:S04]  /*e1b0*/  IMAD.MOV R11, RZ, RZ, -R3 ;  /* 0x000000ffff0b7224 */ /* 0x001fc800078e0a03 */
[----:B------:R-:W-:Y:S01]  /*e1c0*/  IMAD.MOV.U32 R2, RZ, RZ, R11 ;  /* 0x000000ffff027224 */ /* 0x000fe200078e000b */
[----:B------:R-:W-:-:S03]  /*e1d0*/  IABS R11, R13 ;  /* 0x0000000d000b7213 */ /* 0x000fc60000000000 */
[----:B------:R-:W-:Y:S02]  /*e1e0*/  IMAD R7, R2, R9, RZ ;  /* 0x0000000902077224 */ /* 0x000fe400078e02ff */
[----:B------:R-:W-:-:S04]  /*e1f0*/  IMAD.MOV.U32 R2, RZ, RZ, RZ ;  /* 0x000000ffff027224 */ /* 0x000fc800078e00ff */
[----:B------:R-:W-:Y:S01]  /*e200*/  IMAD.HI.U32 R2, R3, R7, R2 ;  /* 0x0000000703027227 */ /* 0x000fe200078e0002 */
[----:B------:R-:W-:-:S04]  /*e210*/  LOP3.LUT R3, R13, R6, RZ, 0x3c, !PT ;  /* 0x000000060d037212 */ /* 0x000fc800078e3cff */
[----:B------:R-:W-:Y:S01]  /*e220*/  ISETP.GE.AND P2, PT, R3, RZ, PT ;  /* 0x000000ff0300720c */ /* 0x000fe20003f46270 */
[----:B------:R-:W-:-:S04]  /*e230*/  IMAD.HI.U32 R2, R2, R11, RZ ;  /* 0x0000000b02027227 */ /* 0x000fc800078e00ff */
[----:B------:R-:W-:Y:S02]  /*e240*/  IMAD R4, R2, R4, R11 ;  /* 0x0000000402047224 */ /* 0x000fe400078e020b */
[----:B------:R-:W-:-:S03]  /*e250*/  IMAD.IADD R3, R13, 0x1, R8 ;  /* 0x000000010d037824 */ /* 0x000fc600078e0208 */
[----:B------:R-:W-:-:S13]  /*e260*/  ISETP.GT.U32.AND P1, PT, R9, R4, PT ;  /* 0x000000040900720c */ /* 0x000fda0003f24070 */
[----:B------:R-:W-:Y:S01]  /*e270*/  @!P1 IMAD.IADD R4, R4, 0x1, -R9 ;  /* 0x0000000104049824 */ /* 0x000fe200078e0a09 */
[----:B------:R-:W-:Y:S02]  /*e280*/  @!P1 IADD3 R2, R2, 0x1, RZ ;  /* 0x0000000102029810 */ /* 0x000fe40007ffe0ff */
[----:B------:R-:W-:Y:S02]  /*e290*/  ISETP.NE.AND P1, PT, R6, RZ, PT ;  /* 0x000000ff0600720c */ /* 0x000fe40003f25270 */
[----:B------:R-:W-:-:S13]  /*e2a0*/  ISETP.GE.U32.AND P0, PT, R4, R9, PT ;  /* 0x000000090400720c */ /* 0x000fda0003f06070 */
[----:B------:R-:W-:-:S04]  /*e2b0*/  @P0 VIADD R2, R2, 0x1 ;  /* 0x0000000102020836 */ /* 0x000fc80000000000 */
[----:B------:R-:W-:Y:S01]  /*e2c0*/  @!P2 IMAD.MOV R2, RZ, RZ, -R2 ;  /* 0x000000ffff02a224 */ /* 0x000fe200078e0a02 */
[----:B------:R-:W-:Y:S01]  /*e2d0*/  @!P1 LOP3.LUT R2, RZ, R6, RZ, 0x33, !PT ;  /* 0x00000006ff029212 */ /* 0x000fe200078e33ff */
[----:B------:R-:W-:-:S03]  /*e2e0*/  IMAD.MOV R6, RZ, RZ, -R6 ;  /* 0x000000ffff067224 */ /* 0x000fc600078e0a06 */
[----:B------:R-:W-:Y:S01]  /*e2f0*/  LOP3.LUT R17, RZ, R2, RZ, 0x33, !PT ;  /* 0x00000002ff117212 */ /* 0x000fe200078e33ff */
[----:B------:R-:W-:-:S04]  /*e300*/  IMAD R18, R2, R6, R3 ;  /* 0x0000000602127224 */ /* 0x000fc800078e0203 */
[----:B------:R-:W-:Y:S01]  /*e310*/  IMAD.IADD R17, R0, 0x1, R17 ;  /* 0x0000000100117824 */ /* 0x000fe200078e0211 */
[----:B------:R-:W-:Y:S06]  /*e320*/  BRA `(.L_x_2155) ;  /* 0x0000000000107947 */ /* 0x000fec0003800000 */
.L_x_2150:
[----:B------:R-:W-:Y:S01]  /*e330*/  IMAD.MOV.U32 R16, RZ, RZ, R7 ;  /* 0x000000ffff107224 */ /* 0x000fe200078e0007 */
[----:B------:R-:W-:Y:S01]  /*e340*/  MOV R18, RZ ;  /* 0x000000ff00127202 */ /* 0x000fe20000000f00 */
[----:B------:R-:W-:Y:S01]  /*e350*/  IMAD.MOV.U32 R17, RZ, RZ, RZ ;  /* 0x000000ffff117224 */ /* 0x000fe200078e00ff */
[----:B------:R-:W-:-:S06]  /*e360*/  ULDC UR40, c[0x0][0xc3c] ;  /* 0x00030f0000287ab9 */ /* 0x000fcc0000000800 */
.L_x_2155:
[----:B------:R-:W-:Y:S01]  /*e370*/  ISETP.NE.AND P0, PT, R5, RZ, PT ;  /* 0x000000ff0500720c */ /* 0x000fe20003f05270 */
[----:B------:R-:W-:-:S12]  /*e380*/  IMAD.U32 R19, RZ, RZ, UR40 ;  /* 0x00000028ff137e24 */ /* 0x000fd8000f8e00ff */
[----:B------:R-:W0:Y:S01]  /*e390*/  @!P0 S2R R3, SR_CgaCtaId ;  /* 0x0000000000038919 */ /* 0x000e220000008800 */
[----:B------:R-:W-:-:S04]  /*e3a0*/  @!P0 MOV R0, 0x400 ;  /* 0x0000040000008802 */ /* 0x000fc80000000f00 */
[----:B0-----:R-:W-:-:S05]  /*e3b0*/  @!P0 LEA R0, R3, R0, 0x18 ;  /* 0x0000000003008211 */ /* 0x001fca00078ec0ff */
[----:B------:R0:W-:Y:S01]  /*e3c0*/  @!P0 STS.128 [R0+0x132d0], R16 ;  /* 0x0132d01000008388 */ /* 0x0001e20000000c00 */
[----:B------:R-:W-:Y:S06]  /*e3d0*/  BAR.ARV 0x5, 0x200 ;  /* 0x0148000000007b1d */ /* 0x000fec0000002000 */
.L_x_2148:
[----:B0-----:R-:W-:Y:S01]  /*e3e0*/  IMAD.MOV.U32 R0, RZ, RZ, 0x1 ;  /* 0x00000001ff007424 */ /* 0x001fe200078e00ff */
        /* <DEDUP_REMOVED lines=10> */
[----:B------:R-:W-:Y:S01]  /*e490*/  IMAD.MOV.U32 R28, RZ, RZ, RZ ;  /* 0x000000ffff1c7224 */ /* 0x000fe200078e00ff */
[----:B------:R-:W-:Y:S02]  /*e4a0*/  ULOP3.LUT UR46, UR39, 0x2, URZ, 0xfc, !UPT ;  /* 0x00000002272e7892 */ /* 0x000fe4000f8efc3f */
        /* <DEDUP_REMOVED lines=38> */
.L_x_2231:
[----:B------:R-:W-:Y:S01]  /*e710*/  ULDC.64 UR4, c[0x0][0xc88] ;  /* 0x0003220000047ab9 */ /* 0x000fe20000000a00 */
[----:B------:R-:W-:Y:S01]  /*e720*/  ULDC.64 UR6, c[0x0][0xa18] ;  /* 0x0002860000067ab9 */ /* 0x000fe20000000a00 */
[----:B------:R-:W-:Y:S01]  /*e730*/  UIMAD.WIDE UR4, UR40, 0x4, UR4 ;  /* 0x00000004280478a5 */ /* 0x000fe2000f8e0204 */
[----:B------:R-:W-:-:S05]  /*e740*/  ULDC.64 UR8, c[0x0][0xa00] ;  /* 0x0002800000087ab9 */ /* 0x000fca0000000a00 */
[----:B0-2---:R-:W-:Y:S02]  /*e750*/  IMAD.U32 R2, RZ, RZ, UR4 ;  /* 0x00000004ff027e24 */ /* 0x005fe4000f8e00ff */
        /* <DEDUP_REMOVED lines=10> */
[----:B------:R-:W-:Y:S01]  /*e800*/  PLOP3.LUT P1, PT, PT, PT, UP0, 0x80, 0x0 ;  /* 0x000000000000781c */ /* 0x000fe20003f2f008 */
[----:B------:R-:W-:Y:S02]  /*e810*/  IMAD.MOV.U32 R5, RZ, RZ, RZ ;  /* 0x000000ffff057224 */ /* 0x000fe400078e00ff */
        /* <DEDUP_REMOVED lines=8> */
[----:B------:R-:W-:Y:S01]  /*e8a0*/  MOV R2, UR4 ;  /* 0x0000000400027c02 */ /* 0x000fe20008000f00 */
[----:B------:R-:W-:-:S02]  /*e8b0*/  @UP0 UIADD3 UR6, UP4, UR45, UR6, URZ ;  /* 0x000000062d060290 */ /* 0x000fc4000ff9e03f */
[----:B------:R-:W-:Y:S02]  /*e8c0*/  IMAD.U32 R3, RZ, RZ, UR5 ;  /* 0x00000005ff037e24 */ /* 0x000fe4000f8e00ff */
        /* <DEDUP_REMOVED lines=22> */
.L_x_2157:
        /* <DEDUP_REMOVED lines=17> */
[----:B------:R-:W-:-:S04]  /*eb40*/  MOV R2, UR4 ;  /* 0x0000000400027c02 */ /* 0x000fc80008000f00 */
[----:B------:R-:W-:-:S05]  /*eb50*/  IMAD.U32 R3, RZ, RZ, UR5 ;  /* 0x00000005ff037e24 */ /* 0x000fca000f8e00ff */
[----:B------:R-:W2:Y:S02]  /*eb60*/  LDG.E R2, desc[UR52][R2.64] ;  /* 0x0000003402027981 */ /* 0x000ea4000c1e1900 */
[----:B--2---:R-:W-:Y:S01]  /*eb70*/  R2UR UR36, R2 ;  /* 0x00000000022472ca */ /* 0x004fe200000e0000 */
[----:B------:R-:W-:-:S14]  /*eb80*/  BRA `(.L_x_2159) ;  /* 0x00000000002c7947 */ /* 0x000fdc0003800000 */
.L_x_2158:
        /* <DEDUP_REMOVED lines=11> */
.L_x_2159:
[----:B------:R-:W-:Y:S01]  /*ec40*/  R2UR UR6, R17 ;  /* 0x00000000110672ca */ /* 0x000fe200000e0000 */
[----:B------:R-:W-:Y:S01]  /*ec50*/  ULDC UR4, c[0x0][0x448] ;  /* 0x0001120000047ab9 */ /* 0x000fe20000000800 */
[----:B------:R-:W-:Y:S01]  /*ec60*/  UIADD3 UR36, -UR38, UR36, URZ ;  /* 0x0000002426247290 */ /* 0x000fe2000fffe13f */
[----:B------:R-:W-:Y:S01]  /*ec70*/  BSSY B7, `(.L_x_2160) ;  /* 0x0000432000077945 */ /* 0x000fe20003800000 */
[----:B------:R-:W-:Y:S02]  /*ec80*/  UISETP.NE.AND UP0, UPT, UR4, 0x1, UPT ;  /* 0x000000010400788c */ /* 0x000fe4000bf05270 */
[----:B------:R-:W-:Y:S02]  /*ec90*/  UIADD3 UR7, UR36, 0xa0, -UR41 ;  /* 0x000000a024077890 */ /* 0x000fe4000fffe829 */
[----:B------:R-:W-:-:S05]  /*eca0*/  UP2UR UR49, UPR, URZ, 0x1 ;  /* 0x000000013f317883 */ /* 0x000fca0008000000 */
[----:B------:R-:W-:Y:S02]  /*ecb0*/  UIMAD UR6, UR6, 0xc0, URZ ;  /* 0x000000c0060678a4 */ /* 0x000fe4000f8e023f */
[----:B------:R-:W-:Y:S01]  /*ecc0*/  @UP0 ULDC UR4, c[0x0][0x44c] ;  /* 0x0001130000040ab9 */ /* 0x000fe20000000800 */
[----:B------:R-:W-:Y:S01]  /*ecd0*/  @UP0 ULDC UR8, c[0x0][0x450] ;  /* 0x0001140000080ab9 */ /* 0x000fe20000000800 */
[----:B------:R-:W-:-:S04]  /*ece0*/  UIADD3 UR6, UR6, 0xbf, URZ ;  /* 0x000000bf06067890 */ /* 0x000fc8000fffe03f */
[----:B------:R-:W-:Y:S02]  /*ecf0*/  UIMAD.WIDE.U32 UR4, UR6, UR4, URZ ;  /* 0x00000004060472a5 */ /* 0x000fe4000f8e003f */
[----:B------:R-:W-:Y:S02]  /*ed00*/  UIADD3 UR4, UR36, 0x9f, URZ ;  /* 0x0000009f24047890 */ /* 0x000fe4000fffe03f */
[----:B------:R-:W-:Y:S02]  /*ed10*/  @UP0 USHF.R.U32.HI UR6, URZ, UR8, UR5 ;  /* 0x000000083f060299 */ /* 0x000fe40008011605 */
[----:B------:R-:W-:Y:S02]  /*ed20*/  UIMAD.WIDE UR4, UR4, 0x66666667, URZ ;  /* 0x66666667040478a5 */ /* 0x000fe4000f8e023f */
[----:B------:R-:W-:Y:S02]  /*ed30*/  UIADD3 UR6, UR7, UR6, URZ ;  /* 0x0000000607067290 */ /* 0x000fe4000fffe03f */
[----:B------:R-:W-:-:S02]  /*ed40*/  USHF.R.U32.HI UR4, URZ, 0x1f, UR5 ;  /* 0x0000001f3f047899 */ /* 0x000fc40008011605 */
[----:B------:R-:W-:Y:S02]  /*ed50*/  UIMAD.WIDE UR6, UR6, 0x66666667, URZ ;  /* 0x66666667060678a5 */ /* 0x000fe4000f8e023f */
[----:B------:R-:W-:Y:S02]  /*ed60*/  ULEA.HI.SX32 UR4, UR5, UR4, 0x1a ;  /* 0x0000000405047291 */ /* 0x000fe4000f8fd23f */
[----:B------:R-:W-:-:S04]  /*ed70*/  USHF.R.U32.HI UR6, URZ, 0x1f, UR7 ;  /* 0x0000001f3f067899 */ /* 0x000fc80008011607 */
[----:B------:R-:W-:-:S04]  /*ed80*/  ULEA.HI.SX32 UR6, UR7, UR6, 0x1a ;  /* 0x0000000607067291 */ /* 0x000fc8000f8fd23f */
[----:B------:R-:W-:-:S04]  /*ed90*/  UISETP.LT.AND UP0, UPT, UR4, UR6, UPT ;  /* 0x000000060400728c */ /* 0x000fc8000bf01270 */
[----:B------:R-:W-:-:S06]  /*eda0*/  USEL UR42, UR4, UR6, UP0 ;  /* 0x00000006042a7287 */ /* 0x000fcc0008000000 */
[----:B------:R-:W-:-:S13]  /*edb0*/  ISETP.LT.AND P0, PT, RZ, UR42, PT ;  /* 0x0000002aff007c0c */ /* 0x000fda000bf01270 */
[----:B------:R-:W-:Y:S05]  /*edc0*/  @P0 BRA `(.L_x_2161) ;  /* 0x0000000000440947 */ /* 0x000fea0003800000 */
        /* <DEDUP_REMOVED lines=17> */
.L_x_2161:
        /* <DEDUP_REMOVED lines=11> */
[----:B0-----:R-:W-:Y:S02]  /*ef90*/  IMAD.U32 R5, RZ, RZ, UR7 ;  /* 0x00000007ff057e24 */ /* 0x001fe4000f8e00ff */
[----:B------:R-:W-:Y:S02]  /*efa0*/  IMAD.U32 R6, RZ, RZ, UR8 ;  /* 0x00000008ff067e24 */ /* 0x000fe4000f8e00ff */
[----:B------:R-:W-:-:S02]  /*efb0*/  IMAD.U32 R7, RZ, RZ, UR9 ;  /* 0x00000009ff077e24 */ /* 0x000fc4000f8e00ff */
[----:B------:R-:W-:Y:S02]  /*efc0*/  IMAD.U32 R10, RZ, RZ, UR4 ;  /* 0x00000004ff0a7e24 */ /* 0x000fe4000f8e00ff */
[----:B------:R-:W-:Y:S02]  /*efd0*/  IMAD.MOV.U32 R8, RZ, RZ, 0x70 ;  /* 0x00000070ff087424 */ /* 0x000fe400078e00ff */
[----:B------:R-:W-:Y:S02]  /*efe0*/  IMAD.MOV.U32 R12, RZ, RZ, 0x1 ;  /* 0x00000001ff0c7424 */ /* 0x000fe400078e00ff */
[----:B------:R-:W-:-:S07]  /*eff0*/  IMAD.MOV.U32 R13, RZ, RZ, RZ ;  /* 0x000000ffff0d7224 */ /* 0x000fce00078e00ff */
[----:B------:R-:W-:-:S07]  /*f000*/  LEPC R20, `(.L_x_2164) ;  /* 0x000000001014794e */ /* 0x000fce0000000000 */
[----:B-1----:R-:W-:Y:S05]  /*f010*/  CALL.ABS.NOINC R2 ;  /* 0x0000000002007343 */ /* 0x002fea0003c00000 */
.L_x_2164:
[----:B------:R-:W-:Y:S05]  /*f020*/  BSYNC B6 ;  /* 0x0000000000067941 */ /* 0x000fea0003800000 */
.L_x_2163:
        /* <DEDUP_REMOVED lines=23> */
[----:B-12---:R-:W-:Y:S05]  /*f1a0*/  CALL.ABS.NOINC R2 ;  /* 0x0000000002007343 */ /* 0x006fea0003c00000 */
.L_x_2166:
[----:B------:R-:W-:Y:S05]  /*f1b0*/  BSYNC B6 ;  /* 0x0000000000067941 */ /* 0x000fea0003800000 */
.L_x_2165:
        /* <DEDUP_REMOVED lines=9> */
[----:B0-----:R-:W-:Y:S01]  /*f250*/  MOV R5, UR7 ;  /* 0x0000000700057c02 */ /* 0x001fe20008000f00 */
        /* <DEDUP_REMOVED lines=10> */
.L_x_2168:
[----:B------:R-:W-:Y:S05]  /*f300*/  BSYNC B6 ;  /* 0x0000000000067941 */ /* 0x000fea0003800000 */
.L_x_2167:
[----:B------:R-:W-:Y:S01]  /*f310*/  MOV R23, R19 ;  /* 0x0000001300177202 */ /* 0x000fe20000000f00 */
[----:B------:R-:W-:Y:S03]  /*f320*/  BSSY B6, `(.L_x_2169) ;  /* 0x0000013000067945 */ /* 0x000fe60003800000 */
[----:B------:R-:W-:-:S13]  /*f330*/  LOP3.LUT P6, RZ, R23, 0x1, RZ, 0xc0, !PT ;  /* 0x0000000117ff7812 */ /* 0x000fda00078cc0ff */
[----:B------:R-:W-:Y:S05]  /*f340*/  @!P6 BRA `(.L_x_2170) ;  /* 0x000000000040e947 */ /* 0x000fea0003800000 */
[----:B------:R-:W-:Y:S01]  /*f350*/  MOV R2, 0x0 ;  /* 0x0000000000027802 */ /* 0x000fe20000000f00 */
[----:B------:R-:W-:Y:S01]  /*f360*/  ULDC.64 UR6, c[0x4][0x98] ;  /* 0x0100260000067ab9 */ /* 0x000fe20000000a00 */
[----:B------:R-:W-:Y:S01]  /*f370*/  ULDC.64 UR8, c[0x4][0xa0] ;  /* 0x0100280000087ab9 */ /* 0x000fe20000000a00 */
[----:B------:R-:W-:Y:S01]  /*f380*/  ULDC.64 UR4, c[0x4][0x20] ;  /* 0x0100080000047ab9 */ /* 0x000fe20000000a00 */
[----:B------:R-:W-:Y:S01]  /*f390*/  IMAD.U32 R4, RZ, RZ, UR6 ;  /* 0x00000006ff047e24 */ /* 0x000fe2000f8e00ff */
[----:B------:R-:W-:Y:S01]  /*f3a0*/  MOV R12, 0x1 ;  /* 0x00000001000c7802 */ /* 0x000fe20000000f00 */
[----:B------:R-:W2:Y:S01]  /*f3b0*/  LDC.64 R2, c[0x4][R2] ;  /* 0x0100000002027b82 */ /* 0x000ea20000000a00 */
[----:B0-----:R-:W-:Y:S02]  /*f3c0*/  IMAD.U32 R5, RZ, RZ, UR7 ;  /* 0x00000007ff057e24 */ /* 0x001fe4000f8e00ff */
[----:B------:R-:W-:Y:S02]  /*f3d0*/  IMAD.U32 R6, RZ, RZ, UR8 ;  /* 0x00000008ff067e24 */ /* 0x000fe4000f8e00ff */
[----:B------:R-:W-:-:S02]  /*f3e0*/  IMAD.U32 R7, RZ, RZ, UR9 ;  /* 0x00000009ff077e24 */ /* 0x000fc4000f8e00ff */
[----:B------:R-:W-:Y:S02]  /*f3f0*/  IMAD.U32 R10, RZ, RZ, UR4 ;  /* 0x00000004ff0a7e24 */ /* 0x000fe4000f8e00ff */
[----:B------:R-:W-:Y:S02]  /*f400*/  IMAD.U32 R11, RZ, RZ, UR5 ;  /* 0x00000005ff0b7e24 */ /* 0x000fe4000f8e00ff */
[----:B------:R-:W-:Y:S02]  /*f410*/  IMAD.MOV.U32 R8, RZ, RZ, 0x70 ;  /* 0x00000070ff087424 */ /* 0x000fe400078e00ff */
[----:B------:R-:W-:-:S07]  /*f420*/  IMAD.MOV.U32 R13, RZ, RZ, RZ ;  /* 0x000000ffff0d7224 */ /* 0x000fce00078e00ff */
[----:B------:R-:W-:-:S07]  /*f430*/  LEPC R20, `(.L_x_2170) ;  /* 0x000000001014794e */ /* 0x000fce0000000000 */
[----:B-12---:R-:W-:Y:S05]  /*f440*/  CALL.ABS.NOINC R2 ;  /* 0x0000000002007343 */ /* 0x006fea0003c00000 */
.L_x_2170:
[----:B------:R-:W-:Y:S05]  /*f450*/  BSYNC B6 ;  /* 0x0000000000067941 */ /* 0x000fea0003800000 */
.L_x_2169:
        /* <DEDUP_REMOVED lines=9> */
[----:B------:R-:W-:-:S05]  /*f4f0*/  IMAD.U32 R3, RZ, RZ, UR5 ;  /* 0x00000005ff037e24 */ /* 0x000fca000f8e00ff */
        /* <DEDUP_REMOVED lines=8> */
.L_x_2251:
        /* <DEDUP_REMOVED lines=41> */
[----:B------:R-:W-:Y:S01]  /*f810*/  ISETP.GT.U32.OR P0, PT, R12, 0x9f, P0 ;  /* 0x0000009f0c00780c */ /* 0x000fe20000704470 */
[----:B------:R-:W-:Y:S02]  /*f820*/  IMAD.MOV.U32 R4, RZ, RZ, R0 ;  /* 0x000000ffff047224 */ /* 0x000fe400078e0000 */
[----:B------:R-:W-:Y:S02]  /*f830*/  IMAD R6, R19, R6, R8 ;  /* 0x0000000613067224 */ /* 0x000fe400078e0208 */
[----:B------:R-:W5:Y:S01]  /*f840*/  @!P1 LDG.E R5, desc[UR52][R10.64] ;  /* 0x000000340a059981 */ /* 0x000f62000c1e1900 */
[----:B0-----:R-:W-:-:S05]  /*f850*/  @P2 IMAD.HI.U32 R3, R0, R3, RZ ;  /* 0x0000000300032227 */ /* 0x001fca00078e00ff */
[----:B-1----:R-:W-:Y:S02]  /*f860*/  @P2 SHF.R.U32.HI R4, RZ, R2, R3 ;  /* 0x00000002ff042219 */ /* 0x002fe40000011603 */
[----:B------:R-:W0:Y:S02]  /*f870*/  @!P0 LDC.64 R2, c[0x0][0x428] ;  /* 0x00010a00ff028b82 */ /* 0x000e240000000a00 */
[----:B------:R-:W-:Y:S02]  /*f880*/  @!P0 SHF.R.S32.HI R9, RZ, 0x1f, R4 ;  /* 0x0000001fff098819 */ /* 0x000fe40000011404 */
[----:B------:R-:W-:Y:S01]  /*f890*/  @!P0 MOV R8, R4 ;  /* 0x0000000400088202 */ /* 0x000fe20000000f00 */
[----:B0-----:R-:W-:-:S04]  /*f8a0*/  @!P0 IMAD R7, R14, R2, RZ ;  /* 0x000000020e078224 */ /* 0x001fc800078e02ff */
[----:B------:R-:W-:-:S04]  /*f8b0*/  @!P0 IMAD.WIDE.U32 R8, R20, R2, R8 ;  /* 0x0000000214088225 */ /* 0x000fc800078e0008 */
[----:B------:R-:W-:Y:S02]  /*f8c0*/  @!P0 IMAD R7, R20, R3, R7 ;  /* 0x0000000314078224 */ /* 0x000fe400078e0207 */
[----:B------:R-:W0:Y:S02]  /*f8d0*/  @!P0 LDC.64 R2, c[0x0][0x418] ;  /* 0x00010600ff028b82 */ /* 0x000e240000000a00 */
[----:B------:R-:W-:Y:S01]  /*f8e0*/  @!P0 IMAD.IADD R7, R7, 0x1, R9 ;  /* 0x0000000107078824 */ /* 0x000fe200078e0209 */
[----:B------:R-:W-:Y:S02]  /*f8f0*/  LOP3.LUT R13, R13, 0xfffffffd, RZ, 0xc0, !PT ;  /* 0xfffffffd0d0d7812 */ /* 0x000fe400078ec0ff */
[----:B0-----:R-:W-:-:S04]  /*f900*/  @!P0 LEA R2, P1, R8, R2, 0x2 ;  /* 0x0000000208028211 */ /* 0x001fc800078210ff */
[----:B------:R-:W-:Y:S01]  /*f910*/  @!P0 LEA.HI.X R3, R8, R3, R7, 0x2, P1 ;  /* 0x0000000308038211 */ /* 0x000fe200008f1407 */
[----:B------:R-:W-:-:S06]  /*f920*/  IMAD.MOV.U32 R8, RZ, RZ, RZ ;  /* 0x000000ffff087224 */ /* 0x000fcc00078e00ff */
        /* <DEDUP_REMOVED lines=16> */
.L_x_2172:
[----:B0-----:R-:W3:Y:S01]  /*fa30*/  LDL R0, [R1+0x4] ;  /* 0x0000040001007983 */ /* 0x001ee20000100800 */
[----:B------:R-:W-:Y:S01]  /*fa40*/  IMAD R4, R28, 0x8, R22 ;  /* 0x000000081c047824 */ /* 0x000fe200078e0216 */
[----:B------:R-:W-:Y:S01]  /*fa50*/  BSSY B0, `(.L_x_2173) ;  /* 0x0000006000007945 */ /* 0x000fe20003800000 */
[----:B------:R-:W-:Y:S02]  /*fa60*/  SHF.R.S32.HI R27, RZ, 0x1f, R6 ;  /* 0x0000001fff1b7819 */ /* 0x000fe40000011406 */
[----:B---3--:R-:W-:-:S04]  /*fa70*/  SHF.L.U32 R0, R0, 0x1f, RZ ;  /* 0x0000001f00007819 */ /* 0x008fc800000006ff */
[----:B------:R-:W0:Y:S01]  /*fa80*/  SYNCS.PHASECHK.TRANS64.TRYWAIT P0, [R4+URZ+0x13280], R0 ;  /* 0x01328000040075a7 */ /* 0x000e22000800017f */
[----:B------:R1:W-:Y:S02]  /*fa90*/  STL [R1+0x24], R0 ;  /* 0x0000240001007387 */ /* 0x0003e40000100800 */
[----:B01----:R-:W-:Y:S05]  /*faa0*/  @!P0 BRA `(.L_x_2174) ;  /* 0x0000004800148947 */ /* 0x003fea0003800000 */
.L_x_2252:
[----:B------:R-:W-:Y:S05]  /*fab0*/  BSYNC B0 ;  /* 0x0000000000007941 */ /* 0x000fea0003800000 */
.L_x_2173:
        /* <DEDUP_REMOVED lines=12> */
[----:B------:R-:W-:-:S05]  /*fb80*/  IMAD R0, R6, UR5, R0 ;  /* 0x0000000506007c24 */ /* 0x000fca000f8e0200 */
[----:B------:R-:W-:Y:S01]  /*fb90*/  IADD3 R11, R11, R0, RZ ;  /* 0x000000000b0b7210 */ /* 0x000fe20007ffe0ff */
[----:B------:R-:W-:-:S04]  /*fba0*/  IMAD R0, R29, UR6, RZ ;  /* 0x000000061d007c24 */ /* 0x000fc8000f8e02ff */
[C---:B------:R-:W-:Y:S02]  /*fbb0*/  IMAD R0, R5.reuse, UR7, R0 ;  /* 0x0000000705007c24 */ /* 0x040fe4000f8e0200 */
[----:B------:R-:W-:-:S04]  /*fbc0*/  IMAD.WIDE.U32 R10, R5, UR6, R10 ;  /* 0x00000006050a7c25 */ /* 0x000fc8000f8e000a */
        /* <DEDUP_REMOVED lines=41> */
[----:B-1----:R-:W-:-:S04]  /*fe60*/  IADD3 R10, P1, R15, R10, RZ ;  /* 0x0000000a0f0a7210 */ /* 0x002fc80007f3e0ff */
[----:B---3--:R-:W-:Y:S02]  /*fe70*/  IADD3.X R11, RZ, R0, RZ, P1, !PT ;  /* 0x00000000ff0b7210 */ /* 0x008fe40000ffe4ff */
[----:B------:R-:W-:Y:S01]  /*fe80*/  ISETP.LT.OR P1, PT, R9, 0x1, P0 ;  /* 0x000000010900780c */ /* 0x000fe20000721670 */
[----:B------:R-:W-:Y:S01]  /*fe90*/  IMAD.IADD R0, R22, 0x1, R19 ;  /* 0x0000000116007824 */ /* 0x000fe200078e0213 */
[----:B------:R-:W0:Y:S11]  /*fea0*/  SHFL.IDX PT, R12, R3, 0x1, 0x1c1f ;  /* 0x003c1f00030c7f89 */ /* 0x000e3600000e0000 */
        /* <DEDUP_REMOVED lines=27> */
.L_x_2264:
        /* <DEDUP_REMOVED lines=12> */
.L_x_2176:
        /* <DEDUP_REMOVED lines=11> */
.L_x_2177:
[----:B------:R3:W-:Y:S01]  /*101d0*/  SYNCS.ARRIVE.TRANS64.A1T0 RZ, [R4+URZ+0x13270], RZ ;  /* 0x013270ff04ff79a7 */ /* 0x0007e2000810003f */
[----:B------:R-:W-:Y:S05]  /*101e0*/  @!P6 BRA `(.L_x_2178) ;  /* 0x000000000004e947 */ /* 0x000fea0003800000 */
[----:B------:R-:W-:Y:S01]  /*101f0*/  BPT.TRAP 0x1 ;  /* 0x000000040000795c */ /* 0x000fe20000300000 */
.L_x_2178:
[----:B------:R-:W4:Y:S01]  /*10200*/  LDL R3, [R1+0x24] ;  /* 0x0000240001037983 */ /* 0x000f220000100800 */
[----:B------:R-:W-:Y:S01]  /*10210*/  BSSY B0, `(.L_x_2179) ;  /* 0x0000003000007945 */ /* 0x000fe20003800000 */
[----:B----4-:R-:W4:Y:S03]  /*10220*/  SYNCS.PHASECHK.TRANS64.TRYWAIT P0, [R4+URZ+0x13240], R3 ;  /* 0x01324003040075a7 */ /* 0x010f26000800017f */
[----:B----4-:R-:W-:Y:S05]  /*10230*/  @!P0 BRA `(.L_x_2180) ;  /* 0x0000004400fc8947 */ /* 0x010fea0003800000 */
.L_x_2265:
[----:B------:R-:W-:Y:S05]  /*10240*/  BSYNC B0 ;  /* 0x0000000000007941 */ /* 0x000fea0003800000 */
.L_x_2179:
[----:B--2---:R-:W2:Y:S01]  /*10250*/  LDL R10, [R1+0x8] ;  /* 0x00000800010a7983 */ /* 0x004ea20000100800 */
[----:B------:R-:W-:Y:S01]  /*10260*/  ULDC.64 UR4, c[0x0][0x300] ;  /* 0x0000c00000047ab9 */ /* 0x000fe20000000a00 */
[----:B------:R-:W-:Y:S01]  /*10270*/  ULDC.64 UR6, c[0x0][0x310] ;  /* 0x0000c40000067ab9 */ /* 0x000fe20000000a00 */
[----:B----4-:R-:W-:Y:S02]  /*10280*/  IMAD R3, R27, UR4, RZ ;  /* 0x000000041b037c24 */ /* 0x010fe4000f8e02ff */
[----:B------:R-:W-:Y:S02]  /*10290*/  IMAD R29, R29, UR6, RZ ;  /* 0x000000061d1d7c24 */ /* 0x000fe4000f8e02ff */
[C---:B------:R-:W-:Y:S02]  /*102a0*/  IMAD R3, R6.reuse, UR5, R3 ;  /* 0x0000000506037c24 */ /* 0x040fe4000f8e0203 */
[----:B------:R-:W-:-:S04]  /*102b0*/  IMAD.WIDE.U32 R6, R6, UR4, RZ ;  /* 0x0000000406067c25 */ /* 0x000fc8000f8e00ff */
[----:B------:R-:W-:Y:S01]  /*102c0*/  IMAD R29, R5, UR7, R29 ;  /* 0x00000007051d7c24 */ /* 0x000fe2000f8e021d */
[----:B------:R-:W-:Y:S01]  /*102d0*/  IADD3 R7, R7, R3, RZ ;  /* 0x0000000307077210 */ /* 0x000fe20007ffe0ff */
[----:B------:R-:W-:Y:S02]  /*102e0*/  IMAD R9, R25, UR6, RZ ;  /* 0x0000000619097c24 */ /* 0x000fe4000f8e02ff */
[----:B------:R-:W-:-:S04]  /*102f0*/  IMAD.WIDE.U32 R6, R5, UR6, R6 ;  /* 0x0000000605067c25 */ /* 0x000fc8000f8e0006 */
[----:B------:R-:W-:Y:S02]  /*10300*/  IMAD R5, R26, UR4, RZ ;  /* 0x000000041a057c24 */ /* 0x000fe4000f8e02ff */
[----:B------:R-:W-:Y:S02]  /*10310*/  IMAD.IADD R7, R7, 0x1, R29 ;  /* 0x0000000107077824 */ /* 0x000fe400078e021d */
[C---:B------:R-:W-:Y:S02]  /*10320*/  IMAD R5, R2.reuse, UR5, R5 ;  /* 0x0000000502057c24 */ /* 0x040fe4000f8e0205 */
[----:B------:R-:W-:Y:S01]  /*10330*/  IMAD.WIDE.U32 R2, R2, UR4, RZ ;  /* 0x0000000402027c25 */ /* 0x000fe2000f8e00ff */
[----:B------:R-:W-:-:S03]  /*10340*/  ULDC.64 UR4, c[0x0][0x308] ;  /* 0x0000c20000047ab9 */ /* 0x000fc60000000a00 */
[----:B------:R-:W-:Y:S02]  /*10350*/  IMAD.IADD R3, R3, 0x1, R5 ;  /* 0x0000000103037824 */ /* 0x000fe400078e0205 */
        /* <DEDUP_REMOVED lines=50> */
.L_x_2277:
        /* <DEDUP_REMOVED lines=15> */
.L_x_2183:
[----:B------:R-:W-:Y:S05]  /*10770*/  BSYNC B0 ;  /* 0x0000000000007941 */ /* 0x000fea0003800000 */
.L_x_2182:
[----:B------:R-:W-:Y:S01]  /*10780*/  NOP ;  /* 0x0000000000007918 */ /* 0x000fe20000000000 */
[----:B------:R-:W-:-:S13]  /*10790*/  PLOP3.LUT P0, PT, PT, PT, PT, 0x80, 0x0 ;  /* 0x000000000000781c */ /* 0x000fda0003f0f070 */
.L_x_2184:
        /* <DEDUP_REMOVED lines=11> */
.L_x_2185:
        /* <DEDUP_REMOVED lines=23> */
[----:B---34-:R-:W-:Y:S01]  /*109c0*/  IMAD.U32 R4, RZ, RZ, UR6 ;  /* 0x00000006ff047e24 */ /* 0x018fe2000f8e00ff */
[----:B------:R-:W-:Y:S01]  /*109d0*/  MOV R7, UR9 ;  /* 0x0000000900077c02 */ /* 0x000fe20008000f00 */
[----:B------:R-:W2:Y:S01]  /*109e0*/  LDC.64 R2, c[0x4][R2] ;  /* 0x0100000002027b82 */ /* 0x000ea20000000a00 */
        /* <DEDUP_REMOVED lines=8> */
[----:B012---:R-:W-:Y:S05]  /*10a70*/  CALL.ABS.NOINC R2 ;  /* 0x0000000002007343 */ /* 0x007fea0003c00000 */
.L_x_2187:
[----:B------:R-:W-:Y:S05]  /*10a80*/  BSYNC B6 ;  /* 0x0000000000067941 */ /* 0x000fea0003800000 */
.L_x_2186:
[----:B------:R-:W3:Y:S01]  /*10a90*/  LDL R19, [R1+0x8] ;  /* 0x0000080001137983 */ /* 0x000ee20000100800 */
[----:B------:R-:W-:Y:S01]  /*10aa0*/  UISETP.NE.AND UP0, UPT, UR49, URZ, UPT ;  /* 0x0000003f3100728c */ /* 0x000fe2000bf05270 */
[C---:B------:R-:W-:Y:S01]  /*10ab0*/  R2UR UR8, R18.reuse ;  /* 0x00000000120872ca */ /* 0x040fe200000e0000 */
[----:B------:R-:W-:Y:S01]  /*10ac0*/  ULDC.64 UR6, c[0x0][0x2d8] ;  /* 0x0000b60000067ab9 */ /* 0x000fe20000000a00 */
[----:B------:R0:W5:Y:S01]  /*10ad0*/  LDL R10, [R1+0x2c] ;  /* 0x00002c00010a7983 */ /* 0x0001620000100800 */
[----:B------:R-:W-:Y:S01]  /*10ae0*/  R2UR UR10, R18 ;  /* 0x00000000120a72ca */ /* 0x000fe200000e0000 */
[----:B------:R-:W-:Y:S01]  /*10af0*/  UMOV UR4, UR36 ;  /* 0x0000002400047c82 */ /* 0x000fe20008000000 */
[----:B------:R-:W-:Y:S01]  /*10b00*/  PLOP3.LUT P0, PT, PT, PT, UP0, 0x80, 0x0 ;  /* 0x000000000000781c */ /* 0x000fe20003f0f008 */
[----:B--2---:R-:W2:Y:S01]  /*10b10*/  S2R R2, SR_TID.X ;  /* 0x0000000000027919 */ /* 0x004ea20000002100 */
[----:B------:R-:W-:Y:S01]  /*10b20*/  PLOP3.LUT P1, PT, PT, PT, UP0, 0x80, 0x0 ;  /* 0x000000000000781c */ /* 0x000fe20003f2f008 */
[----:B------:R-:W-:Y:S01]  /*10b30*/  UMOV UR5, UR45 ;  /* 0x0000002d00057c82 */ /* 0x000fe20008000000 */
[----:B------:R-:W1:Y:S01]  /*10b40*/  LDC R8, c[0x0][0x448] ;  /* 0x00011200ff087b82 */ /* 0x000e620000000800 */
[----:B------:R-:W-:Y:S01]  /*10b50*/  @UP0 ULDC UR11, c[0x0][0x44c] ;  /* 0x00011300000b0ab9 */ /* 0x000fe20000000800 */
[----:B------:R-:W-:-:S02]  /*10b60*/  @UP0 ULDC UR12, c[0x0][0x44c] ;  /* 0x00011300000c0ab9 */ /* 0x000fc40000000800 */
[----:B------:R-:W-:Y:S01]  /*10b70*/  UIMAD.WIDE.U32 UR4, UR8, UR6, UR4 ;  /* 0x00000006080472a5 */ /* 0x000fe2000f8e0004 */
[----:B------:R-:W0:Y:S01]  /*10b80*/  S2R R20, SR_TID.X ;  /* 0x0000000000147919 */ /* 0x000e220000002100 */
[----:B---3--:R-:W-:Y:S02]  /*10b90*/  R2UR UR9, R19 ;  /* 0x00000000130972ca */ /* 0x008fe400000e0000 */
[C---:B--2---:R-:W-:Y:S01]  /*10ba0*/  LOP3.LUT R19, R2.reuse, 0x7f, RZ, 0xc0, !PT ;  /* 0x0000007f02137812 */ /* 0x044fe200078ec0ff */
[----:B------:R-:W-:-:S03]  /*10bb0*/  IMAD.SHL.U32 R2, R2, 0x20, RZ ;  /* 0x0000002002027824 */ /* 0x000fc600078e00ff */
[----:B------:R-:W-:-:S04]  /*10bc0*/  SHF.R.U32.HI R19, RZ, 0x2, R19 ;  /* 0x00000002ff137819 */ /* 0x000fc80000011613 */
[----:B------:R-:W-:-:S03]  /*10bd0*/  LOP3.LUT R2, R19, 0x60, R2, 0xf8, !PT ;  /* 0x0000006013027812 */ /* 0x000fc600078ef802 */
[----:B------:R-:W-:Y:S02]  /*10be0*/  UIMAD UR6, UR9, UR6, URZ ;  /* 0x00000006090672a4 */ /* 0x000fe4000f8e023f */
[----:B------:R-:W-:Y:S01]  /*10bf0*/  IMAD R6, R17, 0xc0, R2 ;  /* 0x000000c011067824 */ /* 0x000fe200078e0202 */
[----:B------:R-:W-:Y:S01]  /*10c00*/  ULDC.64 UR8, c[0x0][0x2e0] ;  /* 0x0000b80000087ab9 */ /* 0x000fe20000000a00 */
[----:B------:R-:W-:Y:S02]  /*10c10*/  UIMAD UR6, UR10, UR7, UR6 ;  /* 0x000000070a0672a4 */ /* 0x000fe4000f8e0206 */
[----:B------:R-:W-:Y:S01]  /*10c20*/  @P0 IMAD.HI.U32 R0, R6, UR11, RZ ;  /* 0x0000000b06000c27 */ /* 0x000fe2000f8e00ff */
[----:B------:R-:W-:Y:S01]  /*10c30*/  @UP0 ULDC UR7, c[0x0][0x450] ;  /* 0x0001140000070ab9 */ /* 0x000fe20000000800 */
[----:B------:R-:W-:Y:S02]  /*10c40*/  UIADD3 UR5, UR5, UR6, URZ ;  /* 0x0000000605057290 */ /* 0x000fe4000fffe03f */
[----:B------:R-:W-:Y:S01]  /*10c50*/  IMAD.MOV.U32 R2, RZ, RZ, R6 ;  /* 0x000000ffff027224 */ /* 0x000fe200078e0006 */
[----:B------:R-:W-:Y:S01]  /*10c60*/  @P1 SHF.R.U32.HI R2, RZ, UR7, R0 ;  /* 0x00000007ff021c19 */ /* 0x000fe20008011600 */
[----:B------:R-:W-:-:S02]  /*10c70*/  UIMAD UR6, UR44, UR8, URZ ;  /* 0x000000082c0672a4 */ /* 0x000fc4000f8e023f */
[----:B------:R-:W-:Y:S01]  /*10c80*/  UIMAD.WIDE.U32 UR4, UR43, UR8, UR4 ;  /* 0x000000082b0472a5 */ /* 0x000fe2000f8e0004 */
[--C-:B----4-:R-:W-:Y:S01]  /*10c90*/  SHF.R.S32.HI R4, RZ, 0x1f, R2.reuse ;  /* 0x0000001fff047819 */ /* 0x110fe20000011402 */
[----:B------:R-:W-:Y:S01]  /*10ca0*/  UIMAD UR6, UR43, UR9, UR6 ;  /* 0x000000092b0672a4 */ /* 0x000fe2000f8e0206 */
[----:B------:R-:W-:Y:S02]  /*10cb0*/  ULDC.64 UR10, c[0x0][0x280] ;  /* 0x0000a000000a7ab9 */ /* 0x000fe40000000a00 */
[----:B------:R-:W-:Y:S01]  /*10cc0*/  ULDC.64 UR8, c[0x0][0x2d0] ;  /* 0x0000b40000087ab9 */ /* 0x000fe20000000a00 */
[----:B------:R-:W-:Y:S01]  /*10cd0*/  UIADD3 UR5, UR5, UR6, URZ ;  /* 0x0000000605057290 */ /* 0x000fe2000fffe03f */
[----:B------:R-:W-:Y:S01]  /*10ce0*/  IMAD R4, R4, UR8, RZ ;  /* 0x0000000804047c24 */ /* 0x000fe2000f8e02ff */
[----:B------:R-:W-:Y:S01]  /*10cf0*/  MOV R5, UR8 ;  /* 0x0000000800057c02 */ /* 0x000fe20008000f00 */
[----:B------:R-:W-:Y:S01]  /*10d00*/  IMAD.MOV R0, RZ, RZ, -R2 ;  /* 0x000000ffff007224 */ /* 0x000fe200078e0a02 */
[----:B------:R-:W-:Y:S01]  /*10d10*/  ULDC.64 UR6, c[0x0][0x2c8] ;  /* 0x0000b20000067ab9 */ /* 0x000fe20000000a00 */
[----:B------:R-:W-:-:S02]  /*10d20*/  IMAD R4, R2, UR9, R4 ;  /* 0x0000000902047c24 */ /* 0x000fc4000f8e0204 */
[----:B------:R-:W-:-:S04]  /*10d30*/  IMAD.WIDE.U32 R2, R2, R5, UR4 ;  /* 0x0000000402027e25 */ /* 0x000fc8000f8e0005 */
[----:B-1----:R-:W-:Y:S02]  /*10d40*/  IMAD R0, R8, R0, R6 ;  /* 0x0000000008007224 */ /* 0x002fe400078e0206 */
        /* <DEDUP_REMOVED lines=9> */
[----:B------:R-:W-:-:S04]  /*10de0*/  VIADD R6, R6, 0x80 ;  /* 0x0000008006067836 */ /* 0x000fc80000000000 */
[----:B------:R-:W-:-:S06]  /*10df0*/  IMAD.MOV.U32 R2, RZ, RZ, R6 ;  /* 0x000000ffff027224 */ /* 0x000fcc00078e0006 */
[----:B------:R-:W-:Y:S01]  /*10e00*/  @P0 IMAD.HI.U32 R3, R6, UR12, RZ ;  /* 0x0000000c06030c27 */ /* 0x000fe2000f8e00ff */
[----:B------:R-:W-:-:S04]  /*10e10*/  @UP0 ULDC UR12, c[0x0][0x450] ;  /* 0x00011400000c0ab9 */ /* 0x000fc80000000800 */
[----:B------:R-:W-:-:S05]  /*10e20*/  @P1 SHF.R.U32.HI R2, RZ, UR12, R3 ;  /* 0x0000000cff021c19 */ /* 0x000fca0008011603 */
        /* <DEDUP_REMOVED lines=10> */
[----:B------:R-:W-:Y:S01]  /*10ed0*/  IMAD.WIDE.U32 R2, R6, UR6, R2 ;  /* 0x0000000606027c25 */ /* 0x000fe2000f8e0002 */
[----:B0-----:R-:W-:-:S03]  /*10ee0*/  SHF.L.U32 R19, R20, 0x4, RZ ;  /* 0x0000000414137819 */ /* 0x001fc600000006ff */
        /* <DEDUP_REMOVED lines=12> */
[----:B------:R-:W1:Y:S04]  /*10fb0*/  SHFL.IDX PT, R2, R4, RZ, 0x1c1f ;  /* 0x001c1fff04027589 */ /* 0x000e6800000e0000 */
[----:B------:R-:W-:Y:S01]  /*10fc0*/  ISETP.GE.AND P2, PT, R17, R6, PT ;  /* 0x000000061100720c */ /* 0x000fe20003f46270 */
[----:B------:R-:W-:-:S12]  /*10fd0*/  SHFL.IDX PT, R14, R5, 0x1, 0x1c1f ;  /* 0x003c1f00050e7f89 */ /* 0x000fd800000e0000 */
        /* <DEDUP_REMOVED lines=43> */
[----:B------:R0:W-:Y:S02]  /*11290*/  @!P2 LDGSTS.E.BYPASS.LTC128B.128 [R10+0xd000], desc[UR52][R2.64], !P0 ;  /* 0x0d000000020aafae */ /* 0x0001e4000c101d74 */
.L_x_2290:
[----:B------:R-:W-:-:S05]  /*112a0*/  VIADD R17, R17, 0xa0 ;  /* 0x000000a011117836 */ /* 0x000fca0000000000 */
[----:B------:R-:W-:-:S13]  /*112b0*/  ISETP.GE.AND P1, PT, R17, R6, PT ;  /* 0x000000061100720c */ /* 0x000fda0003f26270 */
[----:B0-----:R-:W-:-:S04]  /*112c0*/  @!P1 IADD3 R2, P2, R19, R14, RZ ;  /* 0x0000000e13029210 */ /* 0x001fc80007f5e0ff */
[----:B------:R-:W-:-:S05]  /*112d0*/  @!P1 IADD3.X R3, RZ, R7, RZ, P2, !PT ;  /* 0x00000007ff039210 */ /* 0x000fca00017fe4ff */
[----:B------:R-:W-:Y:S01]  /*112e0*/  @!PT LDS RZ, [RZ] ;  /* 0x00000000fffff984 */ /* 0x000fe20000000800 */
[----:B------:R-:W-:Y:S01]  /*112f0*/  @!PT LDS RZ, [RZ] ;  /* 0x00000000fffff984 */ /* 0x000fe20000000800 */
[----:B------:R-:W-:Y:S01]  /*11300*/  @!PT LDS RZ, [RZ] ;  /* 0x00000000fffff984 */ /* 0x000fe20000000800 */
[----:B------:R0:W-:Y:S01]  /*11310*/  @!P1 LDGSTS.E.BYPASS.LTC128B.128 [R10+0xd800], desc[UR52][R2.64], !P0 ;  /* 0x0d800000020a9fae */ /* 0x0001e2000c101d74 */
[----:B------:R-:W-:Y:S01]  /*11320*/  PLOP3.LUT P0, PT, PT, PT, PT, 0x80, 0x0 ;  /* 0x000000000000781c */ /* 0x000fe20003f0f070 */
[----:B------:R-:W-:-:S12]  /*11330*/  NOP ;  /* 0x0000000000007918 */ /* 0x000fd80000000000 */
.L_x_2189:
        /* <DEDUP_REMOVED lines=18> */
.L_x_2291:
[----:B------:R-:W-:Y:S05]  /*11460*/  BSYNC B0 ;  /* 0x0000000000007941 */ /* 0x000fea0003800000 */
.L_x_2190:
[----:B------:R-:W-:-:S06]  /*11470*/  UISETP.GE.AND UP0, UPT, UR42, 0x2, UPT ;  /* 0x000000022a00788c */ /* 0x000fcc000bf06270 */
[----:B------:R-:W-:-:S13]  /*11480*/  PLOP3.LUT P0, PT, PT, PT, UP0, 0x80, 0x0 ;  /* 0x000000000000781c */ /* 0x000fda0003f0f008 */
[----:B------:R-:W-:Y:S05]  /*11490*/  @!P0 BRA `(.L_x_2192) ;  /* 0x0000001400288947 */ /* 0x000fea0003800000 */
[----:B------:R1:W5:Y:S01]  /*114a0*/  LDL.LU R21, [R1+0x4] ;  /* 0x0000040001157983 */ /* 0x0003620000300800 */
[----:B------:R-:W-:Y:S01]  /*114b0*/  UIADD3 UR4, UR42, -0x2, URZ ;  /* 0xfffffffe2a047890 */ /* 0x000fe2000fffe03f */
[----:B------:R-:W-:-:S05]  /*114c0*/  IMAD.MOV.U32 R20, RZ, RZ, R28 ;  /* 0x000000ffff147224 */ /* 0x000fca00078e001c */
[----:B------:R-:W-:-:S07]  /*114d0*/  IMAD.U32 R29, RZ, RZ, UR4 ;  /* 0x00000004ff1d7e24 */ /* 0x000fce000f8e00ff */
.L_x_2212:
        /* <DEDUP_REMOVED lines=16> */
[----:B------:R-:W-:-:S07]  /*115e0*/  IMAD.SHL.U32 R10, R6, 0x20, RZ ;  /* 0x00000020060a7824 */ /* 0x000fce00078e00ff */
[----:B------:R-:W1:Y:S01]  /*115f0*/  @P0 LDC R0, c[0x0][0x438] ;  /* 0x00010e00ff000b82 */ /* 0x000e620000000800 */
[----:B------:R-:W-:Y:S01]  /*11600*/  IMAD R9, R29, R9, UR38 ;  /* 0x000000261d097e24 */ /* 0x000fe2000f8e0209 */
[----:B------:R-:W-:-:S04]  /*11610*/  LOP3.LUT R10, R2, 0x60, R10, 0xf8, !PT ;  /* 0x00000060020a7812 */ /* 0x000fc800078ef80a */
[----:B------:R-:W-:Y:S02]  /*11620*/  LOP3.LUT R10, R10, 0x80, RZ, 0xfc, !PT ;  /* 0x000000800a0a7812 */ /* 0x000fe400078efcff */
[----:B------:R-:W-:-:S03]  /*11630*/  IADD3 R7, R7, R9, RZ ;  /* 0x0000000907077210 */ /* 0x000fc60007ffe0ff */
        /* <DEDUP_REMOVED lines=16> */
[----:B------:R-:W-:-:S04]  /*11740*/  IMAD.WIDE.U32 R2, R8, UR6, R2 ;  /* 0x0000000608027c25 */ /* 0x000fc8000f8e0002 */
[----:B------:R-:W-:Y:S01]  /*11750*/  IMAD.IADD R3, R0, 0x1, R3 ;  /* 0x0000000100037824 */ /* 0x000fe200078e0203 */
[----:B------:R-:W-:-:S04]  /*11760*/  LEA R4, P0, R2, UR8, 0x2 ;  /* 0x0000000802047c11 */ /* 0x000fc8000f8010ff */
[----:B------:R-:W-:-:S05]  /*11770*/  LEA.HI.X R5, R2, UR9, R3, 0x2, P0 ;  /* 0x0000000902057c11 */ /* 0x000fca00080f1403 */
[----:B------:R0:W2:Y:S01]  /*11780*/  LDG.E R4, desc[UR52][R4.64] ;  /* 0x0000003404047981 */ /* 0x0000a2000c1e1900 */
[----:B------:R-:W-:Y:S01]  /*11790*/  ISETP.GT.U32.AND P1, PT, R10, 0x9f, PT ;  /* 0x0000009f0a00780c */ /* 0x000fe20003f24070 */
[----:B------:R-:W-:-:S12]  /*117a0*/  VIADD R28, R20, 0x1 ;  /* 0x00000001141c7836 */ /* 0x000fd80000000000 */
[--C-:B------:R-:W-:Y:S01]  /*117b0*/  @!P1 SHF.R.S32.HI R3, RZ, 0x1f, R6.reuse ;  /* 0x0000001fff039819 */ /* 0x100fe20000011406 */
[----:B------:R-:W-:-:S04]  /*117c0*/  @!P1 IMAD.MOV.U32 R2, RZ, RZ, R6 ;  /* 0x000000ffff029224 */ /* 0x000fc800078e0006 */
[----:B------:R-:W-:-:S04]  /*117d0*/  @!P1 IMAD.WIDE.U32 R2, R8, UR6, R2 ;  /* 0x0000000608029c25 */ /* 0x000fc8000f8e0002 */
[----:B------:R-:W-:Y:S01]  /*117e0*/  @!P1 IMAD.IADD R0, R0, 0x1, R3 ;  /* 0x0000000100009824 */ /* 0x000fe200078e0203 */
[----:B------:R-:W-:Y:S01]  /*117f0*/  @!P1 LEA R10, P0, R2, UR8, 0x2 ;  /* 0x00000008020a9c11 */ /* 0x000fe2000f8010ff */
[----:B------:R-:W-:-:S03]  /*11800*/  IMAD.MOV.U32 R8, RZ, RZ, RZ ;  /* 0x000000ffff087224 */ /* 0x000fc600078e00ff */
        /* <DEDUP_REMOVED lines=9> */
[----:B------:R-:W-:Y:S02]  /*118a0*/  ISETP.NE.AND P2, PT, R12, 0x3, PT ;  /* 0x000000030c00780c */ /* 0x000fe40003f45270 */
[----:B0-----:R-:W-:Y:S02]  /*118b0*/  IADD3 R5, -R6, RZ, RZ ;  /* 0x000000ff06057210 */ /* 0x001fe40007ffe1ff */
[----:B------:R-:W-:-:S03]  /*118c0*/  SEL R28, R28, RZ, P0 ;  /* 0x000000ff1c1c7207 */ /* 0x000fc60000000000 */
[----:B------:R-:W-:Y:S01]  /*118d0*/  IMAD R9, R5, UR4, R9 ;  /* 0x0000000405097c24 */ /* 0x000fe2000f8e0209 */
[----:B------:R-:W-:Y:S02]  /*118e0*/  IADD3 R29, R29, -0x1, RZ ;  /* 0xffffffff1d1d7810 */ /* 0x000fe40007ffe0ff */
[----:B--2---:R-:W-:-:S03]  /*118f0*/  SHF.R.S32.HI R26, RZ, 0x1f, R4 ;  /* 0x0000001fff1a7819 */ /* 0x004fc60000011404 */
[----:B-1----:R-:W-:Y:S05]  /*11900*/  @!P2 BRA `(.L_x_2193) ;  /* 0x000000000004a947 */ /* 0x002fea0003800000 */
[----:B------:R-:W-:Y:S01]  /*11910*/  BPT.TRAP 0x1 ;  /* 0x000000040000795c */ /* 0x000fe20000300000 */
.L_x_2193:
[----:B------:R-:W-:Y:S01]  /*11920*/  IMAD R0, R28, 0x8, R22 ;  /* 0x000000081c007824 */ /* 0x000fe200078e0216 */
[----:B------:R-:W-:Y:S01]  /*11930*/  SHF.L.U32 R27, R2, 0x1f, RZ ;  /* 0x0000001f021b7819 */ /* 0x000fe200000006ff */
[----:B------:R-:W-:Y:S01]  /*11940*/  BSSY B0, `(.L_x_2194) ;  /* 0x0000004000007945 */ /* 0x000fe20003800000 */
[----:B------:R-:W-:Y:S02]  /*11950*/  SHF.R.S32.HI R25, RZ, 0x1f, R7 ;  /* 0x0000001fff197819 */ /* 0x000fe40000011407 */
[----:B------:R-:W0:Y:S02]  /*11960*/  SYNCS.PHASECHK.TRANS64.TRYWAIT P0, [R0+URZ+0x13280], R27 ;  /* 0x0132801b000075a7 */ /* 0x000e24000800017f */
[----:B0-----:R-:W-:Y:S05]  /*11970*/  @!P0 BRA `(.L_x_2195) ;  /* 0x0000003c00d08947 */ /* 0x001fea0003800000 */
.L_x_2292:
[----:B------:R-:W-:Y:S05]  /*11980*/  BSYNC B0 ;  /* 0x0000000000007941 */ /* 0x000fea0003800000 */
.L_x_2194:
        /* <DEDUP_REMOVED lines=66> */
.L_x_2304:
        /* <DEDUP_REMOVED lines=11> */
.L_x_2197:
        /* <DEDUP_REMOVED lines=11> */
.L_x_2198:
[----:B------:R2:W-:Y:S01]  /*11f10*/  SYNCS.ARRIVE.TRANS64.A1T0 RZ, [R0+URZ+0x13270], RZ ;  /* 0x013270ff00ff79a7 */ /* 0x0005e2000810003f */
[----:B------:R-:W-:Y:S05]  /*11f20*/  @!P3 BRA `(.L_x_2199) ;  /* 0x000000000004b947 */ /* 0x000fea0003800000 */
[----:B------:R-:W-:Y:S01]  /*11f30*/  BPT.TRAP 0x1 ;  /* 0x000000040000795c */ /* 0x000fe20000300000 */
.L_x_2199:
[----:B------:R-:W3:Y:S01]  /*11f40*/  SYNCS.PHASECHK.TRANS64.TRYWAIT P0, [R0+URZ+0x13240], R27 ;  /* 0x0132401b000075a7 */ /* 0x000ee2000800017f */
[----:B------:R-:W-:Y:S04]  /*11f50*/  BSSY B0, `(.L_x_2200) ;  /* 0x0000002000007945 */ /* 0x000fe80003800000 */
[----:B---3--:R-:W-:Y:S05]  /*11f60*/  @!P0 BRA `(.L_x_2201) ;  /* 0x0000004000048947 */ /* 0x008fea0003800000 */
.L_x_2305:
[----:B------:R-:W-:Y:S05]  /*11f70*/  BSYNC B0 ;  /* 0x0000000000007941 */ /* 0x000fea0003800000 */
.L_x_2200:
        /* <DEDUP_REMOVED lines=32> */
[----:B------:R-:W-:Y:S02]  /*12180*/  IADD3.X R5, R9, UR7, R3, P0, !PT ;  /* 0x0000000709057c10 */ /* 0x000fe400087fe403 */
[----:B----4-:R-:W-:-:S04]  /*12190*/  SHF.L.U32 R10, R10, 0x4, RZ ;  /* 0x000000040a0a7819 */ /* 0x010fc800000006ff */
        /* <DEDUP_REMOVED lines=25> */
.L_x_2317:
        /* <DEDUP_REMOVED lines=8> */
.L_x_2203:
        /* <DEDUP_REMOVED lines=11> */
.L_x_2204:
[----:B------:R2:W-:Y:S02]  /*12460*/  SYNCS.ARRIVE.TRANS64.A1T0 RZ, [R0+URZ+0x13230], RZ ;  /* 0x013230ff00ff79a7 */ /* 0x0005e4000810003f */
[----:B--23--:R-:W-:-:S04]  /*12470*/  MOV R0, UR47 ;  /* 0x0000002f00007c02 */ /* 0x00cfc80008000f00 */
[----:B------:R-:W-:-:S13]  /*12480*/  ISETP.NE.AND P0, PT, R0, 0x3, PT ;  /* 0x000000030000780c */ /* 0x000fda0003f05270 */
[----:B------:R-:W-:Y:S05]  /*12490*/  @!P0 BRA `(.L_x_2205) ;  /* 0x0000000000048947 */ /* 0x000fea0003800000 */
[----:B------:R-:W-:Y:S01]  /*124a0*/  BPT.TRAP 0x1 ;  /* 0x000000040000795c */ /* 0x000fe20000300000 */
.L_x_2205:
[----:B------:R-:W-:Y:S01]  /*124b0*/  LOP3.LUT R0, R21, 0x1, RZ, 0x3c, !PT ;  /* 0x0000000115007812 */ /* 0x000fe200078e3cff */
[----:B------:R-:W-:Y:S01]  /*124c0*/  IMAD R2, R20, 0x8, R22 ;  /* 0x0000000814027824 */ /* 0x000fe200078e0216 */
[----:B------:R-:W-:Y:S02]  /*124d0*/  BSSY B0, `(.L_x_2206) ;  /* 0x0000004000007945 */ /* 0x000fe40003800000 */
[----:B------:R-:W-:-:S04]  /*124e0*/  SHF.L.U32 R0, R0, 0x1f, RZ ;  /* 0x0000001f00007819 */ /* 0x000fc800000006ff */
[----:B------:R-:W0:Y:S02]  /*124f0*/  SYNCS.PHASECHK.TRANS64.TRYWAIT P2, [R2+URZ+0x13270], R0 ;  /* 0x01327000020075a7 */ /* 0x000e24000804017f */
[----:B0-----:R-:W-:Y:S05]  /*12500*/  @!P2 BRA `(.L_x_2207) ;  /* 0x00000040000ca947 */ /* 0x001fea0003800000 */
.L_x_2318:
[----:B------:R-:W-:Y:S05]  /*12510*/  BSYNC B0 ;  /* 0x0000000000007941 */ /* 0x000fea0003800000 */
.L_x_2206:
[----:B------:R-:W-:-:S05]  /*12520*/  IMAD.U32 R3, RZ, RZ, UR46 ;  /* 0x0000002eff037e24 */ /* 0x000fca000f8e00ff */
[----:B------:R-:W-:-:S13]  /*12530*/  ISETP.NE.AND P2, PT, R3, 0x3, PT ;  /* 0x000000030300780c */ /* 0x000fda0003f45270 */
[----:B------:R-:W-:Y:S05]  /*12540*/  @!P2 BRA `(.L_x_2208) ;  /* 0x000000000004a947 */ /* 0x000fea0003800000 */
[----:B------:R-:W-:Y:S01]  /*12550*/  BPT.TRAP 0x1 ;  /* 0x000000040000795c */ /* 0x000fe20000300000 */
.L_x_2208:
[----:B0-----:R-:W-:Y:S01]  /*12560*/  SHF.L.U32 R0, R21, 0x1f, RZ ;  /* 0x0000001f15007819 */ /* 0x001fe200000006ff */
[----:B------:R-:W-:-:S03]  /*12570*/  IMAD R3, R20, 0x2800, RZ ;  /* 0x0000280014037824 */ /* 0x000fc600078e02ff */
[----:B------:R-:W0:Y:S02]  /*12580*/  SYNCS.PHASECHK.TRANS64.TRYWAIT P2, [R2+URZ+0x13260], R0 ;  /* 0x01326000020075a7 */ /* 0x000e24000804017f */
[----:B0-----:R-:W-:Y:S05]  /*12590*/  @!P2 BRA `(.L_x_2209) ;  /* 0x0000003c00fca947 */ /* 0x001fea0003800000 */
.L_x_2319:
[----:B----4-:R-:W2:Y:S04]  /*125a0*/  LDL R4, [R1+0x20] ;  /* 0x0000200001047983 */ /* 0x010ea80000100800 */
[----:B------:R-:W3:Y:S01]  /*125b0*/  LDL R10, [R1+0x1c] ;  /* 0x00001c00010a7983 */ /* 0x000ee20000100800 */
[----:B------:R-:W-:Y:S05]  /*125c0*/  WARPSYNC.ALL ;  /* 0x0000000000007948 */ /* 0x000fea0003800000 */
[----:B------:R-:W-:-:S05]  /*125d0*/  IMAD.U32 R12, RZ, RZ, UR46 ;  /* 0x0000002eff0c7e24 */ /* 0x000fca000f8e00ff */
[----:B------:R-:W-:Y:S02]  /*125e0*/  ISETP.NE.AND P2, PT, R12, 0x3, PT ;  /* 0x000000030c00780c */ /* 0x000fe40003f45270 */
[C---:B--2---:R-:W-:Y:S02]  /*125f0*/  LOP3.LUT R5, R3.reuse, R4, RZ, 0xfc, !PT ;  /* 0x0000000403057212 */ /* 0x044fe400078efcff */
[----:B---3--:R-:W-:-:S03]  /*12600*/  LOP3.LUT R3, R3, R10, RZ, 0xfc, !PT ;  /* 0x0000000a03037212 */ /* 0x008fc600078efcff */
[C---:B0-----:R-:W-:Y:S02]  /*12610*/  IMAD.IADD R0, R22.reuse, 0x1, R5 ;  /* 0x0000000116007824 */ /* 0x041fe400078e0205 */
        /* <DEDUP_REMOVED lines=39> */
.L_x_2210:
[----:B--2---:R2:W-:Y:S01]  /*12890*/  SYNCS.ARRIVE.TRANS64.A1T0 RZ, [R2+URZ+0x13250], RZ ;  /* 0x013250ff02ff79a7 */ /* 0x0045e2000810003f */
[----:B------:R-:W-:Y:S06]  /*128a0*/  BAR.SYNC.DEFER_BLOCKING 0x2, 0x80 ;  /* 0x0082000000007b1d */ /* 0x000fec0000010000 */
[----:B------:R-:W-:Y:S05]  /*128b0*/  @!P0 BRA `(.L_x_2211) ;  /* 0x0000000000048947 */ /* 0x000fea0003800000 */
[----:B------:R-:W-:Y:S01]  /*128c0*/  BPT.TRAP 0x1 ;  /* 0x000000040000795c */ /* 0x000fe20000300000 */
.L_x_2211:
[----:B------:R-:W3:Y:S01]  /*128d0*/  LDL R0, [R1+0x14] ;  /* 0x0000140001007983 */ /* 0x000ee20000100800 */
[----:B--2---:R-:W-:-:S03]  /*128e0*/  VIADD R2, R2, 0x13280 ;  /* 0x0001328002027836 */ /* 0x004fc60000000000 */
[----:B------:R2:W5:Y:S01]  /*128f0*/  LDL R21, [R1+0x4] ;  /* 0x0000040001157983 */ /* 0x0005620000100800 */
[----:B------:R-:W-:Y:S02]  /*12900*/  MOV R20, R28 ;  /* 0x0000001c00147202 */ /* 0x000fe40000000f00 */
[----:B---3--:R-:W-:-:S04]  /*12910*/  PRMT R2, R0, 0x654, R2 ;  /* 0x0000065400027816 */ /* 0x008fc80000000002 */
[----:B------:R2:W-:Y:S01]  /*12920*/  SYNCS.ARRIVE.TRANS64.RED.A1T0 RZ, [R2+URZ], RZ ;  /* 0x000000ff02ff79a7 */ /* 0x0005e2000810043f */
[----:B------:R-:W-:Y:S05]  /*12930*/  @P1 BRA `(.L_x_2212) ;  /* 0xffffffe800e81947 */ /* 0x000fea000383ffff */
.L_x_2192:
        /* <DEDUP_REMOVED lines=19> */
.L_x_2214:
[----:B------:R-:W-:Y:S05]  /*12a70*/  BSYNC B0 ;  /* 0x0000000000007941 */ /* 0x000fea0003800000 */
.L_x_2213:
[----:B------:R-:W-:Y:S05]  /*12a80*/  @!P0 BRA `(.L_x_2215) ;  /* 0x0000000000048947 */ /* 0x000fea0003800000 */
[----:B------:R-:W-:Y:S01]  /*12a90*/  BPT.TRAP 0x1 ;  /* 0x000000040000795c */ /* 0x000fe20000300000 */
.L_x_2215:
[----:B------:R-:W2:Y:S01]  /*12aa0*/  LDL R0, [R1+0x4] ;  /* 0x0000040001007983 */ /* 0x000ea20000100800 */
[----:B0-----:R-:W-:Y:S01]  /*12ab0*/  IMAD R3, R28, 0x8, R22 ;  /* 0x000000081c037824 */ /* 0x001fe200078e0216 */
[----:B------:R-:W-:Y:S01]  /*12ac0*/  BSSY B0, `(.L_x_2216) ;  /* 0x0000005000007945 */ /* 0x000fe20003800000 */
[----:B--2---:R-:W-:-:S04]  /*12ad0*/  LOP3.LUT R0, R0, 0x1, RZ, 0x3c, !PT ;  /* 0x0000000100007812 */ /* 0x004fc800078e3cff */
[----:B------:R-:W-:-:S04]  /*12ae0*/  SHF.L.U32 R0, R0, 0x1f, RZ ;  /* 0x0000001f00007819 */ /* 0x000fc800000006ff */
[----:B------:R-:W0:Y:S02]  /*12af0*/  SYNCS.PHASECHK.TRANS64.TRYWAIT P1, [R3+URZ+0x13270], R0 ;  /* 0x01327000030075a7 */ /* 0x000e24000802017f */
[----:B0-----:R-:W-:Y:S05]  /*12b00*/  @!P1 BRA `(.L_x_2217) ;  /* 0x0000003800b49947 */ /* 0x001fea0003800000 */
.L_x_2320:
[----:B------:R-:W-:Y:S05]  /*12b10*/  BSYNC B0 ;  /* 0x0000000000007941 */ /* 0x000fea0003800000 */
.L_x_2216:
[----:B------:R-:W-:-:S05]  /*12b20*/  IMAD.U32 R2, RZ, RZ, UR46 ;  /* 0x0000002eff027e24 */ /* 0x000fca000f8e00ff */
[----:B------:R-:W-:-:S13]  /*12b30*/  ISETP.NE.AND P1, PT, R2, 0x3, PT ;  /* 0x000000030200780c */ /* 0x000fda0003f25270 */
[----:B------:R-:W-:Y:S05]  /*12b40*/  @!P1 BRA `(.L_x_2218) ;  /* 0x0000000000049947 */ /* 0x000fea0003800000 */
[----:B------:R-:W-:Y:S01]  /*12b50*/  BPT.TRAP 0x1 ;  /* 0x000000040000795c */ /* 0x000fe20000300000 */
.L_x_2218:
[----:B0-----:R-:W2:Y:S02]  /*12b60*/  LDL R0, [R1+0x4] ;  /* 0x0000040001007983 */ /* 0x001ea40000100800 */
[----:B--2---:R-:W-:-:S04]  /*12b70*/  SHF.L.U32 R0, R0, 0x1f, RZ ;  /* 0x0000001f00007819 */ /* 0x004fc800000006ff */
[----:B------:R-:W0:Y:S02]  /*12b80*/  SYNCS.PHASECHK.TRANS64.TRYWAIT P1, [R3+URZ+0x13260], R0 ;  /* 0x01326000030075a7 */ /* 0x000e24000802017f */
[----:B0-----:R-:W-:Y:S05]  /*12b90*/  @!P1 BRA `(.L_x_2219) ;  /* 0x0000003800a49947 */ /* 0x001fea0003800000 */
.L_x_2321:
        /* <DEDUP_REMOVED lines=48> */
.L_x_2220:
[----:B--2---:R2:W-:Y:S01]  /*12ea0*/  SYNCS.ARRIVE.TRANS64.A1T0 RZ, [R3+URZ+0x13250], RZ ;  /* 0x013250ff03ff79a7 */ /* 0x0045e2000810003f */
[----:B------:R-:W-:Y:S06]  /*12eb0*/  BAR.SYNC.DEFER_BLOCKING 0x2, 0x80 ;  /* 0x0082000000007b1d */ /* 0x000fec0000010000 */
[----:B------:R-:W-:Y:S05]  /*12ec0*/  @!P0 BRA `(.L_x_2221) ;  /* 0x0000000000048947 */ /* 0x000fea0003800000 */
[----:B------:R-:W-:Y:S01]  /*12ed0*/  BPT.TRAP 0x1 ;  /* 0x000000040000795c */ /* 0x000fe20000300000 */
.L_x_2221:
        /* <DEDUP_REMOVED lines=11> */
.L_x_2162:
[----:B------:R-:W-:Y:S05]  /*12f90*/  BSYNC B7 ;  /* 0x0000000000077941 */ /* 0x000fea0003800000 */
.L_x_2160:
        /* <DEDUP_REMOVED lines=13> */
.L_x_2222:
[----:B------:R-:W3:Y:S01]  /*13070*/  S2R R0, SR_TID.X ;  /* 0x0000000000007919 */ /* 0x000ee20000002100 */
[----:B------:R-:W-:Y:S01]  /*13080*/  ULDC UR4, c[0x0][0xc3c] ;  /* 0x00030f0000047ab9 */ /* 0x000fe20000000800 */
[----:B------:R-:W-:Y:S01]  /*13090*/  IMAD.MOV.U32 R17, RZ, RZ, RZ ;  /* 0x000000ffff117224 */ /* 0x000fe200078e00ff */
[----:B---3--:R-:W-:-:S04]  /*130a0*/  LOP3.LUT R6, R0, 0x1f, RZ, 0xc0, !PT ;  /* 0x0000001f00067812 */ /* 0x008fc800078ec0ff */
        /* <DEDUP_REMOVED lines=20> */
[----:B------:R-:W-:Y:S02]  /*131f0*/  IADD3 R4, R5, R4, RZ ;  /* 0x0000000405047210 */ /* 0x000fe40007ffe0ff */
[----:B------:R-:W-:Y:S04]  /*13200*/  SHFL.IDX PT, R5, R16, RZ, 0x1f ;  /* 0x00001fff10057589 */ /* 0x000fe800000e0000 */
[----:B------:R-:W0:Y:S02]  /*13210*/  SHFL.UP PT, R2, R4, 0x8, RZ ;  /* 0x0500000004027989 */ /* 0x000e2400000e00ff */
[----:B0-----:R-:W-:Y:S02]  /*13220*/  SEL R3, R2, RZ, P4 ;  /* 0x000000ff02037207 */ /* 0x001fe40002000000 */
[----:B------:R-:W-:Y:S03]  /*13230*/  SHFL.IDX PT, R2, R16, 0x1, 0x1f ;  /* 0x00201f0010027f89 */ /* 0x000fe600000e0000 */
        /* <DEDUP_REMOVED lines=10> */
.L_x_2228:
[----:B------:R-:W-:-:S04]  /*132e0*/  UIADD3 UR40, UR40, 0x1f, URZ ;  /* 0x0000001f28287890 */ /* 0x000fc8000fffe03f */
[----:B------:R-:W-:-:S06]  /*132f0*/  UISETP.GE.AND UP0, UPT, UR40, UR4, UPT ;  /* 0x000000042800728c */ /* 0x000fcc000bf06270 */
[----:B------:R-:W-:-:S13]  /*13300*/  PLOP3.LUT P6, PT, PT, PT, UP0, 0x40, 0x0 ;  /* 0x000000000000781c */ /* 0x000fda0003fce808 */
[----:B------:R-:W-:Y:S05]  /*13310*/  @!P6 BRA `(.L_x_2225) ;  /* 0x0000000400c8e947 */ /* 0x000fea0003800000 */
[----:B------:R-:W0:Y:S01]  /*13320*/  S2R R0, SR_TID.X ;  /* 0x0000000000007919 */ /* 0x000e220000002100 */
[----:B------:R-:W-:Y:S01]  /*13330*/  BSSY B0, `(.L_x_2226) ;  /* 0x0000009000007945 */ /* 0x000fe20003800000 */
[----:B------:R-:W-:Y:S01]  /*13340*/  IMAD.MOV.U32 R17, RZ, RZ, RZ ;  /* 0x000000ffff117224 */ /* 0x000fe200078e00ff */
[----:B0-----:R-:W-:-:S05]  /*13350*/  LOP3.LUT R0, R0, 0x1f, RZ, 0xc0, !PT ;  /* 0x0000001f00007812 */ /* 0x001fca00078ec0ff */
[----:B------:R-:W-:-:S05]  /*13360*/  VIADD R7, R0, UR40 ;  /* 0x0000002800077c36 */ /* 0x000fca0008000000 */
[----:B------:R-:W-:-:S13]  /*13370*/  ISETP.GE.OR P6, PT, R7, UR4, !P0 ;  /* 0x0000000407007c0c */ /* 0x000fda000c7c6670 */
[----:B------:R-:W-:Y:S05]  /*13380*/  @P6 BRA `(.L_x_2227) ;  /* 0x00000000000c6947 */ /* 0x000fea0003800000 */
[----:B------:R-:W0:Y:S02]  /*13390*/  LDC.64 R2, c[0x0][0xc80] ;  /* 0x00032000ff027b82 */ /* 0x000e240000000a00 */
[----:B0-----:R-:W-:-:S05]  /*133a0*/  IMAD.WIDE R2, R7, 0x4, R2 ;  /* 0x0000000407027825 */ /* 0x001fca00078e0202 */
[----:B------:R0:W5:Y:S02]  /*133b0*/  LDG.E R17, desc[UR52][R2.64] ;  /* 0x0000003402117981 */ /* 0x000164000c1e1900 */
.L_x_2227:
[----:B------:R-:W-:Y:S05]  /*133c0*/  BSYNC B0 ;  /* 0x0000000000007941 */ /* 0x000fea0003800000 */
.L_x_2226:
[----:B-----5:R-:W2:Y:S02]  /*133d0*/  SHFL.UP PT, R0, R17, 0x1, RZ ;  /* 0x0420000011007989 */ /* 0x020ea400000e00ff */
[----:B--2---:R-:W-:-:S05]  /*133e0*/  SEL R0, R0, RZ, P1 ;  /* 0x000000ff00007207 */ /* 0x004fca0000800000 */
[----:B------:R-:W-:-:S05]  /*133f0*/  IMAD.IADD R0, R17, 0x1, R0 ;  /* 0x0000000111007824 */ /* 0x000fca00078e0200 */
[----:B0-----:R-:W0:Y:S02]  /*13400*/  SHFL.UP PT, R2, R0, 0x2, RZ ;  /* 0x0440000000027989 */ /* 0x001e2400000e00ff */
[----:B0-----:R-:W-:-:S04]  /*13410*/  SEL R3, R2, RZ, P2 ;  /* 0x000000ff02037207 */ /* 0x001fc80001000000 */
[----:B------:R-:W-:Y:S02]  /*13420*/  IADD3 R3, R0, R3, RZ ;  /* 0x0000000300037210 */ /* 0x000fe40007ffe0ff */
[----:B------:R-:W0:Y:S03]  /*13430*/  LDC R0, c[0x0][0xc38] ;  /* 0x00030e00ff007b82 */ /* 0x000e260000000800 */
[----:B------:R-:W2:Y:S02]  /*13440*/  SHFL.UP PT, R2, R3, 0x4, RZ ;  /* 0x0480000003027989 */ /* 0x000ea400000e00ff */
[----:B--2---:R-:W-:-:S05]  /*13450*/  SEL R2, R2, RZ, P3 ;  /* 0x000000ff02027207 */ /* 0x004fca0001800000 */
[----:B------:R-:W-:-:S05]  /*13460*/  IMAD.IADD R2, R3, 0x1, R2 ;  /* 0x0000000103027824 */ /* 0x000fca00078e0202 */
[----:B------:R-:W2:Y:S02]  /*13470*/  SHFL.UP PT, R6, R2, 0x8, RZ ;  /* 0x0500000002067989 */ /* 0x000ea400000e00ff */
[----:B--2---:R-:W-:-:S05]  /*13480*/  SEL R7, R6, RZ, P4 ;  /* 0x000000ff06077207 */ /* 0x004fca0002000000 */
[----:B------:R-:W-:-:S05]  /*13490*/  IMAD.IADD R7, R2, 0x1, R7 ;  /* 0x0000000102077824 */ /* 0x000fca00078e0207 */
[----:B------:R-:W2:Y:S02]  /*134a0*/  SHFL.UP PT, R6, R7, 0x10, RZ ;  /* 0x0600000007067989 */ /* 0x000ea400000e00ff */
[----:B--2---:R-:W-:-:S05]  /*134b0*/  SEL R6, R6, RZ, P5 ;  /* 0x000000ff06067207 */ /* 0x004fca0002800000 */
[----:B------:R-:W-:-:S05]  /*134c0*/  IMAD.IADD R6, R7, 0x1, R6 ;  /* 0x0000000107067824 */ /* 0x000fca00078e0206 */
[----:B------:R-:W0:Y:S02]  /*134d0*/  SHFL.IDX PT, R9, R6, 0x1f, 0x1f ;  /* 0x03e01f0006097f89 */ /* 0x000e2400000e0000 */
[----:B0-----:R-:W-:-:S04]  /*134e0*/  IMAD R9, R9, R0, RZ ;  /* 0x0000000009097224 */ /* 0x001fc800078e02ff */
[----:B------:R-:W-:-:S05]  /*134f0*/  IMAD.IADD R4, R9, 0x1, R4 ;  /* 0x0000000109047824 */ /* 0x000fca00078e0204 */
[----:B------:R-:W-:-:S13]  /*13500*/  ISETP.GT.AND P6, PT, R4, R5, PT ;  /* 0x000000050400720c */ /* 0x000fda0003fc4270 */
[----:B------:R-:W-:Y:S05]  /*13510*/  @!P6 BRA `(.L_x_2228) ;  /* 0xfffffffc0070e947 */ /* 0x000fea000383ffff */
[----:B------:R-:W-:-:S07]  /*13520*/  IMAD.MOV.U32 R7, RZ, RZ, R6 ;  /* 0x000000ffff077224 */ /* 0x000fce00078e0006 */
.L_x_2224:
[----:B------:R-:W-:Y:S01]  /*13530*/  IMAD.IADD R9, R4, 0x1, -R9 ;  /* 0x0000000104097824 */ /* 0x000fe200078e0a09 */
[----:B------:R-:W-:-:S03]  /*13540*/  ULDC.64 UR4, c[0x0][0xc90] ;  /* 0x0003240000047ab9 */ /* 0x000fc60000000a00 */
[----:B------:R-:W-:-:S05]  /*13550*/  IMAD R2, R7, R0, R9 ;  /* 0x0000000007027224 */ /* 0x000fca00078e0209 */
[----:B------:R-:W-:-:S13]  /*13560*/  ISETP.GT.AND P0, PT, R2, R5, PT ;  /* 0x000000050200720c */ /* 0x000fda0003f04270 */
[----:B------:R-:W-:Y:S02]  /*13570*/  VOTEU.ANY UR7, UPT, !P0 ;  /* 0x0000000000077886 */ /* 0x000fe400040e0100 */
[----:B------:R-:W-:-:S04]  /*13580*/  UPOPC UR6, UR7 ;  /* 0x00000007000672bf */ /* 0x000fc80008000000 */
[----:B------:R-:W-:-:S04]  /*13590*/  UIADD3 UR40, UR6, UR40, URZ ;  /* 0x0000002806287290 */ /* 0x000fc8000fffe03f */
[----:B------:R-:W-:-:S06]  /*135a0*/  UIMAD.WIDE UR4, UR40, 0x4, UR4 ;  /* 0x00000004280478a5 */ /* 0x000fcc000f8e0204 */
[----:B------:R-:W-:Y:S01]  /*135b0*/  MOV R2, UR4 ;  /* 0x0000000400027c02 */ /* 0x000fe20008000f00 */
[----:B------:R-:W-:-:S05]  /*135c0*/  IMAD.U32 R3, RZ, RZ, UR5 ;  /* 0x00000005ff037e24 */ /* 0x000fca000f8e00ff */
[----:B------:R-:W2:Y:S01]  /*135d0*/  LDG.E R6, desc[UR52][R2.64] ;  /* 0x0000003402067981 */ /* 0x000ea2000c1e1900 */
[----:B------:R-:W-:Y:S01]  /*135e0*/  IMAD.U32 R12, RZ, RZ, UR6 ;  /* 0x00000006ff0c7e24 */ /* 0x000fe2000f8e00ff */
[----:B------:R-:W-:Y:S01]  /*135f0*/  ISETP.NE.AND P0, PT, RZ, UR7, PT ;  /* 0x00000007ff007c0c */ /* 0x000fe2000bf05270 */
[----:B------:R-:W-:-:S03]  /*13600*/  IMAD.MOV.U32 R16, RZ, RZ, RZ ;  /* 0x000000ffff107224 */ /* 0x000fc600078e00ff */
[----:B------:R-:W2:Y:S02]  /*13610*/  SHFL.IDX PT, R17, R17, R12, 0x1f ;  /* 0x00001f0c11117589 */ /* 0x000ea400000e0000 */
[----:B--2---:R-:W-:-:S05]  /*13620*/  IMAD R4, R17, R6, RZ ;  /* 0x0000000611047224 */ /* 0x004fca00078e02ff */
[----:B------:R-:W-:-:S04]  /*13630*/  IABS R8, R4 ;  /* 0x0000000400087213 */ /* 0x000fc80000000000 */
[----:B------:R-:W0:Y:S08]  /*13640*/  I2F.RP R10, R8 ;  /* 0x00000008000a7306 */ /* 0x000e300000209400 */
[----:B0-----:R-:W0:Y:S02]  /*13650*/  MUFU.RCP R10, R10 ;  /* 0x0000000a000a7308 */ /* 0x001e240000001000 */
[----:B0-----:R-:W-:-:S06]  /*13660*/  VIADD R11, R10, 0xffffffe ;  /* 0x0ffffffe0a0b7836 */ /* 0x001fcc0000000000 */
[----:B------:R0:W2:Y:S01]  /*13670*/  F2I.FTZ.U32.TRUNC.NTZ R3, R11 ;  /* 0x0000000b00037305 */ /* 0x0000a2000021f000 */
[----:B------:R-:W-:Y:S05]  /*13680*/  @!P0 BRA `(.L_x_2229) ;  /* 0x00000000000c8947 */ /* 0x000fea0003800000 */
[----:B------:R-:W-:-:S06]  /*13690*/  UIADD3 UR4, UR6, -0x1, URZ ;  /* 0xffffffff06047890 */ /* 0x000fcc000fffe03f */
[----:B------:R-:W-:-:S06]  /*136a0*/  IMAD.U32 R16, RZ, RZ, UR4 ;  /* 0x00000004ff107e24 */ /* 0x000fcc000f8e00ff */
[----:B------:R3:W4:Y:S02]  /*136b0*/  SHFL.IDX PT, R16, R7, R16, 0x1f ;  /* 0x00001f1007107589 */ /* 0x00072400000e0000 */
.L_x_2229:
[----:B--23--:R-:W-:Y:S01]  /*136c0*/  IMAD.MOV R7, RZ, RZ, -R3 ;  /* 0x000000ffff077224 */ /* 0x00cfe200078e0a03 */
[----:B------:R-:W-:Y:S01]  /*136d0*/  MOV R2, RZ ;  /* 0x000000ff00027202 */ /* 0x000fe20000000f00 */
[----:B----4-:R-:W-:Y:S02]  /*136e0*/  IMAD R16, R16, R0, R9 ;  /* 0x0000000010107224 */ /* 0x010fe400078e0209 */
[----:B------:R-:W-:Y:S02]  /*136f0*/  IMAD R7, R7, R8, RZ ;  /* 0x0000000807077224 */ /* 0x000fe400078e02ff */
[----:B------:R-:W-:Y:S02]  /*13700*/  IMAD.IADD R5, R5, 0x1, -R16 ;  /* 0x0000000105057824 */ /* 0x000fe400078e0a10 */
[----:B------:R-:W-:Y:S01]  /*13710*/  IMAD.HI.U32 R3, R3, R7, R2 ;  /* 0x0000000703037227 */ /* 0x000fe200078e0002 */
[----:B------:R-:W-:Y:S02]  /*13720*/  IABS R7, R4 ;  /* 0x0000000400077213 */ /* 0x000fe40000000000 */
[----:B------:R-:W-:-:S03]  /*13730*/  IABS R2, R5 ;  /* 0x0000000500027213 */ /* 0x000fc60000000000 */
[----:B------:R-:W-:Y:S02]  /*13740*/  IMAD.MOV R7, RZ, RZ, -R7 ;  /* 0x000000ffff077224 */ /* 0x000fe400078e0a07 */
        /* <DEDUP_REMOVED lines=13> */
[----:B------:R-:W-:-:S03]  /*13820*/  IMAD.MOV R9, RZ, RZ, -R9 ;  /* 0x000000ffff097224 */ /* 0x000fc600078e0a09 */
[----:B------:R-:W-:Y:S01]  /*13830*/  IADD3 R3, -R7, RZ, RZ ;  /* 0x000000ff07037210 */ /* 0x000fe20007ffe1ff */
[----:B------:R-:W-:-:S03]  /*13840*/  IMAD R4, R4, R9, R5 ;  /* 0x0000000904047224 */ /* 0x000fc600078e0205 */
[----:B------:R-:W-:-:S04]  /*13850*/  VIADDMNMX R0, R3, R0, R6, PT ;  /* 0x0000000003007246 */ /* 0x000fc80003800106 */
[----:B------:R-:W-:-:S04]  /*13860*/  IABS R6, R0 ;  /* 0x0000000000067213 */ /* 0x000fc80000000000 */
[----:B------:R-:W2:Y:S08]  /*13870*/  I2F.RP R8, R6 ;  /* 0x0000000600087306 */ /* 0x000eb00000209400 */
[----:B--2---:R-:W2:Y:S02]  /*13880*/  MUFU.RCP R8, R8 ;  /* 0x0000000800087308 */ /* 0x004ea40000001000 */
[----:B--2---:R-:W-:Y:S01]  /*13890*/  VIADD R2, R8, 0xffffffe ;  /* 0x0ffffffe08027836 */ /* 0x004fe20000000000 */
[----:B------:R-:W-:-:S05]  /*138a0*/  IABS R8, R4 ;  /* 0x0000000400087213 */ /* 0x000fca0000000000 */
[----:B------:R2:W3:Y:S02]  /*138b0*/  F2I.FTZ.U32.TRUNC.NTZ R3, R2 ;  /* 0x0000000200037305 */ /* 0x0004e4000021f000 */
[----:B--2---:R-:W-:Y:S02]  /*138c0*/  IMAD.MOV.U32 R2, RZ, RZ, RZ ;  /* 0x000000ffff027224 */ /* 0x004fe400078e00ff */
[----:B---3--:R-:W-:-:S04]  /*138d0*/  IMAD.MOV R5, RZ, RZ, -R3 ;  /* 0x000000ffff057224 */ /* 0x008fc800078e0a03 */
[----:B------:R-:W-:-:S04]  /*138e0*/  IMAD R5, R5, R6, RZ ;  /* 0x0000000605057224 */ /* 0x000fc800078e02ff */
[----:B------:R-:W-:Y:S01]  /*138f0*/  IMAD.HI.U32 R3, R3, R5, R2 ;  /* 0x0000000503037227 */ /* 0x000fe200078e0002 */
[-C--:B------:R-:W-:Y:S02]  /*13900*/  IABS R5, R0.reuse ;  /* 0x0000000000057213 */ /* 0x080fe40000000000 */
[C---:B------:R-:W-:Y:S01]  /*13910*/  LOP3.LUT R2, R4.reuse, R0, RZ, 0x3c, !PT ;  /* 0x0000000004027212 */ /* 0x040fe200078e3cff */
[----:B------:R-:W-:Y:S02]  /*13920*/  IMAD.IADD R4, R4, 0x1, R7 ;  /* 0x0000000104047824 */ /* 0x000fe400078e0207 */
[----:B------:R-:W-:Y:S01]  /*13930*/  IMAD.MOV R5, RZ, RZ, -R5 ;  /* 0x000000ffff057224 */ /* 0x000fe200078e0a05 */
[----:B------:R-:W-:Y:S01]  /*13940*/  ISETP.GE.AND P2, PT, R2, RZ, PT ;  /* 0x000000ff0200720c */ /* 0x000fe20003f46270 */
[----:B------:R-:W-:-:S04]  /*13950*/  IMAD.HI.U32 R3, R3, R8, RZ ;  /* 0x0000000803037227 */ /* 0x000fc800078e00ff */
[----:B------:R-:W-:-:S05]  /*13960*/  IMAD R5, R3, R5, R8 ;  /* 0x0000000503057224 */ /* 0x000fca00078e0208 */
        /* <DEDUP_REMOVED lines=8> */
[----:B------:R-:W-:-:S04]  /*139f0*/  IMAD.MOV R0, RZ, RZ, -R0 ;  /* 0x000000ffff007224 */ /* 0x000fc800078e0a00 */
[----:B------:R-:W-:Y:S01]  /*13a00*/  IMAD R18, R3, R0, R4 ;  /* 0x0000000003127224 */ /* 0x000fe200078e0204 */
[----:B------:R-:W-:-:S05]  /*13a10*/  LOP3.LUT R0, RZ, R3, RZ, 0x33, !PT ;  /* 0x00000003ff007212 */ /* 0x000fca00078e33ff */
[----:B------:R-:W-:Y:S01]  /*13a20*/  IMAD.IADD R17, R17, 0x1, R0 ;  /* 0x0000000111117824 */ /* 0x000fe200078e0200 */
[----:B------:R-:W-:Y:S06]  /*13a30*/  BRA `(.L_x_2230) ;  /* 0x0000000000107947 */ /* 0x000fec0003800000 */
.L_x_2225:
[----:B------:R-:W-:Y:S01]  /*13a40*/  IMAD.MOV.U32 R16, RZ, RZ, R5 ;  /* 0x000000ffff107224 */ /* 0x000fe200078e0005 */
[----:B------:R-:W-:Y:S01]  /*13a50*/  MOV R17, RZ ;  /* 0x000000ff00117202 */ /* 0x000fe20000000f00 */
[----:B------:R-:W-:Y:S01]  /*13a60*/  IMAD.MOV.U32 R18, RZ, RZ, RZ ;  /* 0x000000ffff127224 */ /* 0x000fe200078e00ff */
[----:B------:R-:W-:-:S06]  /*13a70*/  ULDC UR40, c[0x0][0xc3c] ;  /* 0x00030f0000287ab9 */ /* 0x000fcc0000000800 */
.L_x_2230:
[----:B------:R2:W3:Y:S01]  /*13a80*/  LDL R2, [R1+0x14] ;  /* 0x0000140001027983 */ /* 0x0004e20000100800 */
[----:B------:R-:W4:Y:S02]  /*13a90*/  S2R R0, SR_TID.X ;  /* 0x0000000000007919 */ /* 0x000f240000002100 */
[----:B----4-:R-:W-:Y:S01]  /*13aa0*/  LOP3.LUT R0, R0, 0x1f, RZ, 0xc0, !PT ;  /* 0x0000001f00007812 */ /* 0x010fe200078ec0ff */
[----:B------:R-:W-:Y:S03]  /*13ab0*/  BAR.SYNC.DEFER_BLOCKING 0x4, 0x200 ;  /* 0x0108000000007b1d */ /* 0x000fe60000010000 */
[----:B------:R-:W-:Y:S01]  /*13ac0*/  ISETP.NE.AND P0, PT, R0, RZ, PT ;  /* 0x000000ff0000720c */ /* 0x000fe20003f05270 */
[----:B-1----:R-:W-:-:S12]  /*13ad0*/  IMAD.U32 R19, RZ, RZ, UR40 ;  /* 0x00000028ff137e24 */ /* 0x002fd8000f8e00ff */
[----:B------:R-:W-:Y:S01]  /*13ae0*/  @!P0 MOV R0, 0x400 ;  /* 0x0000040000008802 */ /* 0x000fe20000000f00 */
[----:B---3--:R-:W1:Y:S03]  /*13af0*/  @!P0 S2R R2, SR_CgaCtaId ;  /* 0x0000000000028919 */ /* 0x008e660000008800 */
[----:B-1----:R-:W-:Y:S01]  /*13b00*/  @!P0 LEA R22, R2, R0, 0x18 ;  /* 0x0000000002168211 */ /* 0x002fe200078ec0ff */
[----:B------:R2:W-:Y:S04]  /*13b10*/  @!P0 STL [R1+0x14], R2 ;  /* 0x0000140201008387 */ /* 0x0005e80000100800 */
[----:B------:R2:W-:Y:S01]  /*13b20*/  @!P0 STS.128 [R22+0x132d0], R16 ;  /* 0x0132d01016008388 */ /* 0x0005e20000000c00 */
[----:B------:R-:W-:Y:S06]  /*13b30*/  BAR.ARV 0x5, 0x200 ;  /* 0x0148000000007b1d */ /* 0x000fec0000002000 */
.L_x_2223:
[----:B------:R-:W-:Y:S02]  /*13b40*/  ULDC UR4, c[0x0][0xc3c] ;  /* 0x00030f0000047ab9 */ /* 0x000fe40000000800 */
[----:B------:R-:W-:-:S06]  /*13b50*/  UISETP.GE.AND UP0, UPT, UR40, UR4, UPT ;  /* 0x000000042800728c */ /* 0x000fcc000bf06270 */
[----:B------:R-:W-:-:S13]  /*13b60*/  PLOP3.LUT P0, PT, PT, PT, UP0, 0x80, 0x0 ;  /* 0x000000000000781c */ /* 0x000fda0003f0f008 */
[----:B------:R-:W-:Y:S05]  /*13b70*/  @!P0 BRA `(.L_x_2231) ;  /* 0xffffffa800e48947 */ /* 0x000fea000383ffff */
.L_x_2156:
[----:B------:R-:W3:Y:S01]  /*13b80*/  LDL.LU R0, [R1+0x30] ;  /* 0x0000300001007983 */ /* 0x000ee20000300800 */
[----:B------:R-:W-:Y:S01]  /*13b90*/  BSSY B0, `(.L_x_2232) ;  /* 0x000000b000007945 */ /* 0x000fe20003800000 */
[----:B0-----:R-:W0:Y:S01]  /*13ba0*/  S2R R5, SR_CgaCtaId ;  /* 0x0000000000057919 */ /* 0x001e220000008800 */
[----:B---3--:R-:W-:-:S05]  /*13bb0*/  VIADD R0, R0, 0x1 ;  /* 0x0000000100007836 */ /* 0x008fca0000000000 */
[----:B--2---:R-:W-:-:S04]  /*13bc0*/  LEA.HI R2, R0, R0, RZ, 0x1 ;  /* 0x0000000000027211 */ /* 0x004fc800078f08ff */
[----:B------:R-:W-:Y:S02]  /*13bd0*/  LOP3.LUT R3, R2, 0xfffffffe, RZ, 0xc0, !PT ;  /* 0xfffffffe02037812 */ /* 0x000fe400078ec0ff */
[----:B------:R-:W-:-:S03]  /*13be0*/  MOV R2, 0x400 ;  /* 0x0000040000027802 */ /* 0x000fc60000000f00 */
[----:B------:R-:W-:Y:S01]  /*13bf0*/  IMAD.IADD R0, R0, 0x1, -R3 ;  /* 0x0000000100007824 */ /* 0x000fe200078e0a03 */
[----:B0-----:R-:W-:-:S04]  /*13c00*/  LEA R5, R5, R2, 0x18 ;  /* 0x0000000205057211 */ /* 0x001fc800078ec0ff */
[----:B------:R-:W-:-:S04]  /*13c10*/  SHF.L.U32 R0, R0, 0x1f, RZ ;  /* 0x0000001f00007819 */ /* 0x000fc800000006ff */
[----:B------:R-:W0:Y:S02]  /*13c20*/  SYNCS.PHASECHK.TRANS64.TRYWAIT P0, [R5+URZ+0x13220], R0 ;  /* 0x01322000050075a7 */ /* 0x000e24000800017f */
[----:B0-----:R-:W-:Y:S05]  /*13c30*/  @!P0 BRA `(.L_x_2233) ;  /* 0x0000002800908947 */ /* 0x001fea0003800000 */
.L_x_2322:
[----:B------:R-:W-:Y:S05]  /*13c40*/  BSYNC B0 ;  /* 0x0000000000007941 */ /* 0x000fea0003800000 */
.L_x_2232:
[----:B------:R-:W-:-:S03]  /*13c50*/  UMOV UR4, 0xffffffff ;  /* 0xffffffff00047882 */ /* 0x000fc60000000000 */
[----:B------:R-:W-:Y:S05]  /*13c60*/  BRA.DIV UR4, `(.L_x_2234) ;  /* 0x0000002a04987947 */ /* 0x000fea000b800000 */
[----:B0-----:R-:W0:Y:S02]  /*13c70*/  S2R R0, SR_TID.X ;  /* 0x0000000000007919 */ /* 0x001e240000002100 */
[----:B0-----:R-:W-:-:S04]  /*13c80*/  SHF.R.U32.HI R0, RZ, 0x5, R0 ;  /* 0x00000005ff007819 */ /* 0x001fc80000011600 */
[----:B------:R-:W-:-:S05]  /*13c90*/  LOP3.LUT R0, R0, 0x3, RZ, 0xc0, !PT ;  /* 0x0000000300007812 */ /* 0x000fca00078ec0ff */
[----:B------:R0:W1:Y:S02]  /*13ca0*/  SHFL.IDX PT, R14, R0, RZ, 0x1f ;  /* 0x00001fff000e7589 */ /* 0x00006400000e0000 */
.L_x_2325:
[----:B-1----:R-:W-:Y:S01]  /*13cb0*/  ISETP.NE.AND P0, PT, R14, RZ, PT ;  /* 0x000000ff0e00720c */ /* 0x002fe20003f05270 */
[----:B------:R-:W-:-:S12]  /*13cc0*/  BSSY B0, `(.L_x_2235) ;  /* 0x000002e000007945 */ /* 0x000fd80003800000 */
[----:B------:R-:W-:Y:S05]  /*13cd0*/  @P0 BRA `(.L_x_2236) ;  /* 0x0000000000b00947 */ /* 0x000fea0003800000 */
[----:B------:R-:W-:-:S03]  /*13ce0*/  UMOV UR4, 0xffffffff ;  /* 0xffffffff00047882 */ /* 0x000fc60000000000 */
[----:B------:R-:W-:Y:S05]  /*13cf0*/  BRA.DIV UR4, `(.L_x_2237) ;  /* 0x0000002a04a87947 */ /* 0x000fea000b800000 */
[----:B------:R-:W-:-:S13]  /*13d00*/  ELECT P6, URZ, PT ;  /* 0x00000000003f782f */ /* 0x000fda00038c0000 */
.L_x_2328:
[----:B------:R-:W-:Y:S05]  /*13d10*/  @!P6 BRA `(.L_x_2236) ;  /* 0x0000000000a0e947 */ /* 0x000fea0003800000 */
[----:B------:R-:W-:-:S06]  /*13d20*/  ULOP3.LUT UR4, UR39, 0x2, URZ, 0xfc, !UPT ;  /* 0x0000000227047892 */ /* 0x000fcc000f8efc3f */
[----:B0-----:R-:W-:-:S05]  /*13d30*/  IMAD.U32 R0, RZ, RZ, UR4 ;  /* 0x00000004ff007e24 */ /* 0x001fca000f8e00ff */
[----:B------:R-:W-:-:S13]  /*13d40*/  ISETP.NE.AND P0, PT, R0, 0x3, PT ;  /* 0x000000030000780c */ /* 0x000fda0003f05270 */
[----:B------:R-:W-:Y:S05]  /*13d50*/  @!P0 BRA `(.L_x_2238) ;  /* 0x0000000000048947 */ /* 0x000fea0003800000 */
[----:B------:R-:W-:Y:S01]  /*13d60*/  BPT.TRAP 0x1 ;  /* 0x000000040000795c */ /* 0x000fe20000300000 */
.L_x_2238:
        /* <DEDUP_REMOVED lines=8> */
.L_x_2329:
[----:B------:R-:W2:Y:S01]  /*13df0*/  LDL.LU R4, [R1+0x4] ;  /* 0x0000040001047983 */ /* 0x000ea20000300800 */
[----:B------:R-:W-:Y:S02]  /*13e00*/  SEL R28, R28, RZ, P2 ;  /* 0x000000ff1c1c7207 */ /* 0x000fe40001000000 */
[----:B--2---:R-:W-:Y:S01]  /*13e10*/  LOP3.LUT R0, R4, R0, RZ, 0x3c, !PT ;  /* 0x0000000004007212 */ /* 0x004fe200078e3cff */
[----:B------:R-:W-:Y:S06]  /*13e20*/  @!P0 BRA `(.L_x_2240) ;  /* 0x0000000000048947 */ /* 0x000fec0003800000 */
[----:B------:R-:W-:Y:S01]  /*13e30*/  BPT.TRAP 0x1 ;  /* 0x000000040000795c */ /* 0x000fe20000300000 */
.L_x_2240:
[----:B------:R-:W-:Y:S01]  /*13e40*/  IMAD R5, R28, 0x8, R5 ;  /* 0x000000081c057824 */ /* 0x000fe200078e0205 */
[----:B------:R-:W-:-:S04]  /*13e50*/  SHF.L.U32 R0, R0, 0x1f, RZ ;  /* 0x0000001f00007819 */ /* 0x000fc800000006ff */
[----:B------:R-:W1:Y:S02]  /*13e60*/  SYNCS.PHASECHK.TRANS64.TRYWAIT P1, [R5+URZ+0x13240], R0 ;  /* 0x01324000050075a7 */ /* 0x000e64000802017f */
[----:B-1----:R-:W-:Y:S05]  /*13e70*/  @!P1 BRA `(.L_x_2241) ;  /* 0x00000028007c9947 */ /* 0x002fea0003800000 */
.L_x_2330:
[----:B------:R-:W-:Y:S05]  /*13e80*/  @!P0 BRA `(.L_x_2242) ;  /* 0x0000000000048947 */ /* 0x000fea0003800000 */
[----:B------:R-:W-:Y:S01]  /*13e90*/  BPT.TRAP 0x1 ;  /* 0x000000040000795c */ /* 0x000fe20000300000 */
.L_x_2242:
[----:B------:R-:W2:Y:S02]  /*13ea0*/  SYNCS.PHASECHK.TRANS64.TRYWAIT P1, [R3+URZ+0x13260], R2 ;  /* 0x01326002030075a7 */ /* 0x000ea4000802017f */
[----:B--2---:R-:W-:Y:S05]  /*13eb0*/  @!P1 BRA `(.L_x_2243) ;  /* 0x0000002800809947 */ /* 0x004fea0003800000 */
.L_x_2331:
[----:B------:R-:W-:Y:S05]  /*13ec0*/  @!P0 BRA `(.L_x_2244) ;  /* 0x0000000000048947 */ /* 0x000fea0003800000 */
[----:B------:R-:W-:Y:S01]  /*13ed0*/  BPT.TRAP 0x1 ;  /* 0x000000040000795c */ /* 0x000fe20000300000 */
.L_x_2244:
[----:B------:R-:W3:Y:S02]  /*13ee0*/  SYNCS.PHASECHK.TRANS64.TRYWAIT P1, [R5+URZ+0x13260], R0 ;  /* 0x01326000050075a7 */ /* 0x000ee4000802017f */
[----:B---3--:R-:W-:Y:S05]  /*13ef0*/  @!P1 BRA `(.L_x_2245) ;  /* 0x0000002800849947 */ /* 0x008fea0003800000 */
.L_x_2332:
[----:B------:R-:W-:Y:S05]  /*13f00*/  @!P0 BRA `(.L_x_2246) ;  /* 0x0000000000048947 */ /* 0x000fea0003800000 */
[----:B------:R-:W-:Y:S01]  /*13f10*/  BPT.TRAP 0x1 ;  /* 0x000000040000795c */ /* 0x000fe20000300000 */
.L_x_2246:
[----:B------:R-:W4:Y:S02]  /*13f20*/  SYNCS.PHASECHK.TRANS64.TRYWAIT P1, [R3+URZ+0x13280], R2 ;  /* 0x01328002030075a7 */ /* 0x000f24000802017f */
[----:B----4-:R-:W-:Y:S05]  /*13f30*/  @!P1 BRA `(.L_x_2247) ;  /* 0x0000002800889947 */ /* 0x010fea0003800000 */
.L_x_2333:
[----:B------:R-:W-:Y:S05]  /*13f40*/  @!P0 BRA `(.L_x_2248) ;  /* 0x0000000000048947 */ /* 0x000fea0003800000 */
[----:B------:R-:W-:Y:S01]  /*13f50*/  BPT.TRAP 0x1 ;  /* 0x000000040000795c */ /* 0x000fe20000300000 */
.L_x_2248:
[----:B------:R0:W0:Y:S02]  /*13f60*/  SYNCS.PHASECHK.TRANS64.TRYWAIT P0, [R5+URZ+0x13280], R0 ;  /* 0x01328000050075a7 */ /* 0x000024000800017f */
[----:B0-----:R-:W-:Y:S05]  /*13f70*/  @!P0 NANOSLEEP.SYNCS 0x989680 ;  /* 0x009896800000895d */ /* 0x001fea0003900000 */
[----:B------:R-:W0:Y:S02]  /*13f80*/  @!P0 SYNCS.PHASECHK.TRANS64 P0, [R5+URZ+0x13280], R0 ;  /* 0x01328000050085a7 */ /* 0x000e24000800007f */
[----:B0-----:R-:W-:Y:S05]  /*13f90*/  @!P0 BRA `(.L_x_2248) ;  /* 0xfffffffc00f08947 */ /* 0x001fea000383ffff */
.L_x_2236:
[----:B------:R-:W-:Y:S05]  /*13fa0*/  BSYNC B0 ;  /* 0x0000000000007941 */ /* 0x000fea0003800000 */
.L_x_2235:
[----:B------:R-:W-:Y:S05]  /*13fb0*/  EXIT ;  /* 0x000000000000794d */ /* 0x000fea0003800000 */
.L_x_2105:
[----:B0-----:R-:W-:-:S04]  /*13fc0*/  IMAD.U32 R3, RZ, RZ, UR45 ;  /* 0x0000002dff037e24 */ /* 0x001fc8000f8e00ff */
[----:B------:R0:W1:Y:S03]  /*13fd0*/  SYNCS.PHASECHK.TRANS64.TRYWAIT P1, [R3+URZ+0x13200], R6 ;  /* 0x01320006030075a7 */ /* 0x000066000802017f */
[----:B-1----:R-:W-:Y:S05]  /*13fe0*/  @!P1 NANOSLEEP.SYNCS 0x989680 ;  /* 0x009896800000995d */ /* 0x002fea0003900000 */
[----:B------:R-:W1:Y:S02]  /*13ff0*/  @!P1 SYNCS.PHASECHK.TRANS64 P1, [R3+URZ+0x13200], R6 ;  /* 0x01320006030095a7 */ /* 0x000e64000802007f */
[----:B-1----:R-:W-:Y:S05]  /*14000*/  @!P1 BRA `(.L_x_2105) ;  /* 0xfffffffc00ec9947 */ /* 0x002fea000383ffff */
[----:B------:R-:W-:Y:S05]  /*14010*/  BRA `(.L_x_2249) ;  /* 0xfffffed800607947 */ /* 0x000fea000383ffff */
.L_x_2109:
[----:B-1----:R1:W2:Y:S02]  /*14020*/  SYNCS.PHASECHK.TRANS64.TRYWAIT P1, [R2+URZ+0x13230], R3 ;  /* 0x01323003020075a7 */ /* 0x0022a4000802017f */
[----:B--2---:R-:W-:Y:S05]  /*14030*/  @!P1 NANOSLEEP.SYNCS 0x989680 ;  /* 0x009896800000995d */ /* 0x004fea0003900000 */
[----:B------:R-:W2:Y:S02]  /*14040*/  @!P1 SYNCS.PHASECHK.TRANS64 P1, [R2+URZ+0x13230], R3 ;  /* 0x01323003020095a7 */ /* 0x000ea4000802007f */
[----:B--2---:R-:W-:Y:S05]  /*14050*/  @!P1 BRA `(.L_x_2109) ;  /* 0xfffffffc00f09947 */ /* 0x004fea000383ffff */
[----:B------:R-:W-:Y:S05]  /*14060*/  BRA `(.L_x_2108) ;  /* 0xfffffed8007c7947 */ /* 0x000fea000383ffff */
.L_x_2115:
[----:B-1----:R-:W-:-:S04]  /*14070*/  IMAD.U32 R8, RZ, RZ, UR21 ;  /* 0x00000015ff087e24 */ /* 0x002fc8000f8e00ff */
[----:B------:R1:W2:Y:S03]  /*14080*/  SYNCS.PHASECHK.TRANS64.TRYWAIT P1, [R8+URZ+0x13230], R7 ;  /* 0x01323007080075a7 */ /* 0x0002a6000802017f */
[----:B--2---:R-:W-:Y:S05]  /*14090*/  @!P1 NANOSLEEP.SYNCS 0x989680 ;  /* 0x009896800000995d */ /* 0x004fea0003900000 */
[----:B------:R-:W2:Y:S02]  /*140a0*/  @!P1 SYNCS.PHASECHK.TRANS64 P1, [R8+URZ+0x13230], R7 ;  /* 0x01323007080095a7 */ /* 0x000ea4000802007f */
[----:B--2---:R-:W-:Y:S05]  /*140b0*/  @!P1 BRA `(.L_x_2115) ;  /* 0xfffffffc00ec9947 */ /* 0x004fea000383ffff */
[----:B------:R-:W-:Y:S05]  /*140c0*/  BRA `(.L_x_2114) ;  /* 0xffffff0c009c7947 */ /* 0x000fea000383ffff */
.L_x_2119:
[----:B-1----:R-:W-:-:S04]  /*140d0*/  IMAD.U32 R8, RZ, RZ, UR11 ;  /* 0x0000000bff087e24 */ /* 0x002fc8000f8e00ff */
[----:B------:R1:W2:Y:S03]  /*140e0*/  SYNCS.PHASECHK.TRANS64.TRYWAIT P1, [R8+URZ+0x13250], R7 ;  /* 0x01325007080075a7 */ /* 0x0002a6000802017f */
[----:B--2---:R-:W-:Y:S05]  /*140f0*/  @!P1 NANOSLEEP.SYNCS 0x989680 ;  /* 0x009896800000995d */ /* 0x004fea0003900000 */
[----:B------:R-:W2:Y:S02]  /*14100*/  @!P1 SYNCS.PHASECHK.TRANS64 P1, [R8+URZ+0x13250], R7 ;  /* 0x01325007080095a7 */ /* 0x000ea4000802007f */
[----:B--2---:R-:W-:Y:S05]  /*14110*/  @!P1 BRA `(.L_x_2119) ;  /* 0xfffffffc00ec9947 */ /* 0x004fea000383ffff */
[----:B------:R-:W-:Y:S05]  /*14120*/  BRA `(.L_x_2118) ;  /* 0xffffff1000a87947 */ /* 0x000fea000383ffff */
.L_x_2127:
[----:B-1----:R-:W-:-:S04]  /*14130*/  IMAD.U32 R8, RZ, RZ, UR6 ;  /* 0x00000006ff087e24 */ /* 0x002fc8000f8e00ff */
[----:B------:R1:W2:Y:S03]  /*14140*/  SYNCS.PHASECHK.TRANS64.TRYWAIT P1, [R8+URZ+0x13230], R7 ;  /* 0x01323007080075a7 */ /* 0x0002a6000802017f */
[----:B--2---:R-:W-:Y:S05]  /*14150*/  @!P1 NANOSLEEP.SYNCS 0x989680 ;  /* 0x009896800000995d */ /* 0x004fea0003900000 */
[----:B------:R-:W2:Y:S02]  /*14160*/  @!P1 SYNCS.PHASECHK.TRANS64 P1, [R8+URZ+0x13230], R7 ;  /* 0x01323007080095a7 */ /* 0x000ea4000802007f */
[----:B--2---:R-:W-:Y:S05]  /*14170*/  @!P1 BRA `(.L_x_2127) ;  /* 0xfffffffc00ec9947 */ /* 0x004fea000383ffff */
[----:B------:R-:W-:Y:S05]  /*14180*/  BRA `(.L_x_2126) ;  /* 0xffffff4400747947 */ /* 0x000fea000383ffff */
.L_x_2131:
[----:B-1----:R-:W-:-:S04]  /*14190*/  IMAD.U32 R8, RZ, RZ, UR11 ;  /* 0x0000000bff087e24 */ /* 0x002fc8000f8e00ff */
[----:B------:R1:W2:Y:S03]  /*141a0*/  SYNCS.PHASECHK.TRANS64.TRYWAIT P1, [R8+URZ+0x13250], R7 ;  /* 0x01325007080075a7 */ /* 0x0002a6000802017f */
[----:B--2---:R-:W-:Y:S05]  /*141b0*/  @!P1 NANOSLEEP.SYNCS 0x989680 ;  /* 0x009896800000995d */ /* 0x004fea0003900000 */
[----:B------:R-:W2:Y:S02]  /*141c0*/  @!P1 SYNCS.PHASECHK.TRANS64 P1, [R8+URZ+0x13250], R7 ;  /* 0x01325007080095a7 */ /* 0x000ea4000802007f */
[----:B--2---:R-:W-:Y:S05]  /*141d0*/  @!P1 BRA `(.L_x_2131) ;  /* 0xfffffffc00ec9947 */ /* 0x004fea000383ffff */
[----:B------:R-:W-:Y:S05]  /*141e0*/  BRA `(.L_x_2130) ;  /* 0xffffff4800807947 */ /* 0x000fea000383ffff */
.L_x_2138:
[----:B-1----:R-:W-:-:S04]  /*141f0*/  MOV R5, UR14 ;  /* 0x0000000e00057c02 */ /* 0x002fc80008000f00 */
[----:B------:R1:W2:Y:S03]  /*14200*/  SYNCS.PHASECHK.TRANS64.TRYWAIT P1, [R5+URZ+0x13250], R0 ;  /* 0x01325000050075a7 */ /* 0x0002a6000802017f */
[----:B--2---:R-:W-:Y:S05]  /*14210*/  @!P1 NANOSLEEP.SYNCS 0x989680 ;  /* 0x009896800000995d */ /* 0x004fea0003900000 */
[----:B------:R-:W2:Y:S02]  /*14220*/  @!P1 SYNCS.PHASECHK.TRANS64 P1, [R5+URZ+0x13250], R0 ;  /* 0x01325000050095a7 */ /* 0x000ea4000802007f */
[----:B--2---:R-:W-:Y:S05]  /*14230*/  @!P1 BRA `(.L_x_2138) ;  /* 0xfffffffc00ec9947 */ /* 0x004fea000383ffff */
[----:B------:R-:W-:Y:S05]  /*14240*/  BRA `(.L_x_2137) ;  /* 0xffffff7000447947 */ /* 0x000fea000383ffff */
.L_x_2171:
[----:B------:R-:W1:Y:S01]  /*14250*/  S2R R21, SR_TID.X ;  /* 0x0000000000157919 */ /* 0x000e620000002100 */
[----:B------:R-:W-:Y:S02]  /*14260*/  IMAD.MOV.U32 R12, RZ, RZ, RZ ;  /* 0x000000ffff0c7224 */ /* 0x000fe400078e00ff */
[----:B------:R-:W-:Y:S02]  /*14270*/  IMAD.MOV.U32 R11, RZ, RZ, 0x1f ;  /* 0x0000001fff0b7424 */ /* 0x000fe400078e00ff */
[----:B------:R-:W-:Y:S01]  /*14280*/  IMAD.MOV.U32 R15, RZ, RZ, -0x1 ;  /* 0xffffffffff0f7424 */ /* 0x000fe200078e00ff */
[----:B-1----:R-:W-:-:S04]  /*14290*/  SHF.R.U32.HI R21, RZ, 0x5, R21 ;  /* 0x00000005ff157819 */ /* 0x002fc80000011615 */
[----:B------:R-:W-:-:S05]  /*142a0*/  LOP3.LUT R21, R21, 0x3, RZ, 0xc0, !PT ;  /* 0x0000000315157812 */ /* 0x000fca00078ec0ff */
[----:B------:R-:W-:-:S07]  /*142b0*/  IMAD.MOV.U32 R13, RZ, RZ, R21 ;  /* 0x000000ffff0d7224 */ /* 0x000fce00078e0015 */
[----:B0-2---:R-:W-:Y:S05]  /*142c0*/  WARPSYNC.COLLECTIVE R15, `(.L_x_2250) ;  /* 0x000000000f087348 */ /* 0x005fea0003c00000 */
[----:B------:R1:W3:Y:S02]  /*142d0*/  SHFL.IDX P6, R14, R13, R12, R11 ;  /* 0x0000000c0d0e7389 */ /* 0x0002e400000c000b */
[----:B0123--:R-:W-:Y:S01]  /*142e0*/  ENDCOLLECTIVE ;  /* 0x000000000000791b */ /* 0x00ffe20003800000 */
.L_x_2250:
[----:B------:R-:W-:Y:S05]  /*142f0*/  BRA `(.L_x_2251) ;  /* 0xffffffb000a07947 */ /* 0x000fea000383ffff */
.L_x_2174:
[----:B0-----:R-:W3:Y:S02]  /*14300*/  LDL R0, [R1+0x24] ;  /* 0x0000240001007983 */ /* 0x001ee40000100800 */
[----:B---3--:R0:W1:Y:S02]  /*14310*/  SYNCS.PHASECHK.TRANS64.TRYWAIT P0, [R4+URZ+0x13280], R0 ;  /* 0x01328000040075a7 */ /* 0x008064000800017f */
[----:B-1----:R-:W-:Y:S05]  /*14320*/  @!P0 NANOSLEEP.SYNCS 0x989680 ;  /* 0x009896800000895d */ /* 0x002fea0003900000 */
[----:B------:R-:W1:Y:S02]  /*14330*/  @!P0 SYNCS.PHASECHK.TRANS64 P0, [R4+URZ+0x13280], R0 ;  /* 0x01328000040085a7 */ /* 0x000e64000800007f */
[----:B-1----:R-:W-:Y:S05]  /*14340*/  @!P0 BRA `(.L_x_2174) ;  /* 0xfffffffc00ec8947 */ /* 0x002fea000383ffff */
[----:B------:R-:W-:Y:S05]  /*14350*/  BRA `(.L_x_2252) ;  /* 0xffffffb400d47947 */ /* 0x000fea000383ffff */
.L_x_2175:
[----:B------:R-:W-:Y:S01]  /*14360*/  BSSY B0, `(.L_x_2253) ;  /* 0x0000008000007945 */ /* 0x000fe20003800000 */
[----:B------:R-:W-:Y:S01]  /*14370*/  IMAD.MOV.U32 R13, RZ, RZ, R7 ;  /* 0x000000ffff0d7224 */ /* 0x000fe200078e0007 */
[----:B------:R-:W-:Y:S01]  /*14380*/  MOV R11, 0x1c1f ;  /* 0x00001c1f000b7802 */ /* 0x000fe20000000f00 */
[----:B------:R-:W-:Y:S02]  /*14390*/  IMAD.MOV.U32 R12, RZ, RZ, RZ ;  /* 0x000000ffff0c7224 */ /* 0x000fe400078e00ff */
[----:B------:R-:W-:-:S07]  /*143a0*/  IMAD.MOV.U32 R15, RZ, RZ, -0x1 ;  /* 0xffffffffff0f7424 */ /* 0x000fce00078e00ff */
[----:B------:R-:W-:Y:S05]  /*143b0*/  WARPSYNC.COLLECTIVE R15, `(.L_x_2254) ;  /* 0x000000000f087348 */ /* 0x000fea0003c00000 */
[----:B------:R0:W1:Y:S02]  /*143c0*/  SHFL.IDX P6, R14, R13, R12, R11 ;  /* 0x0000000c0d0e7389 */ /* 0x00006400000c000b */
[----:B01----:R-:W-:Y:S01]  /*143d0*/  ENDCOLLECTIVE ;  /* 0x000000000000791b */ /* 0x003fe20003800000 */
.L_x_2254:
[----:B------:R-:W-:Y:S05]  /*143e0*/  BSYNC B0 ;  /* 0x0000000000007941 */ /* 0x000fea0003800000 */
.L_x_2253:
        /* <DEDUP_REMOVED lines=8> */
.L_x_2255:
[----:B------:R-:W-:-:S04]  /*14470*/  MOV R10, R14 ;  /* 0x0000000e000a7202 */ /* 0x000fc80000000f00 */
[----:B------:R-:W-:-:S05]  /*14480*/  IADD3 R20, P1, R20, R10, RZ ;  /* 0x0000000a14147210 */ /* 0x000fca0007f3e0ff */
[----:B------:R-:W-:Y:S02]  /*14490*/  IMAD.X R21, RZ, RZ, R0, P1 ;  /* 0x000000ffff157224 */ /* 0x000fe400008e0600 */
[----:B------:R-:W-:Y:S02]  /*144a0*/  IMAD.IADD R0, R22, 0x1, R19 ;  /* 0x0000000116007824 */ /* 0x000fe400078e0213 */
[----:B------:R0:W5:Y:S01]  /*144b0*/  LDL.LU R19, [R1+0xc] ;  /* 0x00000c0001137983 */ /* 0x0001620000300800 */
[----:B------:R-:W-:Y:S01]  /*144c0*/  IMAD.MOV.U32 R13, RZ, RZ, R7 ;  /* 0x000000ffff0d7224 */ /* 0x000fe200078e0007 */
[C---:B------:R-:W-:Y:S01]  /*144d0*/  ISETP.LT.OR P1, PT, R9.reuse, 0x1, P0 ;  /* 0x000000010900780c */ /* 0x040fe20000721670 */
[----:B------:R-:W-:Y:S01]  /*144e0*/  IMAD.MOV.U32 R12, RZ, RZ, 0x1 ;  /* 0x00000001ff0c7424 */ /* 0x000fe200078e00ff */
[C---:B------:R-:W-:Y:S02]  /*144f0*/  ISETP.GE.AND P2, PT, R9.reuse, 0x81, PT ;  /* 0x000000810900780c */ /* 0x040fe40003f46270 */
[----:B------:R-:W-:-:S13]  /*14500*/  ISETP.GE.AND P4, PT, R9, 0x21, PT ;  /* 0x000000210900780c */ /* 0x000fda0003f86270 */
[----:B0----5:R-:W-:Y:S05]  /*14510*/  WARPSYNC.COLLECTIVE R15, `(.L_x_2256) ;  /* 0x000000000f087348 */ /* 0x021fea0003c00000 */
[----:B------:R1:W2:Y:S02]  /*14520*/  SHFL.IDX P6, R14, R13, R12, R11 ;  /* 0x0000000c0d0e7389 */ /* 0x0002a400000c000b */
[----:B012--5:R-:W-:Y:S01]  /*14530*/  ENDCOLLECTIVE ;  /* 0x000000000000791b */ /* 0x027fe20003800000 */
.L_x_2256:
        /* <DEDUP_REMOVED lines=11> */
.L_x_2257:
[----:B------:R-:W-:Y:S02]  /*145f0*/  IMAD.MOV.U32 R13, RZ, RZ, R7 ;  /* 0x000000ffff0d7224 */ /* 0x000fe400078e0007 */
[----:B------:R-:W-:Y:S01]  /*14600*/  IMAD.MOV.U32 R12, RZ, RZ, R14 ;  /* 0x000000ffff0c7224 */ /* 0x000fe200078e000e */
[----:B------:R-:W-:-:S04]  /*14610*/  SHF.L.U32 R21, R21, 0x4, RZ ;  /* 0x0000000415157819 */ /* 0x000fc800000006ff */
        /* <DEDUP_REMOVED lines=8> */
.L_x_2258:
        /* <DEDUP_REMOVED lines=10> */
.L_x_2259:
        /* <DEDUP_REMOVED lines=10> */
.L_x_2260:
        /* <DEDUP_REMOVED lines=11> */
.L_x_2261:
[----:B------:R-:W-:Y:S01]  /*14890*/  SHF.L.U32 R10, R10, 0x4, RZ ;  /* 0x000000040a0a7819 */ /* 0x000fe200000006ff */
[----:B------:R-:W-:-:S03]  /*148a0*/  IMAD.MOV.U32 R13, RZ, RZ, R23 ;  /* 0x000000ffff0d7224 */ /* 0x000fc600078e0017 */
[----:B------:R-:W-:Y:S01]  /*148b0*/  LOP3.LUT R10, R10, 0x30, RZ, 0xc0, !PT ;  /* 0x000000300a0a7812 */ /* 0x000fe200078ec0ff */
[----:B------:R-:W-:Y:S02]  /*148c0*/  IMAD.MOV.U32 R12, RZ, RZ, RZ ;  /* 0x000000ffff0c7224 */ /* 0x000fe400078e00ff */
[----:B------:R-:W-:-:S07]  /*148d0*/  IMAD.MOV.U32 R3, RZ, RZ, R14 ;  /* 0x000000ffff037224 */ /* 0x000fce00078e000e */
[----:B------:R-:W-:Y:S05]  /*148e0*/  WARPSYNC.COLLECTIVE R15, `(.L_x_2262) ;  /* 0x000000000f087348 */ /* 0x000fea0003c00000 */
[----:B------:R0:W1:Y:S02]  /*148f0*/  SHFL.IDX P6, R14, R13, R12, R11 ;  /* 0x0000000c0d0e7389 */ /* 0x00006400000c000b */
[----:B01----:R-:W-:Y:S01]  /*14900*/  ENDCOLLECTIVE ;  /* 0x000000000000791b */ /* 0x003fe20003800000 */
.L_x_2262:
        /* <DEDUP_REMOVED lines=13> */
.L_x_2263:
[----:B------:R-:W-:Y:S02]  /*149e0*/  MOV R10, R14 ;  /* 0x0000000e000a7202 */ /* 0x000fe40000000f00 */
[----:B------:R-:W-:-:S04]  /*149f0*/  LOP3.LUT R19, R19, 0xffffffef, RZ, 0xc0, !PT ;  /* 0xffffffef13137812 */ /* 0x000fc800078ec0ff */
[----:B------:R-:W-:-:S05]  /*14a00*/  @P2 LOP3.LUT R19, R19, 0x10, RZ, 0xfc, !PT ;  /* 0x0000001013132812 */ /* 0x000fca00078efcff */
[----:B------:R0:W-:Y:S01]  /*14a10*/  STL [R1+0xc], R19 ;  /* 0x00000c1301007387 */ /* 0x0001e20000100800 */
[----:B------:R-:W-:Y:S05]  /*14a20*/  BRA `(.L_x_2264) ;  /* 0xffffffb4008c7947 */ /* 0x000fea000383ffff */
.L_x_2180:
[----:B----4-:R-:W4:Y:S02]  /*14a30*/  LDL R3, [R1+0x24] ;  /* 0x0000240001037983 */ /* 0x010f240000100800 */
[----:B----4-:R4:W0:Y:S02]  /*14a40*/  SYNCS.PHASECHK.TRANS64.TRYWAIT P0, [R4+URZ+0x13240], R3 ;  /* 0x01324003040075a7 */ /* 0x010824000800017f */
[----:B0-----:R-:W-:Y:S05]  /*14a50*/  @!P0 NANOSLEEP.SYNCS 0x989680 ;  /* 0x009896800000895d */ /* 0x001fea0003900000 */
[----:B------:R-:W0:Y:S02]  /*14a60*/  @!P0 SYNCS.PHASECHK.TRANS64 P0, [R4+URZ+0x13240], R3 ;  /* 0x01324003040085a7 */ /* 0x000e24000800007f */
[----:B0-----:R-:W-:Y:S05]  /*14a70*/  @!P0 BRA `(.L_x_2180) ;  /* 0xfffffffc00ec8947 */ /* 0x001fea000383ffff */
[----:B------:R-:W-:Y:S05]  /*14a80*/  BRA `(.L_x_2265) ;  /* 0xffffffb400ec7947 */ /* 0x000fea000383ffff */
.L_x_2181:
[----:B------:R-:W-:Y:S01]  /*14a90*/  BSSY B0, `(.L_x_2266) ;  /* 0x0000008000007945 */ /* 0x000fe20003800000 */
[----:B------:R-:W-:Y:S02]  /*14aa0*/  IMAD.MOV.U32 R13, RZ, RZ, R5 ;  /* 0x000000ffff0d7224 */ /* 0x000fe400078e0005 */
[----:B------:R-:W-:Y:S02]  /*14ab0*/  IMAD.MOV.U32 R12, RZ, RZ, RZ ;  /* 0x000000ffff0c7224 */ /* 0x000fe400078e00ff */
[----:B------:R-:W-:Y:S02]  /*14ac0*/  IMAD.MOV.U32 R11, RZ, RZ, 0x1c1f ;  /* 0x00001c1fff0b7424 */ /* 0x000fe400078e00ff */
[----:B------:R-:W-:-:S07]  /*14ad0*/  IMAD.MOV.U32 R15, RZ, RZ, -0x1 ;  /* 0xffffffffff0f7424 */ /* 0x000fce00078e00ff */
[----:B01-3--:R-:W-:Y:S05]  /*14ae0*/  WARPSYNC.COLLECTIVE R15, `(.L_x_2267) ;  /* 0x000000000f087348 */ /* 0x00bfea0003c00000 */
[----:B-1----:R1:W2:Y:S02]  /*14af0*/  SHFL.IDX P6, R14, R13, R12, R11 ;  /* 0x0000000c0d0e7389 */ /* 0x0022a400000c000b */
[----:B0123--:R-:W-:Y:S01]  /*14b00*/  ENDCOLLECTIVE ;  /* 0x000000000000791b */ /* 0x00ffe20003800000 */
.L_x_2267:
[----:B------:R-:W-:Y:S05]  /*14b10*/  BSYNC B0 ;  /* 0x0000000000007941 */ /* 0x000fea0003800000 */
.L_x_2266:
[----:B------:R-:W0:Y:S01]  /*14b20*/  S2R R10, SR_TID.X ;  /* 0x00000000000a7919 */ /* 0x000e220000002100 */
[----:B------:R-:W-:Y:S01]  /*14b30*/  IMAD.MOV.U32 R13, RZ, RZ, R6 ;  /* 0x000000ffff0d7224 */ /* 0x000fe200078e0006 */
[----:B------:R-:W-:Y:S01]  /*14b40*/  MOV R12, RZ ;  /* 0x000000ff000c7202 */ /* 0x000fe20000000f00 */
[----:B------:R-:W-:Y:S01]  /*14b50*/  IMAD.MOV.U32 R11, RZ, RZ, 0x1c1f ;  /* 0x00001c1fff0b7424 */ /* 0x000fe200078e00ff */
[----:B------:R-:W1:Y:S01]  /*14b60*/  LDC R19, c[0x0][0x2f4] ;  /* 0x0000bd00ff137b82 */ /* 0x000e620000000800 */
[----:B------:R-:W-:Y:S02]  /*14b70*/  IMAD.MOV.U32 R15, RZ, RZ, -0x1 ;  /* 0xffffffffff0f7424 */ /* 0x000fe400078e00ff */
[----:B------:R-:W-:-:S07]  /*14b80*/  IMAD.MOV.U32 R2, RZ, RZ, R14 ;  /* 0x000000ffff027224 */ /* 0x000fce00078e000e */
[----:B01----:R-:W-:Y:S05]  /*14b90*/  WARPSYNC.COLLECTIVE R15, `(.L_x_2268) ;  /* 0x000000000f087348 */ /* 0x003fea0003c00000 */
[----:B------:R2:W3:Y:S02]  /*14ba0*/  SHFL.IDX P6, R14, R13, R12, R11 ;  /* 0x0000000c0d0e7389 */ /* 0x0004e400000c000b */
[----:B0123--:R-:W-:Y:S01]  /*14bb0*/  ENDCOLLECTIVE ;  /* 0x000000000000791b */ /* 0x00ffe20003800000 */
.L_x_2268:
[----:B------:R-:W-:Y:S01]  /*14bc0*/  IMAD.MOV.U32 R13, RZ, RZ, R5 ;  /* 0x000000ffff0d7224 */ /* 0x000fe200078e0005 */
[----:B------:R-:W-:Y:S01]  /*14bd0*/  MOV R12, 0x1 ;  /* 0x00000001000c7802 */ /* 0x000fe20000000f00 */
[----:B------:R-:W-:Y:S02]  /*14be0*/  IMAD.SHL.U32 R10, R10, 0x10, RZ ;  /* 0x000000100a0a7824 */ /* 0x000fe400078e00ff */
[----:B------:R-:W-:-:S07]  /*14bf0*/  IMAD.MOV.U32 R3, RZ, RZ, R14 ;  /* 0x000000ffff037224 */ /* 0x000fce00078e000e */
[----:B------:R-:W-:Y:S05]  /*14c00*/  WARPSYNC.COLLECTIVE R15, `(.L_x_2269) ;  /* 0x000000000f087348 */ /* 0x000fea0003c00000 */
[----:B------:R0:W1:Y:S02]  /*14c10*/  SHFL.IDX P6, R14, R13, R12, R11 ;  /* 0x0000000c0d0e7389 */ /* 0x00006400000c000b */
[----:B01----:R-:W-:Y:S01]  /*14c20*/  ENDCOLLECTIVE ;  /* 0x000000000000791b */ /* 0x003fe20003800000 */
.L_x_2269:
[----:B------:R-:W-:-:S04]  /*14c30*/  LOP3.LUT R10, R10, 0x30, RZ, 0xc0, !PT ;  /* 0x000000300a0a7812 */ /* 0x000fc800078ec0ff */
[C---:B------:R-:W-:Y:S02]  /*14c40*/  @P5 IADD3 R3, P0, R10.reuse, R3, RZ ;  /* 0x000000030a035210 */ /* 0x040fe40007f1e0ff */
[----:B------:R-:W-:-:S03]  /*14c50*/  ISETP.GE.AND P2, PT, R10, R19, PT ;  /* 0x000000130a00720c */ /* 0x000fc60003f46270 */
[----:B------:R-:W-:Y:S02]  /*14c60*/  @P5 IMAD.X R2, RZ, RZ, R2, P0 ;  /* 0x000000ffff025224 */ /* 0x000fe400000e0602 */
[----:B------:R-:W-:-:S03]  /*14c70*/  IMAD.MOV.U32 R13, RZ, RZ, R6 ;  /* 0x000000ffff0d7224 */ /* 0x000fc600078e0006 */
[----:B------:R-:W-:-:S04]  /*14c80*/  @P5 LOP3.LUT R3, R3, R2, RZ, 0x3c, !PT ;  /* 0x0000000203035212 */ /* 0x000fc800078e3cff */
        /* <DEDUP_REMOVED lines=10> */
.L_x_2270:
[----:B------:R-:W-:Y:S02]  /*14d30*/  IMAD.MOV.U32 R13, RZ, RZ, R5 ;  /* 0x000000ffff0d7224 */ /* 0x000fe400078e0005 */
[----:B------:R-:W-:Y:S02]  /*14d40*/  IMAD.MOV.U32 R12, RZ, RZ, 0x2 ;  /* 0x00000002ff0c7424 */ /* 0x000fe400078e00ff */
[----:B------:R-:W-:-:S07]  /*14d50*/  IMAD.MOV.U32 R3, RZ, RZ, R14 ;  /* 0x000000ffff037224 */ /* 0x000fce00078e000e */
[----:B------:R-:W-:Y:S05]  /*14d60*/  WARPSYNC.COLLECTIVE R15, `(.L_x_2271) ;  /* 0x000000000f087348 */ /* 0x000fea0003c00000 */
[----:B------:R0:W1:Y:S02]  /*14d70*/  SHFL.IDX P6, R14, R13, R12, R11 ;  /* 0x0000000c0d0e7389 */ /* 0x00006400000c000b */
[----:B01----:R-:W-:Y:S01]  /*14d80*/  ENDCOLLECTIVE ;  /* 0x000000000000791b */ /* 0x003fe20003800000 */
.L_x_2271:
        /* <DEDUP_REMOVED lines=14> */
.L_x_2272:
[----:B------:R-:W-:Y:S02]  /*14e70*/  IMAD.MOV.U32 R13, RZ, RZ, R5 ;  /* 0x000000ffff0d7224 */ /* 0x000fe400078e0005 */
[----:B------:R-:W-:Y:S02]  /*14e80*/  IMAD.MOV.U32 R12, RZ, RZ, 0x3 ;  /* 0x00000003ff0c7424 */ /* 0x000fe400078e00ff */
[----:B------:R-:W-:-:S07]  /*14e90*/  IMAD.MOV.U32 R3, RZ, RZ, R14 ;  /* 0x000000ffff037224 */ /* 0x000fce00078e000e */
[----:B------:R-:W-:Y:S05]  /*14ea0*/  WARPSYNC.COLLECTIVE R15, `(.L_x_2273) ;  /* 0x000000000f087348 */ /* 0x000fea0003c00000 */
[----:B------:R0:W1:Y:S02]  /*14eb0*/  SHFL.IDX P6, R14, R13, R12, R11 ;  /* 0x0000000c0d0e7389 */ /* 0x00006400000c000b */
[----:B01----:R-:W-:Y:S01]  /*14ec0*/  ENDCOLLECTIVE ;  /* 0x000000000000791b */ /* 0x003fe20003800000 */
.L_x_2273:
[----:B------:R-:W-:-:S05]  /*14ed0*/  @P3 IADD3 R3, P0, R10, R3, RZ ;  /* 0x000000030a033210 */ /* 0x000fca0007f1e0ff */
[----:B------:R-:W-:-:S05]  /*14ee0*/  @P3 IMAD.X R2, RZ, RZ, R2, P0 ;  /* 0x000000ffff023224 */ /* 0x000fca00000e0602 */
[----:B------:R-:W-:Y:S02]  /*14ef0*/  @P3 LOP3.LUT R3, R3, R2, RZ, 0x3c, !PT ;  /* 0x0000000203033212 */ /* 0x000fe400078e3cff */
[----:B------:R-:W-:Y:S02]  /*14f00*/  MOV R13, R6 ;  /* 0x00000006000d7202 */ /* 0x000fe40000000f00 */
[----:B------:R-:W-:-:S04]  /*14f10*/  @P3 LOP3.LUT R2, R3, R2, RZ, 0x3c, !PT ;  /* 0x0000000203023212 */ /* 0x000fc800078e3cff */
[----:B------:R-:W-:Y:S01]  /*14f20*/  @P3 LOP3.LUT R3, R3, R2, RZ, 0x3c, !PT ;  /* 0x0000000203033212 */ /* 0x000fe200078e3cff */
[----:B------:R-:W-:-:S07]  /*14f30*/  IMAD.MOV.U32 R5, RZ, RZ, R14 ;  /* 0x000000ffff057224 */ /* 0x000fce00078e000e */
[----:B------:R-:W-:Y:S05]  /*14f40*/  WARPSYNC.COLLECTIVE R15, `(.L_x_2274) ;  /* 0x000000000f087348 */ /* 0x000fea0003c00000 */
[----:B------:R0:W1:Y:S02]  /*14f50*/  SHFL.IDX P6, R14, R13, R12, R11 ;  /* 0x0000000c0d0e7389 */ /* 0x00006400000c000b */
[----:B01----:R-:W-:Y:S01]  /*14f60*/  ENDCOLLECTIVE ;  /* 0x000000000000791b */ /* 0x003fe20003800000 */
.L_x_2274:
        /* <DEDUP_REMOVED lines=10> */
.L_x_2275:
        /* <DEDUP_REMOVED lines=11> */
.L_x_2276:
[----:B------:R-:W-:Y:S01]  /*150c0*/  MOV R2, R14 ;  /* 0x0000000e00027202 */ /* 0x000fe20000000f00 */
[----:B------:R-:W-:Y:S06]  /*150d0*/  BRA `(.L_x_2277) ;  /* 0xffffffb400687947 */ /* 0x000fec000383ffff */
.L_x_2188:
[----:B------:R-:W-:Y:S02]  /*150e0*/  IMAD.MOV.U32 R13, RZ, RZ, R4 ;  /* 0x000000ffff0d7224 */ /* 0x000fe400078e0004 */
[----:B------:R-:W-:Y:S02]  /*150f0*/  IMAD.MOV.U32 R12, RZ, RZ, RZ ;  /* 0x000000ffff0c7224 */ /* 0x000fe400078e00ff */
[----:B------:R-:W-:Y:S02]  /*15100*/  IMAD.MOV.U32 R11, RZ, RZ, 0x1c1f ;  /* 0x00001c1fff0b7424 */ /* 0x000fe400078e00ff */
[----:B------:R-:W-:Y:S02]  /*15110*/  IMAD.MOV.U32 R15, RZ, RZ, -0x1 ;  /* 0xffffffffff0f7424 */ /* 0x000fe400078e00ff */
[----:B------:R-:W-:Y:S02]  /*15120*/  IMAD R17, R17, 0xc0, R20 ;  /* 0x000000c011117824 */ /* 0x000fe400078e0214 */
[----:B------:R-:W-:-:S07]  /*15130*/  IMAD R6, R8, UR41, RZ ;  /* 0x0000002908067c24 */ /* 0x000fce000f8e02ff */
[----:B-----5:R-:W-:Y:S05]  /*15140*/  WARPSYNC.COLLECTIVE R15, `(.L_x_2278) ;  /* 0x000000000f087348 */ /* 0x020fea0003c00000 */
[----:B------:R0:W1:Y:S02]  /*15150*/  SHFL.IDX P6, R14, R13, R12, R11 ;  /* 0x0000000c0d0e7389 */ /* 0x00006400000c000b */
[----:B01---5:R-:W-:Y:S01]  /*15160*/  ENDCOLLECTIVE ;  /* 0x000000000000791b */ /* 0x023fe20003800000 */
.L_x_2278:
[C---:B------:R-:W-:Y:S01]  /*15170*/  VIADD R9, R17.reuse, 0x20 ;  /* 0x0000002011097836 */ /* 0x040fe20000000000 */
[----:B------:R-:W-:Y:S01]  /*15180*/  ISETP.GE.AND P2, PT, R17, R6, PT ;  /* 0x000000061100720c */ /* 0x000fe20003f46270 */
[----:B------:R-:W-:Y:S02]  /*15190*/  IMAD.MOV.U32 R13, RZ, RZ, R0 ;  /* 0x000000ffff0d7224 */ /* 0x000fe400078e0000 */
[----:B------:R-:W-:-:S10]  /*151a0*/  IMAD.MOV.U32 R2, RZ, RZ, R14 ;  /* 0x000000ffff027224 */ /* 0x000fd400078e000e */
[----:B------:R-:W-:Y:S05]  /*151b0*/  WARPSYNC.COLLECTIVE R15, `(.L_x_2279) ;  /* 0x000000000f087348 */ /* 0x000fea0003c00000 */
[----:B------:R0:W1:Y:S02]  /*151c0*/  SHFL.IDX P6, R14, R13, R12, R11 ;  /* 0x0000000c0d0e7389 */ /* 0x00006400000c000b */
[----:B01----:R-:W-:Y:S01]  /*151d0*/  ENDCOLLECTIVE ;  /* 0x000000000000791b */ /* 0x003fe20003800000 */
.L_x_2279:
[----:B------:R-:W-:Y:S02]  /*151e0*/  IMAD.MOV.U32 R13, RZ, RZ, R4 ;  /* 0x000000ffff0d7224 */ /* 0x000fe400078e0004 */
[----:B------:R-:W-:Y:S01]  /*151f0*/  IMAD.MOV.U32 R12, RZ, RZ, 0x1 ;  /* 0x00000001ff0c7424 */ /* 0x000fe200078e00ff */
[----:B------:R-:W-:-:S07]  /*15200*/  MOV R3, R14 ;  /* 0x0000000e00037202 */ /* 0x000fce0000000f00 */
[----:B------:R-:W-:Y:S05]  /*15210*/  WARPSYNC.COLLECTIVE R15, `(.L_x_2280) ;  /* 0x000000000f087348 */ /* 0x000fea0003c00000 */
[----:B------:R0:W1:Y:S02]  /*15220*/  SHFL.IDX P6, R14, R13, R12, R11 ;  /* 0x0000000c0d0e7389 */ /* 0x00006400000c000b */
[----:B01----:R-:W-:Y:S01]  /*15230*/  ENDCOLLECTIVE ;  /* 0x000000000000791b */ /* 0x003fe20003800000 */
.L_x_2280:
        /* <DEDUP_REMOVED lines=15> */
.L_x_2281:
[----:B------:R-:W-:Y:S02]  /*15330*/  IMAD.MOV.U32 R13, RZ, RZ, R4 ;  /* 0x000000ffff0d7224 */ /* 0x000fe400078e0004 */
[----:B------:R-:W-:Y:S01]  /*15340*/  IMAD.MOV.U32 R12, RZ, RZ, 0x2 ;  /* 0x00000002ff0c7424 */ /* 0x000fe200078e00ff */
[----:B------:R-:W-:-:S07]  /*15350*/  MOV R3, R14 ;  /* 0x0000000e00037202 */ /* 0x000fce0000000f00 */
[----:B------:R-:W-:Y:S05]  /*15360*/  WARPSYNC.COLLECTIVE R15, `(.L_x_2282) ;  /* 0x000000000f087348 */ /* 0x000fea0003c00000 */
[----:B------:R0:W1:Y:S02]  /*15370*/  SHFL.IDX P6, R14, R13, R12, R11 ;  /* 0x0000000c0d0e7389 */ /* 0x00006400000c000b */
[----:B01----:R-:W-:Y:S01]  /*15380*/  ENDCOLLECTIVE ;  /* 0x000000000000791b */ /* 0x003fe20003800000 */
.L_x_2282:
        /* <DEDUP_REMOVED lines=16> */
.L_x_2283:
[----:B------:R-:W-:Y:S02]  /*15490*/  IMAD.MOV.U32 R13, RZ, RZ, R4 ;  /* 0x000000ffff0d7224 */ /* 0x000fe400078e0004 */
[----:B------:R-:W-:Y:S01]  /*154a0*/  IMAD.MOV.U32 R12, RZ, RZ, 0x3 ;  /* 0x00000003ff0c7424 */ /* 0x000fe200078e00ff */
[----:B------:R-:W-:-:S07]  /*154b0*/  MOV R3, R14 ;  /* 0x0000000e00037202 */ /* 0x000fce0000000f00 */
[----:B------:R-:W-:Y:S05]  /*154c0*/  WARPSYNC.COLLECTIVE R15, `(.L_x_2284) ;  /* 0x000000000f087348 */ /* 0x000fea0003c00000 */
[----:B------:R0:W1:Y:S02]  /*154d0*/  SHFL.IDX P6, R14, R13, R12, R11 ;  /* 0x0000000c0d0e7389 */ /* 0x00006400000c000b */
[----:B01----:R-:W-:Y:S01]  /*154e0*/  ENDCOLLECTIVE ;  /* 0x000000000000791b */ /* 0x003fe20003800000 */
.L_x_2284:
[----:B------:R-:W-:-:S05]  /*154f0*/  @!P2 IADD3 R3, P1, R19, R3, RZ ;  /* 0x000000031303a210 */ /* 0x000fca0007f3e0ff */
[----:B------:R-:W-:-:S05]  /*15500*/  @!P2 IMAD.X R2, RZ, RZ, R2, P1 ;  /* 0x000000ffff02a224 */ /* 0x000fca00008e0602 */
[----:B------:R-:W-:Y:S01]  /*15510*/  @!P2 LOP3.LUT R3, R3, R2, RZ, 0x3c, !PT ;  /* 0x000000020303a212 */ /* 0x000fe200078e3cff */
[----:B------:R-:W-:-:S03]  /*15520*/  IMAD.MOV.U32 R13, RZ, RZ, R0 ;  /* 0x000000ffff0d7224 */ /* 0x000fc600078e0000 */
        /* <DEDUP_REMOVED lines=10> */
.L_x_2285:
[----:B------:R-:W-:-:S04]  /*155d0*/  IADD3 R2, R17, 0x60, RZ ;  /* 0x0000006011027810 */ /* 0x000fc80007ffe0ff */
[----:B------:R-:W-:Y:S01]  /*155e0*/  ISETP.GE.AND P2, PT, R2, R6, PT ;  /* 0x000000060200720c */ /* 0x000fe20003f46270 */
[----:B------:R-:W-:Y:S02]  /*155f0*/  IMAD.MOV.U32 R13, RZ, RZ, R7 ;  /* 0x000000ffff0d7224 */ /* 0x000fe400078e0007 */
[----:B------:R-:W-:Y:S02]  /*15600*/  IMAD.MOV.U32 R12, RZ, RZ, RZ ;  /* 0x000000ffff0c7224 */ /* 0x000fe400078e00ff */
[----:B------:R-:W-:-:S08]  /*15610*/  IMAD.MOV.U32 R0, RZ, RZ, R14 ;  /* 0x000000ffff007224 */ /* 0x000fd000078e000e */
[----:B------:R-:W-:Y:S05]  /*15620*/  WARPSYNC.COLLECTIVE R15, `(.L_x_2286) ;  /* 0x000000000f087348 */ /* 0x000fea0003c00000 */
[----:B------:R0:W1:Y:S02]  /*15630*/  SHFL.IDX P6, R14, R13, R12, R11 ;  /* 0x0000000c0d0e7389 */ /* 0x00006400000c000b */
[----:B01----:R-:W-:Y:S01]  /*15640*/  ENDCOLLECTIVE ;  /* 0x000000000000791b */ /* 0x003fe20003800000 */
.L_x_2286:
[----:B------:R-:W-:-:S05]  /*15650*/  @!P2 IADD3 R0, P1, R19, R0, RZ ;  /* 0x000000001300a210 */ /* 0x000fca0007f3e0ff */
[----:B------:R-:W-:-:S04]  /*15660*/  @!P2 IMAD.X R2, RZ, RZ, R4, P1 ;  /* 0x000000ffff02a224 */ /* 0x000fc800008e0604 */
[----:B------:R-:W-:Y:S01]  /*15670*/  @!P2 IMAD.MOV.U32 R3, RZ, RZ, R2 ;  /* 0x000000ffff03a224 */ /* 0x000fe200078e0002 */
[----:B------:R-:W-:Y:S01]  /*15680*/  MOV R13, R5 ;  /* 0x00000005000d7202 */ /* 0x000fe20000000f00 */
[----:B------:R-:W-:-:S05]  /*15690*/  @!P2 IMAD.MOV.U32 R2, RZ, RZ, R0 ;  /* 0x000000ffff02a224 */ /* 0x000fca00078e0000 */
        /* <DEDUP_REMOVED lines=8> */
.L_x_2287:
        /* <DEDUP_REMOVED lines=8> */
.L_x_2288:
        /* <DEDUP_REMOVED lines=8> */
[----:B------:R-:W-:-:S07]  /*15820*/  MOV R7, R14 ;  /* 0x0000000e00077202 */ /* 0x000fce0000000f00 */
[----:B0-----:R-:W-:Y:S05]  /*15830*/  WARPSYNC.COLLECTIVE R15, `(.L_x_2289) ;  /* 0x000000000f087348 */ /* 0x001fea0003c00000 */
[----:B------:R1:W2:Y:S02]  /*15840*/  SHFL.IDX P6, R14, R13, R12, R11 ;  /* 0x0000000c0d0e7389 */ /* 0x0002a400000c000b */
[----:B012---:R-:W-:Y:S01]  /*15850*/  ENDCOLLECTIVE ;  /* 0x000000000000791b */ /* 0x007fe20003800000 */
.L_x_2289:
[----:B------:R-:W-:Y:S05]  /*15860*/  BRA `(.L_x_2290) ;  /* 0xffffffb8008c7947 */ /* 0x000fea000383ffff */
.L_x_2191:
[----:B0-----:R0:W1:Y:S02]  /*15870*/  SYNCS.PHASECHK.TRANS64.TRYWAIT P0, [R22+URZ+0x13220], R3 ;  /* 0x01322003160075a7 */ /* 0x001064000800017f */
[----:B-1----:R-:W-:Y:S05]  /*15880*/  @!P0 NANOSLEEP.SYNCS 0x989680 ;  /* 0x009896800000895d */ /* 0x002fea0003900000 */
[----:B------:R-:W1:Y:S02]  /*15890*/  @!P0 SYNCS.PHASECHK.TRANS64 P0, [R22+URZ+0x13220], R3 ;  /* 0x01322003160085a7 */ /* 0x000e64000800007f */
[----:B-1----:R-:W-:Y:S05]  /*158a0*/  @!P0 BRA `(.L_x_2191) ;  /* 0xfffffffc00f08947 */ /* 0x002fea000383ffff */
[----:B------:R-:W-:Y:S05]  /*158b0*/  BRA `(.L_x_2291) ;  /* 0xffffffb800e87947 */ /* 0x000fea000383ffff */
.L_x_2195:
[----:B0-----:R0:W1:Y:S02]  /*158c0*/  SYNCS.PHASECHK.TRANS64.TRYWAIT P0, [R0+URZ+0x13280], R27 ;  /* 0x0132801b000075a7 */ /* 0x001064000800017f */
[----:B-1----:R-:W-:Y:S05]  /*158d0*/  @!P0 NANOSLEEP.SYNCS 0x989680 ;  /* 0x009896800000895d */ /* 0x002fea0003900000 */
[----:B------:R-:W1:Y:S02]  /*158e0*/  @!P0 SYNCS.PHASECHK.TRANS64 P0, [R0+URZ+0x13280], R27 ;  /* 0x0132801b000085a7 */ /* 0x000e64000800007f */
[----:B-1----:R-:W-:Y:S05]  /*158f0*/  @!P0 BRA `(.L_x_2195) ;  /* 0xfffffffc00f08947 */ /* 0x002fea000383ffff */
[----:B------:R-:W-:Y:S05]  /*15900*/  BRA `(.L_x_2292) ;  /* 0xffffffc0001c7947 */ /* 0x000fea000383ffff */
.L_x_2196:
        /* <DEDUP_REMOVED lines=8> */
.L_x_2294:
[----:B------:R-:W-:Y:S05]  /*15990*/  BSYNC B0 ;  /* 0x0000000000007941 */ /* 0x000fea0003800000 */
.L_x_2293:
        /* <DEDUP_REMOVED lines=10> */
.L_x_2295:
        /* <DEDUP_REMOVED lines=11> */
.L_x_2296:
        /* <DEDUP_REMOVED lines=10> */
.L_x_2297:
        /* <DEDUP_REMOVED lines=11> */
.L_x_2298:
        /* <DEDUP_REMOVED lines=10> */
.L_x_2299:
        /* <DEDUP_REMOVED lines=11> */
.L_x_2300:
        /* <DEDUP_REMOVED lines=10> */
.L_x_2301:
[----:B------:R-:W-:Y:S02]  /*15e30*/  IMAD.MOV.U32 R13, RZ, RZ, R17 ;  /* 0x000000ffff0d7224 */ /* 0x000fe400078e0011 */
[----:B------:R-:W-:Y:S02]  /*15e40*/  IMAD.MOV.U32 R12, RZ, RZ, RZ ;  /* 0x000000ffff0c7224 */ /* 0x000fe400078e00ff */
[----:B------:R-:W-:Y:S02]  /*15e50*/  IMAD.SHL.U32 R3, R3, 0x10, RZ ;  /* 0x0000001003037824 */ /* 0x000fe400078e00ff */
[----:B------:R-:W-:-:S07]  /*15e60*/  IMAD.MOV.U32 R2, RZ, RZ, R14 ;  /* 0x000000ffff027224 */ /* 0x000fce00078e000e */
[----:B------:R-:W-:Y:S05]  /*15e70*/  WARPSYNC.COLLECTIVE R15, `(.L_x_2302) ;  /* 0x000000000f087348 */ /* 0x000fea0003c00000 */
[----:B------:R0:W1:Y:S02]  /*15e80*/  SHFL.IDX P6, R14, R13, R12, R11 ;  /* 0x0000000c0d0e7389 */ /* 0x00006400000c000b */
[----:B01----:R-:W-:Y:S01]  /*15e90*/  ENDCOLLECTIVE ;  /* 0x000000000000791b */ /* 0x003fe20003800000 */
.L_x_2302:
        /* <DEDUP_REMOVED lines=12> */
.L_x_2303:
[----:B------:R-:W-:Y:S01]  /*15f60*/  IMAD.MOV.U32 R2, RZ, RZ, R14 ;  /* 0x000000ffff027224 */ /* 0x000fe200078e000e */
[----:B------:R-:W-:Y:S06]  /*15f70*/  BRA `(.L_x_2304) ;  /* 0xffffffbc008c7947 */ /* 0x000fec000383ffff */
.L_x_2201:
[----:B---3--:R3:W4:Y:S02]  /*15f80*/  SYNCS.PHASECHK.TRANS64.TRYWAIT P0, [R0+URZ+0x13240], R27 ;  /* 0x0132401b000075a7 */ /* 0x008724000800017f */
[----:B----4-:R-:W-:Y:S05]  /*15f90*/  @!P0 NANOSLEEP.SYNCS 0x989680 ;  /* 0x009896800000895d */ /* 0x010fea0003900000 */
[----:B------:R-:W4:Y:S02]  /*15fa0*/  @!P0 SYNCS.PHASECHK.TRANS64 P0, [R0+URZ+0x13240], R27 ;  /* 0x0132401b000085a7 */ /* 0x000f24000800007f */
[----:B----4-:R-:W-:Y:S05]  /*15fb0*/  @!P0 BRA `(.L_x_2201) ;  /* 0xfffffffc00f08947 */ /* 0x010fea000383ffff */
[----:B------:R-:W-:Y:S05]  /*15fc0*/  BRA `(.L_x_2305) ;  /* 0xffffffbc00e87947 */ /* 0x000fea000383ffff */
.L_x_2202:
        /* <DEDUP_REMOVED lines=8> */
.L_x_2307:
[----:B------:R-:W-:Y:S05]  /*16050*/  BSYNC B0 ;  /* 0x0000000000007941 */ /* 0x000fea0003800000 */
.L_x_2306:
        /* <DEDUP_REMOVED lines=8> */
.L_x_2308:
[----:B------:R-:W-:Y:S01]  /*160e0*/  IMAD.MOV.U32 R13, RZ, RZ, R8 ;  /* 0x000000ffff0d7224 */ /* 0x000fe200078e0008 */
[----:B------:R-:W-:Y:S01]  /*160f0*/  MOV R12, 0x1 ;  /* 0x00000001000c7802 */ /* 0x000fe20000000f00 */
[----:B------:R-:W-:-:S07]  /*16100*/  IMAD.MOV.U32 R2, RZ, RZ, R14 ;  /* 0x000000ffff027224 */ /* 0x000fce00078e000e */
[----:B------:R-:W-:Y:S05]  /*16110*/  WARPSYNC.COLLECTIVE R15, `(.L_x_2309) ;  /* 0x000000000f087348 */ /* 0x000fea0003c00000 */
[----:B------:R0:W1:Y:S02]  /*16120*/  SHFL.IDX P6, R14, R13, R12, R11 ;  /* 0x0000000c0d0e7389 */ /* 0x00006400000c000b */
[----:B01----:R-:W-:Y:S01]  /*16130*/  ENDCOLLECTIVE ;  /* 0x000000000000791b */ /* 0x003fe20003800000 */
.L_x_2309:
        /* <DEDUP_REMOVED lines=11> */
.L_x_2310:
[----:B------:R-:W-:Y:S02]  /*161f0*/  IMAD.MOV.U32 R13, RZ, RZ, R8 ;  /* 0x000000ffff0d7224 */ /* 0x000fe400078e0008 */
[----:B------:R-:W-:Y:S02]  /*16200*/  IMAD.MOV.U32 R12, RZ, RZ, 0x2 ;  /* 0x00000002ff0c7424 */ /* 0x000fe400078e00ff */
[----:B------:R-:W-:-:S07]  /*16210*/  IMAD.MOV.U32 R2, RZ, RZ, R14 ;  /* 0x000000ffff027224 */ /* 0x000fce00078e000e */
[----:B------:R-:W-:Y:S05]  /*16220*/  WARPSYNC.COLLECTIVE R15, `(.L_x_2311) ;  /* 0x000000000f087348 */ /* 0x000fea0003c00000 */
[----:B------:R0:W1:Y:S02]  /*16230*/  SHFL.IDX P6, R14, R13, R12, R11 ;  /* 0x0000000c0d0e7389 */ /* 0x00006400000c000b */
[----:B01----:R-:W-:Y:S01]  /*16240*/  ENDCOLLECTIVE ;  /* 0x000000000000791b */ /* 0x003fe20003800000 */
.L_x_2311:
        /* <DEDUP_REMOVED lines=11> */
.L_x_2312:
[----:B------:R-:W-:Y:S02]  /*16300*/  IMAD.MOV.U32 R13, RZ, RZ, R8 ;  /* 0x000000ffff0d7224 */ /* 0x000fe400078e0008 */
[----:B------:R-:W-:Y:S02]  /*16310*/  IMAD.MOV.U32 R12, RZ, RZ, 0x3 ;  /* 0x00000003ff0c7424 */ /* 0x000fe400078e00ff */
[----:B------:R-:W-:-:S07]  /*16320*/  IMAD.MOV.U32 R2, RZ, RZ, R14 ;  /* 0x000000ffff027224 */ /* 0x000fce00078e000e */
[----:B------:R-:W-:Y:S05]  /*16330*/  WARPSYNC.COLLECTIVE R15, `(.L_x_2313) ;  /* 0x000000000f087348 */ /* 0x000fea0003c00000 */
[----:B------:R0:W1:Y:S02]  /*16340*/  SHFL.IDX P6, R14, R13, R12, R11 ;  /* 0x0000000c0d0e7389 */ /* 0x00006400000c000b */
[----:B01----:R-:W-:Y:S01]  /*16350*/  ENDCOLLECTIVE ;  /* 0x000000000000791b */ /* 0x003fe20003800000 */
.L_x_2313:
        /* <DEDUP_REMOVED lines=11> */
.L_x_2314:
[----:B------:R-:W-:Y:S02]  /*16410*/  IMAD.MOV.U32 R13, RZ, RZ, R5 ;  /* 0x000000ffff0d7224 */ /* 0x000fe400078e0005 */
[----:B------:R-:W-:Y:S02]  /*16420*/  IMAD.MOV.U32 R12, RZ, RZ, RZ ;  /* 0x000000ffff0c7224 */ /* 0x000fe400078e00ff */
[----:B------:R-:W-:-:S07]  /*16430*/  IMAD.MOV.U32 R2, RZ, RZ, R14 ;  /* 0x000000ffff027224 */ /* 0x000fce00078e000e */
[----:B------:R-:W-:Y:S05]  /*16440*/  WARPSYNC.COLLECTIVE R15, `(.L_x_2315) ;  /* 0x000000000f087348 */ /* 0x000fea0003c00000 */
[----:B------:R0:W1:Y:S02]  /*16450*/  SHFL.IDX P6, R14, R13, R12, R11 ;  /* 0x0000000c0d0e7389 */ /* 0x00006400000c000b */
[----:B01----:R-:W-:Y:S01]  /*16460*/  ENDCOLLECTIVE ;  /* 0x000000000000791b */ /* 0x003fe20003800000 */
.L_x_2315:
        /* <DEDUP_REMOVED lines=11> */
.L_x_2316:
[----:B------:R-:W-:Y:S01]  /*16520*/  MOV R2, R14 ;  /* 0x0000000e00027202 */ /* 0x000fe20000000f00 */
[----:B------:R-:W-:Y:S06]  /*16530*/  BRA `(.L_x_2317) ;  /* 0xffffffbc007c7947 */ /* 0x000fec000383ffff */
.L_x_2207:
[----:B0-----:R0:W2:Y:S02]  /*16540*/  SYNCS.PHASECHK.TRANS64.TRYWAIT P2, [R2+URZ+0x13270], R0 ;  /* 0x01327000020075a7 */ /* 0x0010a4000804017f */
[----:B--2---:R-:W-:Y:S05]  /*16550*/  @!P2 NANOSLEEP.SYNCS 0x989680 ;  /* 0x009896800000a95d */ /* 0x004fea0003900000 */
[----:B------:R-:W2:Y:S02]  /*16560*/  @!P2 SYNCS.PHASECHK.TRANS64 P2, [R2+URZ+0x13270], R0 ;  /* 0x013270000200a5a7 */ /* 0x000ea4000804007f */
[----:B--2---:R-:W-:Y:S05]  /*16570*/  @!P2 BRA `(.L_x_2207) ;  /* 0xfffffffc00f0a947 */ /* 0x004fea000383ffff */
[----:B------:R-:W-:Y:S05]  /*16580*/  BRA `(.L_x_2318) ;  /* 0xffffffbc00e07947 */ /* 0x000fea000383ffff */
.L_x_2209:
[----:B0-----:R0:W2:Y:S02]  /*16590*/  SYNCS.PHASECHK.TRANS64.TRYWAIT P2, [R2+URZ+0x13260], R0 ;  /* 0x01326000020075a7 */ /* 0x0010a4000804017f */
[----:B--2---:R-:W-:Y:S05]  /*165a0*/  @!P2 NANOSLEEP.SYNCS 0x989680 ;  /* 0x009896800000a95d */ /* 0x004fea0003900000 */
[----:B------:R-:W2:Y:S02]  /*165b0*/  @!P2 SYNCS.PHASECHK.TRANS64 P2, [R2+URZ+0x13260], R0 ;  /* 0x013260000200a5a7 */ /* 0x000ea4000804007f */
[----:B--2---:R-:W-:Y:S05]  /*165c0*/  @!P2 BRA `(.L_x_2209) ;  /* 0xfffffffc00f0a947 */ /* 0x004fea000383ffff */
[----:B------:R-:W-:Y:S05]  /*165d0*/  BRA `(.L_x_2319) ;  /* 0xffffffbc00f07947 */ /* 0x000fea000383ffff */
.L_x_2217:
[----:B0-----:R0:W2:Y:S02]  /*165e0*/  SYNCS.PHASECHK.TRANS64.TRYWAIT P1, [R3+URZ+0x13270], R0 ;  /* 0x01327000030075a7 */ /* 0x0010a4000802017f */
[----:B--2---:R-:W-:Y:S05]  /*165f0*/  @!P1 NANOSLEEP.SYNCS 0x989680 ;  /* 0x009896800000995d */ /* 0x004fea0003900000 */
[----:B------:R-:W2:Y:S02]  /*16600*/  @!P1 SYNCS.PHASECHK.TRANS64 P1, [R3+URZ+0x13270], R0 ;  /* 0x01327000030095a7 */ /* 0x000ea4000802007f */
[----:B--2---:R-:W-:Y:S05]  /*16610*/  @!P1 BRA `(.L_x_2217) ;  /* 0xfffffffc00f09947 */ /* 0x004fea000383ffff */
[----:B------:R-:W-:Y:S05]  /*16620*/  BRA `(.L_x_2320) ;  /* 0xffffffc400387947 */ /* 0x000fea000383ffff */
.L_x_2219:
[----:B0-----:R0:W2:Y:S02]  /*16630*/  SYNCS.PHASECHK.TRANS64.TRYWAIT P1, [R3+URZ+0x13260], R0 ;  /* 0x01326000030075a7 */ /* 0x0010a4000802017f */
[----:B--2---:R-:W-:Y:S05]  /*16640*/  @!P1 NANOSLEEP.SYNCS 0x989680 ;  /* 0x009896800000995d */ /* 0x004fea0003900000 */
[----:B------:R-:W2:Y:S02]  /*16650*/  @!P1 SYNCS.PHASECHK.TRANS64 P1, [R3+URZ+0x13260], R0 ;  /* 0x01326000030095a7 */ /* 0x000ea4000802007f */
[----:B--2---:R-:W-:Y:S05]  /*16660*/  @!P1 BRA `(.L_x_2219) ;  /* 0xfffffffc00f09947 */ /* 0x004fea000383ffff */
[----:B------:R-:W-:Y:S05]  /*16670*/  BRA `(.L_x_2321) ;  /* 0xffffffc400487947 */ /* 0x000fea000383ffff */
.L_x_2233:
[----:B0-----:R0:W1:Y:S02]  /*16680*/  SYNCS.PHASECHK.TRANS64.TRYWAIT P0, [R5+URZ+0x13220], R0 ;  /* 0x01322000050075a7 */ /* 0x001064000800017f */
[----:B-1----:R-:W-:Y:S05]  /*16690*/  @!P0 NANOSLEEP.SYNCS 0x989680 ;  /* 0x009896800000895d */ /* 0x002fea0003900000 */
[----:B------:R-:W1:Y:S02]  /*166a0*/  @!P0 SYNCS.PHASECHK.TRANS64 P0, [R5+URZ+0x13220], R0 ;  /* 0x01322000050085a7 */ /* 0x000e64000800007f */
[----:B-1----:R-:W-:Y:S05]  /*166b0*/  @!P0 BRA `(.L_x_2233) ;  /* 0xfffffffc00f08947 */ /* 0x002fea000383ffff */
[----:B------:R-:W-:Y:S05]  /*166c0*/  BRA `(.L_x_2322) ;  /* 0xffffffd4005c7947 */ /* 0x000fea000383ffff */
.L_x_2234:
        /* <DEDUP_REMOVED lines=11> */
.L_x_2324:
[----:B------:R-:W-:Y:S05]  /*16780*/  BSYNC B0 ;  /* 0x0000000000007941 */ /* 0x000fea0003800000 */
.L_x_2323:
[----:B------:R-:W-:Y:S05]  /*16790*/  BRA `(.L_x_2325) ;  /* 0xffffffd400447947 */ /* 0x000fea000383ffff */
.L_x_2237:
[----:B------:R-:W-:Y:S01]  /*167a0*/  BSSY B1, `(.L_x_2326) ;  /* 0x0000006000017945 */ /* 0x000fe20003800000 */
[----:B------:R-:W-:-:S07]  /*167b0*/  IMAD.MOV.U32 R15, RZ, RZ, -0x1 ;  /* 0xffffffffff0f7424 */ /* 0x000fce00078e00ff */
[----:B0----5:R-:W-:Y:S05]  /*167c0*/  WARPSYNC.COLLECTIVE R15, `(.L_x_2327) ;  /* 0x000000000f0c7348 */ /* 0x021fea0003c00000 */
[----:B------:R-:W-:Y:S02]  /*167d0*/  ELECT P6, UR62, PT ;  /* 0x00000000003e782f */ /* 0x000fe400038c0000 */
[----:B------:R-:W-:Y:S01]  /*167e0*/  MOV R14, UR62 ;  /* 0x0000003e000e7c02 */ /* 0x000fe20008000f00 */
[----:B0----5:R-:W-:Y:S10]  /*167f0*/  ENDCOLLECTIVE ;  /* 0x000000000000791b */ /* 0x021ff40003800000 */
.L_x_2327:
[----:B------:R-:W-:Y:S05]  /*16800*/  BSYNC B1 ;  /* 0x0000000000017941 */ /* 0x000fea0003800000 */
.L_x_2326:
[----:B------:R-:W-:Y:S05]  /*16810*/  BRA `(.L_x_2328) ;  /* 0xffffffd4003c7947 */ /* 0x000fea000383ffff */
.L_x_2239:
[----:B0-----:R0:W1:Y:S02]  /*16820*/  SYNCS.PHASECHK.TRANS64.TRYWAIT P1, [R3+URZ+0x13240], R2 ;  /* 0x01324002030075a7 */ /* 0x001064000802017f */
[----:B-1----:R-:W-:Y:S05]  /*16830*/  @!P1 NANOSLEEP.SYNCS 0x989680 ;  /* 0x009896800000995d */ /* 0x002fea0003900000 */
[----:B------:R-:W1:Y:S02]  /*16840*/  @!P1 SYNCS.PHASECHK.TRANS64 P1, [R3+URZ+0x13240], R2 ;  /* 0x01324002030095a7 */ /* 0x000e64000802007f */
[----:B-1----:R-:W-:Y:S05]  /*16850*/  @!P1 BRA `(.L_x_2239) ;  /* 0xfffffffc00f09947 */ /* 0x002fea000383ffff */
[----:B------:R-:W-:Y:S05]  /*16860*/  BRA `(.L_x_2329) ;  /* 0xffffffd400607947 */ /* 0x000fea000383ffff */
.L_x_2241:
[----:B-1----:R1:W2:Y:S02]  /*16870*/  SYNCS.PHASECHK.TRANS64.TRYWAIT P1, [R5+URZ+0x13240], R0 ;  /* 0x01324000050075a7 */ /* 0x0022a4000802017f */
[----:B--2---:R-:W-:Y:S05]  /*16880*/  @!P1 NANOSLEEP.SYNCS 0x989680 ;  /* 0x009896800000995d */ /* 0x004fea0003900000 */
[----:B------:R-:W2:Y:S02]  /*16890*/  @!P1 SYNCS.PHASECHK.TRANS64 P1, [R5+URZ+0x13240], R0 ;  /* 0x01324000050095a7 */ /* 0x000ea4000802007f */
[----:B--2---:R-:W-:Y:S05]  /*168a0*/  @!P1 BRA `(.L_x_2241) ;  /* 0xfffffffc00f09947 */ /* 0x004fea000383ffff */
[----:B------:R-:W-:Y:S05]  /*168b0*/  BRA `(.L_x_2330) ;  /* 0xffffffd400707947 */ /* 0x000fea000383ffff */
.L_x_2243:
[----:B--2---:R2:W3:Y:S02]  /*168c0*/  SYNCS.PHASECHK.TRANS64.TRYWAIT P1, [R3+URZ+0x13260], R2 ;  /* 0x01326002030075a7 */ /* 0x0044e4000802017f */
[----:B---3--:R-:W-:Y:S05]  /*168d0*/  @!P1 NANOSLEEP.SYNCS 0x989680 ;  /* 0x009896800000995d */ /* 0x008fea0003900000 */
[----:B------:R-:W3:Y:S02]  /*168e0*/  @!P1 SYNCS.PHASECHK.TRANS64 P1, [R3+URZ+0x13260], R2 ;  /* 0x01326002030095a7 */ /* 0x000ee4000802007f */
[----:B---3--:R-:W-:Y:S05]  /*168f0*/  @!P1 BRA `(.L_x_2243) ;  /* 0xfffffffc00f09947 */ /* 0x008fea000383ffff */
[----:B------:R-:W-:Y:S05]  /*16900*/  BRA `(.L_x_2331) ;  /* 0xffffffd4006c7947 */ /* 0x000fea000383ffff */
.L_x_2245:
[----:B---3--:R3:W4:Y:S02]  /*16910*/  SYNCS.PHASECHK.TRANS64.TRYWAIT P1, [R5+URZ+0x13260], R0 ;  /* 0x01326000050075a7 */ /* 0x008724000802017f */
[----:B----4-:R-:W-:Y:S05]  /*16920*/  @!P1 NANOSLEEP.SYNCS 0x989680 ;  /* 0x009896800000995d */ /* 0x010fea0003900000 */
[----:B------:R-:W4:Y:S02]  /*16930*/  @!P1 SYNCS.PHASECHK.TRANS64 P1, [R5+URZ+0x13260], R0 ;  /* 0x01326000050095a7 */ /* 0x000f24000802007f */
[----:B----4-:R-:W-:Y:S05]  /*16940*/  @!P1 BRA `(.L_x_2245) ;  /* 0xfffffffc00f09947 */ /* 0x010fea000383ffff */
[----:B------:R-:W-:Y:S05]  /*16950*/  BRA `(.L_x_2332) ;  /* 0xffffffd400687947 */ /* 0x000fea000383ffff */
.L_x_2247:
[----:B----4-:R4:W0:Y:S02]  /*16960*/  SYNCS.PHASECHK.TRANS64.TRYWAIT P1, [R3+URZ+0x13280], R2 ;  /* 0x01328002030075a7 */ /* 0x010824000802017f */
[----:B0-----:R-:W-:Y:S05]  /*16970*/  @!P1 NANOSLEEP.SYNCS 0x989680 ;  /* 0x009896800000995d */ /* 0x001fea0003900000 */
[----:B------:R-:W0:Y:S02]  /*16980*/  @!P1 SYNCS.PHASECHK.TRANS64 P1, [R3+URZ+0x13280], R2 ;  /* 0x01328002030095a7 */ /* 0x000e24000802007f */
[----:B0-----:R-:W-:Y:S05]  /*16990*/  @!P1 BRA `(.L_x_2247) ;  /* 0xfffffffc00f09947 */ /* 0x001fea000383ffff */
[----:B------:R-:W-:Y:S05]  /*169a0*/  BRA `(.L_x_2333) ;  /* 0xffffffd400647947 */ /* 0x000fea000383ffff */
.L_x_2334:
        /* <DEDUP_REMOVED lines=13> */
.L_x_2754:


//--------------------- .text._ZN7cutlass13device_kernelIN5flash11enable_sm90INS1_16FlashAttnFwdSm90INS1_25CollectiveMainloopFwdSm90ILi2EN4cute5tupleIJNS5_1CILi1EEES8_S8_EEENS6_IJNS7_ILi192EEENS7_ILi160EEENS7_ILi64EEEEEELi64ENS_12float_e4m3_tEfNS_4arch4Sm90ELb1ELb0ELb1ELb1ELb1ELb1ELb0ELb1ELb1ELb1ELb0ELb0EEENS1_21CollectiveEpilogueFwdINS6_IJSA_SC_SB_EEES9_NS_10bfloat16_tESG_Li384ELb1ELb1ELb0ELb1EEENS1_36VarlenDynamicPersistentTileSchedulerILi192ELi160ELi384ELi128ELb0ELb1ELb1ELb1ELb1ELb1EEEEEEEEEvNT_6ParamsE --------------------------
	.section	.text._ZN7cutlass13device_kernelIN5flash11enable_sm90INS1_16FlashAttnFwdSm90INS1_25CollectiveMainloopFwdSm90ILi2EN4cute5tupleIJNS5_1CILi1EEES8_S8_EEENS6_IJNS7_ILi192EEENS7_ILi160EEENS7_ILi64EEEEEELi64ENS_12float_e4m3_tEfNS_4arch4Sm90ELb1ELb0ELb1ELb1ELb1ELb1ELb0ELb1ELb1ELb1ELb0ELb0EEENS1_21CollectiveEpilogueFwdINS6_IJSA_SC_SB_EEES9_NS_10bfloat16_tESG_Li384ELb1ELb1ELb0ELb1EEENS1_36VarlenDynamicPersistentTileSchedulerILi192ELi160ELi384ELi128ELb0ELb1ELb1ELb1ELb1ELb1EEEEEEEEEvNT_6ParamsE,"ax",@progbits
	.align	128
.text._ZN7cutlass13device_kernelIN5flash11enable_sm90INS1_16FlashAttnFwdSm90INS1_25CollectiveMainloopFwdSm90ILi2EN4cute5tupleIJNS5_1CILi1EEES8_S8_EEENS6_IJNS7_ILi192EEENS7_ILi160EEENS7_ILi64EEEEEELi64ENS_12float_e4m3_tEfNS_4arch4Sm90ELb1ELb0ELb1ELb1ELb1ELb1ELb0ELb1ELb1ELb1ELb0ELb0EEENS1_21CollectiveEpilogueFwdINS6_IJSA_SC_SB_EEES9_NS_10bfloat16_tESG_Li384ELb1ELb1ELb0ELb1EEENS1_36VarlenDynamicPersistentTileSchedulerILi192ELi160ELi384ELi128ELb0ELb1ELb1ELb1ELb1ELb1EEEEEEEEEvNT_6ParamsE:
        .type           _ZN7cutlass13device_kernelIN5flash11enable_sm90INS1_16FlashAttnFwdSm90INS1_25CollectiveMainloopFwdSm90ILi2EN4cute5tupleIJNS5_1CILi1EEES8_S8_EEENS6_IJNS7_ILi192EEENS7_ILi160EEENS7_ILi64EEEEEELi64ENS_12float_e4m3_tEfNS_4arch4Sm90ELb1ELb0ELb1ELb1ELb1ELb1ELb0ELb1ELb1ELb1ELb0ELb0EEENS1_21CollectiveEpilogueFwdINS6_IJSA_SC_SB_EEES9_NS_10bfloat16_tESG_Li384ELb1ELb1ELb0ELb1EEENS1_36VarlenDynamicPersistentTileSchedulerILi192ELi160ELi384ELi128ELb0ELb1ELb1ELb1ELb1ELb1EEEEEEEEEvNT_6ParamsE,@function
        .size           _ZN7cutlass13device_kernelIN5flash11enable_sm90INS1_16FlashAttnFwdSm90INS1_25CollectiveMainloopFwdSm90ILi2EN4cute5tupleIJNS5_1CILi1EEES8_S8_EEENS6_IJNS7_ILi192EEENS7_ILi160EEENS7_ILi64EEEEEELi64ENS_12float_e4m3_tEfNS_4arch4Sm90ELb1ELb0ELb1ELb1ELb1ELb1ELb0ELb1ELb1ELb1ELb0ELb0EEENS1_21CollectiveEpilogueFwdINS6_IJSA_SC_SB_EEES9_NS_10bfloat16_tESG_Li384ELb1ELb1ELb0ELb1EEENS1_36VarlenDynamicPersistentTileSchedulerILi192ELi160ELi384ELi128ELb0ELb1ELb1ELb1ELb1ELb1EEEEEEEEEvNT_6ParamsE,(.L_x_2755 - _ZN7cutlass13device_kernelIN5flash11enable_sm90INS1_16FlashAttnFwdSm90INS1_25CollectiveMainloopFwdSm90ILi2EN4cute5tupleIJNS5_1CILi1EEES8_S8_EEENS6_IJNS7_ILi192EEENS7_ILi160EEENS7_ILi64EEEEEELi64ENS_12float_e4m3_tEfNS_4arch4Sm90ELb1ELb0ELb1ELb1ELb1ELb1ELb0ELb1ELb1ELb1ELb0ELb0EEENS1_21CollectiveEpilogueFwdINS6_IJSA_SC_SB_EEES9_NS_10bfloat16_tESG_Li384ELb1ELb1ELb0ELb1EEENS1_36VarlenDynamicPersistentTileSchedulerILi192ELi160ELi384ELi128ELb0ELb1ELb1ELb1ELb1ELb1EEEEEEEEEvNT_6ParamsE)
        .other          _ZN7cutlass13device_kernelIN5flash11enable_sm90INS1_16FlashAttnFwdSm90INS1_25CollectiveMainloopFwdSm90ILi2EN4cute5tupleIJNS5_1CILi1EEES8_S8_EEENS6_IJNS7_ILi192EEENS7_ILi160EEENS7_ILi64EEEEEELi64ENS_12float_e4m3_tEfNS_4arch4Sm90ELb1ELb0ELb1ELb1ELb1ELb1ELb0ELb1ELb1ELb1ELb0ELb0EEENS1_21CollectiveEpilogueFwdINS6_IJSA_SC_SB_EEES9_NS_10bfloat16_tESG_Li384ELb1ELb1ELb0ELb1EEENS1_36VarlenDynamicPersistentTileSchedulerILi192ELi160ELi384ELi128ELb0ELb1ELb1ELb1ELb1ELb1EEEEEEEEEvNT_6ParamsE,@"STO_CUDA_ENTRY STV_DEFAULT"
_ZN7cutlass13device_kernelIN5flash11enable_sm90INS1_16FlashAttnFwdSm90INS1_25CollectiveMainloopFwdSm90ILi2EN4cute5tupleIJNS5_1CILi1EEES8_S8_EEENS6_IJNS7_ILi192EEENS7_ILi160EEENS7_ILi64EEEEEELi64ENS_12float_e4m3_tEfNS_4arch4Sm90ELb1ELb0ELb1ELb1ELb1ELb1ELb0ELb1ELb1ELb1ELb0ELb0EEENS1_21CollectiveEpilogueFwdINS6_IJSA_SC_SB_EEES9_NS_10bfloat16_tESG_Li384ELb1ELb1ELb0ELb1EEENS1_36VarlenDynamicPersistentTileSchedulerILi192ELi160ELi384ELi128ELb0ELb1ELb1ELb1ELb1ELb1EEEEEEEEEvNT_6ParamsE:
        /* <DEDUP_REMOVED lines=17> */
.L_x_2336:
[----:B------:R-:W-:Y:S05]  /*0110*/  BSYNC B0 ;  /* 0x0000000000007941 */ /* 0x000fea0003800000 */
.L_x_2335:
        /* <DEDUP_REMOVED lines=40> */
.L_x_2337:
        /* <DEDUP_REMOVED lines=22> */
.L_x_2338:
        /* <DEDUP_REMOVED lines=18> */
.L_x_2339:
        /* <DEDUP_REMOVED lines=22> */
.L_x_2340:
        /* <DEDUP_REMOVED lines=23> */
.L_x_2341:
        /* <DEDUP_REMOVED lines=9> */
.L_x_2344:
        /* <DEDUP_REMOVED lines=19> */
[----:B------:R-:W-:Y:S02]  /*0ab0*/  SHF.R.S32.HI R0, RZ, 0x1f, R16 ;  /* 0x0000001fff007819 */ /* 0x000fe40000011410 */
[-C--:B------:R-:W-:Y:S02]  /*0ac0*/  LEA.HI R3, R16, R16.reuse, RZ, 0x1 ;  /* 0x0000001010037211 */ /* 0x080fe400078f08ff */
[CC--:B------:R-:W-:Y:S02]  /*0ad0*/  LEA.HI R4, R0.reuse, R16.reuse, RZ, 0x5 ;  /* 0x0000001000047211 */ /* 0x0c0fe400078f28ff */
[----:B------:R-:W-:Y:S02]  /*0ae0*/  SHF.R.S32.HI R10, RZ, 0x1, R3 ;  /* 0x00000001ff0a7819 */ /* 0x000fe40000011403 */
[-C--:B--2---:R-:W-:Y:S01]  /*0af0*/  LEA.HI R2, R0, R16.reuse, RZ, 0x7 ;  /* 0x0000001000027211 */ /* 0x084fe200078f38ff */
[----:B------:R-:W-:Y:S01]  /*0b00*/  IMAD.SHL.U32 R8, R4, 0x20, RZ ;  /* 0x0000002004087824 */ /* 0x000fe200078e00ff */
[----:B------:R-:W-:-:S02]  /*0b10*/  LEA.HI R5, R0, R16, RZ, 0x4 ;  /* 0x0000001000057211 */ /* 0x000fc400078f20ff */
[----:B------:R-:W-:Y:S02]  /*0b20*/  LEA.HI R4, R3, R10, RZ, 0x1 ;  /* 0x0000000a03047211 */ /* 0x000fe400078f08ff */
[----:B------:R-:W-:Y:S02]  /*0b30*/  LOP3.LUT R9, R2, 0xffffff80, RZ, 0xc0, !PT ;  /* 0xffffff8002097812 */ /* 0x000fe400078ec0ff */
[----:B------:R-:W-:Y:S02]  /*0b40*/  SHF.R.S32.HI R6, RZ, 0x4, R5 ;  /* 0x00000004ff067819 */ /* 0x000fe40000011405 */
[----:B------:R-:W-:Y:S01]  /*0b50*/  LOP3.LUT R4, R4, 0x3fffffe, RZ, 0xc0, !PT ;  /* 0x03fffffe04047812 */ /* 0x000fe200078ec0ff */
[----:B------:R-:W-:Y:S01]  /*0b60*/  IMAD.IADD R21, R16, 0x1, -R9 ;  /* 0x0000000110157824 */ /* 0x000fe200078e0a09 */
[C---:B------:R-:W-:Y:S02]  /*0b70*/  LOP3.LUT R7, R5.reuse, 0x3fffff0, RZ, 0xc0, !PT ;  /* 0x03fffff005077812 */ /* 0x040fe400078ec0ff */
[----:B------:R-:W-:Y:S01]  /*0b80*/  LEA.HI R5, R5, R6, RZ, 0x1 ;  /* 0x0000000605057211 */ /* 0x000fe200078f08ff */
[----:B------:R-:W-:Y:S01]  /*0b90*/  IMAD.IADD R4, R10, 0x1, -R4 ;  /* 0x000000010a047824 */ /* 0x000fe200078e0a04 */
[----:B------:R-:W-:-:S02]  /*0ba0*/  LOP3.LUT R8, R8, 0xfffffc00, RZ, 0xc0, !PT ;  /* 0xfffffc0008087812 */ /* 0x000fc400078ec0ff */
[----:B------:R-:W-:Y:S01]  /*0bb0*/  IADD3 R7, R16, -R7, RZ ;  /* 0x8000000710077210 */ /* 0x000fe20007ffe0ff */
[----:B------:R-:W-:Y:S01]  /*0bc0*/  IMAD R20, R6, 0x8, R4 ;  /* 0x0000000806147824 */ /* 0x000fe200078e0204 */
[----:B------:R-:W-:Y:S02]  /*0bd0*/  SHF.R.S32.HI R9, RZ, 0x1f, R21 ;  /* 0x0000001fff097819 */ /* 0x000fe40000011415 */
[----:B------:R-:W-:Y:S01]  /*0be0*/  LOP3.LUT R5, R5, 0x1ffffffe, RZ, 0xc0, !PT ;  /* 0x1ffffffe05057812 */ /* 0x000fe200078ec0ff */
[----:B------:R-:W-:Y:S01]  /*0bf0*/  IMAD R7, R7, 0x40, R8 ;  /* 0x0000004007077824 */ /* 0x000fe200078e0208 */
[----:B------:R-:W-:Y:S02]  /*0c00*/  LEA.HI R4, R0, R16, RZ, 0x2 ;  /* 0x0000001000047211 */ /* 0x000fe400078f10ff */
[----:B------:R-:W-:Y:S01]  /*0c10*/  LEA.HI R8, R9, R21, RZ, 0x2 ;  /* 0x0000001509087211 */ /* 0x000fe200078f10ff */
[----:B------:R-:W-:Y:S01]  /*0c20*/  IMAD.IADD R6, R6, 0x1, -R5 ;  /* 0x0000000106067824 */ /* 0x000fe200078e0a05 */
[----:B------:R-:W-:-:S02]  /*0c30*/  SHF.R.S32.HI R22, RZ, 0x7, R2 ;  /* 0x00000007ff167819 */ /* 0x000fc40000011402 */
[--C-:B------:R-:W-:Y:S02]  /*0c40*/  SHF.R.S32.HI R2, RZ, 0x2, R4.reuse ;  /* 0x00000002ff027819 */ /* 0x100fe40000011404 */
[----:B------:R-:W-:Y:S02]  /*0c50*/  SHF.R.S32.HI R5, RZ, 0x1f, R4 ;  /* 0x0000001fff057819 */ /* 0x000fe40000011404 */
[--C-:B------:R-:W-:Y:S02]  /*0c60*/  SHF.R.S32.HI R10, RZ, 0x2, R8.reuse ;  /* 0x00000002ff0a7819 */ /* 0x100fe40000011408 */
[----:B------:R-:W-:Y:S02]  /*0c70*/  SHF.R.S32.HI R11, RZ, 0x1f, R8 ;  /* 0x0000001fff0b7819 */ /* 0x000fe40000011408 */
[----:B------:R-:W-:Y:S02]  /*0c80*/  LEA.HI R5, R5, R2, RZ, 0x2 ;  /* 0x0000000205057211 */ /* 0x000fe400078f10ff */
[----:B------:R-:W-:-:S02]  /*0c90*/  LEA.HI R11, R11, R10, RZ, 0x3 ;  /* 0x0000000a0b0b7211 */ /* 0x000fc400078f18ff */
[----:B------:R-:W-:Y:S02]  /*0ca0*/  LOP3.LUT R5, R5, 0xfffffffc, RZ, 0xc0, !PT ;  /* 0xfffffffc05057812 */ /* 0x000fe400078ec0ff */
[----:B------:R-:W-:Y:S01]  /*0cb0*/  LOP3.LUT R12, R4, 0xfffffffc, RZ, 0xc0, !PT ;  /* 0xfffffffc040c7812 */ /* 0x000fe200078ec0ff */
[----:B------:R-:W-:Y:S01]  /*0cc0*/  IMAD.HI R4, R22, 0x55555556, RZ ;  /* 0x5555555616047827 */ /* 0x000fe200078e02ff */
[----:B------:R-:W-:Y:S02]  /*0cd0*/  LOP3.LUT R11, R11, 0xfffffff8, RZ, 0xc0, !PT ;  /* 0xfffffff80b0b7812 */ /* 0x000fe400078ec0ff */
[----:B------:R-:W-:Y:S01]  /*0ce0*/  LEA.HI R9, R9, R21, RZ, 0x5 ;  /* 0x0000001509097211 */ /* 0x000fe200078f28ff */
[----:B------:R-:W-:Y:S02]  /*0cf0*/  IMAD.IADD R5, R2, 0x1, -R5 ;  /* 0x0000000102057824 */ /* 0x000fe400078e0a05 */
[----:B------:R-:W-:Y:S01]  /*0d00*/  IMAD R2, R6, 0x8, R7 ;  /* 0x0000000806027824 */ /* 0x000fe200078e0207 */
[----:B------:R-:W-:Y:S01]  /*0d10*/  LEA.HI R4, R4, R4, RZ, 0x1 ;  /* 0x0000000404047211 */ /* 0x000fe200078f08ff */
[----:B------:R-:W-:Y:S01]  /*0d20*/  IMAD.IADD R10, R10, 0x1, -R11 ;  /* 0x000000010a0a7824 */ /* 0x000fe200078e0a0b */
[----:B------:R-:W-:-:S02]  /*0d30*/  SHF.R.S32.HI R9, RZ, 0x5, R9 ;  /* 0x00000005ff097819 */ /* 0x000fc40000011409 */
[----:B------:R-:W-:Y:S02]  /*0d40*/  LEA.HI R0, R0, R16, RZ, 0x3 ;  /* 0x0000001000007211 */ /* 0x000fe400078f18ff */
[----:B------:R-:W-:Y:S01]  /*0d50*/  LOP3.LUT R3, R3, 0xfffffffe, RZ, 0xc0, !PT ;  /* 0xfffffffe03037812 */ /* 0x000fe200078ec0ff */
[----:B------:R0:W-:Y:S01]  /*0d60*/  STL [R1+0x80], R2 ;  /* 0x0000800201007387 */ /* 0x0001e20000100800 */
[----:B------:R-:W-:Y:S01]  /*0d70*/  LEA R9, R9, R10, 0x4 ;  /* 0x0000000a09097211 */ /* 0x000fe200078e20ff */
[----:B------:R-:W-:Y:S02]  /*0d80*/  IMAD R4, R4, -0x3, R22 ;  /* 0xfffffffd04047824 */ /* 0x000fe400078e0216 */
[----:B------:R-:W-:Y:S01]  /*0d90*/  IMAD.IADD R3, R16, 0x1, -R3 ;  /* 0x0000000110037824 */ /* 0x000fe200078e0a03 */
[----:B0-----:R-:W-:Y:S01]  /*0da0*/  LOP3.LUT R2, R0, 0xfffffff8, RZ, 0xc0, !PT ;  /* 0xfffffff800027812 */ /* 0x001fe200078ec0ff */
[----:B------:R-:W-:Y:S01]  /*0db0*/  IMAD.IADD R12, R16, 0x1, -R12 ;  /* 0x00000001100c7824 */ /* 0x000fe200078e0a0c */
[----:B------:R-:W-:Y:S01]  /*0dc0*/  STL [R1+0x70], R5 ;  /* 0x0000700501007387 */ /* 0x000fe20000100800 */
[----:B------:R-:W-:Y:S01]  /*0dd0*/  IMAD R4, R4, 0x40, R9 ;  /* 0x0000004004047824 */ /* 0x000fe200078e0209 */
[----:B------:R-:W-:Y:S01]  /*0de0*/  IADD3 R2, R16, -R2, RZ ;  /* 0x8000000210027210 */ /* 0x000fe20007ffe0ff */
[C---:B------:R-:W-:Y:S01]  /*0df0*/  IMAD.SHL.U32 R16, R3.reuse, 0x10, RZ ;  /* 0x0000001003107824 */ /* 0x040fe200078e00ff */
[----:B------:R-:W-:Y:S01]  /*0e00*/  STL [R1+0x4], R13 ;  /* 0x0000040d01007387 */ /* 0x000fe20000100800 */
[----:B------:R-:W-:Y:S01]  /*0e10*/  SHF.R.S32.HI R0, RZ, 0x3, R0 ;  /* 0x00000003ff007819 */ /* 0x000fe20000011400 */
[----:B------:R-:W-:-:S02]  /*0e20*/  IMAD.SHL.U32 R6, R3, 0x8, RZ ;  /* 0x0000000803067824 */ /* 0x000fc400078e00ff */
[----:B------:R-:W-:Y:S01]  /*0e30*/  STL [R1+0x8], R14 ;  /* 0x0000080e01007387 */ /* 0x000fe20000100800 */
[----:B------:R-:W-:Y:S02]  /*0e40*/  IMAD.SHL.U32 R0, R5, 0x80, RZ ;  /* 0x0000008005007824 */ /* 0x000fe400078e00ff */
[----:B------:R-:W-:Y:S01]  /*0e50*/  IMAD.SHL.U32 R3, R2, 0x8, RZ ;  /* 0x0000000802037824 */ /* 0x000fe200078e00ff */
[----:B------:R-:W-:Y:S01]  /*0e60*/  STL [R1+0xc], R15 ;  /* 0x00000c0f01007387 */ /* 0x000fe20000100800 */
[----:B------:R-:W-:-:S03]  /*0e70*/  VIADD R157, R16, 0x20 ;  /* 0x00000020109d7836 */ /* 0x000fc60000000000 */
[----:B------:R-:W-:Y:S01]  /*0e80*/  STL [R1+0x7c], R4 ;  /* 0x00007c0401007387 */ /* 0x000fe20000100800 */
[----:B------:R-:W-:-:S03]  /*0e90*/  LOP3.LUT R2, R0, 0x180, RZ, 0xc0, !PT ;  /* 0x0000018000027812 */ /* 0x000fc600078ec0ff */
[----:B------:R-:W-:Y:S01]  /*0ea0*/  STL [R1+0x64], RZ ;  /* 0x000064ff01007387 */ /* 0x000fe20000100800 */
[----:B------:R-:W-:-:S03]  /*0eb0*/  SHF.R.S32.HI R0, RZ, 0x1f, R3 ;  /* 0x0000001fff007819 */ /* 0x000fc60000011403 */
[----:B------:R-:W-:Y:S04]  /*0ec0*/  STL [R1+0x10], RZ ;  /* 0x000010ff01007387 */ /* 0x000fe80000100800 */
[----:B------:R-:W-:Y:S04]  /*0ed0*/  STL [R1+0x18], R6 ;  /* 0x0000180601007387 */ /* 0x000fe80000100800 */
[----:B------:R0:W-:Y:S01]  /*0ee0*/  STL [R1+0x6c], R3 ;  /* 0x00006c0301007387 */ /* 0x0001e20000100800 */
[----:B------:R-:W-:-:S03]  /*0ef0*/  LEA.HI R11, R12, R12, RZ, 0x1 ;  /* 0x0000000c0c0b7211 */ /* 0x000fc600078f08ff */
[----:B------:R-:W-:Y:S01]  /*0f00*/  STL [R1+0x3c], R2 ;  /* 0x00003c0201007387 */ /* 0x000fe20000100800 */
[----:B0-----:R-:W-:-:S03]  /*0f10*/  SHF.R.S32.HI R3, RZ, 0x1f, R157 ;  /* 0x0000001fff037819 */ /* 0x001fc6000001149d */
[----:B------:R0:W-:Y:S01]  /*0f20*/  STL [R1+0x84], R0 ;  /* 0x0000840001007387 */ /* 0x0001e20000100800 */
[----:B------:R-:W-:-:S03]  /*0f30*/  VIADD R6, R6, 0x10 ;  /* 0x0000001006067836 */ /* 0x000fc60000000000 */
[----:B------:R1:W-:Y:S01]  /*0f40*/  STL [R1+0x24], R3 ;  /* 0x0000240301007387 */ /* 0x0003e20000100800 */
[----:B------:R-:W-:Y:S02]  /*0f50*/  LOP3.LUT R11, R11, 0x1ffffffe, RZ, 0xc0, !PT ;  /* 0x1ffffffe0b0b7812 */ /* 0x000fe400078ec0ff */
[C---:B0-----:R-:W-:Y:S02]  /*0f60*/  LOP3.LUT R0, R2.reuse, 0x10, R16, 0xf8, !PT ;  /* 0x0000001002007812 */ /* 0x041fe400078ef810 */
[----:B-1----:R-:W-:Y:S02]  /*0f70*/  SHF.R.U32.HI R3, RZ, 0x3, R2 ;  /* 0x00000003ff037819 */ /* 0x002fe40000011602 */
[----:B------:R-:W-:Y:S01]  /*0f80*/  LOP3.LUT R2, R2, 0x30, R16, 0xf8, !PT ;  /* 0x0000003002027812 */ /* 0x000fe200078ef810 */
[----:B------:R-:W-:Y:S01]  /*0f90*/  STL [R1+0x2c], R6 ;  /* 0x00002c0601007387 */ /* 0x000fe20000100800 */
[----:B------:R-:W-:Y:S02]  /*0fa0*/  LOP3.LUT R8, R8, 0x7ffffffc, RZ, 0xc0, !PT ;  /* 0x7ffffffc08087812 */ /* 0x000fe400078ec0ff */
[----:B------:R-:W-:Y:S01]  /*0fb0*/  LOP3.LUT R0, R0, R3, RZ, 0x3c, !PT ;  /* 0x0000000300007212 */ /* 0x000fe200078e3cff */
[----:B------:R0:W-:Y:S01]  /*0fc0*/  STL [R1+0x40], R3 ;  /* 0x0000400301007387 */ /* 0x0001e20000100800 */
[----:B------:R-:W-:Y:S01]  /*0fd0*/  SHF.L.U32 R5, R20, 0x6, RZ ;  /* 0x0000000614057819 */ /* 0x000fe200000006ff */
[----:B------:R-:W-:-:S02]  /*0fe0*/  IMAD.IADD R11, R12, 0x1, -R11 ;  /* 0x000000010c0b7824 */ /* 0x000fc400078e0a0b */
[----:B------:R-:W-:Y:S01]  /*0ff0*/  IMAD.IADD R7, R21, 0x1, -R8 ;  /* 0x0000000115077824 */ /* 0x000fe200078e0a08 */
[----:B0-----:R-:W-:Y:S02]  /*1000*/  LOP3.LUT R3, R2, R3, RZ, 0x3c, !PT ;  /* 0x0000000302037212 */ /* 0x001fe400078e3cff */
[----:B------:R-:W-:Y:S01]  /*1010*/  SHF.R.S32.HI R2, RZ, 0x1f, R6 ;  /* 0x0000001fff027819 */ /* 0x000fe20000011406 */
[----:B------:R-:W-:Y:S01]  /*1020*/  STL [R1+0x44], R5 ;  /* 0x0000440501007387 */ /* 0x000fe20000100800 */
[----:B------:R-:W-:Y:S02]  /*1030*/  IMAD.IADD R6, R5, 0x1, R0 ;  /* 0x0000000105067824 */ /* 0x000fe400078e0200 */
[----:B------:R-:W-:Y:S01]  /*1040*/  IMAD R0, R11, 0x8, R4 ;  /* 0x000000080b007824 */ /* 0x000fe200078e0204 */
[----:B------:R0:W-:Y:S04]  /*1050*/  STL [R1+0x74], R2 ;  /* 0x0000740201007387 */ /* 0x0001e80000100800 */
[----:B------:R1:W-:Y:S01]  /*1060*/  STL [R1+0x48], R7 ;  /* 0x0000480701007387 */ /* 0x0003e20000100800 */
[----:B0-----:R-:W-:-:S03]  /*1070*/  IADD3 R2, R18, R5, R3 ;  /* 0x0000000512027210 */ /* 0x001fc60007ffe003 */
[----:B------:R1:W-:Y:S04]  /*1080*/  STL [R1+0x30], R6 ;  /* 0x0000300601007387 */ /* 0x0003e80000100800 */
[----:B------:R1:W-:Y:S04]  /*1090*/  STL [R1+0x4c], R0 ;  /* 0x00004c0001007387 */ /* 0x0003e80000100800 */
[----:B------:R1:W-:Y:S01]  /*10a0*/  STL [R1+0x78], R2 ;  /* 0x0000780201007387 */ /* 0x0003e20000100800 */
[----:B------:R-:W-:Y:S02]  /*10b0*/  CS2R R22, SRZ ;  /* 0x0000000000167805 */ /* 0x000fe4000001ff00 */
[----:B------:R-:W-:-:S02]  /*10c0*/  SHF.R.S32.HI R17, RZ, 0x1f, R16 ;  /* 0x0000001fff117819 */ /* 0x000fc40000011410 */
[----:B---3--:R-:W-:Y:S01]  /*10d0*/  LOP3.LUT R156, R19, 0x1, RZ, 0xfc, !PT ;  /* 0x00000001139c7812 */ /* 0x008fe200078efcff */
[----:B-1----:R-:W-:-:S07]  /*10e0*/  IMAD.MOV.U32 R19, RZ, RZ, RZ ;  /* 0x000000ffff137224 */ /* 0x002fce00078e00ff */
.L_x_2462:
[----:B--2---:R-:W2:Y:S01]  /*10f0*/  LDL.LU R0, [R1+0xc] ;  /* 0x00000c0001007983 */ /* 0x004ea20000300800 */
[----:B01----:R-:W2:Y:S01]  /*1100*/  LDC.64 R2, c[0x0][0xc88] ;  /* 0x00032200ff027b82 */ /* 0x003ea20000000a00 */
[----:B------:R-:W-:Y:S01]  /*1110*/  ULDC.64 UR4, c[0x0][0xa28] ;  /* 0x00028a0000047ab9 */ /* 0x000fe20000000a00 */
[----:B------:R-:W-:Y:S01]  /*1120*/  ULDC.64 UR8, c[0x0][0xa18] ;  /* 0x0002860000087ab9 */ /* 0x000fe20000000a00 */
[----:B------:R-:W-:Y:S01]  /*1130*/  ISETP.NE.U32.AND P2, PT, RZ, UR4, PT ;  /* 0x00000004ff007c0c */ /* 0x000fe2000bf45070 */
[----:B------:R-:W-:Y:S01]  /*1140*/  IMAD.MOV.U32 R9, RZ, RZ, RZ ;  /* 0x000000ffff097224 */ /* 0x000fe200078e00ff */
[----:B------:R-:W3:Y:S01]  /*1150*/  LDL R43, [R1+0x8] ;  /* 0x00000800012b7983 */ /* 0x000ee20000100800 */
[----:B------:R-:W-:Y:S01]  /*1160*/  ULDC.64 UR6, c[0x0][0xa08] ;  /* 0x0002820000067ab9 */ /* 0x000fe20000000a00 */
[----:B------:R-:W-:Y:S01]  /*1170*/  ISETP.NE.AND.EX P2, PT, RZ, UR5, PT, P2 ;  /* 0x00000005ff007c0c */ /* 0x000fe2000bf45320 */
[----:B--2---:R-:W-:-:S05]  /*1180*/  IMAD.WIDE R2, R0, 0x4, R2 ;  /* 0x0000000400027825 */ /* 0x004fca00078e0202 */
[----:B------:R-:W2:Y:S01]  /*1190*/  LDG.E R0, desc[UR40][R2.64] ;  /* 0x0000002802007981 */ /* 0x000ea2000c1e1900 */
[----:B------:R-:W-:Y:S01]  /*11a0*/  ISETP.NE.U32.AND P1, PT, RZ, UR8, PT ;  /* 0x00000008ff007c0c */ /* 0x000fe2000bf25070 */
[----:B------:R-:W-:Y:S01]  /*11b0*/  IMAD.MOV.U32 R25, RZ, RZ, RZ ;  /* 0x000000ffff197224 */ /* 0x000fe200078e00ff */
        /* <DEDUP_REMOVED lines=10> */
[----:B------:R-:W-:Y:S01]  /*1260*/  ULDC UR4, c[0x0][0x288] ;  /* 0x0000a20000047ab9 */ /* 0x000fe20000000800 */
[C---:B------:R-:W-:Y:S02]  /*1270*/  IADD3 R6, P4, R33.reuse, UR6, RZ ;  /* 0x0000000621067c10 */ /* 0x040fe4000ff9e0ff */
[----:B------:R1:W5:Y:S01]  /*1280*/  @P2 LDG.E R9, desc[UR40][R2.64] ;  /* 0x0000002802092981 */ /* 0x000362000c1e1900 */
[----:B------:R-:W-:Y:S01]  /*1290*/  MOV R8, UR4 ;  /* 0x0000000400087c02 */ /* 0x000fe20008000f00 */
[----:B------:R-:W-:Y:S01]  /*12a0*/  ULDC.64 UR4, c[0x0][0x418] ;  /* 0x0001060000047ab9 */ /* 0x000fe20000000a00 */
[----:B------:R-:W-:Y:S01]  /*12b0*/  IADD3.X R7, R32, UR7, RZ, P4, !PT ;  /* 0x0000000720077c10 */ /* 0x000fe2000a7fe4ff */
[----:B------:R1:W-:Y:S01]  /*12c0*/  STL [R1+0x58], R33 ;  /* 0x0000582101007387 */ /* 0x0003e20000100800 */
[----:B0-----:R-:W-:-:S03]  /*12d0*/  @P1 IADD3 R4, P2, R33, UR8, RZ ;  /* 0x0000000821041c10 */ /* 0x001fc6000ff5e0ff */
[----:B------:R1:W5:Y:S01]  /*12e0*/  @P0 LDG.E R25, desc[UR40][R6.64] ;  /* 0x0000002806190981 */ /* 0x000362000c1e1900 */
[----:B------:R-:W-:Y:S01]  /*12f0*/  @P1 IADD3.X R5, R32, UR9, RZ, P2, !PT ;  /* 0x0000000920051c10 */ /* 0x000fe200097fe4ff */
[----:B------:R-:W-:Y:S02]  /*1300*/  UISETP.NE.U32.AND UP0, UPT, UR4, URZ, UPT ;  /* 0x0000003f0400728c */ /* 0x000fe4000bf05070 */
[----:B------:R1:W-:Y:S01]  /*1310*/  STL [R1+0x5c], R32 ;  /* 0x00005c2001007387 */ /* 0x0003e20000100800 */
[----:B------:R-:W-:Y:S01]  /*1320*/  ULDC.64 UR8, c[0x0][0xa20] ;  /* 0x0002880000087ab9 */ /* 0x000fe20000000a00 */
[----:B------:R-:W-:Y:S02]  /*1330*/  ULDC UR4, c[0x0][0x424] ;  /* 0x0001090000047ab9 */ /* 0x000fe40000000800 */
[----:B------:R-:W2:Y:S01]  /*1340*/  @P1 LDG.E R8, desc[UR40][R4.64] ;  /* 0x0000002804081981 */ /* 0x000ea2000c1e1900 */
[----:B------:R-:W-:Y:S01]  /*1350*/  UISETP.NE.AND.EX UP0, UPT, UR5, URZ, UPT, UP0 ;  /* 0x0000003f0500728c */ /* 0x000fe2000bf05300 */
[----:B------:R-:W-:-:S02]  /*1360*/  ISETP.NE.U32.AND P2, PT, RZ, UR8, PT ;  /* 0x00000008ff007c0c */ /* 0x000fc4000bf45070 */
[----:B------:R-:W-:Y:S01]  /*1370*/  ULDC UR5, c[0x0][0x2f0] ;  /* 0x0000bc0000057ab9 */ /* 0x000fe20000000800 */
[----:B------:R-:W-:Y:S01]  /*1380*/  USEL UR4, UR4, 0x1, UP0 ;  /* 0x0000000104047887 */ /* 0x000fe20008000000 */
[----:B------:R-:W-:-:S03]  /*1390*/  ISETP.NE.AND.EX P2, PT, RZ, UR9, PT, P2 ;  /* 0x00000009ff007c0c */ /* 0x000fc6000bf45320 */
[----:B------:R-:W-:-:S03]  /*13a0*/  UIMAD UR4, UR4, UR5, URZ ;  /* 0x00000005040472a4 */ /* 0x000fc6000f8e023f */
[----:B------:R-:W-:Y:S01]  /*13b0*/  ULDC UR5, c[0x0][0x348] ;  /* 0x0000d20000057ab9 */ /* 0x000fe20000000800 */
[----:B------:R-:W-:Y:S01]  /*13c0*/  IMAD.MOV.U32 R42, RZ, RZ, R0 ;  /* 0x000000ffff2a7224 */ /* 0x000fe200078e0000 */
[----:B--2---:R1:W-:Y:S04]  /*13d0*/  STL [R1+0xc], R8 ;  /* 0x00000c0801007387 */ /* 0x0043e80000100800 */
[----:B---3--:R1:W-:Y:S01]  /*13e0*/  STL [R1+0x54], R43 ;  /* 0x0000542b01007387 */ /* 0x0083e20000100800 */
[----:B------:R-:W-:Y:S05]  /*13f0*/  @P1 BRA `(.L_x_2346) ;  /* 0x0000000000281947 */ /* 0x000fea0003800000 */
        /* <DEDUP_REMOVED lines=10> */
.L_x_2346:
[----:B------:R-:W-:Y:S02]  /*14a0*/  IMAD.U32 R31, RZ, RZ, UR5 ;  /* 0x00000005ff1f7e24 */ /* 0x000fe4000f8e00ff */
[----:B------:R-:W-:Y:S01]  /*14b0*/  IMAD.U32 R24, RZ, RZ, UR4 ;  /* 0x00000004ff187e24 */ /* 0x000fe2000f8e00ff */
[----:B------:R-:W-:Y:S06]  /*14c0*/  @!P2 BRA `(.L_x_2347) ;  /* 0x000000000010a947 */ /* 0x000fec0003800000 */
[----:B-1----:R-:W-:-:S04]  /*14d0*/  IADD3 R2, P0, R33, UR8, RZ ;  /* 0x0000000821027c10 */ /* 0x002fc8000ff1e0ff */
[----:B------:R-:W-:-:S05]  /*14e0*/  IADD3.X R3, R32, UR9, RZ, P0, !PT ;  /* 0x0000000920037c10 */ /* 0x000fca00087fe4ff */
[----:B------:R2:W5:Y:S01]  /*14f0*/  LDG.E R24, desc[UR40][R2.64] ;  /* 0x0000002802187981 */ /* 0x000562000c1e1900 */
[----:B------:R-:W-:Y:S05]  /*1500*/  BRA `(.L_x_2348) ;  /* 0x0000000000107947 */ /* 0x000fea0003800000 */
.L_x_2347:
[----:B------:R-:W-:Y:S05]  /*1510*/  @!P0 BRA `(.L_x_2348) ;  /* 0x00000000000c8947 */ /* 0x000fea0003800000 */
[----:B-1----:R-:W2:Y:S04]  /*1520*/  LDG.E R3, desc[UR40][R6.64] ;  /* 0x0000002806037981 */ /* 0x002ea8000c1e1900 */
[----:B------:R-:W2:Y:S02]  /*1530*/  LDG.E R24, desc[UR40][R6.64+0x4] ;  /* 0x0000042806187981 */ /* 0x000ea4000c1e1900 */
[----:B--2---:R-:W-:-:S07]  /*1540*/  IMAD.IADD R24, R24, 0x1, -R3 ;  /* 0x0000000118187824 */ /* 0x004fce00078e0a03 */
.L_x_2348:
[----:B------:R-:W-:Y:S01]  /*1550*/  ULDC.64 UR4, c[0x0][0xa10] ;  /* 0x0002840000047ab9 */ /* 0x000fe20000000a00 */
[----:B------:R-:W3:Y:S01]  /*1560*/  LDL R10, [R1+0x4] ;  /* 0x00000400010a7983 */ /* 0x000ee20000100800 */
[----:B------:R-:W-:Y:S01]  /*1570*/  ISETP.NE.U32.AND P0, PT, RZ, UR4, PT ;  /* 0x00000004ff007c0c */ /* 0x000fe2000bf05070 */
[----:B-1----:R-:W1:Y:S03]  /*1580*/  LDC R6, c[0x0][0x448] ;  /* 0x00011200ff067b82 */ /* 0x002e660000000800 */
[----:B------:R-:W-:Y:S01]  /*1590*/  ISETP.NE.AND.EX P0, PT, RZ, UR5, PT, P0 ;  /* 0x00000005ff007c0c */ /* 0x000fe2000bf05300 */
[----:B------:R-:W-:-:S12]  /*15a0*/  ULDC.64 UR4, c[0x0][0xa30] ;  /* 0x00028c0000047ab9 */ /* 0x000fd80000000a00 */
[----:B--2---:R-:W2:Y:S02]  /*15b0*/  @P0 LDC.64 R2, c[0x0][0xa10] ;  /* 0x00028400ff020b82 */ /* 0x004ea40000000a00 */
[----:B--2---:R-:W-:-:S05]  /*15c0*/  @P0 IMAD.WIDE R2, R42, 0x4, R2 ;  /* 0x000000042a020825 */ /* 0x004fca00078e0202 */
[----:B------:R-:W2:Y:S04]  /*15d0*/  @P0 LDG.E R0, desc[UR40][R2.64] ;  /* 0x0000002802000981 */ /* 0x000ea8000c1e1900 */
[----:B------:R4:W2:Y:S01]  /*15e0*/  @P0 LDG.E R7, desc[UR40][R2.64+0x4] ;  /* 0x0000042802070981 */ /* 0x0008a2000c1e1900 */
[----:B------:R-:W-:Y:S01]  /*15f0*/  ISETP.NE.U32.AND P1, PT, RZ, UR4, PT ;  /* 0x00000004ff007c0c */ /* 0x000fe2000bf25070 */
[----:B-----5:R-:W-:-:S03]  /*1600*/  IMAD.MOV.U32 R28, RZ, RZ, R24 ;  /* 0x000000ffff1c7224 */ /* 0x020fc600078e0018 */
[----:B------:R-:W-:-:S13]  /*1610*/  ISETP.NE.AND.EX P1, PT, RZ, UR5, PT, P1 ;  /* 0x00000005ff007c0c */ /* 0x000fda000bf25310 */
[----:B------:R-:W-:-:S04]  /*1620*/  @P1 IADD3 R4, P2, R33, UR4, RZ ;  /* 0x0000000421041c10 */ /* 0x000fc8000ff5e0ff */
[----:B------:R-:W-:-:S05]  /*1630*/  @P1 IADD3.X R5, R32, UR5, RZ, P2, !PT ;  /* 0x0000000520051c10 */ /* 0x000fca00097fe4ff */
[----:B------:R0:W5:Y:S01]  /*1640*/  @P1 LDG.E R28, desc[UR40][R4.64] ;  /* 0x00000028041c1981 */ /* 0x000162000c1e1900 */
[----:B-1----:R-:W-:Y:S01]  /*1650*/  ISETP.NE.AND P1, PT, R6, 0x1, PT ;  /* 0x000000010600780c */ /* 0x002fe20003f25270 */
[----:B------:R-:W-:Y:S01]  /*1660*/  IMAD.IADD R6, R24, 0x1, -R9 ;  /* 0x0000000118067824 */ /* 0x000fe200078e0a09 */
[----:B------:R-:W-:-:S11]  /*1670*/  PLOP3.LUT P3, PT, PT, PT, PT, 0x80, 0x0 ;  /* 0x000000000000781c */ /* 0x000fd60003f6f070 */
[----:B------:R-:W1:Y:S08]  /*1680*/  @P1 LDC R11, c[0x0][0x44c] ;  /* 0x00011300ff0b1b82 */ /* 0x000e700000000800 */
[----:B----4-:R-:W4:Y:S01]  /*1690*/  @P1 LDC R3, c[0x0][0x450] ;  /* 0x00011400ff031b82 */ /* 0x010f220000000800 */
[----:B---3--:R-:W-:-:S05]  /*16a0*/  IMAD R10, R10, 0xc0, RZ ;  /* 0x000000c00a0a7824 */ /* 0x008fca00078e02ff */
[----:B------:R-:W-:Y:S01]  /*16b0*/  IADD3 R2, R10, 0xbf, RZ ;  /* 0x000000bf0a027810 */ /* 0x000fe20007ffe0ff */
[----:B------:R3:W-:Y:S01]  /*16c0*/  STL [R1+0x34], R10 ;  /* 0x0000340a01007387 */ /* 0x0007e20000100800 */
[----:B--2---:R-:W-:-:S03]  /*16d0*/  @P0 IMAD.IADD R31, R7, 0x1, -R0 ;  /* 0x00000001071f0824 */ /* 0x004fc600078e0a00 */
[----:B-1----:R-:W-:-:S04]  /*16e0*/  @P1 IMAD.HI.U32 R0, R2, R11, RZ ;  /* 0x0000000b02001227 */ /* 0x002fc800078e00ff */
[----:B0-----:R-:W-:Y:S01]  /*16f0*/  IMAD.IADD R4, R6, 0x1, R31 ;  /* 0x0000000106047824 */ /* 0x001fe200078e021f */
[----:B----4-:R-:W-:-:S03]  /*1700*/  @P1 SHF.R.U32.HI R2, RZ, R3, R0 ;  /* 0x00000003ff021219 */ /* 0x010fc60000011600 */
[C---:B------:R-:W-:Y:S01]  /*1710*/  VIADD R0, R4.reuse, 0x9f ;  /* 0x0000009f04007836 */ /* 0x040fe20000000000 */
[----:B------:R-:W-:Y:S01]  /*1720*/  IADD3 R30, R4, 0xa0, -R8 ;  /* 0x000000a0041e7810 */ /* 0x000fe20007ffe808 */
[----:B------:R3:W-:Y:S02]  /*1730*/  STL [R1+0x38], R4 ;  /* 0x0000380401007387 */ /* 0x0007e40000100800 */
[----:B------:R-:W-:-:S04]  /*1740*/  IMAD.HI R0, R0, 0x66666667, RZ ;  /* 0x6666666700007827 */ /* 0x000fc800078e02ff */
[----:B------:R-:W-:Y:S01]  /*1750*/  IMAD.IADD R2, R30, 0x1, R2 ;  /* 0x000000011e027824 */ /* 0x000fe200078e0202 */
[----:B------:R-:W-:-:S03]  /*1760*/  SHF.R.U32.HI R3, RZ, 0x1f, R0 ;  /* 0x0000001fff037819 */ /* 0x000fc60000011600 */
[----:B------:R-:W-:Y:S01]  /*1770*/  IMAD.HI R2, R2, 0x66666667, RZ ;  /* 0x6666666702027827 */ /* 0x000fe200078e02ff */
[----:B------:R-:W-:-:S04]  /*1780*/  LEA.HI.SX32 R104, R0, R3, 0x1a ;  /* 0x0000000300687211 */ /* 0x000fc800078fd2ff */
[----:B------:R-:W-:-:S04]  /*1790*/  SHF.R.U32.HI R5, RZ, 0x1f, R2 ;  /* 0x0000001fff057819 */ /* 0x000fc80000011602 */
[----:B------:R-:W-:Y:S01]  /*17a0*/  LEA.HI.SX32 R5, R2, R5, 0x1a ;  /* 0x0000000502057211 */ /* 0x000fe200078fd2ff */
[----:B------:R-:W-:-:S03]  /*17b0*/  IMAD.MOV R2, RZ, RZ, -R6 ;  /* 0x000000ffff027224 */ /* 0x000fc600078e0a06 */
[----:B------:R-:W-:Y:S02]  /*17c0*/  VIMNMX R5, R104, R5, PT ;  /* 0x0000000568057248 */ /* 0x000fe40003fe0100 */
[----:B------:R-:W-:-:S03]  /*17d0*/  VIMNMX R2, RZ, R2, !PT ;  /* 0x00000002ff027248 */ /* 0x000fc60007fe0100 */
[----:B------:R-:W-:-:S05]  /*17e0*/  IMAD R0, R5, 0xa0, -R6 ;  /* 0x000000a005007824 */ /* 0x000fca00078e0a06 */
[----:B------:R-:W-:-:S04]  /*17f0*/  VIMNMX R5, R0, R31, PT ;  /* 0x0000001f00057248 */ /* 0x000fc80003fe0100 */
[----:B------:R-:W-:Y:S01]  /*1800*/  ISETP.GT.AND P0, PT, R5, R2, PT ;  /* 0x000000020500720c */ /* 0x000fe20003f04270 */
[----:B------:R-:W-:-:S05]  /*1810*/  IMAD.WIDE.U32 R2, R2, -0x33333333, RZ ;  /* 0xcccccccd02027825 */ /* 0x000fca00078e00ff */
[----:B------:R-:W-:-:S05]  /*1820*/  SHF.R.U32.HI R29, RZ, 0x7, R3 ;  /* 0x00000007ff1d7819 */ /* 0x000fca0000011603 */
[----:B------:R-:W-:Y:S02]  /*1830*/  IMAD.MOV.U32 R2, RZ, RZ, R29 ;  /* 0x000000ffff027224 */ /* 0x000fe400078e001d */
[----:B------:R-:W-:-:S05]  /*1840*/  @P0 IADD3 R0, R5, 0x9f, RZ ;  /* 0x0000009f05000810 */ /* 0x000fca0007ffe0ff */
[----:B------:R-:W-:-:S05]  /*1850*/  @P0 IMAD.HI R0, R0, 0x66666667, RZ ;  /* 0x6666666700000827 */ /* 0x000fca00078e02ff */
[----:B------:R-:W-:-:S04]  /*1860*/  @P0 SHF.R.U32.HI R3, RZ, 0x1f, R0 ;  /* 0x0000001fff030819 */ /* 0x000fc80000011600 */
[----:B------:R-:W-:-:S04]  /*1870*/  @P0 LEA.HI.SX32 R2, R0, R3, 0x1a ;  /* 0x0000000300020211 */ /* 0x000fc800078fd2ff */
[----:B------:R-:W-:-:S13]  /*1880*/  ISETP.GT.AND P0, PT, R2, R29, PT ;  /* 0x0000001d0200720c */ /* 0x000fda0003f04270 */
[----:B---3--:R-:W-:Y:S05]  /*1890*/  @!P0 BRA `(.L_x_2349) ;  /* 0x0000003800008947 */ /* 0x008fea0003800000 */
        /* <DEDUP_REMOVED lines=11> */
[----:B------:R-:W-:Y:S01]  /*1950*/  MOV R10, UR6 ;  /* 0x00000006000a7c02 */ /* 0x000fe20008000f00 */
        /* <DEDUP_REMOVED lines=8> */
.L_x_2351:
[----:B------:R-:W-:Y:S05]  /*19e0*/  BSYNC B6 ;  /* 0x0000000000067941 */ /* 0x000fea0003800000 */
.L_x_2350:
        /* <DEDUP_REMOVED lines=9> */
[----:B------:R-:W-:Y:S01]  /*1a80*/  MOV R5, UR5 ;  /* 0x0000000500057c02 */ /* 0x000fe20008000f00 */
        /* <DEDUP_REMOVED lines=9> */
[----:B-1---5:R-:W-:Y:S05]  /*1b20*/  CALL.ABS.NOINC R14 ;  /* 0x000000000e007343 */ /* 0x022fea0003c00000 */
.L_x_2353:
[----:B------:R-:W-:Y:S05]  /*1b30*/  BSYNC B6 ;  /* 0x0000000000067941 */ /* 0x000fea0003800000 */
.L_x_2352:
[----:B------:R-:W2:Y:S01]  /*1b40*/  LDL.64 R20, [R1+0x18] ;  /* 0x0000180001147983 */ /* 0x000ea20000100a00 */
[----:B------:R-:W-:Y:S01]  /*1b50*/  ULDC.64 UR4, c[0x0][0x9f8] ;  /* 0x00027e0000047ab9 */ /* 0x000fe20000000a00 */
[----:B------:R-:W0:Y:S02]  /*1b60*/  LDC.64 R40, c[0x0][0x408] ;  /* 0x00010200ff287b82 */ /* 0x000e240000000a00 */
[----:B------:R-:W2:Y:S01]  /*1b70*/  LDL.64 R26, [R1+0x18] ;  /* 0x00001800011a7983 */ /* 0x000ea20000100a00 */
[----:B------:R-:W-:Y:S01]  /*1b80*/  ISETP.NE.U32.AND P0, PT, RZ, UR4, PT ;  /* 0x00000004ff007c0c */ /* 0x000fe2000bf05070 */
[----:B------:R-:W1:Y:S03]  /*1b90*/  S2R R44, SR_TID.X ;  /* 0x00000000002c7919 */ /* 0x000e660000002100 */
[----:B------:R-:W-:Y:S01]  /*1ba0*/  ISETP.NE.AND.EX P0, PT, RZ, UR5, PT, P0 ;  /* 0x00000005ff007c0c */ /* 0x000fe2000bf05300 */
[----:B------:R-:W3:Y:S08]  /*1bb0*/  LDC.64 R34, c[0x0][0x3f8] ;  /* 0x0000fe00ff227b82 */ /* 0x000ef00000000a00 */
[----:B------:R-:W4:Y:S04]  /*1bc0*/  LDC R15, c[0x0][0x3f4] ;  /* 0x0000fd00ff0f7b82 */ /* 0x000f280000000800 */
[----:B------:R-:W-:Y:S01]  /*1bd0*/  @P0 IADD3 R4, P1, R33, UR4, RZ ;  /* 0x0000000421040c10 */ /* 0x000fe2000ff3e0ff */
[----:B------:R-:W-:-:S03]  /*1be0*/  ULDC UR4, c[0x0][0x2f4] ;  /* 0x0000bd0000047ab9 */ /* 0x000fc60000000800 */
[----:B------:R-:W-:-:S05]  /*1bf0*/  @P0 IADD3.X R5, R32, UR5, RZ, P1, !PT ;  /* 0x0000000520050c10 */ /* 0x000fca0008ffe4ff */
[----:B------:R0:W4:Y:S01]  /*1c00*/  @P0 LDG.E R42, desc[UR40][R4.64] ;  /* 0x00000028042a0981 */ /* 0x000122000c1e1900 */
[----:B-1----:R-:W-:-:S05]  /*1c10*/  VIADD R48, R44, 0xffffff80 ;  /* 0xffffff802c307836 */ /* 0x002fca0000000000 */
[----:B------:R-:W-:-:S04]  /*1c20*/  LEA.HI R45, R48, R48, RZ, 0x1 ;  /* 0x00000030302d7211 */ /* 0x000fc800078f08ff */
[----:B------:R-:W-:-:S04]  /*1c30*/  SHF.R.S32.HI R45, RZ, 0x1, R45 ;  /* 0x00000001ff2d7819 */ /* 0x000fc8000001142d */
[----:B------:R-:W-:-:S05]  /*1c40*/  SHF.R.S32.HI R3, RZ, 0x1f, R45 ;  /* 0x0000001fff037819 */ /* 0x000fca000001142d */
[----:B0-----:R-:W-:-:S04]  /*1c50*/  IMAD R4, R3, R40, RZ ;  /* 0x0000002803047224 */ /* 0x001fc800078e02ff */
[----:B------:R-:W-:Y:S02]  /*1c60*/  IMAD R13, R45, R41, R4 ;  /* 0x000000292d0d7224 */ /* 0x000fe400078e0204 */
[----:B---3--:R-:W-:-:S04]  /*1c70*/  IMAD R0, R3, R34, RZ ;  /* 0x0000002203007224 */ /* 0x008fc800078e02ff */
[----:B------:R-:W-:Y:S02]  /*1c80*/  IMAD R11, R45, R35, R0 ;  /* 0x000000232d0b7224 */ /* 0x000fe400078e0200 */
[----:B------:R-:W-:Y:S02]  /*1c90*/  IMAD.IADD R0, R25, 0x1, R24 ;  /* 0x0000000119007824 */ /* 0x000fe400078e0218 */
[----:B--2---:R-:W-:-:S05]  /*1ca0*/  IMAD.MOV.U32 R26, RZ, RZ, R20 ;  /* 0x000000ffff1a7224 */ /* 0x004fca00078e0014 */
[----:B------:R-:W-:-:S05]  /*1cb0*/  SHF.R.S32.HI R27, RZ, 0x1f, R26 ;  /* 0x0000001fff1b7819 */ /* 0x000fca000001141a */
[----:B------:R0:W-:Y:S01]  /*1cc0*/  STL [R1+0x1c], R27 ;  /* 0x00001c1b01007387 */ /* 0x0001e20000100800 */
[----:B------:R-:W-:-:S03]  /*1cd0*/  IMAD.WIDE.U32 R20, R45, R34, R26 ;  /* 0x000000222d147225 */ /* 0x000fc600078e001a */
[----:B------:R-:W2:Y:S01]  /*1ce0*/  LDL R46, [R1+0x70] ;  /* 0x00007000012e7983 */ /* 0x000ea20000100800 */
[----:B------:R-:W-:-:S03]  /*1cf0*/  IMAD.WIDE.U32 R4, R45, R40, R26 ;  /* 0x000000282d047225 */ /* 0x000fc600078e001a */
[----:B------:R-:W3:Y:S04]  /*1d00*/  LDL.LU R26, [R1+0x28] ;  /* 0x00002800011a7983 */ /* 0x000ee80000300800 */
[----:B------:R-:W2:Y:S04]  /*1d10*/  LDL R25, [R1+0x3c] ;  /* 0x00003c0001197983 */ /* 0x000ea80000100800 */
[----:B------:R-:W2:Y:S04]  /*1d20*/  LDL R24, [R1+0x40] ;  /* 0x0000400001187983 */ /* 0x000ea80000100800 */
[----:B------:R-:W2:Y:S01]  /*1d30*/  LDL R14, [R1+0x44] ;  /* 0x00004400010e7983 */ /* 0x000ea20000100800 */
[----:B------:R-:W-:-:S02]  /*1d40*/  ISETP.GE.AND P3, PT, R16, UR4, PT ;  /* 0x0000000410007c0c */ /* 0x000fc4000bf66270 */
[----:B------:R-:W-:Y:S02]  /*1d50*/  ISETP.GE.AND P2, PT, R157, UR4, PT ;  /* 0x000000049d007c0c */ /* 0x000fe4000bf46270 */
[----:B----4-:R-:W-:-:S04]  /*1d60*/  ISETP.GE.AND P0, PT, R16, R15, PT ;  /* 0x0000000f1000720c */ /* 0x010fc80003f06270 */
[----:B------:R-:W-:Y:S01]  /*1d70*/  SEL R3, R15, RZ, P0 ;  /* 0x000000ff0f037207 */ /* 0x000fe20000000000 */
[----:B------:R-:W-:-:S04]  /*1d80*/  IMAD.WIDE.U32 R6, R45, R34, R16 ;  /* 0x000000222d067225 */ /* 0x000fc800078e0010 */
[----:B------:R-:W-:Y:S01]  /*1d90*/  IMAD.IADD R3, R16, 0x1, R3 ;  /* 0x0000000110037824 */ /* 0x000fe200078e0203 */
[----:B------:R-:W-:Y:S01]  /*1da0*/  IADD3 R5, R5, R13, RZ ;  /* 0x0000000d05057210 */ /* 0x000fe20007ffe0ff */
[----:B------:R-:W-:Y:S02]  /*1db0*/  IMAD.IADD R21, R21, 0x1, R11 ;  /* 0x0000000115157824 */ /* 0x000fe400078e020b */
[----:B------:R-:W-:Y:S01]  /*1dc0*/  IMAD.IADD R7, R11, 0x1, R7 ;  /* 0x000000010b077824 */ /* 0x000fe200078e0207 */
[----:B------:R-:W-:Y:S02]  /*1dd0*/  SHF.R.S32.HI R10, RZ, 0x1f, R3 ;  /* 0x0000001fff0a7819 */ /* 0x000fe40000011403 */
[----:B-----5:R-:W-:Y:S01]  /*1de0*/  SHF.R.S32.HI R11, RZ, 0x1f, R28 ;  /* 0x0000001fff0b7819 */ /* 0x020fe2000001141c */
[----:B------:R-:W-:Y:S01]  /*1df0*/  IMAD.WIDE.U32 R8, R45, R40, R16 ;  /* 0x000000282d087225 */ /* 0x000fe200078e0010 */
[----:B------:R-:W-:Y:S02]  /*1e00*/  LEA.HI R3, R10, R3, RZ, 0x4 ;  /* 0x000000030a037211 */ /* 0x000fe400078f20ff */
[----:B0-----:R-:W-:Y:S01]  /*1e10*/  LEA.HI R27, R48, R48, RZ, 0x1 ;  /* 0x00000030301b7211 */ /* 0x001fe200078f08ff */
[----:B------:R-:W-:-:S02]  /*1e20*/  IMAD R12, R11, R34, RZ ;  /* 0x000000220b0c7224 */ /* 0x000fc400078e02ff */
[----:B------:R-:W-:Y:S01]  /*1e30*/  IMAD.WIDE.U32 R36, R28, R40, R4 ;  /* 0x000000281c247225 */ /* 0x000fe200078e0004 */
[----:B------:R-:W-:-:S03]  /*1e40*/  LOP3.LUT R27, R27, 0xfffffffe, RZ, 0xc0, !PT ;  /* 0xfffffffe1b1b7812 */ /* 0x000fc600078ec0ff */
[----:B------:R-:W-:Y:S02]  /*1e50*/  IMAD.IADD R9, R13, 0x1, R9 ;  /* 0x000000010d097824 */ /* 0x000fe400078e0209 */
[----:B------:R-:W-:Y:S01]  /*1e60*/  IMAD R11, R11, R40, RZ ;  /* 0x000000280b0b7224 */ /* 0x000fe200078e02ff */
[----:B------:R-:W-:Y:S01]  /*1e70*/  SHF.R.U32.HI R44, RZ, 0x7, R44 ;  /* 0x00000007ff2c7819 */ /* 0x000fe2000001162c */
[----:B------:R-:W-:-:S04]  /*1e80*/  IMAD.WIDE.U32 R32, R28, R34, R6 ;  /* 0x000000221c207225 */ /* 0x000fc800078e0006 */
[C---:B------:R-:W-:Y:S02]  /*1e90*/  IMAD R13, R28.reuse, R35, R12 ;  /* 0x000000231c0d7224 */ /* 0x040fe400078e020c */
[----:B------:R-:W-:Y:S02]  /*1ea0*/  IMAD R47, R35, 0xa0, RZ ;  /* 0x000000a0232f7824 */ /* 0x000fe400078e02ff */
[----:B------:R-:W-:-:S04]  /*1eb0*/  IMAD.WIDE.U32 R20, R28, R34, R20 ;  /* 0x000000221c147225 */ /* 0x000fc800078e0014 */
[C---:B------:R-:W-:Y:S02]  /*1ec0*/  IMAD R11, R28.reuse, R41, R11 ;  /* 0x000000291c0b7224 */ /* 0x040fe400078e020b */
[----:B------:R-:W-:Y:S02]  /*1ed0*/  IMAD R7, R41, 0xa0, RZ ;  /* 0x000000a029077824 */ /* 0x000fe400078e02ff */
[----:B------:R-:W-:-:S04]  /*1ee0*/  IMAD.WIDE.U32 R38, R28, R40, R8 ;  /* 0x000000281c267225 */ /* 0x000fc800078e0008 */
[----:B------:R-:W-:-:S04]  /*1ef0*/  IMAD.WIDE.U32 R34, R34, 0xa0, RZ ;  /* 0x000000a022227825 */ /* 0x000fc800078e00ff */
[----:B------:R-:W-:-:S04]  /*1f00*/  IMAD.WIDE.U32 R40, R40, 0xa0, RZ ;  /* 0x000000a028287825 */ /* 0x000fc800078e00ff */
[----:B------:R-:W-:Y:S01]  /*1f10*/  IMAD.IADD R27, R48, 0x1, -R27 ;  /* 0x00000001301b7824 */ /* 0x000fe200078e0a1b */
[----:B------:R-:W-:Y:S01]  /*1f20*/  SHF.R.S32.HI R43, RZ, 0x1f, R43 ;  /* 0x0000001fff2b7819 */ /* 0x000fe2000001142b */
[----:B------:R-:W-:Y:S01]  /*1f30*/  VIADD R44, R44, 0x8 ;  /* 0x000000082c2c7836 */ /* 0x000fe20000000000 */
[----:B------:R-:W-:Y:S01]  /*1f40*/  IADD3 R49, R21, R13, RZ ;  /* 0x0000000d15317210 */ /* 0x000fe20007ffe0ff */
[----:B------:R-:W-:Y:S01]  /*1f50*/  IMAD R45, R27, 0xc0, R45 ;  /* 0x000000c01b2d7824 */ /* 0x000fe200078e022d */
[----:B------:R-:W-:Y:S01]  /*1f60*/  LOP3.LUT R53, R3, 0xfffffff0, RZ, 0xc0, !PT ;  /* 0xfffffff003357812 */ /* 0x000fe200078ec0ff */
[----:B------:R-:W-:Y:S01]  /*1f70*/  IMAD.IADD R47, R35, 0x1, R47 ;  /* 0x00000001232f7824 */ /* 0x000fe200078e022f */
[----:B------:R-:W-:Y:S01]  /*1f80*/  SHF.R.S32.HI R56, RZ, 0x1f, R42 ;  /* 0x0000001fff387819 */ /* 0x000fe2000001142a */
[----:B------:R-:W-:Y:S02]  /*1f90*/  IMAD.IADD R48, R41, 0x1, R7 ;  /* 0x0000000129307824 */ /* 0x000fe400078e0207 */
[----:B------:R-:W-:-:S02]  /*1fa0*/  IMAD.IADD R50, R13, 0x1, R33 ;  /* 0x000000010d327824 */ /* 0x000fc400078e0221 */
[----:B------:R-:W-:Y:S02]  /*1fb0*/  IMAD.IADD R51, R37, 0x1, R11 ;  /* 0x0000000125337824 */ /* 0x000fe400078e020b */
[----:B------:R-:W-:Y:S01]  /*1fc0*/  IMAD.IADD R52, R11, 0x1, R39 ;  /* 0x000000010b347824 */ /* 0x000fe200078e0227 */
[----:B---3--:R-:W-:-:S04]  /*1fd0*/  LOP3.LUT R26, R26, 0xfffffffd, RZ, 0xc0, !PT ;  /* 0xfffffffd1a1a7812 */ /* 0x008fc800078ec0ff */
[----:B------:R-:W-:-:S04]  /*1fe0*/  @P3 LOP3.LUT R26, R26, 0x2, RZ, 0xfc, !PT ;  /* 0x000000021a1a3812 */ /* 0x000fc800078efcff */
[----:B------:R-:W-:-:S04]  /*1ff0*/  LOP3.LUT R26, R26, 0xfffffffe, RZ, 0xc0, !PT ;  /* 0xfffffffe1a1a7812 */ /* 0x000fc800078ec0ff */
[----:B------:R-:W-:-:S05]  /*2000*/  @P2 LOP3.LUT R26, R26, 0x1, RZ, 0xfc, !PT ;  /* 0x000000011a1a2812 */ /* 0x000fca00078efcff */
[----:B------:R0:W-:Y:S01]  /*2010*/  STL [R1+0x28], R26 ;  /* 0x0000281a01007387 */ /* 0x0001e20000100800 */
[----:B--2---:R-:W-:-:S04]  /*2020*/  LOP3.LUT R4, R25, 0x30, R3, 0xf8, !PT ;  /* 0x0000003019047812 */ /* 0x004fc800078ef803 */
[----:B------:R-:W-:Y:S02]  /*2030*/  LOP3.LUT R4, R4, R24, RZ, 0x3c, !PT ;  /* 0x0000001804047212 */ /* 0x000fe400078e3cff */
[----:B------:R-:W-:Y:S01]  /*2040*/  LOP3.LUT P1, RZ, R46, 0x2, RZ, 0xc0, !PT ;  /* 0x000000022eff7812 */ /* 0x000fe2000782c0ff */
[----:B------:R-:W-:Y:S02]  /*2050*/  IMAD.SHL.U32 R46, R15, 0x2, RZ ;  /* 0x000000020f2e7824 */ /* 0x000fe400078e00ff */
[----:B0-----:R-:W-:-:S10]  /*2060*/  IMAD.IADD R57, R14, 0x1, R4 ;  /* 0x000000010e397824 */ /* 0x001fd400078e0204 */
.L_x_2386:
        /* <DEDUP_REMOVED lines=13> */
[----:B------:R-:W4:Y:S08]  /*2140*/  @P3 LDC R9, c[0x0][0x434] ;  /* 0x00010d00ff093b82 */ /* 0x000f300000000800 */
        /* <DEDUP_REMOVED lines=20> */
[----:B------:R-:W-:-:S03]  /*2290*/  IMAD.IADD R61, R18, 0x1, R61 ;  /* 0x00000001123d7824 */ /* 0x000fc600078e023d */
[----:B------:R-:W-:Y:S01]  /*22a0*/  IADD3 R58, R18, R7, RZ ;  /* 0x00000007123a7210 */ /* 0x000fe20007ffe0ff */
        /* <DEDUP_REMOVED lines=29> */
[----:B------:R-:W-:-:S03]  /*2480*/  IADD3.X R13, R9, UR5, R13, P4, !PT ;  /* 0x00000005090d7c10 */ /* 0x000fc6000a7fe40d */
[----:B------:R-:W-:Y:S02]  /*2490*/  IMAD.IADD R10, R7, 0x1, R11 ;  /* 0x00000001070a7824 */ /* 0x000fe400078e020b */
        /* <DEDUP_REMOVED lines=15> */
[----:B------:R-:W2:Y:S01]  /*2590*/  LDL.64 R66, [R1+0x18] ;  /* 0x0000180001427983 */ /* 0x000ea20000100a00 */
[----:B------:R-:W-:-:S03]  /*25a0*/  ULDC.64 UR4, c[0x0][0x3e8] ;  /* 0x0000fa0000047ab9 */ /* 0x000fc60000000a00 */
[----:B------:R-:W3:Y:S01]  /*25b0*/  LDL R14, [R1+0x2c] ;  /* 0x00002c00010e7983 */ /* 0x000ee20000100800 */
[----:B------:R-:W-:-:S04]  /*25c0*/  IADD3 R6, P4, P5, R20, UR4, R6 ;  /* 0x0000000414067c10 */ /* 0x000fc8000fd9e006 */
[----:B------:R-:W-:Y:S01]  /*25d0*/  IADD3.X R7, R49, UR5, R10, P4, P5 ;  /* 0x0000000531077c10 */ /* 0x000fe2000a7ea40a */
[----:B------:R-:W-:Y:S02]  /*25e0*/  ULDC.64 UR4, c[0x0][0x400] ;  /* 0x0001000000047ab9 */ /* 0x000fe40000000a00 */
[----:B------:R-:W-:-:S04]  /*25f0*/  IADD3 R4, P4, P5, R36, UR4, R4 ;  /* 0x0000000424047c10 */ /* 0x000fc8000fd9e004 */
[----:B------:R-:W-:Y:S02]  /*2600*/  IADD3.X R5, R51, UR5, R12, P4, P5 ;  /* 0x0000000533057c10 */ /* 0x000fe4000a7ea40c */
[----:B------:R-:W-:Y:S02]  /*2610*/  CS2R R8, SRZ ;  /* 0x0000000000087805 */ /* 0x000fe4000001ff00 */
[----:B------:R-:W-:Y:S02]  /*2620*/  CS2R R24, SRZ ;  /* 0x0000000000187805 */ /* 0x000fe4000001ff00 */
[----:B--2---:R-:W-:-:S13]  /*2630*/  ISETP.GE.AND P4, PT, R66, R69, PT ;  /* 0x000000454200720c */ /* 0x004fda0003f86270 */
[----:B------:R0:W5:Y:S04]  /*2640*/  @!P4 LDG.E.64 R26, desc[UR40][R6.64] ;  /* 0x00000028061ac981 */ /* 0x000168000c1e1b00 */
[----:B------:R0:W5:Y:S01]  /*2650*/  @!P4 LDG.E.64 R54, desc[UR40][R4.64] ;  /* 0x000000280436c981 */ /* 0x000162000c1e1b00 */
[----:B---3--:R-:W-:-:S13]  /*2660*/  ISETP.GE.AND P4, PT, R14, R69, PT ;  /* 0x000000450e00720c */ /* 0x008fda0003f86270 */
[----:B------:R0:W5:Y:S04]  /*2670*/  @!P4 LDG.E.64 R8, desc[UR40][R6.64+0x10] ;  /* 0x000010280608c981 */ /* 0x000168000c1e1b00 */
[----:B------:R0:W5:Y:S02]  /*2680*/  @!P4 LDG.E.64 R24, desc[UR40][R4.64+0x10] ;  /* 0x000010280418c981 */ /* 0x000164000c1e1b00 */
.L_x_2358:
[----:B------:R-:W-:Y:S05]  /*2690*/  BSYNC B1 ;  /* 0x0000000000017941 */ /* 0x000fea0003800000 */
.L_x_2357:
[----:B------:R-:W-:Y:S01]  /*26a0*/  ISETP.NE.AND P4, PT, R156, 0x3, PT ;  /* 0x000000039c00780c */ /* 0x000fe20003f85270 */
[----:B-----5:R-:W-:Y:S01]  /*26b0*/  IMAD.MOV.U32 R68, RZ, RZ, R8 ;  /* 0x000000ffff447224 */ /* 0x020fe200078e0008 */
[----:B------:R-:W-:Y:S01]  /*26c0*/  MOV R72, R26 ;  /* 0x0000001a00487202 */ /* 0x000fe20000000f00 */
[----:B------:R-:W-:Y:S02]  /*26d0*/  IMAD.MOV.U32 R71, RZ, RZ, R24 ;  /* 0x000000ffff477224 */ /* 0x000fe400078e0018 */
[----:B------:R-:W-:-:S08]  /*26e0*/  IMAD.MOV.U32 R76, RZ, RZ, R54 ;  /* 0x000000ffff4c7224 */ /* 0x000fd000078e0036 */
[----:B------:R-:W-:Y:S05]  /*26f0*/  @!P4 BRA `(.L_x_2359) ;  /* 0x000000000004c947 */ /* 0x000fea0003800000 */
[----:B------:R-:W-:Y:S01]  /*2700*/  BPT.TRAP 0x1 ;  /* 0x000000040000795c */ /* 0x000fe20000300000 */
.L_x_2359:
[----:B0-----:R-:W2:Y:S01]  /*2710*/  LDL R4, [R1+0x10] ;  /* 0x0000100001047983 */ /* 0x001ea20000100800 */
[----:B------:R-:W-:Y:S01]  /*2720*/  IMAD R65, R19, 0x8, R18 ;  /* 0x0000000813417824 */ /* 0x000fe200078e0212 */
[----:B------:R-:W-:Y:S01]  /*2730*/  BSSY B1, `(.L_x_2360) ;  /* 0x0000004000017945 */ /* 0x000fe20003800000 */
[----:B--2---:R-:W-:-:S04]  /*2740*/  SHF.L.U32 R66, R4, 0x1f, RZ ;  /* 0x0000001f04427819 */ /* 0x004fc800000006ff */
[----:B------:R-:W0:Y:S02]  /*2750*/  SYNCS.PHASECHK.TRANS64.TRYWAIT P5, [R65+URZ+0x13290], R66 ;  /* 0x01329042410075a7 */ /* 0x000e2400080a017f */
[----:B0-----:R-:W-:Y:S05]  /*2760*/  @!P5 BRA `(.L_x_2361) ;  /* 0x0000019800f8d947 */ /* 0x001fea0003800000 */
.L_x_2597:
[----:B------:R-:W-:Y:S05]  /*2770*/  BSYNC B1 ;  /* 0x0000000000017941 */ /* 0x000fea0003800000 */
.L_x_2360:
[----:B------:R-:W-:-:S03]  /*2780*/  UMOV UR4, 0xffffffff ;  /* 0xffffffff00047882 */ /* 0x000fc60000000000 */
[----:B------:R-:W-:Y:S05]  /*2790*/  BRA.DIV UR4, `(.L_x_2362) ;  /* 0x0000019e04007947 */ /* 0x000fea000b800000 */
[----:B------:R1:W2:Y:S04]  /*27a0*/  SHFL.IDX PT, R67, R13, RZ, 0x1e1f ;  /* 0x001e1fff0d437589 */ /* 0x0002a800000e0000 */
[----:B------:R1:W3:Y:S02]  /*27b0*/  SHFL.IDX PT, R14, R70, RZ, 0x1e1f ;  /* 0x001e1fff460e7589 */ /* 0x0002e400000e0000 */
.L_x_2601:
[----:B------:R-:W-:Y:S05]  /*27c0*/  @P3 BRA `(.L_x_2363) ;  /* 0x0000002000f03947 */ /* 0x000fea0003800000 */
[----:B------:R-:W4:Y:S01]  /*27d0*/  LDL R83, [R1+0x28] ;  /* 0x0000280001537983 */ /* 0x000f220000100800 */
[----:B------:R-:W-:Y:S01]  /*27e0*/  BSSY B1, `(.L_x_2364) ;  /* 0x0000073000017945 */ /* 0x000fe20003800000 */
[----:B----4-:R-:W-:-:S13]  /*27f0*/  LOP3.LUT P5, RZ, R83, 0x2, RZ, 0xc0, !PT ;  /* 0x0000000253ff7812 */ /* 0x010fda00078ac0ff */
[----:B------:R-:W-:Y:S05]  /*2800*/  @P5 BRA `(.L_x_2365) ;  /* 0x0000000400c05947 */ /* 0x000fea0003800000 */
[----:B-1----:R-:W4:Y:S01]  /*2810*/  LDL.64 R12, [R1+0x18] ;  /* 0x00001800010c7983 */ /* 0x002f220000100a00 */
[----:B---3--:R-:W-:Y:S01]  /*2820*/  IADD3 R10, P3, R16, R14, RZ ;  /* 0x0000000e100a7210 */ /* 0x008fe20007f7e0ff */
[----:B------:R-:W-:Y:S02]  /*2830*/  BSSY B2, `(.L_x_2366) ;  /* 0x000006c000027945 */ /* 0x000fe40003800000 */
[----:B------:R1:W3:Y:S02]  /*2840*/  LDS.128 R4, [R61+0xe000] ;  /* 0x00e000003d047984 */ /* 0x0002e40000000c00 */
[----:B--2---:R-:W-:Y:S01]  /*2850*/  IMAD.X R11, R67, 0x1, R17, P3 ;  /* 0x00000001430b7824 */ /* 0x004fe200018e0611 */
[----:B----4-:R-:W-:-:S13]  /*2860*/  ISETP.GE.AND P3, PT, R12, R69, PT ;  /* 0x000000450c00720c */ /* 0x010fda0003f66270 */
[----:B-1-3--:R-:W-:Y:S05]  /*2870*/  @P3 BRA `(.L_x_2367) ;  /* 0x00000004009c3947 */ /* 0x00afea0003800000 */
[----:B------:R-:W-:Y:S02]  /*2880*/  SHF.R.U32.HI R12, RZ, 0x8, R27 ;  /* 0x00000008ff0c7819 */ /* 0x000fe4000001161b */
[----:B------:R-:W-:Y:S02]  /*2890*/  SHF.R.U32.HI R26, RZ, 0x8, R55 ;  /* 0x00000008ff1a7819 */ /* 0x000fe40000011637 */
[----:B------:R-:W-:Y:S01]  /*28a0*/  SHF.R.U32.HI R70, RZ, 0x10, R27 ;  /* 0x00000010ff467819 */ /* 0x000fe2000001161b */
[----:B------:R-:W-:Y:S01]  /*28b0*/  IMAD.SHL.U32 R12, R12, 0x100, RZ ;  /* 0x000001000c0c7824 */ /* 0x000fe200078e00ff */
[----:B------:R-:W-:Y:S01]  /*28c0*/  LOP3.LUT R15, R27, 0xff0000ff, RZ, 0xc0, !PT ;  /* 0xff0000ff1b0f7812 */ /* 0x000fe200078ec0ff */
[----:B------:R-:W-:Y:S01]  /*28d0*/  IMAD.SHL.U32 R26, R26, 0x100, RZ ;  /* 0x000001001a1a7824 */ /* 0x000fe200078e00ff */
[----:B------:R-:W-:Y:S02]  /*28e0*/  SHF.R.U32.HI R54, RZ, 0x10, R55 ;  /* 0x00000010ff367819 */ /* 0x000fe40000011637 */
[----:B------:R-:W-:-:S02]  /*28f0*/  LOP3.LUT R27, R55, 0xff0000ff, RZ, 0xc0, !PT ;  /* 0xff0000ff371b7812 */ /* 0x000fc400078ec0ff */
[----:B------:R-:W-:Y:S01]  /*2900*/  LOP3.LUT R15, R15, 0xff00, R12, 0xf8, !PT ;  /* 0x0000ff000f0f7812 */ /* 0x000fe200078ef80c */
[----:B------:R-:W-:Y:S01]  /*2910*/  IMAD.U32 R12, R70, 0x10000, RZ ;  /* 0x00010000460c7824 */ /* 0x000fe200078e00ff */
[----:B------:R-:W-:Y:S01]  /*2920*/  LOP3.LUT R55, R27, 0xff00, R26, 0xf8, !PT ;  /* 0x0000ff001b377812 */ /* 0x000fe200078ef81a */
[----:B------:R-:W-:Y:S01]  /*2930*/  IMAD.U32 R26, R54, 0x10000, RZ ;  /* 0x00010000361a7824 */ /* 0x000fe200078e00ff */
[----:B------:R-:W-:Y:S02]  /*2940*/  MOV R13, R4 ;  /* 0x00000004000d7202 */ /* 0x000fe40000000f00 */
        /* <DEDUP_REMOVED lines=73> */
[--C-:B------:R-:W-:Y:S02]  /*2de0*/  HADD2.F32 R7, -RZ, R6.reuse.H0_H0 ;  /* 0x20000006ff077230 */ /* 0x100fe40000004100 */
[-C--:B------:R-:W-:Y:S01]  /*2df0*/  FMUL.FTZ R76, R12, R75.reuse ;  /* 0x0000004b0c4c7220 */ /* 0x080fe20000410000 */
[----:B------:R-:W-:Y:S02]  /*2e00*/  HADD2.F32 R6, -RZ, R6.H1_H1 ;  /* 0x30000006ff067230 */ /* 0x000fe40000004100 */
[----:B------:R-:W-:Y:S01]  /*2e10*/  FMUL.FTZ R73, R15, R75 ;  /* 0x0000004b0f497220 */ /* 0x000fe20000410000 */
[----:B------:R-:W-:Y:S01]  /*2e20*/  HADD2.F32 R74, -RZ, R74.H0_H0 ;  /* 0x2000004aff4a7230 */ /* 0x000fe20000004100 */
[----:B------:R-:W-:Y:S01]  /*2e30*/  F2FP.SATFINITE.E4M3.F32.PACK_AB_MERGE_C R55, R55, R78, RZ ;  /* 0x0000004e3737723e */ /* 0x000fe200048070ff */
[----:B------:R-:W-:Y:S01]  /*2e40*/  HADD2.F32 R72, -RZ, R72.H0_H0 ;  /* 0x20000048ff487230 */ /* 0x000fe20000004100 */
[----:B------:R-:W-:Y:S01]  /*2e50*/  F2FP.SATFINITE.E4M3.F32.PACK_AB_MERGE_C R77, R80, R77, RZ ;  /* 0x0000004d504d723e */ /* 0x000fe200048070ff */
[----:B------:R-:W-:-:S02]  /*2e60*/  HADD2.F32 R70, -RZ, R70.H0_H0 ;  /* 0x20000046ff467230 */ /* 0x000fc40000004100 */
        /* <DEDUP_REMOVED lines=8> */
.L_x_2367:
[----:B------:R-:W-:Y:S05]  /*2ef0*/  BSYNC B2 ;  /* 0x0000000000027941 */ /* 0x000fea0003800000 */
.L_x_2366:
[----:B------:R4:W-:Y:S02]  /*2f00*/  ST.E.128 desc[UR40][R10.64], R4 ;  /* 0x000000040a007985 */ /* 0x0009e4000c101d28 */
.L_x_2365:
[----:B------:R-:W-:Y:S05]  /*2f10*/  BSYNC B1 ;  /* 0x0000000000017941 */ /* 0x000fea0003800000 */
.L_x_2364:
        /* <DEDUP_REMOVED lines=10> */
[----:B----4-:R-:W-:Y:S01]  /*2fc0*/  IADD3 R5, R5, R7, R4 ;  /* 0x0000000705057210 */ /* 0x010fe20007ffe004 */
[----:B--2---:R-:W-:-:S04]  /*2fd0*/  IMAD.X R11, R67, 0x1, R6, P3 ;  /* 0x00000001430b7824 */ /* 0x004fc800018e0606 */
[----:B------:R-:W-:Y:S01]  /*2fe0*/  IMAD.IADD R4, R18, 0x1, R5 ;  /* 0x0000000112047824 */ /* 0x000fe200078e0205 */
[----:B-----5:R-:W-:-:S05]  /*2ff0*/  ISETP.GE.AND P3, PT, R12, R69, PT ;  /* 0x000000450c00720c */ /* 0x020fca0003f66270 */
[----:B------:R-:W2:Y:S08]  /*3000*/  LDS.128 R4, [R4+0xe000] ;  /* 0x00e0000004047984 */ /* 0x000eb00000000c00 */
[----:B------:R-:W-:Y:S05]  /*3010*/  @P3 BRA `(.L_x_2369) ;  /* 0x00000004009c3947 */ /* 0x000fea0003800000 */
[--C-:B------:R-:W-:Y:S02]  /*3020*/  SHF.R.U32.HI R8, RZ, 0x8, R9.reuse ;  /* 0x00000008ff087819 */ /* 0x100fe40000011609 */
[----:B------:R-:W-:Y:S02]  /*3030*/  LOP3.LUT R12, R9, 0xff0000ff, RZ, 0xc0, !PT ;  /* 0xff0000ff090c7812 */ /* 0x000fe400078ec0ff */
[----:B------:R-:W-:Y:S01]  /*3040*/  SHF.R.U32.HI R24, RZ, 0x10, R9 ;  /* 0x00000010ff187819 */ /* 0x000fe20000011609 */
[----:B------:R-:W-:Y:S01]  /*3050*/  IMAD.SHL.U32 R9, R8, 0x100, RZ ;  /* 0x0000010008097824 */ /* 0x000fe200078e00ff */
[--C-:B------:R-:W-:Y:S01]  /*3060*/  SHF.R.U32.HI R14, RZ, 0x8, R25.reuse ;  /* 0x00000008ff0e7819 */ /* 0x100fe20000011619 */
[----:B--2---:R-:W-:Y:S01]  /*3070*/  IMAD.MOV.U32 R8, RZ, RZ, R4 ;  /* 0x000000ffff087224 */ /* 0x004fe200078e0004 */
[----:B------:R-:W-:Y:S02]  /*3080*/  SHF.R.U32.HI R15, RZ, 0x10, R25 ;  /* 0x00000010ff0f7819 */ /* 0x000fe40000011619 */
[----:B-1----:R-:W-:-:S02]  /*3090*/  LOP3.LUT R13, R25, 0xff0000ff, RZ, 0xc0, !PT ;  /* 0xff0000ff190d7812 */ /* 0x002fc400078ec0ff */
[----:B------:R-:W-:Y:S01]  /*30a0*/  SHF.L.U32 R14, R14, 0x8, RZ ;  /* 0x000000080e0e7819 */ /* 0x000fe200000006ff */
[----:B------:R-:W-:Y:S01]  /*30b0*/  IMAD.U32 R15, R15, 0x10000, RZ ;  /* 0x000100000f0f7824 */ /* 0x000fe200078e00ff */
[----:B------:R-:W-:Y:S01]  /*30c0*/  LOP3.LUT R9, R12, 0xff00, R9, 0xf8, !PT ;  /* 0x0000ff000c097812 */ /* 0x000fe200078ef809 */
[----:B------:R-:W-:Y:S01]  /*30d0*/  IMAD.U32 R12, R24, 0x10000, RZ ;  /* 0x00010000180c7824 */ /* 0x000fe200078e00ff */
[----:B------:R-:W-:Y:S02]  /*30e0*/  LOP3.LUT R14, R13, 0xff00, R14, 0xf8, !PT ;  /* 0x0000ff000d0e7812 */ /* 0x000fe400078ef80e */
[----:B------:R-:W-:Y:S02]  /*30f0*/  F2FP.F16.E4M3.UNPACK_B R4, R5 ;  /* 0x00000005ff04723e */ /* 0x000fe400020006ff */
        /* <DEDUP_REMOVED lines=20> */
[----:B------:R-:W-:Y:S01]  /*3240*/  F2FP.F16.E4M3.UNPACK_B R8, R8 ;  /* 0x00000008ff08723e */ /* 0x000fe200020006ff */
[----:B------:R-:W-:Y:S01]  /*3250*/  FFMA.FTZ R4, R4, R15, -R55 ;  /* 0x0000000f04047223 */ /* 0x000fe20000010837 */
[-C--:B------:R-:W-:Y:S01]  /*3260*/  FFMA.FTZ R67, R12, R14.reuse, -R25 ;  /* 0x0000000e0c437223 */ /* 0x080fe20000010819 */
        /* <DEDUP_REMOVED lines=8> */
[----:B------:R-:W-:Y:S02]  /*32f0*/  HADD2.F32 R71, -RZ, R71.H0_H0 ;  /* 0x20000047ff477230 */ /* 0x000fe40000004100 */
[----:B------:R-:W-:Y:S01]  /*3300*/  FMUL.FTZ R25, R13, R15 ;  /* 0x0000000f0d197220 */ /* 0x000fe20000410000 */
[----:B------:R-:W-:Y:S01]  /*3310*/  HADD2.F32 R8, -RZ, R8.H1_H1 ;  /* 0x30000008ff087230 */ /* 0x000fe20000004100 */
[----:B------:R-:W-:Y:S01]  /*3320*/  F2FP.SATFINITE.E4M3.F32.PACK_AB_MERGE_C R5, R5, R4, R72 ;  /* 0x000000040505723e */ /* 0x000fe20004807048 */
[----:B------:R-:W-:-:S02]  /*3330*/  HADD2.F32 R14, -RZ, R68.H1_H1 ;  /* 0x30000044ff0e7230 */ /* 0x000fc40000004100 */
[----:B------:R-:W-:Y:S02]  /*3340*/  HADD2.F32 R68, -RZ, R68.H0_H0 ;  /* 0x20000044ff447230 */ /* 0x000fe40000004100 */
[-C--:B------:R-:W-:Y:S01]  /*3350*/  FMUL.FTZ R26, R8, R71.reuse ;  /* 0x00000047081a7220 */ /* 0x080fe20000410000 */
[----:B------:R-:W-:Y:S01]  /*3360*/  FMUL.FTZ R71, R9, R71 ;  /* 0x0000004709477220 */ /* 0x000fe20000410000 */
[-C--:B------:R-:W-:Y:S01]  /*3370*/  FFMA.FTZ R25, R12, R14.reuse, -R25 ;  /* 0x0000000e0c197223 */ /* 0x080fe20000010819 */
[----:B------:R-:W-:Y:S01]  /*3380*/  FFMA.FTZ R54, R13, R14, R54 ;  /* 0x0000000e0d367223 */ /* 0x000fe20000010036 */
[-C--:B------:R-:W-:Y:S01]  /*3390*/  FFMA.FTZ R55, R9, R68.reuse, -R26 ;  /* 0x0000004409377223 */ /* 0x080fe2000001081a */
[----:B------:R-:W-:Y:S01]  /*33a0*/  FFMA.FTZ R68, R8, R68, R71 ;  /* 0x0000004408447223 */ /* 0x000fe20000010047 */
[----:B------:R-:W-:Y:S02]  /*33b0*/  F2FP.F16.E4M3.UNPACK_B R9, R7.H1 ;  /* 0x00000007ff09723e */ /* 0x000fe400030006ff */
[----:B------:R-:W-:-:S02]  /*33c0*/  F2FP.SATFINITE.E4M3.F32.PACK_AB_MERGE_C R71, R54, R25, RZ ;  /* 0x000000193647723e */ /* 0x000fc400048070ff */
[-C--:B------:R-:W-:Y:S01]  /*33d0*/  F2FP.F16.E4M3.UNPACK_B R25, R27.reuse.H1 ;  /* 0x0000001bff19723e */ /* 0x080fe200030006ff */
[--C-:B------:R-:W-:Y:S01]  /*33e0*/  HADD2.F32 R13, -RZ, R9.reuse.H1_H1 ;  /* 0x30000009ff0d7230 */ /* 0x100fe20000004100 */
[----:B------:R-:W-:Y:S01]  /*33f0*/  F2FP.F16.E4M3.UNPACK_B R14, R24.H1 ;  /* 0x00000018ff0e723e */ /* 0x000fe200030006ff */
[----:B------:R-:W-:Y:S01]  /*3400*/  HADD2.F32 R12, -RZ, R9.H0_H0 ;  /* 0x20000009ff0c7230 */ /* 0x000fe20000004100 */
[----:B------:R-:W-:Y:S01]  /*3410*/  F2FP.F16.E4M3.UNPACK_B R8, R6.H1 ;  /* 0x00000006ff08723e */ /* 0x000fe200030006ff */
[----:B------:R-:W-:Y:S01]  /*3420*/  HADD2.F32 R54, -RZ, R25.H1_H1 ;  /* 0x30000019ff367230 */ /* 0x000fe20000004100 */
[----:B------:R-:W-:Y:S01]  /*3430*/  F2FP.F16.E4M3.UNPACK_B R27, R27 ;  /* 0x0000001bff1b723e */ /* 0x000fe200020006ff */
[----:B------:R-:W-:Y:S01]  /*3440*/  HADD2.F32 R15, -RZ, R14.H1_H1 ;  /* 0x3000000eff0f7230 */ /* 0x000fe20000004100 */
[----:B------:R-:W-:Y:S01]  /*3450*/  F2FP.F16.E4M3.UNPACK_B R24, R24 ;  /* 0x00000018ff18723e */ /* 0x000fe200020006ff */
[----:B------:R-:W-:Y:S02]  /*3460*/  HADD2.F32 R9, -RZ, R8.H1_H1 ;  /* 0x30000008ff097230 */ /* 0x000fe40000004100 */
[----:B------:R-:W-:Y:S01]  /*3470*/  FMUL.FTZ R67, R13, R54 ;  /* 0x000000360d437220 */ /* 0x000fe20000410000 */
[----:B------:R-:W-:-:S02]  /*3480*/  HADD2.F32 R26, -RZ, R27.H1_H1 ;  /* 0x3000001bff1a7230 */ /* 0x000fc40000004100 */
        /* <DEDUP_REMOVED lines=17> */
[----:B------:R-:W-:Y:S01]  /*35a0*/  HADD2.F32 R6, -RZ, R6.H1_H1 ;  /* 0x30000006ff067230 */ /* 0x000fe20000004100 */
[----:B------:R-:W-:Y:S01]  /*35b0*/  F2FP.SATFINITE.E4M3.F32.PACK_AB_MERGE_C R69, R70, R69, RZ ;  /* 0x000000454645723e */ /* 0x000fe200048070ff */
[----:B------:R-:W-:-:S02]  /*35c0*/  HADD2.F32 R25, -RZ, R25.H0_H0 ;  /* 0x20000019ff197230 */ /* 0x000fc40000004100 */
[----:B------:R-:W-:Y:S02]  /*35d0*/  HADD2.F32 R14, -RZ, R14.H0_H0 ;  /* 0x2000000eff0e7230 */ /* 0x000fe40000004100 */
        /* <DEDUP_REMOVED lines=11> */
.L_x_2369:
[----:B------:R-:W-:Y:S05]  /*3690*/  BSYNC B1 ;  /* 0x0000000000017941 */ /* 0x000fea0003800000 */
.L_x_2368:
[----:B--2---:R2:W-:Y:S01]  /*36a0*/  ST.E.128 desc[UR40][R10.64], R4 ;  /* 0x000000040a007985 */ /* 0x0045e2000c101d28 */
[----:B------:R-:W-:Y:S05]  /*36b0*/  BRA `(.L_x_2363) ;  /* 0x0000001400347947 */ /* 0x000fea0003800000 */
.L_x_2356:
[----:B------:R-:W0:Y:S01]  /*36c0*/  S2R R8, SR_TID.X ;  /* 0x0000000000087919 */ /* 0x000e220000002100 */
[----:B------:R-:W-:Y:S01]  /*36d0*/  IMAD R64, R2, -0xa0, R31 ;  /* 0xffffff6002407824 */ /* 0x000fe200078e021f */
[----:B------:R-:W-:Y:S02]  /*36e0*/  CS2R R26, SRZ ;  /* 0x00000000001a7805 */ /* 0x000fe4000001ff00 */
[----:B------:R-:W-:Y:S02]  /*36f0*/  CS2R R24, SRZ ;  /* 0x0000000000187805 */ /* 0x000fe4000001ff00 */
[----:B------:R-:W-:Y:S01]  /*3700*/  VIMNMX R64, R64, 0xa0, PT ;  /* 0x000000a040407848 */ /* 0x000fe20003fe0100 */
[----:B0-----:R-:W-:-:S05]  /*3710*/  VIADD R8, R8, 0xffffff80 ;  /* 0xffffff8008087836 */ /* 0x001fca0000000000 */
[----:B------:R-:W-:-:S04]  /*3720*/  LEA.HI R8, R8, R8, RZ, 0x1 ;  /* 0x0000000808087211 */ /* 0x000fc800078f08ff */
[----:B------:R-:W-:-:S04]  /*3730*/  SHF.R.S32.HI R8, RZ, 0x1, R8 ;  /* 0x00000001ff087819 */ /* 0x000fc80000011408 */
[----:B------:R-:W-:-:S04]  /*3740*/  ISETP.GE.AND P3, PT, R8, R64, PT ;  /* 0x000000400800720c */ /* 0x000fc80003f66270 */
[----:B------:R-:W-:-:S13]  /*3750*/  ISETP.GE.OR P4, PT, R16, R69, P3 ;  /* 0x000000451000720c */ /* 0x000fda0001f86670 */
[----:B------:R-:W0:Y:S02]  /*3760*/  @!P4 LDC.64 R8, c[0x0][0x3e8] ;  /* 0x0000fa00ff08cb82 */ /* 0x000e240000000a00 */
[----:B0-----:R-:W-:Y:S02]  /*3770*/  @!P4 IADD3 R8, P5, P6, R32, R8, R6 ;  /* 0x000000082008c210 */ /* 0x001fe40007ebe006 */
[----:B------:R-:W-:Y:S02]  /*3780*/  CS2R R6, SRZ ;  /* 0x0000000000067805 */ /* 0x000fe4000001ff00 */
[----:B------:R-:W-:Y:S02]  /*3790*/  @!P4 IADD3.X R9, R50, R9, R10, P5, P6 ;  /* 0x000000093209c210 */ /* 0x000fe40002fec40a */
[----:B------:R-:W0:Y:S02]  /*37a0*/  @!P4 LDC.64 R10, c[0x0][0x400] ;  /* 0x00010000ff0acb82 */ /* 0x000e240000000a00 */
[----:B0-----:R-:W-:-:S02]  /*37b0*/  @!P4 IADD3 R10, P5, P6, R38, R10, R4 ;  /* 0x0000000a260ac210 */ /* 0x001fc40007ebe004 */
[----:B------:R-:W-:Y:S02]  /*37c0*/  CS2R R4, SRZ ;  /* 0x0000000000047805 */ /* 0x000fe4000001ff00 */
[----:B------:R-:W-:-:S04]  /*37d0*/  @!P4 IADD3.X R11, R52, R11, R12, P5, P6 ;  /* 0x0000000b340bc210 */ /* 0x000fc80002fec40c */
[----:B------:R-:W2:Y:S04]  /*37e0*/  @!P4 LDG.E.128 R4, desc[UR40][R8.64] ;  /* 0x000000280804c981 */ /* 0x000ea8000c1e1d00 */
[----:B------:R-:W3:Y:S01]  /*37f0*/  @!P4 LDG.E.128 R24, desc[UR40][R10.64] ;  /* 0x000000280a18c981 */ /* 0x000ee2000c1e1d00 */
[----:B------:R-:W-:Y:S02]  /*3800*/  ISETP.NE.AND P4, PT, R156, 0x3, PT ;  /* 0x000000039c00780c */ /* 0x000fe40003f85270 */
[----:B------:R-:W-:Y:S01]  /*3810*/  ISETP.GE.AND P5, PT, R16, R69, PT ;  /* 0x000000451000720c */ /* 0x000fe20003fa6270 */
[----:B--2---:R-:W-:Y:S02]  /*3820*/  IMAD.MOV.U32 R71, RZ, RZ, R6 ;  /* 0x000000ffff477224 */ /* 0x004fe400078e0006 */
[----:B------:R-:W-:Y:S01]  /*3830*/  IMAD.MOV.U32 R72, RZ, RZ, R4 ;  /* 0x000000ffff487224 */ /* 0x000fe200078e0004 */
[----:B---3--:R-:W-:Y:S01]  /*3840*/  MOV R69, R26 ;  /* 0x0000001a00457202 */ /* 0x008fe20000000f00 */
[----:B------:R-:W-:-:S06]  /*3850*/  IMAD.MOV.U32 R74, RZ, RZ, R24 ;  /* 0x000000ffff4a7224 */ /* 0x000fcc00078e0018 */
[----:B------:R-:W-:Y:S05]  /*3860*/  @!P4 BRA `(.L_x_2370) ;  /* 0x000000000004c947 */ /* 0x000fea0003800000 */
[----:B------:R-:W-:Y:S01]  /*3870*/  BPT.TRAP 0x1 ;  /* 0x000000040000795c */ /* 0x000fe20000300000 */
.L_x_2370:
[----:B------:R-:W2:Y:S01]  /*3880*/  LDL R8, [R1+0x10] ;  /* 0x0000100001087983 */ /* 0x000ea20000100800 */
[----:B------:R-:W-:Y:S01]  /*3890*/  IMAD R65, R19, 0x8, R18 ;  /* 0x0000000813417824 */ /* 0x000fe200078e0212 */
[----:B------:R-:W-:Y:S01]  /*38a0*/  BSSY B1, `(.L_x_2371) ;  /* 0x0000004000017945 */ /* 0x000fe20003800000 */
[----:B--2---:R-:W-:-:S04]  /*38b0*/  SHF.L.U32 R66, R8, 0x1f, RZ ;  /* 0x0000001f08427819 */ /* 0x004fc800000006ff */
[----:B------:R-:W0:Y:S02]  /*38c0*/  SYNCS.PHASECHK.TRANS64.TRYWAIT P6, [R65+URZ+0x13290], R66 ;  /* 0x01329042410075a7 */ /* 0x000e2400080c017f */
[----:B0-----:R-:W-:Y:S05]  /*38d0*/  @!P6 BRA `(.L_x_2372) ;  /* 0x0000018800f4e947 */ /* 0x001fea0003800000 */
.L_x_2602:
[----:B------:R-:W-:Y:S05]  /*38e0*/  BSYNC B1 ;  /* 0x0000000000017941 */ /* 0x000fea0003800000 */
.L_x_2371:
[----:B------:R-:W-:-:S03]  /*38f0*/  UMOV UR4, 0xffffffff ;  /* 0xffffffff00047882 */ /* 0x000fc60000000000 */
[----:B------:R-:W-:Y:S05]  /*3900*/  BRA.DIV UR4, `(.L_x_2373) ;  /* 0x0000018a04fc7947 */ /* 0x000fea000b800000 */
[----:B------:R1:W2:Y:S04]  /*3910*/  SHFL.IDX PT, R68, R13, RZ, 0x1e1f ;  /* 0x001e1fff0d447589 */ /* 0x0002a800000e0000 */
[----:B------:R-:W3:Y:S02]  /*3920*/  SHFL.IDX PT, R70, R70, RZ, 0x1e1f ;  /* 0x001e1fff46467589 */ /* 0x000ee400000e0000 */
.L_x_2606:
        /* <DEDUP_REMOVED lines=12> */
[----:B------:R-:W-:Y:S01]  /*39f0*/  LEA.HI R8, R8, R9, RZ, 0x5 ;  /* 0x0000000908087211 */ /* 0x000fe200078f28ff */
[----:B------:R-:W-:-:S03]  /*3a00*/  IMAD R9, R19, 0x2800, R57 ;  /* 0x0000280013097824 */ /* 0x000fc600078e0239 */
[----:B------:R-:W-:Y:S01]  /*3a10*/  SHF.R.S32.HI R8, RZ, 0x5, R8 ;  /* 0x00000005ff087819 */ /* 0x000fe20000011408 */
[----:B------:R-:W-:-:S03]  /*3a20*/  IMAD.IADD R9, R18, 0x1, R9 ;  /* 0x0000000112097824 */ /* 0x000fc600078e0209 */
[----:B------:R-:W-:-:S05]  /*3a30*/  LEA.HI.SX32 R8, R3, R8, 0x1c ;  /* 0x0000000803087211 */ /* 0x000fca00078fe2ff */
[----:B------:R-:W-:-:S05]  /*3a40*/  IMAD.SHL.U32 R73, R8, 0x10, RZ ;  /* 0x0000001008497824 */ /* 0x000fca00078e00ff */
[----:B----4-:R-:W-:-:S04]  /*3a50*/  LOP3.LUT R8, R12, 0x30, R73, 0xf8, !PT ;  /* 0x000000300c087812 */ /* 0x010fc800078ef849 */
[----:B-----5:R-:W-:-:S05]  /*3a60*/  LOP3.LUT R8, R8, R11, RZ, 0x3c, !PT ;  /* 0x0000000b08087212 */ /* 0x020fca00078e3cff */
[----:B------:R-:W-:-:S04]  /*3a70*/  IMAD.IADD R8, R10, 0x1, R8 ;  /* 0x000000010a087824 */ /* 0x000fc800078e0208 */
[----:B------:R-:W-:-:S05]  /*3a80*/  IMAD R11, R19, 0x2800, R8 ;  /* 0x00002800130b7824 */ /* 0x000fca00078e0208 */
[----:B------:R-:W-:Y:S02]  /*3a90*/  IADD3 R12, R18, R11, RZ ;  /* 0x0000000b120c7210 */ /* 0x000fe40007ffe0ff */
[----:B------:R-:W2:Y:S04]  /*3aa0*/  LDS.128 R8, [R9+0xe000] ;  /* 0x00e0000009087984 */ /* 0x000ea80000000c00 */
[----:B-1----:R-:W1:Y:S01]  /*3ab0*/  LDS.128 R12, [R12+0xe000] ;  /* 0x00e000000c0c7984 */ /* 0x002e620000000c00 */
[----:B------:R-:W-:Y:S05]  /*3ac0*/  @P5 BRA `(.L_x_2375) ;  /* 0x0000000c00385947 */ /* 0x000fea0003800000 */
[----:B------:R-:W-:Y:S01]  /*3ad0*/  SHF.R.U32.HI R83, RZ, 0x8, R5 ;  /* 0x00000008ff537819 */ /* 0x000fe20000011605 */
[----:B--2---:R-:W-:Y:S01]  /*3ae0*/  IMAD.MOV.U32 R24, RZ, RZ, R8 ;  /* 0x000000ffff187224 */ /* 0x004fe200078e0008 */
[----:B------:R-:W-:Y:S02]  /*3af0*/  SHF.R.U32.HI R78, RZ, 0x8, R25 ;  /* 0x00000008ff4e7819 */ /* 0x000fe40000011619 */
[----:B------:R-:W-:Y:S02]  /*3b00*/  LOP3.LUT R4, R5, 0xff0000ff, RZ, 0xc0, !PT ;  /* 0xff0000ff05047812 */ /* 0x000fe400078ec0ff */
[----:B------:R-:W-:Y:S01]  /*3b10*/  SHF.R.U32.HI R82, RZ, 0x10, R5 ;  /* 0x00000010ff527819 */ /* 0x000fe20000011605 */
[----:B------:R-:W-:Y:S01]  /*3b20*/  IMAD.SHL.U32 R5, R83, 0x100, RZ ;  /* 0x0000010053057824 */ /* 0x000fe200078e00ff */
[----:B------:R-:W-:Y:S02]  /*3b30*/  SHF.R.U32.HI R79, RZ, 0x8, R7 ;  /* 0x00000008ff4f7819 */ /* 0x000fe40000011607 */
[----:B------:R-:W-:-:S02]  /*3b40*/  SHF.R.U32.HI R76, RZ, 0x8, R27 ;  /* 0x00000008ff4c7819 */ /* 0x000fc4000001161b */
[----:B------:R-:W-:Y:S02]  /*3b50*/  LOP3.LUT R75, R27, 0xff0000ff, RZ, 0xc0, !PT ;  /* 0xff0000ff1b4b7812 */ /* 0x000fe400078ec0ff */
[----:B------:R-:W-:Y:S01]  /*3b60*/  SHF.R.U32.HI R80, RZ, 0x10, R27 ;  /* 0x00000010ff507819 */ /* 0x000fe2000001161b */
[----:B------:R-:W-:Y:S01]  /*3b70*/  IMAD.SHL.U32 R27, R78, 0x100, RZ ;  /* 0x000001004e1b7824 */ /* 0x000fe200078e00ff */
[----:B------:R-:W-:Y:S01]  /*3b80*/  LOP3.LUT R6, R7, 0xff0000ff, RZ, 0xc0, !PT ;  /* 0xff0000ff07067812 */ /* 0x000fe200078ec0ff */
[----:B------:R-:W-:Y:S01]  /*3b90*/  IMAD.SHL.U32 R8, R76, 0x100, RZ ;  /* 0x000001004c087824 */ /* 0x000fe200078e00ff */
[----:B------:R-:W-:Y:S01]  /*3ba0*/  SHF.R.U32.HI R81, RZ, 0x10, R7 ;  /* 0x00000010ff517819 */ /* 0x000fe20000011607 */
[----:B------:R-:W-:Y:S01]  /*3bb0*/  IMAD.SHL.U32 R7, R79, 0x100, RZ ;  /* 0x000001004f077824 */ /* 0x000fe200078e00ff */
[----:B------:R-:W-:Y:S01]  /*3bc0*/  LOP3.LUT R26, R25, 0xff0000ff, RZ, 0xc0, !PT ;  /* 0xff0000ff191a7812 */ /* 0x000fe200078ec0ff */
[----:B------:R-:W-:Y:S01]  /*3bd0*/  IMAD.U32 R80, R80, 0x10000, RZ ;  /* 0x0001000050507824 */ /* 0x000fe200078e00ff */
[----:B------:R-:W-:Y:S01]  /*3be0*/  SHF.R.U32.HI R77, RZ, 0x10, R25 ;  /* 0x00000010ff4d7819 */ /* 0x000fe20000011619 */
[----:B-1----:R-:W-:Y:S01]  /*3bf0*/  IMAD.MOV.U32 R25, RZ, RZ, R12 ;  /* 0x000000ffff197224 */ /* 0x002fe200078e000c */
[----:B------:R-:W-:-:S02]  /*3c00*/  LOP3.LUT R4, R4, 0xff00, R5, 0xf8, !PT ;  /* 0x0000ff0004047812 */ /* 0x000fc400078ef805 */
[----:B------:R-:W-:Y:S02]  /*3c10*/  SHF.L.U32 R5, R82, 0x10, RZ ;  /* 0x0000001052057819 */ /* 0x000fe400000006ff */
[----:B------:R-:W-:Y:S02]  /*3c20*/  LOP3.LUT R78, R26, 0xff00, R27, 0xf8, !PT ;  /* 0x0000ff001a4e7812 */ /* 0x000fe400078ef81b */
[----:B------:R-:W-:Y:S02]  /*3c30*/  LOP3.LUT R7, R6, 0xff00, R7, 0xf8, !PT ;  /* 0x0000ff0006077812 */ /* 0x000fe400078ef807 */
[----:B------:R-:W-:Y:S02]  /*3c40*/  F2FP.F16.E4M3.UNPACK_B R76, R74.H1 ;  /* 0x0000004aff4c723e */ /* 0x000fe400030006ff */
[----:B------:R-:W-:Y:S02]  /*3c50*/  F2FP.F16.E4M3.UNPACK_B R27, R25.H1 ;  /* 0x00000019ff1b723e */ /* 0x000fe400030006ff */
[----:B------:R-:W-:-:S02]  /*3c60*/  F2FP.F16.E4M3.UNPACK_B R26, R24.H1 ;  /* 0x00000018ff1a723e */ /* 0x000fc400030006ff */
[----:B------:R-:W-:Y:S01]  /*3c70*/  LOP3.LUT R6, R4, 0xff0000, R5, 0xf8, !PT ;  /* 0x00ff000004067812 */ /* 0x000fe200078ef805 */
[----:B------:R-:W-:Y:S01]  /*3c80*/  IMAD.U32 R4, R81, 0x10000, RZ ;  /* 0x0001000051047824 */ /* 0x000fe200078e00ff */
[----:B------:R-:W-:Y:S01]  /*3c90*/  LOP3.LUT R79, R75, 0xff00, R8, 0xf8, !PT ;  /* 0x0000ff004b4f7812 */ /* 0x000fe200078ef808 */
[----:B------:R-:W-:Y:S01]  /*3ca0*/  HADD2.F32 R5, -RZ, R76.H0_H0 ;  /* 0x2000004cff057230 */ /* 0x000fe20000004100 */
[----:B------:R-:W-:Y:S01]  /*3cb0*/  F2FP.F16.E4M3.UNPACK_B R75, R72.H1 ;  /* 0x00000048ff4b723e */ /* 0x000fe200030006ff */
[----:B------:R-:W-:Y:S01]  /*3cc0*/  HADD2.F32 R12, -RZ, R27.H0_H0 ;  /* 0x2000001bff0c7230 */ /* 0x000fe20000004100 */
[----:B------:R-:W-:Y:S01]  /*3cd0*/  LOP3.LUT R4, R7, 0xff0000, R4, 0xf8, !PT ;  /* 0x00ff000007047812 */ /* 0x000fe200078ef804 */
[----:B------:R-:W-:Y:S02]  /*3ce0*/  HADD2.F32 R8, -RZ, R26.H0_H0 ;  /* 0x2000001aff087230 */ /* 0x000fe40000004100 */
[----:B------:R-:W-:Y:S02]  /*3cf0*/  IMAD.U32 R7, R77, 0x10000, RZ ;  /* 0x000100004d077824 */ /* 0x000fe400078e00ff */
[----:B------:R-:W-:Y:S01]  /*3d00*/  FMUL.FTZ R81, R12, R5 ;  /* 0x000000050c517220 */ /* 0x000fe20000410000 */
[----:B------:R-:W-:-:S02]  /*3d10*/  HADD2.F32 R77, -RZ, R75.H0_H0 ;  /* 0x2000004bff4d7230 */ /* 0x000fc40000004100 */
[----:B------:R-:W-:Y:S01]  /*3d20*/  FMUL.FTZ R83, R8, R5 ;  /* 0x0000000508537220 */ /* 0x000fe20000410000 */
[----:B------:R-:W-:Y:S01]  /*3d30*/  HADD2.F32 R26, -RZ, R26.H1_H1 ;  /* 0x3000001aff1a7230 */ /* 0x000fe20000004100 */
[----:B------:R-:W-:Y:S01]  /*3d40*/  LOP3.LUT R7, R78, 0xff0000, R7, 0xf8, !PT ;  /* 0x00ff00004e077812 */ /* 0x000fe200078ef807 */
[----:B------:R-:W-:Y:S02]  /*3d50*/  HADD2.F32 R27, -RZ, R27.H1_H1 ;  /* 0x3000001bff1b7230 */ /* 0x000fe40000004100 */
[-C--:B------:R-:W-:Y:S01]  /*3d60*/  FFMA.FTZ R8, R8, R77.reuse, -R81 ;  /* 0x0000004d08087223 */ /* 0x080fe20000010851 */
[----:B------:R-:W-:Y:S01]  /*3d70*/  FFMA.FTZ R12, R12, R77, R83 ;  /* 0x0000004d0c0c7223 */ /* 0x000fe20000010053 */
[----:B------:R-:W-:Y:S01]  /*3d80*/  HADD2.F32 R77, -RZ, R75.H1_H1 ;  /* 0x3000004bff4d7230 */ /* 0x000fe20000004100 */
[----:B------:R-:W-:Y:S01]  /*3d90*/  F2FP.F16.E4M3.UNPACK_B R78, R74 ;  /* 0x0000004aff4e723e */ /* 0x000fe200020006ff */
[----:B------:R-:W-:Y:S01]  /*3da0*/  HADD2.F32 R75, -RZ, R76.H1_H1 ;  /* 0x3000004cff4b7230 */ /* 0x000fe20000004100 */
[----:B------:R-:W-:-:S02]  /*3db0*/  F2FP.F16.E4M3.UNPACK_B R76, R72 ;  /* 0x00000048ff4c723e */ /* 0x000fc400020006ff */
[----:B------:R-:W-:Y:S02]  /*3dc0*/  F2FP.F16.E4M3.UNPACK_B R74, R25 ;  /* 0x00000019ff4a723e */ /* 0x000fe400020006ff */
[----:B------:R-:W-:Y:S01]  /*3dd0*/  F2FP.F16.E4M3.UNPACK_B R72, R24 ;  /* 0x00000018ff48723e */ /* 0x000fe200020006ff */
[-C--:B------:R-:W-:Y:S01]  /*3de0*/  FMUL.FTZ R25, R27, R75.reuse ;  /* 0x0000004b1b197220 */ /* 0x080fe20000410000 */
[----:B------:R-:W-:Y:S01]  /*3df0*/  LOP3.LUT R5, R79, 0xff0000, R80, 0xf8, !PT ;  /* 0x00ff00004f057812 */ /* 0x000fe200078ef850 */
[C---:B------:R-:W-:Y:S01]  /*3e00*/  FMUL.FTZ R80, R26.reuse, R75 ;  /* 0x0000004b1a507220 */ /* 0x040fe20000410000 */
[----:B------:R-:W-:Y:S02]  /*3e10*/  HADD2.F32 R79, -RZ, R78.H0_H0 ;  /* 0x2000004eff4f7230 */ /* 0x000fe40000004100 */
[-C--:B------:R-:W-:Y:S01]  /*3e20*/  FFMA.FTZ R25, R26, R77.reuse, -R25 ;  /* 0x0000004d1a197223 */ /* 0x080fe20000010819 */
[----:B------:R-:W-:Y:S02]  /*3e30*/  HADD2.F32 R75, -RZ, R74.H0_H0 ;  /* 0x2000004aff4b7230 */ /* 0x000fe40000004100 */
[----:B------:R-:W-:Y:S01]  /*3e40*/  FFMA.FTZ R27, R27, R77, R80 ;  /* 0x0000004d1b1b7223 */ /* 0x000fe20000010050 */
[----:B------:R-:W-:-:S02]  /*3e50*/  HADD2.F32 R24, -RZ, R72.H0_H0 ;  /* 0x20000048ff187230 */ /* 0x000fc40000004100 */
[----:B------:R-:W-:Y:S02]  /*3e60*/  HADD2.F32 R26, -RZ, R76.H0_H0 ;  /* 0x2000004cff1a7230 */ /* 0x000fe40000004100 */
[CC--:B------:R-:W-:Y:S01]  /*3e70*/  FMUL.FTZ R77, R75.reuse, R79.reuse ;  /* 0x0000004f4b4d7220 */ /* 0x0c0fe20000410000 */
[----:B------:R-:W-:Y:S02]  /*3e80*/  HADD2.F32 R74, -RZ, R74.H1_H1 ;  /* 0x3000004aff4a7230 */ /* 0x000fe40000004100 */
[C---:B------:R-:W-:Y:S01]  /*3e90*/  FMUL.FTZ R80, R24.reuse, R79 ;  /* 0x0000004f18507220 */ /* 0x040fe20000410000 */
[----:B------:R-:W-:Y:S02]  /*3ea0*/  HADD2.F32 R79, -RZ, R78.H1_H1 ;  /* 0x3000004eff4f7230 */ /* 0x000fe40000004100 */
[-C--:B------:R-:W-:Y:S01]  /*3eb0*/  FFMA.FTZ R24, R24, R26.reuse, -R77 ;  /* 0x0000001a18187223 */ /* 0x080fe2000001084d */
[----:B------:R-:W-:Y:S02]  /*3ec0*/  HADD2.F32 R72, -RZ, R72.H1_H1 ;  /* 0x30000048ff487230 */ /* 0x000fe40000004100 */
[----:B------:R-:W-:Y:S01]  /*3ed0*/  FFMA.FTZ R26, R75, R26, R80 ;  /* 0x0000001a4b1a7223 */ /* 0x000fe20000010050 */
[----:B------:R-:W-:-:S02]  /*3ee0*/  HADD2.F32 R77, -RZ, R76.H1_H1 ;  /* 0x3000004cff4d7230 */ /* 0x000fc40000004100 */
[----:B------:R-:W-:Y:S01]  /*3ef0*/  FMUL.FTZ R75, R74, R79 ;  /* 0x0000004f4a4b7220 */ /* 0x000fe20000410000 */
[----:B------:R-:W-:Y:S01]  /*3f00*/  F2FP.F16.E4M3.UNPACK_B R80, R69.H1 ;  /* 0x00000045ff50723e */ /* 0x000fe200030006ff */
[C---:B------:R-:W-:Y:S01]  /*3f10*/  FMUL.FTZ R81, R72.reuse, R79 ;  /* 0x0000004f48517220 */ /* 0x040fe20000410000 */
[----:B------:R-:W-:Y:S01]  /*3f20*/  F2FP.F16.E4M3.UNPACK_B R76, R14.H1 ;  /* 0x0000000eff4c723e */ /* 0x000fe200030006ff */
[----:B------:R-:W-:Y:S01]  /*3f30*/  FFMA.FTZ R75, R72, R77, -R75 ;  /* 0x0000004d484b7223 */ /* 0x000fe2000001084b */
[----:B------:R-:W-:Y:S01]  /*3f40*/  F2FP.F16.E4M3.UNPACK_B R79, R71.H1 ;  /* 0x00000047ff4f723e */ /* 0x000fe200030006ff */
[----:B------:R-:W-:Y:S01]  /*3f50*/  HADD2.F32 R83, -RZ, R80.H0_H0 ;  /* 0x20000050ff537230 */ /* 0x000fe20000004100 */
[-C--:B------:R-:W-:Y:S01]  /*3f60*/  F2FP.F16.E4M3.UNPACK_B R72, R10.reuse.H1 ;  /* 0x0000000aff48723e */ /* 0x080fe200030006ff */
[----:B------:R-:W-:Y:S02]  /*3f70*/  HADD2.F32 R78, -RZ, R76.H0_H0 ;  /* 0x2000004cff4e7230 */ /* 0x000fe40000004100 */
[----:B------:R-:W-:Y:S01]  /*3f80*/  FFMA.FTZ R77, R74, R77, R81 ;  /* 0x0000004d4a4d7223 */ /* 0x000fe20000010051 */
[----:B------:R-:W-:Y:S01]  /*3f90*/  HADD2.F32 R81, -RZ, R79.H0_H0 ;  /* 0x2000004fff517230 */ /* 0x000fe20000004100 */
[----:B------:R-:W-:Y:S01]  /*3fa0*/  F2FP.F16.E4M3.UNPACK_B R10, R10 ;  /* 0x0000000aff0a723e */ /* 0x000fe200020006ff */
[----:B------:R-:W-:-:S02]  /*3fb0*/  HADD2.F32 R74, -RZ, R72.H0_H0 ;  /* 0x20000048ff4a7230 */ /* 0x000fc40000004100 */
[-C--:B------:R-:W-:Y:S01]  /*3fc0*/  FMUL.FTZ R87, R78, R83.reuse ;  /* 0x000000534e577220 */ /* 0x080fe20000410000 */
[----:B------:R-:W-:Y:S01]  /*3fd0*/  HADD2.F32 R85, -RZ, R80.H1_H1 ;  /* 0x30000050ff557230 */ /* 0x000fe20000004100 */
[----:B------:R-:W-:Y:S01]  /*3fe0*/  F2FP.SATFINITE.E4M3.F32.PACK_AB_MERGE_C R8, R25, R8, RZ ;  /* 0x000000081908723e */ /* 0x000fe200048070ff */
        /* <DEDUP_REMOVED lines=10> */
[----:B------:R-:W-:Y:S01]  /*4090*/  F2FP.F16.E4M3.UNPACK_B R72, R71 ;  /* 0x00000047ff48723e */ /* 0x000fe200020006ff */
[----:B------:R-:W-:Y:S01]  /*40a0*/  FFMA.FTZ R82, R76, R79, R85 ;  /* 0x0000004f4c527223 */ /* 0x000fe20000010055 */
[----:B------:R-:W-:Y:S01]  /*40b0*/  FFMA.FTZ R83, R78, R81, R83 ;  /* 0x000000514e537223 */ /* 0x000fe20000010053 */
[--C-:B------:R-:W-:Y:S01]  /*40c0*/  HADD2.F32 R76, -RZ, R74.reuse.H0_H0 ;  /* 0x2000004aff4c7230 */ /* 0x100fe20000004100 */
[----:B------:R-:W-:Y:S01]  /*40d0*/  F2FP.SATFINITE.E4M3.F32.PACK_AB_MERGE_C R12, R27, R12, RZ ;  /* 0x0000000c1b0c723e */ /* 0x000fe200048070ff */
[----:B------:R-:W-:Y:S01]  /*40e0*/  HADD2.F32 R71, -RZ, R69.H0_H0 ;  /* 0x20000045ff477230 */ /* 0x000fe20000004100 */
[----:B------:R-:W-:Y:S01]  /*40f0*/  F2FP.SATFINITE.E4M3.F32.PACK_AB_MERGE_C R8, R75, R24, R8 ;  /* 0x000000184b08723e */ /* 0x000fe20004807008 */
[----:B------:R-:W-:Y:S01]  /*4100*/  HADD2.F32 R78, -RZ, R74.H1_H1 ;  /* 0x3000004aff4e7230 */ /* 0x000fe20000004100 */
[----:B------:R-:W-:Y:S01]  /*4110*/  F2FP.F16.E4M3.UNPACK_B R27, R13 ;  /* 0x0000000dff1b723e */ /* 0x000fe200020006ff */
[----:B------:R-:W-:-:S02]  /*4120*/  HADD2.F32 R14, -RZ, R10.H0_H0 ;  /* 0x2000000aff0e7230 */ /* 0x000fc40000004100 */
[-C--:B------:R-:W-:Y:S01]  /*4130*/  FMUL.FTZ R79, R71, R76.reuse ;  /* 0x0000004c474f7220 */ /* 0x080fe20000410000 */
[----:B------:R-:W-:Y:S01]  /*4140*/  HADD2.F32 R69, -RZ, R69.H1_H1 ;  /* 0x30000045ff457230 */ /* 0x000fe20000004100 */
[----:B------:R-:W-:Y:S01]  /*4150*/  F2FP.F16.E4M3.UNPACK_B R75, R7 ;  /* 0x00000007ff4b723e */ /* 0x000fe200020006ff */
[----:B------:R-:W-:Y:S02]  /*4160*/  HADD2.F32 R10, -RZ, R10.H1_H1 ;  /* 0x3000000aff0a7230 */ /* 0x000fe40000004100 */
        /* <DEDUP_REMOVED lines=8> */
[-C--:B------:R-:W-:Y:S01]  /*41f0*/  FFMA.FTZ R10, R10, R72.reuse, -R81 ;  /* 0x000000480a0a7223 */ /* 0x080fe20000010851 */
[----:B------:R-:W-:Y:S01]  /*4200*/  FFMA.FTZ R71, R69, R72, R78 ;  /* 0x0000004845477223 */ /* 0x000fe2000001004e */
[----:B------:R-:W-:Y:S01]  /*4210*/  F2FP.SATFINITE.E4M3.F32.PACK_AB_MERGE_C R12, R77, R26, R12 ;  /* 0x0000001a4d0c723e */ /* 0x000fe2000480700c */
[----:B------:R-:W-:Y:S01]  /*4220*/  HADD2.F32 R69, -RZ, R27.H0_H0 ;  /* 0x2000001bff457230 */ /* 0x000fe20000004100 */
[----:B------:R-:W-:Y:S01]  /*4230*/  F2FP.F16.E4M3.UNPACK_B R72, R6 ;  /* 0x00000006ff48723e */ /* 0x000fe200020006ff */
[----:B------:R-:W-:Y:S01]  /*4240*/  HADD2.F32 R26, -RZ, R75.H0_H0 ;  /* 0x2000004bff1a7230 */ /* 0x000fe20000004100 */
[----:B------:R-:W-:Y:S01]  /*4250*/  F2FP.SATFINITE.E4M3.F32.PACK_AB_MERGE_C R82, R82, R83, RZ ;  /* 0x000000535252723e */ /* 0x000fe200048070ff */
[----:B------:R-:W-:Y:S01]  /*4260*/  HADD2.F32 R24, -RZ, R25.H0_H0 ;  /* 0x20000019ff187230 */ /* 0x000fe20000004100 */
[----:B------:R-:W-:Y:S01]  /*4270*/  F2FP.F16.E4M3.UNPACK_B R13, R13.H1 ;  /* 0x0000000dff0d723e */ /* 0x000fe200030006ff */
[----:B------:R-:W-:Y:S01]  /*4280*/  HADD2.F32 R74, -RZ, R72.H0_H0 ;  /* 0x20000048ff4a7230 */ /* 0x000fe20000004100 */
[----:B------:R-:W-:Y:S01]  /*4290*/  F2FP.SATFINITE.E4M3.F32.PACK_AB_MERGE_C R14, R71, R14, R82 ;  /* 0x0000000e470e723e */ /* 0x000fe20004807052 */
[----:B------:R-:W-:Y:S01]  /*42a0*/  FMUL.FTZ R77, R69, R26 ;  /* 0x0000001a454d7220 */ /* 0x000fe20000410000 */
[----:B------:R-:W-:-:S02]  /*42b0*/  HADD2.F32 R71, -RZ, R27.H1_H1 ;  /* 0x3000001bff477230 */ /* 0x000fc40000004100 */
[C---:B------:R-:W-:Y:S01]  /*42c0*/  FMUL.FTZ R76, R24.reuse, R26 ;  /* 0x0000001a184c7220 */ /* 0x040fe20000410000 */
[----:B------:R-:W-:Y:S02]  /*42d0*/  HADD2.F32 R75, -RZ, R75.H1_H1 ;  /* 0x3000004bff4b7230 */ /* 0x000fe40000004100 */
[-C--:B------:R-:W-:Y:S01]  /*42e0*/  FFMA.FTZ R24, R24, R74.reuse, -R77 ;  /* 0x0000004a18187223 */ /* 0x080fe2000001084d */
[----:B------:R-:W-:Y:S02]  /*42f0*/  HADD2.F32 R26, -RZ, R25.H1_H1 ;  /* 0x30000019ff1a7230 */ /* 0x000fe40000004100 */
[----:B------:R-:W-:Y:S01]  /*4300*/  FFMA.FTZ R25, R69, R74, R76 ;  /* 0x0000004a45197223 */ /* 0x000fe2000001004c */
[----:B------:R-:W-:Y:S02]  /*4310*/  HADD2.F32 R72, -RZ, R72.H1_H1 ;  /* 0x30000048ff487230 */ /* 0x000fe40000004100 */
[C---:B------:R-:W-:Y:S01]  /*4320*/  FMUL.FTZ R69, R71.reuse, R75 ;  /* 0x0000004b47457220 */ /* 0x040fe20000410000 */
[----:B------:R-:W-:Y:S01]  /*4330*/  F2FP.F16.E4M3.UNPACK_B R74, R7.H1 ;  /* 0x00000007ff4a723e */ /* 0x000fe200030006ff */
[C---:B------:R-:W-:Y:S01]  /*4340*/  FMUL.FTZ R76, R26.reuse, R75 ;  /* 0x0000004b1a4c7220 */ /* 0x040fe20000410000 */
[----:B------:R-:W-:Y:S01]  /*4350*/  F2FP.F16.E4M3.UNPACK_B R27, R9.H1 ;  /* 0x00000009ff1b723e */ /* 0x000fe200030006ff */
[----:B------:R-:W-:Y:S01]  /*4360*/  FFMA.FTZ R9, R26, R72, -R69 ;  /* 0x000000481a097223 */ /* 0x000fe20000010845 */
[----:B------:R-:W-:Y:S01]  /*4370*/  F2FP.F16.E4M3.UNPACK_B R6, R6.H1 ;  /* 0x00000006ff06723e */ /* 0x000fe200030006ff */
[----:B------:R-:W-:Y:S01]  /*4380*/  FFMA.FTZ R26, R71, R72, R76 ;  /* 0x00000048471a7223 */ /* 0x000fe2000001004c */
[----:B------:R-:W-:Y:S01]  /*4390*/  F2FP.SATFINITE.E4M3.F32.PACK_AB_MERGE_C R80, R80, R87, RZ ;  /* 0x000000575050723e */ /* 0x000fe200048070ff */
[----:B------:R-:W-:Y:S01]  /*43a0*/  HADD2.F32 R69, -RZ, R13.H0_H0 ;  /* 0x2000000dff457230 */ /* 0x000fe20000004100 */
[----:B------:R-:W-:Y:S01]  /*43b0*/  F2FP.F16.E4M3.UNPACK_B R77, R5 ;  /* 0x00000005ff4d723e */ /* 0x000fe200020006ff */
[----:B------:R-:W-:Y:S01]  /*43c0*/  HADD2.F32 R76, -RZ, R74.H0_H0 ;  /* 0x2000004aff4c7230 */ /* 0x000fe20000004100 */
[----:B------:R-:W-:Y:S01]  /*43d0*/  F2FP.SATFINITE.E4M3.F32.PACK_AB_MERGE_C R10, R10, R79, R80 ;  /* 0x0000004f0a0a723e */ /* 0x000fe20004807050 */
[----:B------:R-:W-:-:S02]  /*43e0*/  HADD2.F32 R7, -RZ, R27.H0_H0 ;  /* 0x2000001bff077230 */ /* 0x000fc40000004100 */
[----:B------:R-:W-:Y:S02]  /*43f0*/  HADD2.F32 R71, -RZ, R13.H1_H1 ;  /* 0x3000000dff477230 */ /* 0x000fe40000004100 */
[-C--:B------:R-:W-:Y:S01]  /*4400*/  FMUL.FTZ R80, R69, R76.reuse ;  /* 0x0000004c45507220 */ /* 0x080fe20000410000 */
[----:B------:R-:W-:Y:S02]  /*4410*/  HADD2.F32 R78, -RZ, R74.H1_H1 ;  /* 0x3000004aff4e7230 */ /* 0x000fe40000004100 */
[----:B------:R-:W-:Y:S01]  /*4420*/  FMUL.FTZ R76, R7, R76 ;  /* 0x0000004c074c7220 */ /* 0x000fe20000410000 */
[--C-:B------:R-:W-:Y:S01]  /*4430*/  HADD2.F32 R72, -RZ, R6.reuse.H0_H0 ;  /* 0x20000006ff487230 */ /* 0x100fe20000004100 */
[----:B------:R-:W-:Y:S01]  /*4440*/  F2FP.F16.E4M3.UNPACK_B R13, R11 ;  /* 0x0000000bff0d723e */ /* 0x000fe200020006ff */
[----:B------:R-:W-:Y:S02]  /*4450*/  HADD2.F32 R27, -RZ, R27.H1_H1 ;  /* 0x3000001bff1b7230 */ /* 0x000fe40000004100 */
[----:B------:R-:W-:Y:S01]  /*4460*/  FMUL.FTZ R82, R71, R78 ;  /* 0x0000004e47527220 */ /* 0x000fe20000410000 */
[----:B------:R-:W-:-:S02]  /*4470*/  HADD2.F32 R74, -RZ, R6.H1_H1 ;  /* 0x30000006ff4a7230 */ /* 0x000fc40000004100 */
[-C--:B------:R-:W-:Y:S01]  /*4480*/  FFMA.FTZ R6, R7, R72.reuse, -R80 ;  /* 0x0000004807067223 */ /* 0x080fe20000010850 */
[----:B------:R-:W-:Y:S01]  /*4490*/  FFMA.FTZ R7, R69, R72, R76 ;  /* 0x0000004845077223 */ /* 0x000fe2000001004c */
[C---:B------:R-:W-:Y:S01]  /*44a0*/  FMUL.FTZ R78, R27.reuse, R78 ;  /* 0x0000004e1b4e7220 */ /* 0x040fe20000410000 */
[----:B------:R-:W-:Y:S01]  /*44b0*/  F2FP.F16.E4M3.UNPACK_B R69, R15 ;  /* 0x0000000fff45723e */ /* 0x000fe200020006ff */
[-C--:B------:R-:W-:Y:S01]  /*44c0*/  FFMA.FTZ R81, R27, R74.reuse, -R82 ;  /* 0x0000004a1b517223 */ /* 0x080fe20000010852 */
[----:B------:R-:W-:Y:S01]  /*44d0*/  F2FP.F16.E4M3.UNPACK_B R11, R11.H1 ;  /* 0x0000000bff0b723e */ /* 0x000fe200030006ff */
[----:B------:R-:W-:Y:S01]  /*44e0*/  FFMA.FTZ R82, R71, R74, R78 ;  /* 0x0000004a47527223 */ /* 0x000fe2000001004e */
[----:B------:R-:W-:Y:S01]  /*44f0*/  F2FP.F16.E4M3.UNPACK_B R78, R5.H1 ;  /* 0x00000005ff4e723e */ /* 0x000fe200030006ff */
[----:B------:R-:W-:Y:S01]  /*4500*/  HADD2.F32 R72, -RZ, R69.H0_H0 ;  /* 0x20000045ff487230 */ /* 0x000fe20000004100 */
[----:B------:R-:W-:Y:S01]  /*4510*/  F2FP.F16.E4M3.UNPACK_B R71, R15.H1 ;  /* 0x0000000fff47723e */ /* 0x000fe200030006ff */
[----:B------:R-:W-:Y:S01]  /*4520*/  HADD2.F32 R79, -RZ, R77.H0_H0 ;  /* 0x2000004dff4f7230 */ /* 0x000fe20000004100 */
[-C--:B------:R-:W-:Y:S01]  /*4530*/  F2FP.F16.E4M3.UNPACK_B R5, R4.reuse ;  /* 0x00000004ff05723e */ /* 0x080fe200020006ff */
[----:B------:R-:W-:Y:S01]  /*4540*/  HADD2.F32 R15, -RZ, R13.H0_H0 ;  /* 0x2000000dff0f7230 */ /* 0x000fe20000004100 */
[----:B------:R-:W-:Y:S01]  /*4550*/  F2FP.F16.E4M3.UNPACK_B R74, R4.H1 ;  /* 0x00000004ff4a723e */ /* 0x000fe200030006ff */
[----:B------:R-:W-:-:S02]  /*4560*/  HADD2.F32 R27, -RZ, R11.H0_H0 ;  /* 0x2000000bff1b7230 */ /* 0x000fc40000004100 */
[CC--:B------:R-:W-:Y:S01]  /*4570*/  FMUL.FTZ R84, R72.reuse, R79.reuse ;  /* 0x0000004f48547220 */ /* 0x0c0fe20000410000 */
[--C-:B------:R-:W-:Y:S02]  /*4580*/  HADD2.F32 R80, -RZ, R78.reuse.H0_H0 ;  /* 0x2000004eff507230 */ /* 0x100fe40000004100 */
[----:B------:R-:W-:Y:S01]  /*4590*/  FMUL.FTZ R79, R15, R79 ;  /* 0x0000004f0f4f7220 */ /* 0x000fe20000410000 */
[----:B------:R-:W-:Y:S01]  /*45a0*/  HADD2.F32 R75, -RZ, R5.H0_H0 ;  /* 0x20000005ff4b7230 */ /* 0x000fe20000004100 */
[----:B------:R-:W-:Y:S01]  /*45b0*/  F2FP.SATFINITE.E4M3.F32.PACK_AB_MERGE_C R6, R81, R6, RZ ;  /* 0x000000065106723e */ /* 0x000fe200048070ff */
[--C-:B------:R-:W-:Y:S02]  /*45c0*/  HADD2.F32 R4, -RZ, R71.reuse.H0_H0 ;  /* 0x20000047ff047230 */ /* 0x100fe40000004100 */
[----:B------:R-:W-:Y:S01]  /*45d0*/  FMUL.FTZ R83, R27, R80 ;  /* 0x000000501b537220 */ /* 0x000fe20000410000 */
[----:B------:R-:W-:Y:S02]  /*45e0*/  HADD2.F32 R71, -RZ, R71.H1_H1 ;  /* 0x30000047ff477230 */ /* 0x000fe40000004100 */
[----:B------:R-:W-:Y:S01]  /*45f0*/  FFMA.FTZ R79, R72, R75, R79 ;  /* 0x0000004b484f7223 */ /* 0x000fe2000001004f */
[----:B------:R-:W-:-:S02]  /*4600*/  HADD2.F32 R78, -RZ, R78.H1_H1 ;  /* 0x3000004eff4e7230 */ /* 0x000fc40000004100 */
[----:B------:R-:W-:Y:S01]  /*4610*/  FMUL.FTZ R86, R4, R80 ;  /* 0x0000005004567220 */ /* 0x000fe20000410000 */
[----:B------:R-:W-:Y:S02]  /*4620*/  HADD2.F32 R11, -RZ, R11.H1_H1 ;  /* 0x3000000bff0b7230 */ /* 0x000fe40000004100 */
[----:B------:R-:W-:Y:S01]  /*4630*/  FFMA.FTZ R84, R15, R75, -R84 ;  /* 0x0000004b0f547223 */ /* 0x000fe20000010854 */
[----:B------:R-:W-:Y:S02]  /*4640*/  HADD2.F32 R76, -RZ, R74.H0_H0 ;  /* 0x2000004aff4c7230 */ /* 0x000fe40000004100 */
[-C--:B------:R-:W-:Y:S01]  /*4650*/  FMUL.FTZ R80, R71, R78.reuse ;  /* 0x0000004e47507220 */ /* 0x080fe20000410000 */
[----:B------:R-:W-:Y:S02]  /*4660*/  HADD2.F32 R69, -RZ, R69.H1_H1 ;  /* 0x30000045ff457230 */ /* 0x000fe40000004100 */
[----:B------:R-:W-:Y:S01]  /*4670*/  FMUL.FTZ R78, R11, R78 ;  /* 0x0000004e0b4e7220 */ /* 0x000fe20000410000 */
[----:B------:R-:W-:-:S02]  /*4680*/  HADD2.F32 R72, -RZ, R77.H1_H1 ;  /* 0x3000004dff487230 */ /* 0x000fc40000004100 */
[-C--:B------:R-:W-:Y:S01]  /*4690*/  FFMA.FTZ R83, R4, R76.reuse, R83 ;  /* 0x0000004c04537223 */ /* 0x080fe20000010053 */
[----:B------:R-:W-:Y:S02]  /*46a0*/  HADD2.F32 R74, -RZ, R74.H1_H1 ;  /* 0x3000004aff4a7230 */ /* 0x000fe40000004100 */
[----:B------:R-:W-:Y:S01]  /*46b0*/  FFMA.FTZ R86, R27, R76, -R86 ;  /* 0x0000004c1b567223 */ /* 0x000fe20000010856 */
[----:B------:R-:W-:Y:S02]  /*46c0*/  HADD2.F32 R13, -RZ, R13.H1_H1 ;  /* 0x3000000dff0d7230 */ /* 0x000fe40000004100 */
[----:B------:R-:W-:Y:S01]  /*46d0*/  FMUL.FTZ R76, R69, R72 ;  /* 0x00000048454c7220 */ /* 0x000fe20000410000 */
[----:B------:R-:W-:Y:S02]  /*46e0*/  HADD2.F32 R4, -RZ, R5.H1_H1 ;  /* 0x30000005ff047230 */ /* 0x000fe40000004100 */
[-C--:B------:R-:W-:Y:S01]  /*46f0*/  FFMA.FTZ R11, R11, R74.reuse, -R80 ;  /* 0x0000004a0b0b7223 */ /* 0x080fe20000010850 */
[----:B------:R-:W-:Y:S01]  /*4700*/  FFMA.FTZ R78, R71, R74, R78 ;  /* 0x0000004a474e7223 */ /* 0x000fe2000001004e */
[C---:B------:R-:W-:Y:S01]  /*4710*/  FMUL.FTZ R72, R13.reuse, R72 ;  /* 0x000000480d487220 */ /* 0x040fe20000410000 */
[----:B------:R-:W-:Y:S01]  /*4720*/  F2FP.SATFINITE.E4M3.F32.PACK_AB_MERGE_C R7, R82, R7, RZ ;  /* 0x000000075207723e */ /* 0x000fe200048070ff */
[----:B------:R-:W-:Y:S01]  /*4730*/  FFMA.FTZ R13, R13, R4, -R76 ;  /* 0x000000040d0d7223 */ /* 0x000fe2000001084c */
[----:B------:R-:W-:Y:S01]  /*4740*/  F2FP.SATFINITE.E4M3.F32.PACK_AB_MERGE_C R11, R11, R86, RZ ;  /* 0x000000560b0b723e */ /* 0x000fe200048070ff */
[----:B------:R-:W-:Y:S01]  /*4750*/  FFMA.FTZ R72, R69, R4, R72 ;  /* 0x0000000445487223 */ /* 0x000fe20000010048 */
[----:B------:R-:W-:-:S02]  /*4760*/  F2FP.SATFINITE.E4M3.F32.PACK_AB_MERGE_C R78, R78, R83, RZ ;  /* 0x000000534e4e723e */ /* 0x000fc400048070ff */
[----:B------:R-:W-:Y:S02]  /*4770*/  F2FP.SATFINITE.E4M3.F32.PACK_AB_MERGE_C R11, R13, R84, R11 ;  /* 0x000000540d0b723e */ /* 0x000fe4000480700b */
[----:B------:R-:W-:Y:S02]  /*4780*/  F2FP.SATFINITE.E4M3.F32.PACK_AB_MERGE_C R9, R9, R24, R6 ;  /* 0x000000180909723e */ /* 0x000fe40004807006 */
[----:B------:R-:W-:Y:S02]  /*4790*/  F2FP.SATFINITE.E4M3.F32.PACK_AB_MERGE_C R13, R26, R25, R7 ;  /* 0x000000191a0d723e */ /* 0x000fe40004807007 */
[----:B------:R-:W-:-:S07]  /*47a0*/  F2FP.SATFINITE.E4M3.F32.PACK_AB_MERGE_C R15, R72, R79, R78 ;  /* 0x0000004f480f723e */ /* 0x000fce000480704e */
.L_x_2375:
[----:B------:R-:W-:Y:S05]  /*47b0*/  BSYNC B1 ;  /* 0x0000000000017941 */ /* 0x000fea0003800000 */
.L_x_2374:
[----:B--2---:R2:W-:Y:S01]  /*47c0*/  ST.E.128 desc[UR40][R54.64], R8 ;  /* 0x0000000836007985 */ /* 0x0045e2000c101d28 */
[----:B------:R-:W-:-:S13]  /*47d0*/  ISETP.GE.AND P3, PT, R73, R67, PT ;  /* 0x000000434900720c */ /* 0x000fda0003f66270 */
[----:B------:R-:W-:Y:S05]  /*47e0*/  @P3 BRA `(.L_x_2363) ;  /* 0x0000000000e83947 */ /* 0x000fea0003800000 */
[----:B------:R-:W-:-:S04]  /*47f0*/  IADD3 R4, P3, R70, R73, RZ ;  /* 0x0000004946047210 */ /* 0x000fc80007f7e0ff */
[----:B------:R-:W-:-:S05]  /*4800*/  LEA.HI.X.SX32 R5, R73, R68, 0x1, P3 ;  /* 0x0000004449057211 */ /* 0x000fca00018f0eff */
[----:B-1----:R1:W-:Y:S01]  /*4810*/  ST.E.128 desc[UR40][R4.64], R12 ;  /* 0x0000000c04007985 */ /* 0x0023e2000c101d28 */
[----:B------:R-:W-:Y:S05]  /*4820*/  BRA `(.L_x_2363) ;  /* 0x0000000000d87947 */ /* 0x000fea0003800000 */
.L_x_2355:
[----:B------:R-:W-:-:S13]  /*4830*/  ISETP.NE.AND P4, PT, R156, 0x3, PT ;  /* 0x000000039c00780c */ /* 0x000fda0003f85270 */
[----:B------:R-:W-:Y:S05]  /*4840*/  @!P4 BRA `(.L_x_2376) ;  /* 0x000000000004c947 */ /* 0x000fea0003800000 */
[----:B------:R-:W-:Y:S01]  /*4850*/  BPT.TRAP 0x1 ;  /* 0x000000040000795c */ /* 0x000fe20000300000 */
.L_x_2376:
[----:B------:R-:W2:Y:S01]  /*4860*/  LDL R4, [R1+0x10] ;  /* 0x0000100001047983 */ /* 0x000ea20000100800 */
[----:B------:R-:W-:Y:S01]  /*4870*/  IMAD R65, R19, 0x8, R18 ;  /* 0x0000000813417824 */ /* 0x000fe200078e0212 */
[----:B------:R-:W-:Y:S01]  /*4880*/  BSSY B1, `(.L_x_2377) ;  /* 0x0000005000017945 */ /* 0x000fe20003800000 */
[----:B------:R-:W-:Y:S02]  /*4890*/  SHF.R.S32.HI R62, RZ, 0x1f, R60 ;  /* 0x0000001fff3e7819 */ /* 0x000fe4000001143c */
[----:B--2---:R-:W-:-:S04]  /*48a0*/  SHF.L.U32 R66, R4, 0x1f, RZ ;  /* 0x0000001f04427819 */ /* 0x004fc800000006ff */
[----:B------:R-:W0:Y:S02]  /*48b0*/  SYNCS.PHASECHK.TRANS64.TRYWAIT P3, [R65+URZ+0x13290], R66 ;  /* 0x01329042410075a7 */ /* 0x000e24000806017f */
[----:B0-----:R-:W-:Y:S05]  /*48c0*/  @!P3 BRA `(.L_x_2378) ;  /* 0x0000017c0054b947 */ /* 0x001fea0003800000 */
.L_x_2607:
[----:B------:R-:W-:Y:S05]  /*48d0*/  BSYNC B1 ;  /* 0x0000000000017941 */ /* 0x000fea0003800000 */
.L_x_2377:
        /* <DEDUP_REMOVED lines=17> */
[----:B------:R-:W-:Y:S01]  /*49f0*/  IMAD R6, R43, UR4, RZ ;  /* 0x000000042b067c24 */ /* 0x000fe2000f8e02ff */
[----:B-1----:R-:W-:-:S04]  /*4a00*/  IADD3 R8, R8, -0x80, RZ ;  /* 0xffffff8008087810 */ /* 0x002fc80007ffe0ff */
        /* <DEDUP_REMOVED lines=11> */
.L_x_2611:
        /* <DEDUP_REMOVED lines=13> */
.L_x_2363:
[----:B------:R-:W-:Y:S05]  /*4b90*/  BSYNC B0 ;  /* 0x0000000000007941 */ /* 0x000fea0003800000 */
.L_x_2354:
        /* <DEDUP_REMOVED lines=16> */
.L_x_2381:
[----:B------:R-:W-:Y:S05]  /*4ca0*/  BSYNC B0 ;  /* 0x0000000000007941 */ /* 0x000fea0003800000 */
.L_x_2380:
[----:B------:R-:W1:Y:S01]  /*4cb0*/  SYNCS.PHASECHK.TRANS64.TRYWAIT P4, [R65+URZ+0x132b0], R66 ;  /* 0x0132b042410075a7 */ /* 0x000e62000808017f */
[----:B------:R-:W-:Y:S04]  /*4cc0*/  BSSY B0, `(.L_x_2382) ;  /* 0x0000002000007945 */ /* 0x000fe80003800000 */
[----:B-1----:R-:W-:Y:S05]  /*4cd0*/  @!P4 BRA `(.L_x_2383) ;  /* 0x0000017800a8c947 */ /* 0x002fea0003800000 */
.L_x_2612:
[----:B------:R-:W-:Y:S05]  /*4ce0*/  BSYNC B0 ;  /* 0x0000000000007941 */ /* 0x000fea0003800000 */
.L_x_2382:
        /* <DEDUP_REMOVED lines=22> */
[----:B------:R-:W-:Y:S02]  /*4e50*/  IADD3.X R5, R5, UR7, R7, P4, !PT ;  /* 0x0000000705057c10 */ /* 0x000fe4000a7fe407 */
[----:B------:R-:W-:Y:S01]  /*4e60*/  ISETP.GT.AND P4, PT, R64, R8, PT ;  /* 0x000000084000720c */ /* 0x000fe20003f84270 */
[----:B------:R-:W2:Y:S04]  /*4e70*/  SHFL.IDX PT, R4, R4, RZ, 0x1e1f ;  /* 0x001e1fff04047589 */ /* 0x000ea800000e0000 */
[----:B------:R-:W4:Y:S08]  /*4e80*/  SHFL.IDX PT, R5, R5, RZ, 0x1e1f ;  /* 0x001e1fff05057589 */ /* 0x000f3000000e0000 */
[----:B------:R-:W-:Y:S05]  /*4e90*/  @!P4 BRA `(.L_x_2385) ;  /* 0x000000000030c947 */ /* 0x000fea0003800000 */
[----:B------:R-:W5:Y:S01]  /*4ea0*/  LDL R12, [R1+0x24] ;  /* 0x00002400010c7983 */ /* 0x000f620000100800 */
[----:B------:R-:W-:Y:S02]  /*4eb0*/  ULDC UR4, c[0x0][0x2f4] ;  /* 0x0000bd0000047ab9 */ /* 0x000fe40000000800 */
[----:B------:R-:W-:-:S13]  /*4ec0*/  ISETP.GE.AND P4, PT, R16, UR4, PT ;  /* 0x0000000410007c0c */ /* 0x000fda000bf86270 */
[----:B--2---:R-:W-:-:S04]  /*4ed0*/  @!P4 IADD3 R10, P5, R16, R4, RZ ;  /* 0x00000004100ac210 */ /* 0x004fc80007fbe0ff */
[----:B----4-:R-:W-:Y:S02]  /*4ee0*/  @!P4 IADD3.X R11, R5, R17, RZ, P5, !PT ;  /* 0x00000011050bc210 */ /* 0x010fe40002ffe4ff */
[----:B------:R-:W-:-:S13]  /*4ef0*/  ISETP.GE.AND P5, PT, R157, UR4, PT ;  /* 0x000000049d007c0c */ /* 0x000fda000bfa6270 */
[----:B------:R-:W-:-:S05]  /*4f00*/  @!P5 IADD3 R8, P6, R157, R4, RZ ;  /* 0x000000049d08d210 */ /* 0x000fca0007fde0ff */
[----:B-----5:R-:W-:Y:S02]  /*4f10*/  @!P5 IMAD.X R9, R5, 0x1, R12, P6 ;  /* 0x000000010509d824 */ /* 0x020fe400030e060c */
[----:B------:R-:W2:Y:S04]  /*4f20*/  @!P4 LDS.128 R4, [R61+0x6000] ;  /* 0x006000003d04c984 */ /* 0x000ea80000000c00 */
[----:B--2---:R-:W-:Y:S04]  /*4f30*/  @!P4 ST.E.128 desc[UR40][R10.64], R4 ;  /* 0x000000040a00c985 */ /* 0x004fe8000c101d28 */
[----:B------:R-:W2:Y:S04]  /*4f40*/  @!P5 LDS.128 R4, [R58+0x6000] ;  /* 0x006000003a04d984 */ /* 0x000ea80000000c00 */
[----:B--2---:R2:W-:Y:S02]  /*4f50*/  @!P5 ST.E.128 desc[UR40][R8.64], R4 ;  /* 0x000000040800d985 */ /* 0x0045e4000c101d28 */
.L_x_2385:
[----:B------:R-:W-:Y:S05]  /*4f60*/  BSYNC B0 ;  /* 0x0000000000007941 */ /* 0x000fea0003800000 */
.L_x_2384:
[----:B--2-4-:R-:W2:Y:S01]  /*4f70*/  LDL.LU R5, [R1+0x10] ;  /* 0x0000100001057983 */ /* 0x014ea20000300800 */
[----:B------:R-:W-:Y:S02]  /*4f80*/  VIADD R19, R19, 0x1 ;  /* 0x0000000113137836 */ /* 0x000fe40000000000 */
[----:B01----:R-:W-:Y:S01]  /*4f90*/  @!P3 VIADD R65, R65, 0x132c0 ;  /* 0x000132c04141b836 */ /* 0x003fe20000000000 */
[----:B------:R-:W-:Y:S01]  /*4fa0*/  @!PT LDS RZ, [RZ] ;  /* 0x00000000fffff984 */ /* 0x000fe20000000800 */
[----:B------:R-:W-:Y:S01]  /*4fb0*/  @!PT LDS RZ, [RZ] ;  /* 0x00000000fffff984 */ /* 0x000fe20000000800 */
[----:B------:R-:W-:Y:S01]  /*4fc0*/  @!PT LDS RZ, [RZ] ;  /* 0x00000000fffff984 */ /* 0x000fe20000000800 */
[----:B------:R-:W-:Y:S01]  /*4fd0*/  @!PT LDS RZ, [RZ] ;  /* 0x00000000fffff984 */ /* 0x000fe20000000800 */
[----:B------:R0:W-:Y:S06]  /*4fe0*/  MEMBAR.ALL.CTA ;  /* 0x0000000000007992 */ /* 0x0001ec0000008000 */
[----:B0-----:R-:W0:Y:S02]  /*4ff0*/  FENCE.VIEW.ASYNC.S ;  /* 0x00000000000073c6 */ /* 0x001e240000000000 */
[----:B0-----:R0:W-:Y:S01]  /*5000*/  BAR.SYNC.DEFER_BLOCKING R44, 0x80 ;  /* 0x0002002c0000751d */ /* 0x0011e20000010000 */
        /* <DEDUP_REMOVED lines=9> */
.L_x_2349:
[----:B------:R-:W2:Y:S01]  /*50a0*/  LDL R4, [R1+0x34] ;  /* 0x0000340001047983 */ /* 0x000ea20000100800 */
[----:B------:R-:W1:Y:S01]  /*50b0*/  LDC R0, c[0x0][0x448] ;  /* 0x00011200ff007b82 */ /* 0x000e620000000800 */
[----:B------:R-:W-:Y:S01]  /*50c0*/  BSSY B0, `(.L_x_2387) ;  /* 0x0000023000007945 */ /* 0x000fe20003800000 */
[----:B------:R-:W-:Y:S02]  /*50d0*/  CS2R R54, SRZ ;  /* 0x0000000000367805 */ /* 0x000fe4000001ff00 */
[----:B------:R-:W-:Y:S02]  /*50e0*/  CS2R R6, SRZ ;  /* 0x0000000000067805 */ /* 0x000fe4000001ff00 */
[----:B------:R-:W-:Y:S02]  /*50f0*/  CS2R R52, SRZ ;  /* 0x0000000000347805 */ /* 0x000fe4000001ff00 */
[----:B------:R-:W-:Y:S02]  /*5100*/  CS2R R8, SRZ ;  /* 0x0000000000087805 */ /* 0x000fe4000001ff00 */
[----:B------:R-:W-:-:S02]  /*5110*/  CS2R R46, SRZ ;  /* 0x00000000002e7805 */ /* 0x000fc4000001ff00 */
[----:B------:R-:W-:Y:S02]  /*5120*/  CS2R R10, SRZ ;  /* 0x00000000000a7805 */ /* 0x000fe4000001ff00 */
[----:B0-----:R-:W-:Y:S02]  /*5130*/  CS2R R44, SRZ ;  /* 0x00000000002c7805 */ /* 0x001fe4000001ff00 */
[----:B------:R-:W-:Y:S02]  /*5140*/  CS2R R12, SRZ ;  /* 0x00000000000c7805 */ /* 0x000fe4000001ff00 */
[----:B------:R-:W-:Y:S02]  /*5150*/  CS2R R38, SRZ ;  /* 0x0000000000267805 */ /* 0x000fe4000001ff00 */
[----:B---3--:R-:W-:Y:S02]  /*5160*/  CS2R R14, SRZ ;  /* 0x00000000000e7805 */ /* 0x008fe4000001ff00 */
[----:B------:R-:W-:-:S02]  /*5170*/  CS2R R36, SRZ ;  /* 0x0000000000247805 */ /* 0x000fc4000001ff00 */
[----:B------:R-:W-:Y:S02]  /*5180*/  CS2R R20, SRZ ;  /* 0x0000000000147805 */ /* 0x000fe4000001ff00 */
[----:B------:R-:W-:Y:S01]  /*5190*/  MOV R24, RZ ;  /* 0x000000ff00187202 */ /* 0x000fe20000000f00 */
[----:B------:R-:W-:Y:S02]  /*51a0*/  IMAD.MOV.U32 R29, RZ, RZ, RZ ;  /* 0x000000ffff1d7224 */ /* 0x000fe400078e00ff */
[----:B------:R-:W-:Y:S01]  /*51b0*/  IMAD.MOV.U32 R56, RZ, RZ, RZ ;  /* 0x000000ffff387224 */ /* 0x000fe200078e00ff */
[----:B-1----:R-:W-:-:S13]  /*51c0*/  ISETP.NE.AND P0, PT, R0, 0x1, PT ;  /* 0x000000010000780c */ /* 0x002fda0003f05270 */
[----:B------:R-:W0:Y:S08]  /*51d0*/  @P0 LDC R0, c[0x0][0x44c] ;  /* 0x00011300ff000b82 */ /* 0x000e300000000800 */
[----:B------:R-:W1:Y:S01]  /*51e0*/  @P0 LDC R5, c[0x0][0x450] ;  /* 0x00011400ff050b82 */ /* 0x000e620000000800 */
[----:B--2---:R-:W-:-:S04]  /*51f0*/  VIADD R3, R4, 0xbf ;  /* 0x000000bf04037836 */ /* 0x004fc80000000000 */
[----:B0-----:R-:W-:-:S05]  /*5200*/  @P0 IMAD.HI.U32 R0, R3, R0, RZ ;  /* 0x0000000003000227 */ /* 0x001fca00078e00ff */
[----:B-1----:R-:W-:Y:S02]  /*5210*/  @P0 SHF.R.U32.HI R3, RZ, R5, R0 ;  /* 0x00000005ff030219 */ /* 0x002fe40000011600 */
[----:B------:R-:W-:-:S03]  /*5220*/  PLOP3.LUT P0, PT, PT, PT, PT, 0x80, 0x0 ;  /* 0x000000000000781c */ /* 0x000fc60003f0f070 */
[----:B------:R-:W-:Y:S01]  /*5230*/  IMAD.IADD R3, R30, 0x1, R3 ;  /* 0x000000011e037824 */ /* 0x000fe200078e0203 */
[----:B------:R-:W-:-:S03]  /*5240*/  CS2R R30, SRZ ;  /* 0x00000000001e7805 */ /* 0x000fc6000001ff00 */
[----:B------:R-:W-:-:S05]  /*5250*/  IMAD.HI R3, R3, 0x66666667, RZ ;  /* 0x6666666703037827 */ /* 0x000fca00078e02ff */
[----:B------:R-:W-:-:S04]  /*5260*/  SHF.R.U32.HI R0, RZ, 0x1f, R3 ;  /* 0x0000001fff007819 */ /* 0x000fc80000011603 */
[----:B------:R-:W-:Y:S01]  /*5270*/  LEA.HI.SX32 R3, R3, R0, 0x1a ;  /* 0x0000000003037211 */ /* 0x000fe200078fd2ff */
[----:B------:R-:W-:-:S03]  /*5280*/  IMAD.MOV.U32 R0, RZ, RZ, RZ ;  /* 0x000000ffff007224 */ /* 0x000fc600078e00ff */
[----:B------:R-:W-:Y:S02]  /*5290*/  VIMNMX R104, R104, R3, PT ;  /* 0x0000000368687248 */ /* 0x000fe40003fe0100 */
[----:B------:R-:W-:Y:S02]  /*52a0*/  CS2R R2, SRZ ;  /* 0x0000000000027805 */ /* 0x000fe4000001ff00 */
[----:B------:R-:W-:Y:S01]  /*52b0*/  ISETP.GE.AND P1, PT, R104, 0x1, PT ;  /* 0x000000016800780c */ /* 0x000fe20003f26270 */
[----:B------:R-:W-:-:S12]  /*52c0*/  @P3 BRA `(.L_x_2388) ;  /* 0x0000000000083947 */ /* 0x000fd80003800000 */
[----:B------:R-:W0:Y:S02]  /*52d0*/  FENCE.VIEW.ASYNC.G ;  /* 0x00000000000073c6 */ /* 0x000e240000000100 */
[----:B0-----:R-:W-:Y:S06]  /*52e0*/  BAR.ARV 0xc, 0x200 ;  /* 0x0308000000007b1d */ /* 0x001fec0000002000 */
.L_x_2388:
[----:B------:R-:W-:Y:S05]  /*52f0*/  BSYNC B0 ;  /* 0x0000000000007941 */ /* 0x000fea0003800000 */
.L_x_2387:
[----:B------:R-:W-:Y:S02]  /*5300*/  IMAD.MOV.U32 R25, RZ, RZ, RZ ;  /* 0x000000ffff197224 */ /* 0x000fe400078e00ff */
[----:B------:R-:W-:Y:S01]  /*5310*/  IMAD.MOV.U32 R58, RZ, RZ, RZ ;  /* 0x000000ffff3a7224 */ /* 0x000fe200078e00ff */
[----:B------:R-:W-:Y:S06]  /*5320*/  @!P1 BRA `(.L_x_2389) ;  /* 0x000000d800ec9947 */ /* 0x000fec0003800000 */
[----:B------:R-:W0:Y:S01]  /*5330*/  S2R R4, SR_TID.X ;  /* 0x0000000000047919 */ /* 0x000e220000002100 */
[----:B------:R-:W-:Y:S01]  /*5340*/  VIADD R24, R18, 0xb000 ;  /* 0x0000b00012187836 */ /* 0x000fe20000000000 */
[----:B------:R-:W-:Y:S04]  /*5350*/  BSSY B6, `(.L_x_2390) ;  /* 0x000001e000067945 */ /* 0x000fe80003800000 */
[----:B------:R-:W-:Y:S01]  /*5360*/  LOP3.LUT P0, RZ, R24, 0x9f, RZ, 0xc0, !PT ;  /* 0x0000009f18ff7812 */ /* 0x000fe2000780c0ff */
[----:B0-----:R-:W-:-:S05]  /*5370*/  VIADD R5, R4, 0xffffff80 ;  /* 0xffffff8004057836 */ /* 0x001fca0000000000 */
[----:B------:R-:W-:-:S04]  /*5380*/  SHF.R.S32.HI R4, RZ, 0x1f, R5 ;  /* 0x0000001fff047819 */ /* 0x000fc80000011405 */
[----:B------:R-:W-:-:S04]  /*5390*/  LEA.HI R4, R4, R5, RZ, 0x7 ;  /* 0x0000000504047211 */ /* 0x000fc800078f38ff */
[----:B------:R-:W-:-:S05]  /*53a0*/  SHF.R.S32.HI R4, RZ, 0x7, R4 ;  /* 0x00000007ff047819 */ /* 0x000fca0000011404 */
[----:B------:R-:W0:Y:S02]  /*53b0*/  SHFL.IDX PT, R0, R4, RZ, 0x1f ;  /* 0x00001fff04007589 */ /* 0x000e2400000e0000 */
[----:B0-----:R-:W-:-:S05]  /*53c0*/  IMAD.HI R2, R0, 0x55555556, RZ ;  /* 0x5555555600027827 */ /* 0x001fca00078e02ff */
[----:B------:R-:W-:-:S05]  /*53d0*/  LEA.HI R3, R2, R2, RZ, 0x1 ;  /* 0x0000000202037211 */ /* 0x000fca00078f08ff */
[----:B------:R-:W-:-:S05]  /*53e0*/  IMAD R3, R3, -0x3, R0 ;  /* 0xfffffffd03037824 */ /* 0x000fca00078e0200 */
[----:B------:R-:W-:-:S04]  /*53f0*/  LEA R3, R3, R24, 0xc ;  /* 0x0000001803037211 */ /* 0x000fc800078e60ff */
        /* <DEDUP_REMOVED lines=11> */
[----:B------:R-:W-:Y:S01]  /*54b0*/  MOV R8, 0x70 ;  /* 0x0000007000087802 */ /* 0x000fe20000000f00 */
[----:B------:R-:W-:Y:S02]  /*54c0*/  IMAD.U32 R7, RZ, RZ, UR7 ;  /* 0x00000007ff077e24 */ /* 0x000fe4000f8e00ff */
[----:B------:R-:W-:-:S02]  /*54d0*/  IMAD.U32 R10, RZ, RZ, UR4 ;  /* 0x00000004ff0a7e24 */ /* 0x000fc4000f8e00ff */
[----:B------:R-:W-:Y:S02]  /*54e0*/  IMAD.U32 R11, RZ, RZ, UR5 ;  /* 0x00000005ff0b7e24 */ /* 0x000fe4000f8e00ff */
[----:B------:R-:W-:Y:S02]  /*54f0*/  IMAD.MOV.U32 R12, RZ, RZ, 0x1 ;  /* 0x00000001ff0c7424 */ /* 0x000fe400078e00ff */
[----:B0-----:R-:W-:-:S07]  /*5500*/  IMAD.MOV.U32 R13, RZ, RZ, RZ ;  /* 0x000000ffff0d7224 */ /* 0x001fce00078e00ff */
[----:B------:R-:W-:-:S07]  /*5510*/  LEPC R20, `(.L_x_2391) ;  /* 0x000000001014794e */ /* 0x000fce0000000000 */
[----:B-1---5:R-:W-:Y:S05]  /*5520*/  CALL.ABS.NOINC R2 ;  /* 0x0000000002007343 */ /* 0x022fea0003c00000 */
.L_x_2391:
[----:B------:R-:W-:Y:S05]  /*5530*/  BSYNC B6 ;  /* 0x0000000000067941 */ /* 0x000fea0003800000 */
.L_x_2390:
        /* <DEDUP_REMOVED lines=10> */
[----:B------:R-:W0:Y:S08]  /*55e0*/  @P1 LDC.64 R8, c[0x0][0x9b8] ;  /* 0x00026e00ff081b82 */ /* 0x000e300000000a00 */
[----:B------:R-:W1:Y:S08]  /*55f0*/  @P0 LDC.64 R10, c[0x0][0x9b0] ;  /* 0x00026c00ff0a0b82 */ /* 0x000e700000000a00 */
[----:B------:R-:W1:Y:S01]  /*5600*/  @P1 LDC.64 R12, c[0x0][0x9c0] ;  /* 0x00027000ff0c1b82 */ /* 0x000e620000000a00 */
[----:B--2---:R-:W-:-:S02]  /*5610*/  @P0 IMAD R0, R2, R6, RZ ;  /* 0x0000000602000224 */ /* 0x004fc400078e02ff */
[----:B0-----:R-:W-:Y:S02]  /*5620*/  @P1 IMAD R4, R2, R8, RZ ;  /* 0x0000000802041224 */ /* 0x001fe400078e02ff */
[C---:B---3--:R-:W-:Y:S02]  /*5630*/  @P0 IMAD R7, R21.reuse, R7, R0 ;  /* 0x0000000715070224 */ /* 0x048fe400078e0200 */
[----:B------:R-:W-:Y:S01]  /*5640*/  @P0 IMAD.WIDE.U32 R2, R21, R6, RZ ;  /* 0x0000000615020225 */ /* 0x000fe200078e00ff */
[----:B----4-:R-:W-:-:S03]  /*5650*/  @P0 SHF.R.S32.HI R15, RZ, 0x1f, R20 ;  /* 0x0000001fff0f0819 */ /* 0x010fc60000011414 */
[----:B------:R-:W-:Y:S01]  /*5660*/  @P0 IMAD.IADD R3, R3, 0x1, R7 ;  /* 0x0000000103030824 */ /* 0x000fe200078e0207 */
[----:B------:R-:W-:Y:S01]  /*5670*/  @P1 SHF.R.S32.HI R7, RZ, 0x1f, R20 ;  /* 0x0000001fff071819 */ /* 0x000fe20000011414 */
[C---:B------:R-:W-:Y:S02]  /*5680*/  @P1 IMAD R9, R21.reuse, R9, R4 ;  /* 0x0000000915091224 */ /* 0x040fe400078e0204 */
[----:B------:R-:W-:-:S04]  /*5690*/  @P1 IMAD.WIDE.U32 R4, R21, R8, RZ ;  /* 0x0000000815041225 */ /* 0x000fc800078e00ff */
[----:B-1----:R-:W-:Y:S02]  /*56a0*/  @P0 IMAD R0, R15, R10, RZ ;  /* 0x0000000a0f000224 */ /* 0x002fe400078e02ff */
        /* <DEDUP_REMOVED lines=12> */
[----:B------:R-:W-:Y:S02]  /*5770*/  @P1 LEA.HI.X R9, R6, UR7, R3, 0x2, P3 ;  /* 0x0000000706091c11 */ /* 0x000fe400098f1403 */
[----:B------:R-:W-:Y:S02]  /*5780*/  MOV R3, 0x3f800000 ;  /* 0x3f80000000037802 */ /* 0x000fe40000000f00 */
[----:B------:R-:W-:Y:S01]  /*5790*/  @P0 LEA.HI.X R5, R2, UR5, R5, 0x2, P2 ;  /* 0x0000000502050c11 */ /* 0x000fe200090f1405 */
        /* <DEDUP_REMOVED lines=17> */
.L_x_2395:
[----:B-1----:R1:W2:Y:S02]  /*58b0*/  SYNCS.PHASECHK.TRANS64.TRYWAIT P0, [R18+URZ+0x13200], R3 ;  /* 0x01320003120075a7 */ /* 0x0022a4000800017f */
[----:B--2---:R-:W-:Y:S05]  /*58c0*/  @!P0 NANOSLEEP.SYNCS 0x989680 ;  /* 0x009896800000895d */ /* 0x004fea0003900000 */
[----:B------:R-:W2:Y:S02]  /*58d0*/  @!P0 SYNCS.PHASECHK.TRANS64 P0, [R18+URZ+0x13200], R3 ;  /* 0x01320003120085a7 */ /* 0x000ea4000800007f */
[----:B--2---:R-:W-:Y:S05]  /*58e0*/  @!P0 BRA `(.L_x_2395) ;  /* 0xfffffffc00f08947 */ /* 0x004fea000383ffff */
.L_x_2394:
[----:B------:R-:W-:Y:S05]  /*58f0*/  BSYNC B0 ;  /* 0x0000000000007941 */ /* 0x000fea0003800000 */
.L_x_2393:
[----:B------:R-:W-:Y:S05]  /*5900*/  BRA `(.L_x_2396) ;  /* 0x0000002c00187947 */ /* 0x000fea0003800000 */
.L_x_2392:
        /* <DEDUP_REMOVED lines=30> */
.L_x_2398:
[----:B------:R-:W-:Y:S05]  /*5af0*/  BSYNC B6 ;  /* 0x0000000000067941 */ /* 0x000fea0003800000 */
.L_x_2397:
[----:B------:R-:W0:Y:S01]  /*5b00*/  S2R R20, SR_TID.X ;  /* 0x0000000000147919 */ /* 0x000e220000002100 */
[----:B------:R-:W-:Y:S01]  /*5b10*/  ULDC.U8 UR4, c[0x0][0x410] ;  /* 0x0001040000047ab9 */ /* 0x000fe20000000000 */
[----:B0-----:R-:W-:Y:S02]  /*5b20*/  IADD3 R21, R20, -0x80, RZ ;  /* 0xffffff8014157810 */ /* 0x001fe40007ffe0ff */
[----:B------:R-:W2:Y:S01]  /*5b30*/  LDL R20, [R1+0x34] ;  /* 0x0000340001147983 */ /* 0x000ea20000100800 */
[----:B------:R-:W-:Y:S01]  /*5b40*/  ISETP.NE.AND P0, PT, RZ, UR4, PT ;  /* 0x00000004ff007c0c */ /* 0x000fe2000bf05270 */
[----:B------:R-:W-:Y:S01]  /*5b50*/  BSSY B0, `(.L_x_2399) ;  /* 0x0000299000007945 */ /* 0x000fe20003800000 */
[----:B------:R-:W-:-:S04]  /*5b60*/  LEA.HI R28, R21, R21, RZ, 0x1 ;  /* 0x00000015151c7211 */ /* 0x000fc800078f08ff */
[----:B------:R-:W-:-:S05]  /*5b70*/  SHF.R.S32.HI R28, RZ, 0x1, R28 ;  /* 0x00000001ff1c7819 */ /* 0x000fca000001141c */
[----:B--2---:R-:W-:Y:S02]  /*5b80*/  IMAD.IADD R10, R28, 0x1, R20 ;  /* 0x000000011c0a7824 */ /* 0x004fe400078e0214 */
[----:B------:R-:W-:Y:S05]  /*5b90*/  @!P0 BRA `(.L_x_2400) ;  /* 0x0000001400408947 */ /* 0x000fea0003800000 */
[----:B------:R-:W0:Y:S01]  /*5ba0*/  LDC R27, c[0x0][0x448] ;  /* 0x00011200ff1b7b82 */ /* 0x000e220000000800 */
[----:B------:R-:W-:Y:S01]  /*5bb0*/  IMAD.MOV.U32 R11, RZ, RZ, R10 ;  /* 0x000000ffff0b7224 */ /* 0x000fe200078e000a */
[----:B------:R-:W-:Y:S01]  /*5bc0*/  ULDC.64 UR4, c[0x0][0x3f8] ;  /* 0x0000fe0000047ab9 */ /* 0x000fe20000000a00 */
[----:B------:R-:W-:Y:S01]  /*5bd0*/  IMAD.MOV.U32 R8, RZ, RZ, R24 ;  /* 0x000000ffff087224 */ /* 0x000fe200078e0018 */
[----:B------:R-:W-:Y:S01]  /*5be0*/  ULDC.64 UR6, c[0x0][0x408] ;  /* 0x0001020000067ab9 */ /* 0x000fe20000000a00 */
[----:B------:R-:W-:Y:S01]  /*5bf0*/  IMAD.MOV.U32 R9, RZ, RZ, R33 ;  /* 0x000000ffff097224 */ /* 0x000fe200078e0021 */
[----:B------:R-:W-:Y:S01]  /*5c00*/  ULDC.64 UR8, c[0x0][0x400] ;  /* 0x0001000000087ab9 */ /* 0x000fe20000000a00 */
[----:B------:R-:W-:Y:S02]  /*5c10*/  IMAD.MOV.U32 R6, RZ, RZ, R26 ;  /* 0x000000ffff067224 */ /* 0x000fe400078e001a */
[----:B------:R-:W-:Y:S01]  /*5c20*/  IMAD.MOV.U32 R7, RZ, RZ, R31 ;  /* 0x000000ffff077224 */ /* 0x000fe200078e001f */
[----:B0-----:R-:W-:-:S13]  /*5c30*/  ISETP.NE.AND P0, PT, R27, 0x1, PT ;  /* 0x000000011b00780c */ /* 0x001fda0003f05270 */
[----:B------:R-:W0:Y:S08]  /*5c40*/  @P0 LDC R3, c[0x0][0x44c] ;  /* 0x00011300ff030b82 */ /* 0x000e300000000800 */
[----:B------:R-:W1:Y:S01]  /*5c50*/  @P0 LDC R5, c[0x0][0x450] ;  /* 0x00011400ff050b82 */ /* 0x000e620000000800 */
[----:B0-----:R-:W-:-:S05]  /*5c60*/  @P0 IMAD.HI.U32 R0, R10, R3, RZ ;  /* 0x000000030a000227 */ /* 0x001fca00078e00ff */
[----:B-1----:R-:W-:-:S04]  /*5c70*/  @P0 SHF.R.U32.HI R11, RZ, R5, R0 ;  /* 0x00000005ff0b0219 */ /* 0x002fc80000011600 */
[----:B------:R-:W-:Y:S01]  /*5c80*/  SHF.R.S32.HI R0, RZ, 0x1f, R11 ;  /* 0x0000001fff007819 */ /* 0x000fe2000001140b */
[----:B------:R-:W-:-:S04]  /*5c90*/  IMAD.WIDE.U32 R8, R11, UR6, R8 ;  /* 0x000000060b087c25 */ /* 0x000fc8000f8e0008 */
[----:B------:R-:W-:Y:S01]  /*5ca0*/  IMAD R4, R0, UR4, RZ ;  /* 0x0000000400047c24 */ /* 0x000fe2000f8e02ff */
[----:B------:R-:W-:Y:S01]  /*5cb0*/  IADD3 R5, P1, R8, UR8, RZ ;  /* 0x0000000808057c10 */ /* 0x000fe2000ff3e0ff */
[----:B------:R-:W-:-:S04]  /*5cc0*/  IMAD.WIDE.U32 R6, R11, UR4, R6 ;  /* 0x000000040b067c25 */ /* 0x000fc8000f8e0006 */
[----:B------:R-:W-:Y:S02]  /*5cd0*/  IMAD R0, R0, UR6, RZ ;  /* 0x0000000600007c24 */ /* 0x000fe4000f8e02ff */
[C---:B------:R-:W-:Y:S01]  /*5ce0*/  IMAD R13, R11.reuse, UR5, R4 ;  /* 0x000000050b0d7c24 */ /* 0x040fe2000f8e0204 */
[----:B------:R-:W-:Y:S01]  /*5cf0*/  ULDC.64 UR4, c[0x0][0x3e8] ;  /* 0x0000fa0000047ab9 */ /* 0x000fe20000000a00 */
[----:B------:R-:W-:Y:S01]  /*5d00*/  IMAD R8, R11, UR7, R0 ;  /* 0x000000070b087c24 */ /* 0x000fe2000f8e0200 */
[----:B------:R-:W-:Y:S01]  /*5d10*/  IADD3 R3, P0, R6, UR4, RZ ;  /* 0x0000000406037c10 */ /* 0x000fe2000ff1e0ff */
[----:B------:R-:W-:-:S03]  /*5d20*/  UMOV UR4, 0xffffffff ;  /* 0xffffffff00047882 */ /* 0x000fc60000000000 */
[----:B------:R-:W-:Y:S02]  /*5d30*/  IADD3.X R13, R7, UR5, R13, P0, !PT ;  /* 0x00000005070d7c10 */ /* 0x000fe400087fe40d */
[----:B------:R-:W-:Y:S01]  /*5d40*/  IADD3.X R4, R9, UR9, R8, P1, !PT ;  /* 0x0000000909047c10 */ /* 0x000fe20008ffe408 */
[----:B------:R-:W-:Y:S06]  /*5d50*/  BRA.DIV UR4, `(.L_x_2401) ;  /* 0x0000016a049c7947 */ /* 0x000fec000b800000 */
[----:B------:R0:W1:Y:S04]  /*5d60*/  SHFL.IDX PT, R0, R13, RZ, 0x1e1f ;  /* 0x001e1fff0d007589 */ /* 0x00006800000e0000 */
[----:B------:R-:W2:Y:S04]  /*5d70*/  SHFL.IDX PT, R3, R3, RZ, 0x1e1f ;  /* 0x001e1fff03037589 */ /* 0x000ea800000e0000 */
[----:B------:R-:W3:Y:S04]  /*5d80*/  SHFL.IDX PT, R4, R4, RZ, 0x1e1f ;  /* 0x001e1fff04047589 */ /* 0x000ee800000e0000 */
[----:B------:R0:W4:Y:S02]  /*5d90*/  SHFL.IDX PT, R14, R5, RZ, 0x1e1f ;  /* 0x001e1fff050e7589 */ /* 0x00012400000e0000 */
.L_x_2618:
[----:B0-----:R-:W5:Y:S04]  /*5da0*/  LDL R5, [R1+0xc] ;  /* 0x00000c0001057983 */ /* 0x001f680000100800 */
        /* <DEDUP_REMOVED lines=9> */
[----:B------:R-:W-:-:S04]  /*5e40*/  LOP3.LUT R5, R5, 0xfffffffe, RZ, 0xc0, !PT ;  /* 0xfffffffe05057812 */ /* 0x000fc800078ec0ff */
[----:B------:R-:W-:-:S04]  /*5e50*/  IADD3 R5, R6, -R5, RZ ;  /* 0x8000000506057210 */ /* 0x000fc80007ffe0ff */
[----:B------:R-:W-:Y:S01]  /*5e60*/  SHF.L.U32 R5, R5, 0x1f, RZ ;  /* 0x0000001f05057819 */ /* 0x000fe200000006ff */
[----:B------:R-:W-:Y:S06]  /*5e70*/  @P0 BRA `(.L_x_2403) ;  /* 0x00000000005c0947 */ /* 0x000fec0003800000 */
[----:B------:R-:W2:Y:S01]  /*5e80*/  LDL.64 R30, [R1+0x18] ;  /* 0x00001800011e7983 */ /* 0x000ea20000100a00 */
[----:B------:R-:W-:-:S03]  /*5e90*/  ULDC UR4, c[0x0][0x3f4] ;  /* 0x0000fd0000047ab9 */ /* 0x000fc60000000800 */
[----:B------:R-:W3:Y:S04]  /*5ea0*/  LDL R15, [R1+0x2c] ;  /* 0x00002c00010f7983 */ /* 0x000ee80000100800 */
[----:B------:R-:W1:Y:S01]  /*5eb0*/  LDL R26, [R1+0x74] ;  /* 0x00007400011a7983 */ /* 0x000e620000100800 */
[----:B------:R-:W-:Y:S02]  /*5ec0*/  CS2R R10, SRZ ;  /* 0x00000000000a7805 */ /* 0x000fe4000001ff00 */
[----:B------:R-:W-:Y:S02]  /*5ed0*/  CS2R R8, SRZ ;  /* 0x0000000000087805 */ /* 0x000fe4000001ff00 */
[----:B------:R-:W-:Y:S02]  /*5ee0*/  CS2R R20, SRZ ;  /* 0x0000000000147805 */ /* 0x000fe4000001ff00 */
[----:B------:R-:W-:-:S02]  /*5ef0*/  CS2R R12, SRZ ;  /* 0x00000000000c7805 */ /* 0x000fc4000001ff00 */
[----:B--2---:R-:W-:Y:S02]  /*5f00*/  ISETP.GE.AND P4, PT, R30, UR4, PT ;  /* 0x000000041e007c0c */ /* 0x004fe4000bf86270 */
[----:B---3--:R-:W-:-:S11]  /*5f10*/  ISETP.GE.AND P5, PT, R15, UR4, PT ;  /* 0x000000040f007c0c */ /* 0x008fd6000bfa6270 */
[CC--:B------:R-:W-:Y:S02]  /*5f20*/  @!P4 IADD3 R6, P0, R30.reuse, R3.reuse, RZ ;  /* 0x000000031e06c210 */ /* 0x0c0fe40007f1e0ff */
[C---:B------:R-:W-:Y:S02]  /*5f30*/  @!P5 IADD3 R24, P2, R15.reuse, R3, RZ ;  /* 0x000000030f18d210 */ /* 0x040fe40007f5e0ff */
[----:B------:R-:W-:Y:S02]  /*5f40*/  @!P4 SHF.R.S32.HI R3, RZ, 0x1f, R30 ;  /* 0x0000001fff03c819 */ /* 0x000fe4000001141e */
[-C--:B----4-:R-:W-:Y:S01]  /*5f50*/  @!P4 IADD3 R30, P1, R30, R14.reuse, RZ ;  /* 0x0000000e1e1ec210 */ /* 0x090fe20007f3e0ff */
[C-C-:B-1----:R-:W-:Y:S01]  /*5f60*/  @!P5 IMAD.X R25, R0.reuse, 0x1, R26.reuse, P2 ;  /* 0x000000010019d824 */ /* 0x142fe200010e061a */
[----:B------:R-:W-:Y:S01]  /*5f70*/  @!P5 IADD3 R14, P3, R15, R14, RZ ;  /* 0x0000000e0f0ed210 */ /* 0x000fe20007f7e0ff */
[--C-:B------:R-:W-:Y:S02]  /*5f80*/  @!P4 IMAD.X R7, R0, 0x1, R3.reuse, P0 ;  /* 0x000000010007c824 */ /* 0x100fe400000e0603 */
[C---:B------:R-:W-:Y:S01]  /*5f90*/  @!P4 IMAD.X R31, R4.reuse, 0x1, R3, P1 ;  /* 0x00000001041fc824 */ /* 0x040fe200008e0603 */
[----:B------:R0:W5:Y:S01]  /*5fa0*/  @!P5 LD.E.64 R10, desc[UR40][R24.64] ;  /* 0x00000028180ad980 */ /* 0x000162000c101b00 */
[----:B------:R-:W-:-:S03]  /*5fb0*/  @!P5 IMAD.X R15, R4, 0x1, R26, P3 ;  /* 0x00000001040fd824 */ /* 0x000fc600018e061a */
[----:B------:R0:W5:Y:S04]  /*5fc0*/  @!P4 LD.E.64 R20, desc[UR40][R6.64] ;  /* 0x000000280614c980 */ /* 0x000168000c101b00 */
[----:B------:R0:W5:Y:S04]  /*5fd0*/  @!P5 LD.E.64 R8, desc[UR40][R14.64] ;  /* 0x000000280e08d980 */ /* 0x000168000c101b00 */
[----:B------:R0:W5:Y:S02]  /*5fe0*/  @!P4 LD.E.64 R12, desc[UR40][R30.64] ;  /* 0x000000281e0cc980 */ /* 0x000164000c101b00 */
.L_x_2403:
[----:B------:R-:W-:Y:S05]  /*5ff0*/  BSYNC B1 ;  /* 0x0000000000017941 */ /* 0x000fea0003800000 */
.L_x_2402:
[----:B-1----:R-:W2:Y:S01]  /*6000*/  LDL.LU R0, [R1+0x4] ;  /* 0x0000040001007983 */ /* 0x002ea20000300800 */
[----:B------:R-:W1:Y:S01]  /*6010*/  SYNCS.PHASECHK.TRANS64.TRYWAIT P0, [R18+URZ+0x13200], R5 ;  /* 0x01320005120075a7 */ /* 0x000e62000800017f */
[----:B------:R-:W-:Y:S01]  /*6020*/  BSSY B1, `(.L_x_2404) ;  /* 0x0000005000017945 */ /* 0x000fe20003800000 */
[----:B--2---:R-:W-:-:S05]  /*6030*/  IMAD R0, R0, -0xc0, R27 ;  /* 0xffffff4000007824 */ /* 0x004fca00078e021b */
[----:B------:R-:W-:-:S04]  /*6040*/  VIMNMX R0, R0, 0xc0, PT ;  /* 0x000000c000007848 */ /* 0x000fc80003fe0100 */
[----:B------:R-:W-:Y:S01]  /*6050*/  ISETP.GE.AND P1, PT, R28, R0, PT ;  /* 0x000000001c00720c */ /* 0x000fe20003f26270 */
[----:B-1----:R-:W-:-:S12]  /*6060*/  @!P0 BRA `(.L_x_2405) ;  /* 0x0000016800448947 */ /* 0x002fd80003800000 */
.L_x_2619:
[----:B------:R-:W-:Y:S05]  /*6070*/  BSYNC B1 ;  /* 0x0000000000017941 */ /* 0x000fea0003800000 */
.L_x_2404:
[----:B------:R-:W-:Y:S05]  /*6080*/  @P1 BRA `(.L_x_2406) ;  /* 0x0000002400141947 */ /* 0x000fea0003800000 */
[----:B0-----:R-:W2:Y:S01]  /*6090*/  LDL.64 R6, [R1+0x18] ;  /* 0x0000180001067983 */ /* 0x001ea20000100a00 */
[----:B------:R-:W2:Y:S03]  /*60a0*/  LDC R0, c[0x0][0x3f4] ;  /* 0x0000fd00ff007b82 */ /* 0x000ea60000000800 */
[----:B------:R-:W3:Y:S04]  /*60b0*/  LDL R3, [R1+0x2c] ;  /* 0x00002c0001037983 */ /* 0x000ee80000100800 */
[----:B------:R0:W5:Y:S01]  /*60c0*/  LDL R36, [R1+0x30] ;  /* 0x0000300001247983 */ /* 0x0001620000100800 */
[----:B------:R-:W-:Y:S01]  /*60d0*/  BSSY B1, `(.L_x_2407) ;  /* 0x000007b000017945 */ /* 0x000fe20003800000 */
[----:B--2---:R-:W-:-:S02]  /*60e0*/  ISETP.GE.AND P0, PT, R6, R0, PT ;  /* 0x000000000600720c */ /* 0x004fc40003f06270 */
[----:B---3--:R-:W-:-:S11]  /*60f0*/  ISETP.GE.AND P1, PT, R3, R0, PT ;  /* 0x000000000300720c */ /* 0x008fd60003f26270 */
[----:B0-----:R-:W-:Y:S05]  /*6100*/  @P0 BRA `(.L_x_2408) ;  /* 0x0000000400dc0947 */ /* 0x001fea0003800000 */
[----:B-----5:R-:W-:Y:S01]  /*6110*/  IMAD.IADD R0, R18, 0x1, R36 ;  /* 0x0000000112007824 */ /* 0x020fe200078e0224 */
[----:B----4-:R-:W-:Y:S02]  /*6120*/  SHF.R.U32.HI R14, RZ, 0x8, R20 ;  /* 0x00000008ff0e7819 */ /* 0x010fe40000011614 */
[----:B------:R-:W-:Y:S02]  /*6130*/  LOP3.LUT R3, R20, 0xff, RZ, 0xc0, !PT ;  /* 0x000000ff14037812 */ /* 0x000fe400078ec0ff */
[----:B-1----:R-:W0:Y:S01]  /*6140*/  LDS.128 R4, [R0+0xb000] ;  /* 0x00b0000000047984 */ /* 0x002e220000000c00 */
        /* <DEDUP_REMOVED lines=8> */
[----:B------:R-:W-:-:S02]  /*61d0*/  LOP3.LUT R26, R13, 0xff, RZ, 0xc0, !PT ;  /* 0x000000ff0d1a7812 */ /* 0x000fc400078ec0ff */
[----:B------:R-:W-:Y:S02]  /*61e0*/  LOP3.LUT R27, R27, 0xff, RZ, 0xc0, !PT ;  /* 0x000000ff1b1b7812 */ /* 0x000fe400078ec0ff */
[----:B------:R-:W-:Y:S02]  /*61f0*/  SHF.R.U32.HI R31, RZ, 0x10, R13 ;  /* 0x00000010ff1f7819 */ /* 0x000fe4000001160d */
[----:B------:R-:W-:Y:S02]  /*6200*/  PRMT R15, R24, 0x7604, R15 ;  /* 0x00007604180f7816 */ /* 0x000fe4000000000f */
[----:B------:R-:W-:Y:S01]  /*6210*/  LOP3.LUT R25, R14, 0xff, RZ, 0xc0, !PT ;  /* 0x000000ff0e197812 */ /* 0x000fe200078ec0ff */
[----:B------:R-:W-:Y:S01]  /*6220*/  IMAD.U32 R14, R28, 0x10000, RZ ;  /* 0x000100001c0e7824 */ /* 0x000fe200078e00ff */
[----:B------:R-:W-:Y:S02]  /*6230*/  LOP3.LUT R24, R12, 0xff, RZ, 0xc0, !PT ;  /* 0x000000ff0c187812 */ /* 0x000fe400078ec0ff */
[----:B------:R-:W-:-:S02]  /*6240*/  PRMT R26, R27, 0x7604, R26 ;  /* 0x000076041b1a7816 */ /* 0x000fc4000000001a */
[----:B------:R-:W-:Y:S02]  /*6250*/  SHF.L.U32 R31, R31, 0x10, RZ ;  /* 0x000000101f1f7819 */ /* 0x000fe400000006ff */
[----:B------:R-:W-:Y:S02]  /*6260*/  PRMT R27, R25, 0x7604, R24 ;  /* 0x00007604191b7816 */ /* 0x000fe40000000018 */
[----:B------:R-:W-:Y:S02]  /*6270*/  LOP3.LUT R25, R15, 0xff0000, R14, 0xf8, !PT ;  /* 0x00ff00000f197812 */ /* 0x000fe400078ef80e */
[----:B------:R-:W-:Y:S02]  /*6280*/  LOP3.LUT R31, R26, 0xff0000, R31, 0xf8, !PT ;  /* 0x00ff00001a1f7812 */ /* 0x000fe400078ef81f */
[----:B------:R-:W-:Y:S02]  /*6290*/  LOP3.LUT R25, R25, 0xff000000, R21, 0xf8, !PT ;  /* 0xff00000019197812 */ /* 0x000fe400078ef815 */
[----:B------:R-:W-:-:S02]  /*62a0*/  LOP3.LUT R31, R31, 0xff000000, R13, 0xf8, !PT ;  /* 0xff0000001f1f7812 */ /* 0x000fc400078ef80d */
[----:B------:R-:W-:Y:S02]  /*62b0*/  LOP3.LUT R15, R3, 0xff0000, R20, 0xf8, !PT ;  /* 0x00ff0000030f7812 */ /* 0x000fe400078ef814 */
        /* <DEDUP_REMOVED lines=92> */
.L_x_2408:
[----:B------:R-:W-:Y:S05]  /*6880*/  BSYNC B1 ;  /* 0x0000000000017941 */ /* 0x000fea0003800000 */
.L_x_2407:
[----:B------:R-:W-:Y:S05]  /*6890*/  @P1 BRA `(.L_x_2406) ;  /* 0x0000001c00101947 */ /* 0x000fea0003800000 */
[----:B0-----:R-:W2:Y:S01]  /*68a0*/  LDL R0, [R1+0x70] ;  /* 0x0000700001007983 */ /* 0x001ea20000100800 */
[----:B-----5:R-:W-:Y:S01]  /*68b0*/  IMAD.IADD R3, R18, 0x1, R36 ;  /* 0x0000000112037824 */ /* 0x020fe200078e0224 */
[----:B------:R-:W-:Y:S02]  /*68c0*/  SHF.R.U32.HI R13, RZ, 0x8, R11 ;  /* 0x00000008ff0d7819 */ /* 0x000fe4000001160b */
[----:B------:R-:W-:Y:S02]  /*68d0*/  SHF.R.U32.HI R24, RZ, 0x8, R9 ;  /* 0x00000008ff187819 */ /* 0x000fe40000011609 */
[----:B------:R-:W-:Y:S02]  /*68e0*/  SHF.R.U32.HI R15, RZ, 0x8, R8 ;  /* 0x00000008ff0f7819 */ /* 0x000fe40000011608 */
[----:B----4-:R-:W-:Y:S02]  /*68f0*/  LOP3.LUT R14, R11, 0xff, RZ, 0xc0, !PT ;  /* 0x000000ff0b0e7812 */ /* 0x010fe400078ec0ff */
        /* <DEDUP_REMOVED lines=25> */
[----:B--2---:R-:W-:Y:S01]  /*6a90*/  LOP3.LUT P0, RZ, R0, 0x2, RZ, 0xc0, !PT ;  /* 0x0000000200ff7812 */ /* 0x004fe2000780c0ff */
[----:B------:R-:W-:-:S12]  /*6aa0*/  VIADD R0, R3, 0x20 ;  /* 0x0000002003007836 */ /* 0x000fd80000000000 */
[----:B------:R-:W-:Y:S01]  /*6ab0*/  @P0 VIADD R0, R3, 0xffffffe0 ;  /* 0xffffffe003000836 */ /* 0x000fe20000000000 */
[----:B------:R-:W-:-:S04]  /*6ac0*/  SHF.R.U32.HI R3, RZ, 0x8, R10 ;  /* 0x00000008ff037819 */ /* 0x000fc8000001160a */
[----:B-1----:R-:W0:Y:S01]  /*6ad0*/  LDS.128 R4, [R0+0xb000] ;  /* 0x00b0000000047984 */ /* 0x002e220000000c00 */
        /* <DEDUP_REMOVED lines=22> */
[----:B------:R-:W-:Y:S01]  /*6c40*/  FFMA.FTZ R31, R9, R24, R27 ;  /* 0x00000018091f7223 */ /* 0x000fe2000001001b */
        /* <DEDUP_REMOVED lines=69> */
.L_x_2400:
[----:B------:R-:W0:Y:S01]  /*70a0*/  LDC R9, c[0x0][0x448] ;  /* 0x00011200ff097b82 */ /* 0x000e220000000800 */
[----:B------:R-:W-:Y:S01]  /*70b0*/  ULDC.64 UR4, c[0x0][0x3f8] ;  /* 0x0000fe0000047ab9 */ /* 0x000fe20000000a00 */
[----:B------:R-:W-:Y:S01]  /*70c0*/  MOV R6, R24 ;  /* 0x0000001800067202 */ /* 0x000fe20000000f00 */
[----:B------:R-:W-:Y:S01]  /*70d0*/  IMAD.MOV.U32 R4, RZ, RZ, R26 ;  /* 0x000000ffff047224 */ /* 0x000fe200078e001a */
[----:B------:R-:W-:Y:S01]  /*70e0*/  ULDC.64 UR6, c[0x0][0x408] ;  /* 0x0001020000067ab9 */ /* 0x000fe20000000a00 */
[----:B------:R-:W-:Y:S01]  /*70f0*/  IMAD.MOV.U32 R7, RZ, RZ, R33 ;  /* 0x000000ffff077224 */ /* 0x000fe200078e0021 */
[----:B------:R-:W-:Y:S01]  /*7100*/  ULDC.64 UR8, c[0x0][0x400] ;  /* 0x0001000000087ab9 */ /* 0x000fe20000000a00 */
[----:B0-----:R-:W-:-:S13]  /*7110*/  ISETP.NE.AND P0, PT, R9, 0x1, PT ;  /* 0x000000010900780c */ /* 0x001fda0003f05270 */
[----:B------:R-:W0:Y:S08]  /*7120*/  @P0 LDC R3, c[0x0][0x44c] ;  /* 0x00011300ff030b82 */ /* 0x000e300000000800 */
[----:B------:R-:W1:Y:S01]  /*7130*/  @P0 LDC R5, c[0x0][0x450] ;  /* 0x00011400ff050b82 */ /* 0x000e620000000800 */
[----:B0-----:R-:W-:-:S04]  /*7140*/  @P0 IMAD.HI.U32 R0, R10, R3, RZ ;  /* 0x000000030a000227 */ /* 0x001fc800078e00ff */
[----:B------:R-:W-:Y:S01]  /*7150*/  IMAD.MOV.U32 R3, RZ, RZ, R10 ;  /* 0x000000ffff037224 */ /* 0x000fe200078e000a */
[----:B-1----:R-:W-:Y:S01]  /*7160*/  @P0 SHF.R.U32.HI R3, RZ, R5, R0 ;  /* 0x00000005ff030219 */ /* 0x002fe20000011600 */
[----:B------:R-:W-:-:S03]  /*7170*/  IMAD.MOV.U32 R5, RZ, RZ, R31 ;  /* 0x000000ffff057224 */ /* 0x000fc600078e001f */
[----:B------:R-:W-:Y:S01]  /*7180*/  SHF.R.S32.HI R0, RZ, 0x1f, R3 ;  /* 0x0000001fff007819 */ /* 0x000fe20000011403 */
[----:B------:R-:W-:-:S04]  /*7190*/  IMAD.WIDE.U32 R4, R3, UR4, R4 ;  /* 0x0000000403047c25 */ /* 0x000fc8000f8e0004 */
[----:B------:R-:W-:Y:S02]  /*71a0*/  IMAD R8, R0, UR4, RZ ;  /* 0x0000000400087c24 */ /* 0x000fe4000f8e02ff */
[----:B------:R-:W-:-:S04]  /*71b0*/  IMAD.WIDE.U32 R6, R3, UR6, R6 ;  /* 0x0000000603067c25 */ /* 0x000fc8000f8e0006 */
[C---:B------:R-:W-:Y:S01]  /*71c0*/  IMAD R13, R3.reuse, UR5, R8 ;  /* 0x00000005030d7c24 */ /* 0x040fe2000f8e0208 */
[----:B------:R-:W-:Y:S01]  /*71d0*/  ULDC.64 UR4, c[0x0][0x3e8] ;  /* 0x0000fa0000047ab9 */ /* 0x000fe20000000a00 */
[----:B------:R-:W-:Y:S01]  /*71e0*/  IMAD R8, R0, UR6, RZ ;  /* 0x0000000600087c24 */ /* 0x000fe2000f8e02ff */
[----:B------:R-:W-:Y:S01]  /*71f0*/  IADD3 R21, P0, R4, UR4, RZ ;  /* 0x0000000404157c10 */ /* 0x000fe2000ff1e0ff */
[----:B------:R-:W-:Y:S01]  /*7200*/  UMOV UR4, 0xffffffff ;  /* 0xffffffff00047882 */ /* 0x000fe20000000000 */
[----:B------:R-:W-:Y:S01]  /*7210*/  IADD3 R0, P1, R6, UR8, RZ ;  /* 0x0000000806007c10 */ /* 0x000fe2000ff3e0ff */
[----:B------:R-:W-:Y:S01]  /*7220*/  IMAD R25, R3, UR7, R8 ;  /* 0x0000000703197c24 */ /* 0x000fe2000f8e0208 */
[----:B------:R-:W-:-:S04]  /*7230*/  IADD3.X R13, R5, UR5, R13, P0, !PT ;  /* 0x00000005050d7c10 */ /* 0x000fc800087fe40d */
[----:B------:R-:W-:Y:S01]  /*7240*/  IADD3.X R25, R7, UR9, R25, P1, !PT ;  /* 0x0000000907197c10 */ /* 0x000fe20008ffe419 */
[----:B------:R-:W-:Y:S06]  /*7250*/  BRA.DIV UR4, `(.L_x_2409) ;  /* 0x0000015604dc7947 */ /* 0x000fec000b800000 */
[----:B------:R0:W1:Y:S04]  /*7260*/  SHFL.IDX PT, R3, R13, RZ, 0x1e1f ;  /* 0x001e1fff0d037589 */ /* 0x00006800000e0000 */
[----:B------:R-:W2:Y:S04]  /*7270*/  SHFL.IDX PT, R21, R21, RZ, 0x1e1f ;  /* 0x001e1fff15157589 */ /* 0x000ea800000e0000 */
[----:B------:R-:W3:Y:S04]  /*7280*/  SHFL.IDX PT, R25, R25, RZ, 0x1e1f ;  /* 0x001e1fff19197589 */ /* 0x000ee800000e0000 */
[----:B------:R0:W4:Y:S02]  /*7290*/  SHFL.IDX PT, R14, R0, RZ, 0x1e1f ;  /* 0x001e1fff000e7589 */ /* 0x00012400000e0000 */
.L_x_2625:
[----:B0-----:R-:W5:Y:S01]  /*72a0*/  LDL R0, [R1+0xc] ;  /* 0x00000c0001007983 */ /* 0x001f620000100800 */
[----:B------:R-:W0:Y:S03]  /*72b0*/  LDC R33, c[0x0][0x3f4] ;  /* 0x0000fd00ff217b82 */ /* 0x000e260000000800 */
[----:B------:R-:W2:Y:S01]  /*72c0*/  LDL R4, [R1+0x64] ;  /* 0x0000640001047983 */ /* 0x000ea20000100800 */
[----:B------:R-:W-:Y:S01]  /*72d0*/  BSSY B1, `(.L_x_2410) ;  /* 0x0000016000017945 */ /* 0x000fe20003800000 */
[----:B------:R-:W-:Y:S01]  /*72e0*/  CS2R R6, SRZ ;  /* 0x0000000000067805 */ /* 0x000fe2000001ff00 */
[----:B-----5:R-:W-:Y:S01]  /*72f0*/  IMAD R31, R0, R9, RZ ;  /* 0x00000009001f7224 */ /* 0x020fe200078e02ff */
[----:B------:R-:W-:Y:S02]  /*7300*/  CS2R R8, SRZ ;  /* 0x0000000000087805 */ /* 0x000fe4000001ff00 */
[----:B--2---:R-:W-:-:S02]  /*7310*/  LEA.HI R0, R4, R4, RZ, 0x1 ;  /* 0x0000000404007211 */ /* 0x004fc400078f08ff */
[----:B------:R-:W-:Y:S02]  /*7320*/  ISETP.GE.AND P0, PT, R10, R31, PT ;  /* 0x0000001f0a00720c */ /* 0x000fe40003f06270 */
[----:B------:R-:W-:Y:S02]  /*7330*/  CS2R R10, SRZ ;  /* 0x00000000000a7805 */ /* 0x000fe4000001ff00 */
[----:B------:R-:W-:-:S05]  /*7340*/  LOP3.LUT R0, R0, 0xfffffffe, RZ, 0xc0, !PT ;  /* 0xfffffffe00007812 */ /* 0x000fca00078ec0ff */
[----:B------:R-:W-:Y:S01]  /*7350*/  IMAD.IADD R0, R4, 0x1, -R0 ;  /* 0x0000000104007824 */ /* 0x000fe200078e0a00 */
[----:B------:R-:W-:-:S04]  /*7360*/  CS2R R4, SRZ ;  /* 0x0000000000047805 */ /* 0x000fc8000001ff00 */
        /* <DEDUP_REMOVED lines=12> */
.L_x_2411:
[----:B------:R-:W-:Y:S05]  /*7430*/  BSYNC B1 ;  /* 0x0000000000017941 */ /* 0x000fea0003800000 */
.L_x_2410:
[----:B------:R-:W1:Y:S01]  /*7440*/  S2R R0, SR_TID.X ;  /* 0x0000000000007919 */ /* 0x000e620000002100 */
[----:B------:R-:W2:Y:S01]  /*7450*/  SYNCS.PHASECHK.TRANS64.TRYWAIT P1, [R18+URZ+0x13200], R27 ;  /* 0x0132001b120075a7 */ /* 0x000ea2000802017f */
[----:B-1----:R-:W-:Y:S02]  /*7460*/  VIADD R3, R0, 0xffffff80 ;  /* 0xffffff8000037836 */ /* 0x002fe40000000000 */
        /* <DEDUP_REMOVED lines=8> */
[----:B--2---:R-:W-:-:S12]  /*74f0*/  @!P1 BRA `(.L_x_2413) ;  /* 0x0000015400a09947 */ /* 0x004fd80003800000 */
.L_x_2626:
[----:B------:R-:W-:Y:S05]  /*7500*/  BSYNC B1 ;  /* 0x0000000000017941 */ /* 0x000fea0003800000 */
.L_x_2412:
[----:B------:R-:W-:Y:S05]  /*7510*/  @P0 BRA `(.L_x_2406) ;  /* 0x0000000c00f00947 */ /* 0x000fea0003800000 */
[----:B------:R-:W2:Y:S04]  /*7520*/  LDL R39, [R1+0x3c] ;  /* 0x00003c0001277983 */ /* 0x000ea80000100800 */
[----:B------:R-:W3:Y:S04]  /*7530*/  LDL R34, [R1+0x40] ;  /* 0x0000400001227983 */ /* 0x000ee80000100800 */
[----:B------:R-:W3:Y:S04]  /*7540*/  LDL R32, [R1+0x44] ;  /* 0x0000440001207983 */ /* 0x000ee80000100800 */
[----:B------:R-:W3:Y:S01]  /*7550*/  LDL R50, [R1+0x78] ;  /* 0x0000780001327983 */ /* 0x000ee20000100800 */
[----:B-----5:R-:W-:-:S02]  /*7560*/  SHF.R.U32.HI R0, RZ, 0x8, R4 ;  /* 0x00000008ff007819 */ /* 0x020fc40000011604 */
[----:B------:R-:W-:Y:S02]  /*7570*/  LOP3.LUT R3, R4, 0xff, RZ, 0xc0, !PT ;  /* 0x000000ff04037812 */ /* 0x000fe400078ec0ff */
[----:B------:R-:W-:Y:S02]  /*7580*/  LOP3.LUT R0, R0, 0xff, RZ, 0xc0, !PT ;  /* 0x000000ff00007812 */ /* 0x000fe400078ec0ff */
[----:B------:R-:W-:Y:S02]  /*7590*/  SHF.R.U32.HI R25, RZ, 0x8, R5 ;  /* 0x00000008ff197819 */ /* 0x000fe40000011605 */
        /* <DEDUP_REMOVED lines=8> */
[----:B------:R-:W-:Y:S02]  /*7620*/  SHF.R.U32.HI R21, RZ, 0x8, R8 ;  /* 0x00000008ff157819 */ /* 0x000fe40000011608 */
[----:B------:R-:W-:-:S02]  /*7630*/  PRMT R31, R3, 0x7604, R12 ;  /* 0x00007604031f7816 */ /* 0x000fc4000000000c */
[----:B------:R-:W-:Y:S02]  /*7640*/  LOP3.LUT R24, R8, 0xff, RZ, 0xc0, !PT ;  /* 0x000000ff08187812 */ /* 0x000fe400078ec0ff */
[----:B------:R-:W-:Y:S02]  /*7650*/  LOP3.LUT R21, R21, 0xff, RZ, 0xc0, !PT ;  /* 0x000000ff15157812 */ /* 0x000fe400078ec0ff */
[----:B------:R-:W-:Y:S02]  /*7660*/  SHF.R.U32.HI R3, RZ, 0x8, R10 ;  /* 0x00000008ff037819 */ /* 0x000fe4000001160a */
[----:B------:R-:W-:Y:S02]  /*7670*/  PRMT R37, R21, 0x7604, R24 ;  /* 0x0000760415257816 */ /* 0x000fe40000000018 */
[----:B-1----:R-:W-:Y:S02]  /*7680*/  SHF.R.U32.HI R27, RZ, 0x8, R11 ;  /* 0x00000008ff1b7819 */ /* 0x002fe4000001160b */
[----:B------:R-:W-:-:S02]  /*7690*/  LOP3.LUT R25, R3, 0xff, RZ, 0xc0, !PT ;  /* 0x000000ff03197812 */ /* 0x000fc400078ec0ff */
[----:B------:R-:W-:Y:S02]  /*76a0*/  SHF.R.U32.HI R21, RZ, 0x8, R9 ;  /* 0x00000008ff157819 */ /* 0x000fe40000011609 */
[----:B----4-:R-:W-:Y:S02]  /*76b0*/  SHF.R.U32.HI R14, RZ, 0x8, R7 ;  /* 0x00000008ff0e7819 */ /* 0x010fe40000011607 */
        /* <DEDUP_REMOVED lines=9> */
[----:B--2---:R-:W-:-:S02]  /*7750*/  LOP3.LUT R0, R39, 0x30, R0, 0xf8, !PT ;  /* 0x0000003027007812 */ /* 0x004fc400078ef800 */
[----:B------:R-:W-:Y:S02]  /*7760*/  PRMT R39, R21, 0x7604, R24 ;  /* 0x0000760415277816 */ /* 0x000fe40000000018 */
[----:B---3--:R-:W-:Y:S02]  /*7770*/  LOP3.LUT R3, R0, R34, RZ, 0x3c, !PT ;  /* 0x0000002200037212 */ /* 0x008fe400078e3cff */
[----:B------:R-:W-:Y:S02]  /*7780*/  PRMT R34, R27, 0x7604, R30 ;  /* 0x000076041b227816 */ /* 0x000fe4000000001e */
[----:B------:R-:W-:Y:S02]  /*7790*/  IADD3 R0, R18, R32, R3 ;  /* 0x0000002012007210 */ /* 0x000fe40007ffe003 */
[----:B------:R-:W-:Y:S01]  /*77a0*/  SHF.R.U32.HI R21, RZ, 0x10, R5 ;  /* 0x00000010ff157819 */ /* 0x000fe20000011605 */
[----:B------:R-:W-:Y:S01]  /*77b0*/  LDS.128 R12, [R50+0xb000] ;  /* 0x00b00000320c7984 */ /* 0x000fe20000000c00 */
[----:B------:R-:W-:-:S02]  /*77c0*/  SHF.R.U32.HI R3, RZ, 0x10, R4 ;  /* 0x00000010ff037819 */ /* 0x000fc40000011604 */
[----:B------:R-:W-:Y:S01]  /*77d0*/  SHF.R.U32.HI R30, RZ, 0x10, R6 ;  /* 0x00000010ff1e7819 */ /* 0x000fe20000011606 */
[----:B------:R-:W0:Y:S01]  /*77e0*/  LDS.128 R24, [R0+0xb000] ;  /* 0x00b0000000187984 */ /* 0x000e220000000c00 */
[----:B------:R-:W-:Y:S02]  /*77f0*/  LOP3.LUT R21, R21, 0xff, RZ, 0xc0, !PT ;  /* 0x000000ff15157812 */ /* 0x000fe400078ec0ff */
[----:B------:R-:W-:Y:S02]  /*7800*/  LOP3.LUT R3, R3, 0xff, RZ, 0xc0, !PT ;  /* 0x000000ff03037812 */ /* 0x000fe400078ec0ff */
[----:B------:R-:W-:Y:S02]  /*7810*/  LOP3.LUT R30, R30, 0xff, RZ, 0xc0, !PT ;  /* 0x000000ff1e1e7812 */ /* 0x000fe400078ec0ff */
[----:B------:R-:W-:Y:S02]  /*7820*/  PRMT R21, R21, 0x7054, R28 ;  /* 0x0000705415157816 */ /* 0x000fe4000000001c */
[----:B------:R-:W-:-:S02]  /*7830*/  SHF.R.U32.HI R28, RZ, 0x10, R9 ;  /* 0x00000010ff1c7819 */ /* 0x000fc40000011609 */
[----:B------:R-:W-:Y:S02]  /*7840*/  PRMT R3, R3, 0x7054, R20 ;  /* 0x0000705403037816 */ /* 0x000fe40000000014 */
[----:B------:R-:W-:Y:S02]  /*7850*/  PRMT R33, R30, 0x7054, R31 ;  /* 0x000070541e217816 */ /* 0x000fe4000000001f */
[----:B------:R-:W-:Y:S02]  /*7860*/  SHF.R.U32.HI R20, RZ, 0x10, R8 ;  /* 0x00000010ff147819 */ /* 0x000fe40000011608 */
[----:B------:R-:W-:Y:S02]  /*7870*/  SHF.R.U32.HI R30, RZ, 0x10, R10 ;  /* 0x00000010ff1e7819 */ /* 0x000fe4000001160a */
[----:B------:R-:W-:Y:S02]  /*7880*/  SHF.R.U32.HI R31, RZ, 0x10, R11 ;  /* 0x00000010ff1f7819 */ /* 0x000fe4000001160b */
[----:B------:R-:W-:-:S02]  /*7890*/  LOP3.LUT R28, R28, 0xff, RZ, 0xc0, !PT ;  /* 0x000000ff1c1c7812 */ /* 0x000fc400078ec0ff */
[----:B------:R-:W-:Y:S02]  /*78a0*/  LOP3.LUT R20, R20, 0xff, RZ, 0xc0, !PT ;  /* 0x000000ff14147812 */ /* 0x000fe400078ec0ff */
[----:B------:R-:W-:Y:S02]  /*78b0*/  LOP3.LUT R30, R30, 0xff, RZ, 0xc0, !PT ;  /* 0x000000ff1e1e7812 */ /* 0x000fe400078ec0ff */
[----:B------:R-:W-:Y:S02]  /*78c0*/  LOP3.LUT R31, R31, 0xff, RZ, 0xc0, !PT ;  /* 0x000000ff1f1f7812 */ /* 0x000fe400078ec0ff */
[----:B------:R-:W-:Y:S02]  /*78d0*/  PRMT R39, R28, 0x7054, R39 ;  /* 0x000070541c277816 */ /* 0x000fe40000000027 */
[----:B------:R-:W-:Y:S02]  /*78e0*/  PRMT R37, R20, 0x7054, R37 ;  /* 0x0000705414257816 */ /* 0x000fe40000000025 */
[----:B------:R-:W-:-:S02]  /*78f0*/  PRMT R41, R30, 0x7054, R41 ;  /* 0x000070541e297816 */ /* 0x000fc40000000029 */
[----:B------:R-:W-:Y:S02]  /*7900*/  SHF.R.U32.HI R32, RZ, 0x10, R7 ;  /* 0x00000010ff207819 */ /* 0x000fe40000011607 */
[----:B------:R-:W-:Y:S02]  /*7910*/  PRMT R43, R31, 0x7054, R34 ;  /* 0x000070541f2b7816 */ /* 0x000fe40000000022 */
[----:B------:R-:W-:Y:S02]  /*7920*/  LOP3.LUT R39, R39, 0xff000000, R9, 0xf8, !PT ;  /* 0xff00000027277812 */ /* 0x000fe400078ef809 */
[----:B------:R-:W-:Y:S02]  /*7930*/  LOP3.LUT R31, R21, 0xff000000, R5, 0xf8, !PT ;  /* 0xff000000151f7812 */ /* 0x000fe400078ef805 */
[----:B------:R-:W-:Y:S02]  /*7940*/  LOP3.LUT R20, R3, 0xff000000, R4, 0xf8, !PT ;  /* 0xff00000003147812 */ /* 0x000fe400078ef804 */
[----:B------:R-:W-:-:S02]  /*7950*/  LOP3.LUT R28, R37, 0xff000000, R8, 0xf8, !PT ;  /* 0xff000000251c7812 */ /* 0x000fc400078ef808 */
[----:B------:R-:W-:Y:S02]  /*7960*/  LOP3.LUT R4, R41, 0xff000000, R10, 0xf8, !PT ;  /* 0xff00000029047812 */ /* 0x000fe400078ef80a */
[----:B------:R-:W-:Y:S02]  /*7970*/  LOP3.LUT R32, R32, 0xff, RZ, 0xc0, !PT ;  /* 0x000000ff20207812 */ /* 0x000fe400078ec0ff */
[----:B------:R-:W-:Y:S02]  /*7980*/  LOP3.LUT R43, R43, 0xff000000, R11, 0xf8, !PT ;  /* 0xff0000002b2b7812 */ /* 0x000fe400078ef80b */
[----:B------:R-:W-:Y:S02]  /*7990*/  F2FP.F16.E4M3.UNPACK_B R37, R39 ;  /* 0x00000027ff25723e */ /* 0x000fe400020006ff */
[----:B0-----:R-:W-:Y:S02]  /*79a0*/  F2FP.F16.E4M3.UNPACK_B R10, R25 ;  /* 0x00000019ff0a723e */ /* 0x001fe400020006ff */
[----:B------:R-:W-:-:S02]  /*79b0*/  F2FP.F16.E4M3.UNPACK_B R11, R31 ;  /* 0x0000001fff0b723e */ /* 0x000fc400020006ff */
[----:B------:R-:W-:Y:S02]  /*79c0*/  PRMT R35, R32, 0x7054, R35 ;  /* 0x0000705420237816 */ /* 0x000fe40000000023 */
[----:B------:R-:W-:Y:S01]  /*79d0*/  LOP3.LUT R3, R33, 0xff000000, R6, 0xf8, !PT ;  /* 0xff00000021037812 */ /* 0x000fe200078ef806 */
[--C-:B------:R-:W-:Y:S01]  /*79e0*/  HADD2.F32 R6, -RZ, R10.reuse.H0_H0 ;  /* 0x2000000aff067230 */ /* 0x100fe20000004100 */
[-C--:B------:R-:W-:Y:S01]  /*79f0*/  F2FP.F16.E4M3.UNPACK_B R8, R13.reuse ;  /* 0x0000000dff08723e */ /* 0x080fe200020006ff */
[----:B------:R-:W-:Y:S01]  /*7a00*/  HADD2.F32 R10, -RZ, R10.H1_H1 ;  /* 0x3000000aff0a7230 */ /* 0x000fe20000004100 */
[----:B------:R-:W-:Y:S02]  /*7a10*/  F2FP.F16.E4M3.UNPACK_B R21, R13.H1 ;  /* 0x0000000dff15723e */ /* 0x000fe400030006ff */
[-C--:B------:R-:W-:Y:S01]  /*7a20*/  F2FP.F16.E4M3.UNPACK_B R30, R15.reuse ;  /* 0x0000000fff1e723e */ /* 0x080fe200020006ff */
[--C-:B------:R-:W-:Y:S01]  /*7a30*/  HADD2.F32 R9, -RZ, R8.reuse.H0_H0 ;  /* 0x20000008ff097230 */ /* 0x100fe20000004100 */
[----:B------:R-:W-:Y:S01]  /*7a40*/  F2FP.F16.E4M3.UNPACK_B R36, R15.H1 ;  /* 0x0000000fff24723e */ /* 0x000fe200030006ff */
[--C-:B------:R-:W-:Y:S01]  /*7a50*/  HADD2.F32 R15, -RZ, R37.reuse.H0_H0 ;  /* 0x20000025ff0f7230 */ /* 0x100fe20000004100 */
[-C--:B------:R-:W-:Y:S01]  /*7a60*/  F2FP.F16.E4M3.UNPACK_B R13, R12.reuse ;  /* 0x0000000cff0d723e */ /* 0x080fe200020006ff */
[----:B------:R-:W-:Y:S01]  /*7a70*/  HADD2.F32 R37, -RZ, R37.H1_H1 ;  /* 0x30000025ff257230 */ /* 0x000fe20000004100 */
[----:B------:R-:W-:Y:S01]  /*7a80*/  F2FP.F16.E4M3.UNPACK_B R33, R12.H1 ;  /* 0x0000000cff21723e */ /* 0x000fe200030006ff */
[----:B------:R-:W-:Y:S01]  /*7a90*/  HADD2.F32 R12, -RZ, R11.H0_H0 ;  /* 0x2000000bff0c7230 */ /* 0x000fe20000004100 */
[----:B------:R-:W-:Y:S01]  /*7aa0*/  LOP3.LUT R34, R35, 0xff000000, R7, 0xf8, !PT ;  /* 0xff00000023227812 */ /* 0x000fe200078ef807 */
[----:B------:R-:W-:Y:S01]  /*7ab0*/  HADD2.F32 R8, -RZ, R8.H1_H1 ;  /* 0x30000008ff087230 */ /* 0x000fe20000004100 */
[----:B------:R-:W-:Y:S01]  /*7ac0*/  F2FP.F16.E4M3.UNPACK_B R32, R27 ;  /* 0x0000001bff20723e */ /* 0x000fe200020006ff */
[----:B------:R-:W-:Y:S01]  /*7ad0*/  FMUL.FTZ R41, R10, R37 ;  /* 0x000000250a297220 */ /* 0x000fe20000410000 */
[----:B------:R-:W-:Y:S01]  /*7ae0*/  F2FP.F16.E4M3.UNPACK_B R38, R27.H1 ;  /* 0x0000001bff26723e */ /* 0x000fe200030006ff */
[----:B------:R-:W-:Y:S01]  /*7af0*/  FMUL.FTZ R40, R6, R12 ;  /* 0x0000000c06287220 */ /* 0x000fe20000410000 */
[----:B------:R-:W-:-:S02]  /*7b00*/  F2FP.F16.E4M3.UNPACK_B R27, R24 ;  /* 0x00000018ff1b723e */ /* 0x000fc400020006ff */
[----:B------:R-:W-:Y:S01]  /*7b10*/  F2FP.F16.E4M3.UNPACK_B R35, R24.H1 ;  /* 0x00000018ff23723e */ /* 0x000fe200030006ff */
[----:B------:R-:W-:Y:S01]  /*7b20*/  FMUL.FTZ R24, R6, R15 ;  /* 0x0000000f06187220 */ /* 0x000fe20000410000 */
[----:B------:R-:W-:Y:S02]  /*7b30*/  F2FP.F16.E4M3.UNPACK_B R25, R25.H1 ;  /* 0x00000019ff19723e */ /* 0x000fe400030006ff */
[----:B------:R-:W-:Y:S01]  /*7b40*/  F2FP.F16.E4M3.UNPACK_B R39, R39.H1 ;  /* 0x00000027ff27723e */ /* 0x000fe200030006ff */
[C---:B------:R-:W-:Y:S01]  /*7b50*/  FFMA.FTZ R6, R9.reuse, R12, -R24 ;  /* 0x0000000c09067223 */ /* 0x040fe20000010818 */
[----:B------:R-:W-:Y:S01]  /*7b60*/  F2FP.F16.E4M3.UNPACK_B R31, R31.H1 ;  /* 0x0000001fff1f723e */ /* 0x000fe200030006ff */
[----:B------:R-:W-:Y:S01]  /*7b70*/  FFMA.FTZ R9, R9, R15, R40 ;  /* 0x0000000f09097223 */ /* 0x000fe20000010028 */
[----:B------:R-:W-:Y:S01]  /*7b80*/  HADD2.F32 R15, -RZ, R11.H1_H1 ;  /* 0x3000000bff0f7230 */ /* 0x000fe20000004100 */
[-C--:B------:R-:W-:Y:S01]  /*7b90*/  F2FP.F16.E4M3.UNPACK_B R7, R26.reuse ;  /* 0x0000001aff07723e */ /* 0x080fe200020006ff */
[----:B------:R-:W-:Y:S01]  /*7ba0*/  HADD2.F32 R40, -RZ, R39.H0_H0 ;  /* 0x20000027ff287230 */ /* 0x000fe20000004100 */
[----:B------:R-:W-:Y:S01]  /*7bb0*/  F2FP.F16.E4M3.UNPACK_B R26, R26.H1 ;  /* 0x0000001aff1a723e */ /* 0x000fe200030006ff */
[----:B------:R-:W-:-:S02]  /*7bc0*/  HADD2.F32 R11, -RZ, R25.H0_H0 ;  /* 0x20000019ff0b7230 */ /* 0x000fc40000004100 */
[-C--:B------:R-:W-:Y:S01]  /*7bd0*/  FMUL.FTZ R10, R10, R15.reuse ;  /* 0x0000000f0a0a7220 */ /* 0x080fe20000410000 */
        /* <DEDUP_REMOVED lines=8> */
[----:B------:R-:W-:Y:S01]  /*7c60*/  F2FP.F16.E4M3.UNPACK_B R37, R34 ;  /* 0x00000022ff25723e */ /* 0x000fe200020006ff */
[----:B------:R-:W-:Y:S01]  /*7c70*/  FFMA.FTZ R10, R12, R24, -R45 ;  /* 0x000000180c0a7223 */ /* 0x000fe2000001082d */
[----:B------:R-:W-:Y:S01]  /*7c80*/  F2FP.F16.E4M3.UNPACK_B R41, R43 ;  /* 0x0000002bff29723e */ /* 0x000fe200020006ff */
[----:B------:R-:W-:-:S02]  /*7c90*/  HADD2.F32 R25, -RZ, R25.H1_H1 ;  /* 0x30000019ff197230 */ /* 0x000fc40000004100 */
[----:B------:R-:W-:Y:S01]  /*7ca0*/  FFMA.FTZ R12, R12, R40, R47 ;  /* 0x000000280c0c7223 */ /* 0x000fe2000001002f */
[----:B------:R-:W-:Y:S01]  /*7cb0*/  HADD2.F32 R24, -RZ, R31.H1_H1 ;  /* 0x3000001fff187230 */ /* 0x000fe20000004100 */
[----:B------:R-:W-:Y:S01]  /*7cc0*/  F2FP.F16.E4M3.UNPACK_B R14, R14.H1 ;  /* 0x0000000eff0e723e */ /* 0x000fe200030006ff */
[----:B------:R-:W-:Y:S02]  /*7cd0*/  HADD2.F32 R15, -RZ, R32.H0_H0 ;  /* 0x20000020ff0f7230 */ /* 0x000fe40000004100 */
[C---:B------:R-:W-:Y:S01]  /*7ce0*/  FMUL.FTZ R46, R25.reuse, R42 ;  /* 0x0000002a192e7220 */ /* 0x040fe20000410000 */
[----:B------:R-:W-:Y:S02]  /*7cf0*/  HADD2.F32 R40, -RZ, R37.H0_H0 ;  /* 0x20000025ff287230 */ /* 0x000fe40000004100 */
[----:B------:R-:W-:Y:S01]  /*7d00*/  FMUL.FTZ R25, R25, R24 ;  /* 0x0000001819197220 */ /* 0x000fe20000410000 */
[----:B------:R-:W-:Y:S02]  /*7d10*/  HADD2.F32 R44, -RZ, R41.H0_H0 ;  /* 0x20000029ff2c7230 */ /* 0x000fe40000004100 */
[----:B------:R-:W-:-:S02]  /*7d20*/  HADD2.F32 R21, -RZ, R21.H1_H1 ;  /* 0x30000015ff157230 */ /* 0x000fc40000004100 */
[C---:B------:R-:W-:Y:S01]  /*7d30*/  FMUL.FTZ R39, R15.reuse, R40 ;  /* 0x000000280f277220 */ /* 0x040fe20000410000 */
[----:B------:R-:W-:Y:S02]  /*7d40*/  HADD2.F32 R31, -RZ, R30.H0_H0 ;  /* 0x2000001eff1f7230 */ /* 0x000fe40000004100 */
[----:B------:R-:W-:Y:S01]  /*7d50*/  FMUL.FTZ R48, R15, R44 ;  /* 0x0000002c0f307220 */ /* 0x000fe20000410000 */
[----:B------:R-:W-:Y:S02]  /*7d60*/  HADD2.F32 R41, -RZ, R41.H1_H1 ;  /* 0x30000029ff297230 */ /* 0x000fe40000004100 */
[C---:B------:R-:W-:Y:S01]  /*7d70*/  FFMA.FTZ R15, R21.reuse, R24, -R46 ;  /* 0x00000018150f7223 */ /* 0x040fe2000001082e */
[----:B------:R-:W-:Y:S01]  /*7d80*/  FFMA.FTZ R25, R21, R42, R25 ;  /* 0x0000002a15197223 */ /* 0x000fe20000010019 */
[C---:B------:R-:W-:Y:S01]  /*7d90*/  FFMA.FTZ R21, R31.reuse, R44, R39 ;  /* 0x0000002c1f157223 */ /* 0x040fe20000010027 */
[----:B------:R-:W-:Y:S01]  /*7da0*/  HADD2.F32 R39, -RZ, R37.H1_H1 ;  /* 0x30000025ff277230 */ /* 0x000fe20000004100 */
[----:B------:R-:W-:Y:S01]  /*7db0*/  F2FP.F16.E4M3.UNPACK_B R44, R43.H1 ;  /* 0x0000002bff2c723e */ /* 0x000fe200030006ff */
[----:B------:R-:W-:Y:S01]  /*7dc0*/  HADD2.F32 R32, -RZ, R32.H1_H1 ;  /* 0x30000020ff207230 */ /* 0x000fe20000004100 */
[----:B------:R-:W-:Y:S01]  /*7dd0*/  F2FP.F16.E4M3.UNPACK_B R37, R34.H1 ;  /* 0x00000022ff25723e */ /* 0x000fe200030006ff */
[----:B------:R-:W-:Y:S01]  /*7de0*/  FFMA.FTZ R24, R31, R40, -R48 ;  /* 0x000000281f187223 */ /* 0x000fe20000010830 */
[----:B------:R-:W-:Y:S01]  /*7df0*/  HADD2.F32 R31, -RZ, R38.H0_H0 ;  /* 0x20000026ff1f7230 */ /* 0x000fe20000004100 */
[----:B------:R-:W-:Y:S01]  /*7e00*/  F2FP.SATFINITE.E4M3.F32.PACK_AB_MERGE_C R12, R25, R12, RZ ;  /* 0x0000000c190c723e */ /* 0x000fe200048070ff */
        /* <DEDUP_REMOVED lines=17> */
[----:B------:R-:W-:Y:S02]  /*7f20*/  HADD2.F32 R39, -RZ, R38.H1_H1 ;  /* 0x30000026ff277230 */ /* 0x000fe40000004100 */
[----:B------:R-:W-:-:S02]  /*7f30*/  HADD2.F32 R45, -RZ, R43.H0_H0 ;  /* 0x2000002bff2d7230 */ /* 0x000fc40000004100 */
[----:B------:R-:W-:Y:S02]  /*7f40*/  HADD2.F32 R38, -RZ, R35.H0_H0 ;  /* 0x20000023ff267230 */ /* 0x000fe40000004100 */
        /* <DEDUP_REMOVED lines=9> */
[----:B------:R-:W-:Y:S02]  /*7fe0*/  HADD2.F32 R40, -RZ, R40.H1_H1 ;  /* 0x30000028ff287230 */ /* 0x000fe40000004100 */
[C---:B------:R-:W-:Y:S01]  /*7ff0*/  FFMA.FTZ R45, R36.reuse, R45, R38 ;  /* 0x0000002d242d7223 */ /* 0x040fe20000010026 */
[----:B------:R-:W-:Y:S02]  /*8000*/  HADD2.F32 R38, -RZ, R43.H1_H1 ;  /* 0x3000002bff267230 */ /* 0x000fe40000004100 */
[----:B------:R-:W-:Y:S01]  /*8010*/  FFMA.FTZ R42, R36, R41, -R39 ;  /* 0x00000029242a7223 */ /* 0x000fe20000010827 */
[----:B------:R-:W-:Y:S01]  /*8020*/  FFMA.FTZ R49, R37, R44, R49 ;  /* 0x0000002c25317223 */ /* 0x000fe20000010031 */
[----:B------:R-:W-:Y:S01]  /*8030*/  HADD2.F32 R33, -RZ, R33.H1_H1 ;  /* 0x30000021ff217230 */ /* 0x000fe20000004100 */
[----:B------:R-:W-:Y:S01]  /*8040*/  F2FP.F16.E4M3.UNPACK_B R36, R20 ;  /* 0x00000014ff24723e */ /* 0x000fe200020006ff */
[C---:B------:R-:W-:Y:S01]  /*8050*/  FMUL.FTZ R20, R35.reuse, R38 ;  /* 0x0000002623147220 */ /* 0x040fe20000410000 */
[----:B------:R-:W-:Y:S01]  /*8060*/  F2FP.F16.E4M3.UNPACK_B R37, R28 ;  /* 0x0000001cff25723e */ /* 0x000fe200020006ff */
[----:B------:R-:W-:Y:S01]  /*8070*/  FMUL.FTZ R39, R35, R40 ;  /* 0x0000002823277220 */ /* 0x000fe20000410000 */
[----:B------:R-:W-:-:S02]  /*8080*/  HADD2.F32 R28, -RZ, R27.H0_H0 ;  /* 0x2000001bff1c7230 */ /* 0x000fc40000004100 */
[C---:B------:R-:W-:Y:S01]  /*8090*/  FFMA.FTZ R43, R33.reuse, R40, -R20 ;  /* 0x00000028212b7223 */ /* 0x040fe20000010814 */
[----:B------:R-:W-:Y:S02]  /*80a0*/  HADD2.F32 R27, -RZ, R27.H1_H1 ;  /* 0x3000001bff1b7230 */ /* 0x000fe40000004100 */
[----:B------:R-:W-:Y:S01]  /*80b0*/  FFMA.FTZ R44, R33, R38, R39 ;  /* 0x00000026212c7223 */ /* 0x000fe20000010027 */
[--C-:B------:R-:W-:Y:S01]  /*80c0*/  HADD2.F32 R35, -RZ, R37.reuse.H0_H0 ;  /* 0x20000025ff237230 */ /* 0x100fe20000004100 */
[----:B------:R-:W-:Y:S01]  /*80d0*/  F2FP.SATFINITE.E4M3.F32.PACK_AB_MERGE_C R34, R49, R34, RZ ;  /* 0x000000223122723e */ /* 0x000fe200048070ff */
[--C-:B------:R-:W-:Y:S02]  /*80e0*/  HADD2.F32 R33, -RZ, R36.reuse.H0_H0 ;  /* 0x20000024ff217230 */ /* 0x100fe40000004100 */
[----:B------:R-:W-:Y:S02]  /*80f0*/  HADD2.F32 R38, -RZ, R37.H1_H1 ;  /* 0x30000025ff267230 */ /* 0x000fe40000004100 */
[----:B------:R-:W-:Y:S01]  /*8100*/  FMUL.FTZ R39, R28, R35 ;  /* 0x000000231c277220 */ /* 0x000fe20000410000 */
[----:B------:R-:W-:-:S02]  /*8110*/  HADD2.F32 R36, -RZ, R36.H1_H1 ;  /* 0x30000024ff247230 */ /* 0x000fc40000004100 */
[----:B------:R-:W-:Y:S01]  /*8120*/  FMUL.FTZ R41, R28, R33 ;  /* 0x000000211c297220 */ /* 0x000fe20000410000 */
[--C-:B------:R-:W-:Y:S01]  /*8130*/  HADD2.F32 R20, -RZ, R13.reuse.H0_H0 ;  /* 0x2000000dff147230 */ /* 0x100fe20000004100 */
[----:B------:R-:W-:Y:S01]  /*8140*/  F2FP.F16.E4M3.UNPACK_B R37, R4.H1 ;  /* 0x00000004ff25723e */ /* 0x000fe200030006ff */
[----:B------:R-:W-:Y:S02]  /*8150*/  HADD2.F32 R13, -RZ, R13.H1_H1 ;  /* 0x3000000dff0d7230 */ /* 0x000fe40000004100 */
[C---:B------:R-:W-:Y:S01]  /*8160*/  FMUL.FTZ R40, R27.reuse, R38 ;  /* 0x000000261b287220 */ /* 0x040fe20000410000 */
[----:B------:R-:W-:Y:S01]  /*8170*/  F2FP.F16.E4M3.UNPACK_B R28, R3.H1 ;  /* 0x00000003ff1c723e */ /* 0x000fe200030006ff */
[----:B------:R-:W-:Y:S01]  /*8180*/  FMUL.FTZ R27, R27, R36 ;  /* 0x000000241b1b7220 */ /* 0x000fe20000410000 */
[C---:B------:R-:W-:Y:S01]  /*8190*/  FFMA.FTZ R39, R20.reuse, R33, -R39 ;  /* 0x0000002114277223 */ /* 0x040fe20000010827 */
[----:B------:R-:W-:Y:S01]  /*81a0*/  FFMA.FTZ R41, R20, R35, R41 ;  /* 0x0000002314297223 */ /* 0x000fe20000010029 */
[----:B------:R-:W-:-:S02]  /*81b0*/  HADD2.F32 R35, -RZ, R37.H0_H0 ;  /* 0x20000025ff237230 */ /* 0x000fc40000004100 */
[C---:B------:R-:W-:Y:S01]  /*81c0*/  FFMA.FTZ R38, R13.reuse, R38, R27 ;  /* 0x000000260d267223 */ /* 0x040fe2000001001b */
[----:B------:R-:W-:Y:S02]  /*81d0*/  HADD2.F32 R20, -RZ, R26.H0_H0 ;  /* 0x2000001aff147230 */ /* 0x000fe40000004100 */
[----:B------:R-:W-:Y:S01]  /*81e0*/  FFMA.FTZ R40, R13, R36, -R40 ;  /* 0x000000240d287223 */ /* 0x000fe20000010828 */
[--C-:B------:R-:W-:Y:S01]  /*81f0*/  HADD2.F32 R27, -RZ, R28.reuse.H0_H0 ;  /* 0x2000001cff1b7230 */ /* 0x100fe20000004100 */
[----:B------:R-:W-:Y:S01]  /*8200*/  F2FP.F16.E4M3.UNPACK_B R3, R3 ;  /* 0x00000003ff03723e */ /* 0x000fe200020006ff */
[----:B------:R-:W-:Y:S02]  /*8210*/  HADD2.F32 R33, -RZ, R28.H1_H1 ;  /* 0x3000001cff217230 */ /* 0x000fe40000004100 */
[C---:B------:R-:W-:Y:S01]  /*8220*/  FMUL.FTZ R28, R20.reuse, R35 ;  /* 0x00000023141c7220 */ /* 0x040fe20000410000 */
[----:B------:R-:W-:Y:S02]  /*8230*/  HADD2.F32 R13, -RZ, R14.H0_H0 ;  /* 0x2000000eff0d7230 */ /* 0x000fe40000004100 */
[----:B------:R-:W-:Y:S01]  /*8240*/  FMUL.FTZ R20, R20, R27 ;  /* 0x0000001b14147220 */ /* 0x000fe20000410000 */
[----:B------:R-:W-:Y:S01]  /*8250*/  HADD2.F32 R37, -RZ, R37.H1_H1 ;  /* 0x30000025ff257230 */ /* 0x000fe20000004100 */
[----:B------:R-:W-:Y:S01]  /*8260*/  F2FP.SATFINITE.E4M3.F32.PACK_AB_MERGE_C R44, R44, R45, RZ ;  /* 0x0000002d2c2c723e */ /* 0x000fe200048070ff */
[----:B------:R-:W-:-:S02]  /*8270*/  HADD2.F32 R26, -RZ, R26.H1_H1 ;  /* 0x3000001aff1a7230 */ /* 0x000fc40000004100 */
        /* <DEDUP_REMOVED lines=8> */
[----:B------:R-:W-:Y:S02]  /*8300*/  HADD2.F32 R4, -RZ, R7.H0_H0 ;  /* 0x20000007ff047230 */ /* 0x000fe40000004100 */
[----:B------:R-:W-:Y:S01]  /*8310*/  FFMA.FTZ R46, R14, R37, R26 ;  /* 0x000000250e2e7223 */ /* 0x000fe2000001001a */
[----:B------:R-:W-:-:S02]  /*8320*/  HADD2.F32 R26, -RZ, R20.H0_H0 ;  /* 0x20000014ff1a7230 */ /* 0x000fc40000004100 */
[----:B------:R-:W-:Y:S01]  /*8330*/  FFMA.FTZ R33, R14, R33, -R27 ;  /* 0x000000210e217223 */ /* 0x000fe2000001081b */
[----:B------:R-:W-:Y:S02]  /*8340*/  HADD2.F32 R20, -RZ, R20.H1_H1 ;  /* 0x30000014ff147230 */ /* 0x000fe40000004100 */
[C---:B------:R-:W-:Y:S01]  /*8350*/  FMUL.FTZ R27, R4.reuse, R13 ;  /* 0x0000000d041b7220 */ /* 0x040fe20000410000 */
[----:B------:R-:W-:Y:S02]  /*8360*/  HADD2.F32 R7, -RZ, R7.H1_H1 ;  /* 0x30000007ff077230 */ /* 0x000fe40000004100 */
[----:B------:R-:W-:Y:S01]  /*8370*/  FMUL.FTZ R28, R4, R26 ;  /* 0x0000001a041c7220 */ /* 0x000fe20000410000 */
[----:B------:R-:W-:Y:S01]  /*8380*/  HADD2.F32 R14, -RZ, R3.H1_H1 ;  /* 0x30000003ff0e7230 */ /* 0x000fe20000004100 */
[----:B------:R-:W-:Y:S01]  /*8390*/  F2FP.SATFINITE.E4M3.F32.PACK_AB_MERGE_C R33, R33, R36, RZ ;  /* 0x000000242121723e */ /* 0x000fe200048070ff */
[--C-:B------:R-:W-:Y:S02]  /*83a0*/  HADD2.F32 R3, -RZ, R5.reuse.H0_H0 ;  /* 0x20000005ff037230 */ /* 0x100fe40000004100 */
[----:B------:R-:W-:Y:S01]  /*83b0*/  FMUL.FTZ R4, R7, R20 ;  /* 0x0000001407047220 */ /* 0x000fe20000410000 */
[----:B------:R-:W-:-:S02]  /*83c0*/  HADD2.F32 R5, -RZ, R5.H1_H1 ;  /* 0x30000005ff057230 */ /* 0x000fc40000004100 */
[----:B------:R-:W-:Y:S01]  /*83d0*/  FMUL.FTZ R7, R7, R14 ;  /* 0x0000000e07077220 */ /* 0x000fe20000410000 */
[C---:B------:R-:W-:Y:S01]  /*83e0*/  FFMA.FTZ R28, R3.reuse, R13, -R28 ;  /* 0x0000000d031c7223 */ /* 0x040fe2000001081c */
[----:B------:R-:W-:Y:S01]  /*83f0*/  FFMA.FTZ R27, R3, R26, R27 ;  /* 0x0000001a031b7223 */ /* 0x000fe2000001001b */
[C---:B------:R-:W-:Y:S01]  /*8400*/  FFMA.FTZ R3, R5.reuse, R14, -R4 ;  /* 0x0000000e05037223 */ /* 0x040fe20000010804 */
[----:B------:R-:W-:Y:S01]  /*8410*/  FFMA.FTZ R20, R5, R20, R7 ;  /* 0x0000001405147223 */ /* 0x000fe20000010007 */
[----:B------:R-:W-:Y:S02]  /*8420*/  F2FP.SATFINITE.E4M3.F32.PACK_AB_MERGE_C R5, R15, R10, RZ ;  /* 0x0000000a0f05723e */ /* 0x000fe400048070ff */
[----:B------:R-:W-:Y:S02]  /*8430*/  F2FP.SATFINITE.E4M3.F32.PACK_AB_MERGE_C R7, R47, R32, RZ ;  /* 0x000000202f07723e */ /* 0x000fe400048070ff */
[----:B------:R-:W-:Y:S02]  /*8440*/  F2FP.SATFINITE.E4M3.F32.PACK_AB_MERGE_C R4, R43, R42, RZ ;  /* 0x0000002a2b04723e */ /* 0x000fe400048070ff */
[----:B------:R-:W-:-:S02]  /*8450*/  F2FP.SATFINITE.E4M3.F32.PACK_AB_MERGE_C R10, R46, R35, RZ ;  /* 0x000000232e0a723e */ /* 0x000fc400048070ff */
[----:B------:R-:W-:Y:S02]  /*8460*/  F2FP.SATFINITE.E4M3.F32.PACK_AB_MERGE_C R5, R11, R6, R5 ;  /* 0x000000060b05723e */ /* 0x000fe40004807005 */
[----:B------:R-:W-:Y:S02]  /*8470*/  F2FP.SATFINITE.E4M3.F32.PACK_AB_MERGE_C R7, R31, R24, R7 ;  /* 0x000000181f07723e */ /* 0x000fe40004807007 */
[----:B------:R-:W-:Y:S02]  /*8480*/  F2FP.SATFINITE.E4M3.F32.PACK_AB_MERGE_C R4, R40, R39, R4 ;  /* 0x000000272804723e */ /* 0x000fe40004807004 */
[----:B------:R-:W-:Y:S02]  /*8490*/  F2FP.SATFINITE.E4M3.F32.PACK_AB_MERGE_C R6, R3, R28, R33 ;  /* 0x0000001c0306723e */ /* 0x000fe40004807021 */
[----:B------:R-:W-:Y:S02]  /*84a0*/  F2FP.SATFINITE.E4M3.F32.PACK_AB_MERGE_C R11, R30, R21, R34 ;  /* 0x000000151e0b723e */ /* 0x000fe40004807022 */
[----:B------:R-:W-:Y:S01]  /*84b0*/  F2FP.SATFINITE.E4M3.F32.PACK_AB_MERGE_C R10, R20, R27, R10 ;  /* 0x0000001b140a723e */ /* 0x000fe2000480700a */
[----:B------:R0:W-:Y:S04]  /*84c0*/  STS.128 [R50+0xb000], R4 ;  /* 0x00b0000432007388 */ /* 0x0001e80000000c00 */
[----:B------:R0:W-:Y:S02]  /*84d0*/  STS.128 [R0+0xb000], R8 ;  /* 0x00b0000800007388 */ /* 0x0001e40000000c00 */
.L_x_2406:
[----:B------:R-:W-:Y:S05]  /*84e0*/  BSYNC B0 ;  /* 0x0000000000007941 */ /* 0x000fea0003800000 */
.L_x_2399:
        /* <DEDUP_REMOVED lines=8> */
.L_x_2396:
[----:B------:R-:W-:-:S13]  /*8570*/  ISETP.NE.AND P0, PT, R156, 0x3, PT ;  /* 0x000000039c00780c */ /* 0x000fda0003f05270 */
[----:B------:R-:W-:Y:S05]  /*8580*/  @!P0 BRA `(.L_x_2414) ;  /* 0x0000000000048947 */ /* 0x000fea0003800000 */
[----:B------:R-:W-:Y:S01]  /*8590*/  BPT.TRAP 0x1 ;  /* 0x000000040000795c */ /* 0x000fe20000300000 */
.L_x_2414:
[----:B0-2---:R-:W-:Y:S02]  /*85a0*/  LEA R0, R22, R18, 0x3 ;  /* 0x0000001216007211 */ /* 0x005fe400078e18ff */
[----:B-----5:R-:W-:-:S04]  /*85b0*/  SHF.L.U32 R5, R23, 0x1f, RZ ;  /* 0x0000001f17057819 */ /* 0x020fc800000006ff */
[----:B------:R0:W2:Y:S01]  /*85c0*/  SYNCS.PHASECHK.TRANS64.TRYWAIT P1, [R0+URZ+0x13230], R5 ;  /* 0x01323005000075a7 */ /* 0x0000a2000802017f */
[----:B------:R-:W-:Y:S05]  /*85d0*/  @!P0 BRA `(.L_x_2415) ;  /* 0x0000000000048947 */ /* 0x000fea0003800000 */
[----:B------:R-:W-:Y:S01]  /*85e0*/  BPT.TRAP 0x1 ;  /* 0x000000040000795c */ /* 0x000fe20000300000 */
.L_x_2415:
[----:B-1----:R-:W-:-:S05]  /*85f0*/  VIADD R3, R18, 0xe000 ;  /* 0x0000e00012037836 */ /* 0x002fca0000000000 */
[----:B------:R-:W-:-:S04]  /*8600*/  SHF.R.U32.HI R3, RZ, 0x4, R3 ;  /* 0x00000004ff037819 */ /* 0x000fc80000011603 */
[----:B------:R-:W-:-:S04]  /*8610*/  LOP3.LUT R3, R3, 0x3fff, RZ, 0xc0, !PT ;  /* 0x00003fff03037812 */ /* 0x000fc800078ec0ff */
[----:B---3--:R-:W-:-:S05]  /*8620*/  LOP3.LUT R4, R3, 0x10000, RZ, 0xfc, !PT ;  /* 0x0001000003047812 */ /* 0x008fca00078efcff */
[----:B------:R1:W-:Y:S01]  /*8630*/  STL [R1], R4 ;  /* 0x0000000401007387 */ /* 0x0003e20000100800 */
[----:B------:R-:W-:Y:S01]  /*8640*/  IMAD R10, R22, 0x280, R4 ;  /* 0x00000280160a7824 */ /* 0x000fe200078e0204 */
[----:B--2---:R-:W-:Y:S06]  /*8650*/  @P1 BRA `(.L_x_2416) ;  /* 0x0000000000081947 */ /* 0x004fec0003800000 */
[----:B------:R-:W2:Y:S02]  /*8660*/  SYNCS.PHASECHK.TRANS64.TRYWAIT P1, [R0+URZ+0x13230], R5 ;  /* 0x01323005000075a7 */ /* 0x000ea4000802017f */
[----:B--2---:R-:W-:Y:S05]  /*8670*/  @!P1 BRA `(.L_x_2417) ;  /* 0x0000014400549947 */ /* 0x004fea0003800000 */
.L_x_2416:
[----:B-1----:R-:W-:Y:S01]  /*8680*/  IMAD.MOV.U32 R4, RZ, RZ, R10 ;  /* 0x000000ffff047224 */ /* 0x002fe200078e000a */
[----:B------:R-:W-:Y:S05]  /*8690*/  WARPSYNC.ALL ;  /* 0x0000000000007948 */ /* 0x000fea0003800000 */
[----:B0-2---:R-:W-:Y:S01]  /*86a0*/  IMAD.MOV.U32 R5, RZ, RZ, -0x7fffffe0 ;  /* 0x80000020ff057424 */ /* 0x005fe200078e00ff */
        /* <DEDUP_REMOVED lines=19> */
[----:B------:R-:W-:Y:S01]  /*87e0*/  QGMMA.64x32x32.F32.E4M3.E4M3 R88, gdesc[UR4], RZ, !UPT, gsb0 ;  /* 0x00600000045879f3 */ /* 0x000fe2000c0008ff */
[----:B------:R-:W-:Y:S01]  /*87f0*/  R2UR UR12, R4 ;  /* 0x00000000040c72ca */ /* 0x000fe200000e0000 */
[----:B------:R-:W-:Y:S01]  /*8800*/  IMAD.MOV.U32 R9, RZ, RZ, -0x7fffffe0 ;  /* 0x80000020ff097424 */ /* 0x000fe200078e00ff */
        /* <DEDUP_REMOVED lines=13> */
[----:B------:R-:W-:Y:S01]  /*88e0*/  IMAD.MOV.U32 R7, RZ, RZ, -0x7fffffe0 ;  /* 0x80000020ff077424 */ /* 0x000fe200078e00ff */
[----:B------:R-:W-:Y:S02]  /*88f0*/  R2UR UR6, R6 ;  /* 0x00000000060672ca */ /* 0x000fe400000e0000 */
[----:B------:R-:W-:Y:S02]  /*8900*/  IADD3 R6, R10, 0x102, RZ ;  /* 0x000001020a067810 */ /* 0x000fe40007ffe0ff */
[----:B------:R-:W-:Y:S01]  /*8910*/  MOV R11, 0x80000020 ;  /* 0x80000020000b7802 */ /* 0x000fe20000000f00 */
[----:B------:R-:W-:-:S02]  /*8920*/  WARPGROUP.DEPBAR.LE gsb0, 0x0 ;  /* 0x00008000000079c5 */ /* 0x000fc40000010000 */
        /* <DEDUP_REMOVED lines=52> */
.L_x_2418:
[----:B------:R-:W2:Y:S01]  /*8c70*/  LDL.LU R106, [R1+0x28] ;  /* 0x00002800016a7983 */ /* 0x000ea20000300800 */
[----:B------:R-:W0:Y:S01]  /*8c80*/  LDC R107, c[0x0][0x448] ;  /* 0x00011200ff6b7b82 */ /* 0x000e220000000800 */
[C---:B------:R-:W-:Y:S01]  /*8c90*/  FMUL.FTZ R10, R2.reuse, R92 ;  /* 0x0000005c020a7220 */ /* 0x040fe20000410000 */
[C---:B------:R-:W-:Y:S01]  /*8ca0*/  FMUL.FTZ R21, R2.reuse, R98 ;  /* 0x0000006202157220 */ /* 0x040fe20000410000 */
[----:B------:R-:W3:Y:S01]  /*8cb0*/  LDL R105, [R1+0x4c] ;  /* 0x00004c0001697983 */ /* 0x000ee20000100800 */
[C---:B------:R-:W-:Y:S01]  /*8cc0*/  FMUL.FTZ R15, R2.reuse, R95 ;  /* 0x0000005f020f7220 */ /* 0x040fe20000410000 */
[C---:B------:R-:W-:Y:S01]  /*8cd0*/  FMUL.FTZ R11, R2.reuse, R91 ;  /* 0x0000005b020b7220 */ /* 0x040fe20000410000 */
[C---:B------:R-:W-:Y:S01]  /*8ce0*/  FMUL.FTZ R20, R2.reuse, R97 ;  /* 0x0000006102147220 */ /* 0x040fe20000410000 */
[----:B------:R-:W3:Y:S01]  /*8cf0*/  LDL R108, [R1+0x34] ;  /* 0x00003400016c7983 */ /* 0x000ee20000100800 */
[C---:B------:R-:W-:Y:S01]  /*8d00*/  FMUL.FTZ R92, R2.reuse, R102 ;  /* 0x00000066025c7220 */ /* 0x040fe20000410000 */
[C---:B------:R-:W-:Y:S01]  /*8d10*/  FMUL.FTZ R91, R2.reuse, R72 ;  /* 0x00000048025b7220 */ /* 0x040fe20000410000 */
[C---:B------:R-:W-:Y:S01]  /*8d20*/  FMUL.FTZ R72, R2.reuse, R74 ;  /* 0x0000004a02487220 */ /* 0x040fe20000410000 */
[----:B------:R-:W5:Y:S01]  /*8d30*/  LDL R102, [R1+0x38] ;  /* 0x0000380001667983 */ /* 0x000f620000100800 */
[C---:B------:R-:W-:Y:S01]  /*8d40*/  FMUL.FTZ R74, R2.reuse, R76 ;  /* 0x0000004c024a7220 */ /* 0x040fe20000410000 */
[C---:B------:R-:W-:Y:S01]  /*8d50*/  FMUL.FTZ R76, R2.reuse, R77 ;  /* 0x0000004d024c7220 */ /* 0x040fe20000410000 */
[C---:B------:R-:W-:Y:S01]  /*8d60*/  FMUL.FTZ R77, R2.reuse, R80 ;  /* 0x00000050024d7220 */ /* 0x040fe20000410000 */
[----:B------:R-:W5:Y:S01]  /*8d70*/  LDL R98, [R1+0x48] ;  /* 0x0000480001627983 */ /* 0x000f620000100800 */
        /* <DEDUP_REMOVED lines=8> */
[----:B0-----:R-:W-:Y:S01]  /*8e00*/  ISETP.NE.AND P4, PT, R107, 0x1, PT ;  /* 0x000000016b00780c */ /* 0x001fe20003f85270 */
[C---:B------:R-:W-:Y:S01]  /*8e10*/  FMUL.FTZ R60, R2.reuse, R61 ;  /* 0x0000003d023c7220 */ /* 0x040fe20000410000 */
[C---:B------:R-:W-:Y:S01]  /*8e20*/  FMUL.FTZ R13, R2.reuse, R94 ;  /* 0x0000005e020d7220 */ /* 0x040fe20000410000 */
[C---:B------:R-:W-:Y:S01]  /*8e30*/  FMUL.FTZ R9, R2.reuse, R90 ;  /* 0x0000005a02097220 */ /* 0x040fe20000410000 */
[----:B------:R-:W-:Y:S01]  /*8e40*/  MUFU.TANH R11, R11 ;  /* 0x0000000b000b7308 */ /* 0x000fe20000002400 */
[C---:B----4-:R-:W-:Y:S01]  /*8e50*/  FMUL.FTZ R14, R2.reuse, R96 ;  /* 0x00000060020e7220 */ /* 0x050fe20000410000 */
[C---:B------:R-:W-:Y:S01]  /*8e60*/  FMUL.FTZ R12, R2.reuse, R93 ;  /* 0x0000005d020c7220 */ /* 0x040fe20000410000 */
[C---:B------:R-:W-:Y:S01]  /*8e70*/  FMUL.FTZ R3, R2.reuse, R88 ;  /* 0x0000005802037220 */ /* 0x040fe20000410000 */
[C---:B------:R-:W-:Y:S01]  /*8e80*/  FMUL.FTZ R75, R2.reuse, R75 ;  /* 0x0000004b024b7220 */ /* 0x040fe20000410000 */
[C---:B------:R-:W-:Y:S01]  /*8e90*/  FMUL.FTZ R78, R2.reuse, R78 ;  /* 0x0000004e024e7220 */ /* 0x040fe20000410000 */
[C---:B------:R-:W-:Y:S01]  /*8ea0*/  FMUL.FTZ R79, R2.reuse, R79 ;  /* 0x0000004f024f7220 */ /* 0x040fe20000410000 */
[C---:B------:R-:W-:Y:S01]  /*8eb0*/  FMUL.FTZ R83, R2.reuse, R83 ;  /* 0x0000005302537220 */ /* 0x040fe20000410000 */
[----:B------:R-:W-:Y:S01]  /*8ec0*/  MUFU.TANH R15, R15 ;  /* 0x0000000f000f7308 */ /* 0x000fe20000002400 */
[----:B------:R-:W0:Y:S01]  /*8ed0*/  @P4 LDC R95, c[0x0][0x44c] ;  /* 0x00011300ff5f4b82 */ /* 0x000e220000000800 */
[C---:B------:R-:W-:Y:S01]  /*8ee0*/  FMUL.FTZ R109, R2.reuse, R46 ;  /* 0x0000002e026d7220 */ /* 0x040fe20000410000 */
[C---:B------:R-:W-:Y:S01]  /*8ef0*/  FMUL.FTZ R58, R2.reuse, R58 ;  /* 0x0000003a023a7220 */ /* 0x040fe20000410000 */
[C---:B------:R-:W-:Y:S01]  /*8f00*/  FMUL.FTZ R62, R2.reuse, R62 ;  /* 0x0000003e023e7220 */ /* 0x040fe20000410000 */
[C---:B------:R-:W-:Y:S01]  /*8f10*/  FMUL.FTZ R113, R2.reuse, R51 ;  /* 0x0000003302717220 */ /* 0x040fe20000410000 */
[C---:B------:R-:W-:Y:S01]  /*8f20*/  FMUL.FTZ R67, R2.reuse, R67 ;  /* 0x0000004302437220 */ /* 0x040fe20000410000 */
[C---:B------:R-:W-:Y:S01]  /*8f30*/  FMUL.FTZ R8, R2.reuse, R89 ;  /* 0x0000005902087220 */ /* 0x040fe20000410000 */
[----:B------:R-:W-:Y:S01]  /*8f40*/  MUFU.TANH R21, R21 ;  /* 0x0000001500157308 */ /* 0x000fe20000002400 */
        /* <DEDUP_REMOVED lines=10> */
[----:B------:R-:W-:Y:S01]  /*8ff0*/  ULDC UR4, c[0x0][0x988] ;  /* 0x0002620000047ab9 */ /* 0x000fe20000000800 */
        /* <DEDUP_REMOVED lines=12> */
[----:B------:R-:W-:Y:S01]  /*90c0*/  VIADD R0, R0, 0x13240 ;  /* 0x0001324000007836 */ /* 0x000fe20000000000 */
[----:B------:R-:W-:Y:S01]  /*90d0*/  ULDC UR36, c[0x0][0x988] ;  /* 0x0002620000247ab9 */ /* 0x000fe20000000800 */
[----:B------:R-:W-:Y:S01]  /*90e0*/  ULDC UR37, c[0x0][0x988] ;  /* 0x0002620000257ab9 */ /* 0x000fe20000000800 */
[----:B--2---:R-:W-:Y:S01]  /*90f0*/  LOP3.LUT R106, R106, 0xfffffffd, RZ, 0xc0, !PT ;  /* 0xfffffffd6a6a7812 */ /* 0x004fe200078ec0ff */
[C---:B------:R-:W-:Y:S01]  /*9100*/  FMUL.FTZ R61, R2.reuse, R64 ;  /* 0x00000040023d7220 */ /* 0x040fe20000410000 */
[C---:B------:R-:W-:Y:S01]  /*9110*/  FMUL.FTZ R94, R2.reuse, R63 ;  /* 0x0000003f025e7220 */ /* 0x040fe20000410000 */
[----:B------:R-:W-:Y:S01]  /*9120*/  FMUL.FTZ R90, R2, R99 ;  /* 0x00000063025a7220 */ /* 0x000fe20000410000 */
[----:B------:R-:W-:Y:S01]  /*9130*/  @P4 LOP3.LUT R106, R106, 0x2, RZ, 0xfc, !PT ;  /* 0x000000026a6a4812 */ /* 0x000fe200078efcff */
[----:B------:R-:W2:Y:S01]  /*9140*/  MUFU.TANH R9, R9 ;  /* 0x0000000900097308 */ /* 0x000ea20000002400 */
[C---:B------:R-:W-:Y:S01]  /*9150*/  FMUL.FTZ R96, R2.reuse, R71 ;  /* 0x0000004702607220 */ /* 0x040fe20000410000 */
[C---:B------:R-:W-:Y:S01]  /*9160*/  FMUL.FTZ R93, R2.reuse, R103 ;  /* 0x00000067025d7220 */ /* 0x040fe20000410000 */
[----:B------:R-:W-:Y:S01]  /*9170*/  FMUL.FTZ R88, R2, R100 ;  /* 0x0000006402587220 */ /* 0x000fe20000410000 */
[----:B------:R4:W-:Y:S01]  /*9180*/  STL [R1+0x28], R106 ;  /* 0x0000286a01007387 */ /* 0x0009e20000100800 */
[----:B---3--:R-:W-:-:S02]  /*9190*/  IMAD.IADD R64, R105, 0x1, R108 ;  /* 0x0000000169407824 */ /* 0x008fc400078e026c */
[C---:B------:R-:W-:Y:S01]  /*91a0*/  FMUL.FTZ R63, R2.reuse, R65 ;  /* 0x00000041023f7220 */ /* 0x040fe20000410000 */
[----:B------:R-:W-:Y:S01]  /*91b0*/  IMAD.MOV.U32 R99, RZ, RZ, -0xa0 ;  /* 0xffffff60ff637424 */ /* 0x000fe200078e00ff */
[----:B------:R-:W3:Y:S08]  /*91c0*/  MUFU.TANH R13, R13 ;  /* 0x0000000d000d7308 */ /* 0x000ef00000002400 */
[----:B------:R-:W-:Y:S01]  /*91d0*/  MUFU.TANH R92, R92 ;  /* 0x0000005c005c7308 */ /* 0x000fe20000002400 */
[----:B----4-:R-:W4:Y:S01]  /*91e0*/  LDL R106, [R1+0xc] ;  /* 0x00000c00016a7983 */ /* 0x010f220000100800 */
[----:B------:R-:W-:Y:S01]  /*91f0*/  FMUL.FTZ R65, R2, R66 ;  /* 0x0000004202417220 */ /* 0x000fe20000410000 */
[----:B0-----:R-:W-:-:S05]  /*9200*/  @P4 IMAD.HI.U32 R66, R64, R95, RZ ;  /* 0x0000005f40424227 */ /* 0x001fca00078e00ff */
[----:B------:R-:W-:Y:S01]  /*9210*/  MUFU.TANH R72, R72 ;  /* 0x0000004800487308 */ /* 0x000fe20000002400 */
[----:B-1----:R-:W-:-:S07]  /*9220*/  @P4 SHF.R.U32.HI R64, RZ, R97, R66 ;  /* 0x00000061ff404219 */ /* 0x002fce0000011642 */
[----:B------:R-:W-:Y:S01]  /*9230*/  MUFU.TANH R75, R75 ;  /* 0x0000004b004b7308 */ /* 0x000fe20000002400 */
[----:B------:R-:W0:Y:S01]  /*9240*/  SHFL.IDX PT, R97, R64, 0x1, 0x1c1f ;  /* 0x003c1f0040617f89 */ /* 0x000e2200000e0000 */
[C---:B------:R-:W-:Y:S01]  /*9250*/  FMUL.FTZ R66, R2.reuse, R68 ;  /* 0x0000004402427220 */ /* 0x040fe20000410000 */
[C---:B------:R-:W-:Y:S01]  /*9260*/  FMUL.FTZ R68, R2.reuse, R69 ;  /* 0x0000004502447220 */ /* 0x040fe20000410000 */
[----:B------:R-:W-:Y:S01]  /*9270*/  FMUL.FTZ R95, R2, R70 ;  /* 0x00000046025f7220 */ /* 0x000fe20000410000 */
[----:B-----5:R-:W-:-:S03]  /*9280*/  IMAD R69, R104, -0xa0, R102 ;  /* 0xffffff6068457824 */ /* 0x020fc600078e0266 */
[----:B------:R-:W-:Y:S01]  /*9290*/  MUFU.TANH R78, R78 ;  /* 0x0000004e004e7308 */ /* 0x000fe20000002400 */
[----:B------:R-:W-:-:S07]  /*92a0*/  IMAD R70, R104, R99, 0xa1 ;  /* 0x000000a168467424 */ /* 0x000fce00078e0263 */
[----:B------:R-:W-:Y:S01]  /*92b0*/  MUFU.TANH R79, R79 ;  /* 0x0000004f004f7308 */ /* 0x000fe20000002400 */
[----:B------:R-:W-:-:S07]  /*92c0*/  VIADD R69, R69, 0xa0 ;  /* 0x000000a045457836 */ /* 0x000fce0000000000 */
[----:B------:R-:W-:Y:S01]  /*92d0*/  MUFU.TANH R81, R81 ;  /* 0x0000005100517308 */ /* 0x000fe20000002400 */
[----:B------:R-:W-:Y:S02]  /*92e0*/  IMAD R70, R98, -0x2, R70 ;  /* 0xfffffffe62467824 */ /* 0x000fe400078e0246 */
[----:B------:R-:W-:Y:S01]  /*92f0*/  FMUL.FTZ R46, R2, R47 ;  /* 0x0000002f022e7220 */ /* 0x000fe20000410000 */
[----:B------:R-:W-:Y:S02]  /*9300*/  IMAD R69, R98, -0x2, R69 ;  /* 0xfffffffe62457824 */ /* 0x000fe400078e0245 */
[C---:B------:R-:W-:Y:S01]  /*9310*/  FMUL.FTZ R98, R2.reuse, R41 ;  /* 0x0000002902627220 */ /* 0x040fe20000410000 */
[C---:B------:R-:W-:Y:S01]  /*9320*/  FMUL.FTZ R89, R2.reuse, R101 ;  /* 0x0000006502597220 */ /* 0x040fe20000410000 */
[----:B------:R-:W-:Y:S08]  /*9330*/  MUFU.TANH R83, R83 ;  /* 0x0000005300537308 */ /* 0x000ff00000002400 */
[----:B------:R-:W-:Y:S08]  /*9340*/  MUFU.TANH R85, R85 ;  /* 0x0000005500557308 */ /* 0x000ff00000002400 */
[----:B------:R-:W-:Y:S08]  /*9350*/  MUFU.TANH R86, R86 ;  /* 0x0000005600567308 */ /* 0x000ff00000002400 */
[----:B------:R-:W-:Y:S08]  /*9360*/  MUFU.TANH R58, R58 ;  /* 0x0000003a003a7308 */ /* 0x000ff00000002400 */
[----:B------:R-:W-:Y:S08]  /*9370*/  MUFU.TANH R87, R87 ;  /* 0x0000005700577308 */ /* 0x000ff00000002400 */
[----:B------:R-:W-:Y:S01]  /*9380*/  MUFU.TANH R62, R62 ;  /* 0x0000003e003e7308 */ /* 0x000fe20000002400 */
[----:B------:R-:W-:-:S07]  /*9390*/  FMUL.FTZ R50, R2, R55 ;  /* 0x0000003702327220 */ /* 0x000fce0000410000 */
[----:B------:R-:W-:Y:S08]  /*93a0*/  MUFU.TANH R67, R67 ;  /* 0x0000004300437308 */ /* 0x000ff00000002400 */
        /* <DEDUP_REMOVED lines=8> */
[----:B------:R-:W-:Y:S01]  /*9430*/  MUFU.TANH R125, R125 ;  /* 0x0000007d007d7308 */ /* 0x000fe20000002400 */
[----:B------:R-:W-:Y:S01]  /*9440*/  FMUL.FTZ R30, R2, R39 ;  /* 0x00000027021e7220 */ /* 0x000fe20000410000 */
[----:B------:R-:W5:Y:S06]  /*9450*/  LDL R110, [R1+0x20] ;  /* 0x00002000016e7983 */ /* 0x000f6c0000100800 */
[----:B------:R-:W1:Y:S08]  /*9460*/  MUFU.TANH R90, R90 ;  /* 0x0000005a005a7308 */ /* 0x000e700000002400 */
[----:B------:R-:W1:Y:S08]  /*9470*/  MUFU.TANH R93, R93 ;  /* 0x0000005d005d7308 */ /* 0x000e700000002400 */
[----:B------:R-:W1:Y:S08]  /*9480*/  MUFU.TANH R94, R94 ;  /* 0x0000005e005e7308 */ /* 0x000e700000002400 */
[----:B------:R-:W1:Y:S08]  /*9490*/  MUFU.TANH R65, R65 ;  /* 0x0000004100417308 */ /* 0x000e700000002400 */
[----:B------:R-:W1:Y:S08]  /*94a0*/  MUFU.TANH R95, R95 ;  /* 0x0000005f005f7308 */ /* 0x000e700000002400 */
[----:B------:R-:W1:Y:S08]  /*94b0*/  MUFU.TANH R96, R96 ;  /* 0x0000006000607308 */ /* 0x000e700000002400 */
        /* <DEDUP_REMOVED lines=11> */
[----:B----4-:R-:W-:-:S07]  /*9570*/  IADD3 R70, -R106, R70, R102 ;  /* 0x000000466a467210 */ /* 0x010fce0007ffe166 */
[----:B------:R-:W-:Y:S01]  /*9580*/  MUFU.TANH R46, R46 ;  /* 0x0000002e002e7308 */ /* 0x000fe20000002400 */
[----:B0-----:R-:W-:-:S04]  /*9590*/  VIADDMNMX R71, R97, R70, R69, PT ;  /* 0x0000004661477246 */ /* 0x001fc80003800145 */
[C---:B------:R-:W-:Y:S02]  /*95a0*/  ISETP.GT.AND P1, PT, R71.reuse, RZ, PT ;  /* 0x000000ff4700720c */ /* 0x040fe40003f24270 */
[C---:B------:R-:W-:Y:S01]  /*95b0*/  ISETP.GT.AND P2, PT, R71.reuse, 0x1, PT ;  /* 0x000000014700780c */ /* 0x040fe20003f44270 */
[----:B------:R-:W-:Y:S01]  /*95c0*/  SHFL.IDX PT, R64, R64, RZ, 0x1c1f ;  /* 0x001c1fff40407589 */ /* 0x000fe200000e0000 */
[----:B------:R-:W-:Y:S01]  /*95d0*/  ISETP.GT.AND P3, PT, R71, 0x8, PT ;  /* 0x000000084700780c */ /* 0x000fe20003f64270 */
[----:B------:R-:W-:Y:S01]  /*95e0*/  MUFU.TANH R89, R89 ;  /* 0x0000005900597308 */ /* 0x000fe20000002400 */
[----:B--2---:R-:W-:Y:S02]  /*95f0*/  FSEL R9, R9, -INF , P1 ;  /* 0xff80000009097808 */ /* 0x004fe40000800000 */
[----:B------:R-:W-:Y:S02]  /*9600*/  FSEL R11, R11, -INF , P2 ;  /* 0xff8000000b0b7808 */ /* 0x000fe40001000000 */
[----:B------:R-:W-:-:S02]  /*9610*/  ISETP.GT.AND P1, PT, R71, 0x9, PT ;  /* 0x000000094700780c */ /* 0x000fc40003f24270 */
[----:B---3--:R-:W-:Y:S01]  /*9620*/  FSEL R41, R13, -INF , P3 ;  /* 0xff8000000d297808 */ /* 0x008fe20001800000 */
[----:B------:R-:W-:Y:S01]  /*9630*/  MUFU.TANH R73, R73 ;  /* 0x0000004900497308 */ /* 0x000fe20000002400 */
[----:B------:R-:W-:Y:S02]  /*9640*/  FMNMX.FTZ R100, R9, R11, !PT ;  /* 0x0000000b09647209 */ /* 0x000fe40007810000 */
[----:B------:R-:W-:Y:S02]  /*9650*/  ISETP.GT.AND P2, PT, R71, 0x10, PT ;  /* 0x000000104700780c */ /* 0x000fe40003f44270 */
[----:B------:R-:W-:Y:S02]  /*9660*/  FSEL R15, R15, -INF , P1 ;  /* 0xff8000000f0f7808 */ /* 0x000fe40000800000 */
[----:B------:R-:W-:Y:S01]  /*9670*/  FMNMX.FTZ R100, R41, R100, !PT ;  /* 0x0000006429647209 */ /* 0x000fe20007810000 */
[----:B------:R-:W-:Y:S01]  /*9680*/  MUFU.TANH R74, R74 ;  /* 0x0000004a004a7308 */ /* 0x000fe20000002400 */
[----:B------:R-:W-:-:S02]  /*9690*/  ISETP.GT.AND P1, PT, R71, 0x11, PT ;  /* 0x000000114700780c */ /* 0x000fc40003f24270 */
[----:B------:R-:W-:Y:S02]  /*96a0*/  FSEL R21, R21, -INF , P2 ;  /* 0xff80000015157808 */ /* 0x000fe40001000000 */
[----:B------:R-:W-:Y:S02]  /*96b0*/  FMNMX.FTZ R100, R15, R100, !PT ;  /* 0x000000640f647209 */ /* 0x000fe40007810000 */
[----:B------:R-:W-:Y:S01]  /*96c0*/  ISETP.GT.AND P2, PT, R71, 0x18, PT ;  /* 0x000000184700780c */ /* 0x000fe20003f44270 */
[----:B------:R-:W-:Y:S01]  /*96d0*/  MUFU.TANH R76, R76 ;  /* 0x0000004c004c7308 */ /* 0x000fe20000002400 */
[----:B-1----:R-:W-:Y:S02]  /*96e0*/  FSEL R97, R90, -INF , P1 ;  /* 0xff8000005a617808 */ /* 0x002fe40000800000 */
[----:B------:R-:W-:Y:S01]  /*96f0*/  FMNMX.FTZ R100, R21, R100, !PT ;  /* 0x0000006415647209 */ /* 0x000fe20007810000 */
[----:B------:R-:W-:Y:S01]  /*9700*/  FMUL.FTZ R90, R2, R43 ;  /* 0x0000002b025a7220 */ /* 0x000fe20000410000 */
[----:B------:R-:W-:-:S02]  /*9710*/  ISETP.GT.AND P1, PT, R71, 0x19, PT ;  /* 0x000000194700780c */ /* 0x000fc40003f24270 */
[----:B------:R-:W-:Y:S01]  /*9720*/  FSEL R43, R92, -INF , P2 ;  /* 0xff8000005c2b7808 */ /* 0x000fe20001000000 */
        /* <DEDUP_REMOVED lines=11> */
[----:B------:R-:W-:Y:S02]  /*97e0*/  FSEL R75, R75, -INF , P1 ;  /* 0xff8000004b4b7808 */ /* 0x000fe40000800000 */
[----:B------:R-:W-:Y:S02]  /*97f0*/  FMNMX.FTZ R100, R99, R100, !PT ;  /* 0x0000006463647209 */ /* 0x000fe40007810000 */
        /* <DEDUP_REMOVED lines=21> */
[----:B------:R-:W-:Y:S02]  /*9950*/  FMNMX.FTZ R100, R85, R100, !PT ;  /* 0x0000006455647209 */ /* 0x000fe40007810000 */
[----:B------:R-:W-:-:S02]  /*9960*/  ISETP.GT.AND P1, PT, R71, 0x41, PT ;  /* 0x000000414700780c */ /* 0x000fc40003f24270 */
[----:B------:R-:W-:Y:S02]  /*9970*/  FSEL R101, R58, -INF , P2 ;  /* 0xff8000003a657808 */ /* 0x000fe40001000000 */
        /* <DEDUP_REMOVED lines=12> */
[----:B------:R-:W-:Y:S01]  /*9a40*/  FMNMX.FTZ R100, R103, R100, !PT ;  /* 0x0000006467647209 */ /* 0x000fe20007810000 */
[----:B------:R-:W0:Y:S01]  /*9a50*/  MUFU.TANH R90, R90 ;  /* 0x0000005a005a7308 */ /* 0x000e220000002400 */
        /* <DEDUP_REMOVED lines=13> */
[----:B0-----:R-:W-:Y:S02]  /*9b30*/  FSEL R107, R90, -INF , P1 ;  /* 0xff8000005a6b7808 */ /* 0x001fe40000800000 */
        /* <DEDUP_REMOVED lines=19> */
[----:B------:R-:W-:Y:S01]  /*9c70*/  FMNMX.FTZ R100, R115, R100, !PT ;  /* 0x0000006473647209 */ /* 0x000fe20007810000 */
[----:B------:R-:W0:Y:S01]  /*9c80*/  MUFU.TANH R26, R26 ;  /* 0x0000001a001a7308 */ /* 0x000e220000002400 */
        /* <DEDUP_REMOVED lines=9> */
[----:B------:R1:W2:Y:S01]  /*9d20*/  MUFU.TANH R34, R30 ;  /* 0x0000001e00227308 */ /* 0x0002a20000002400 */
[----:B------:R-:W-:Y:S02]  /*9d30*/  ISETP.GT.AND P2, PT, R71, 0x90, PT ;  /* 0x000000904700780c */ /* 0x000fe40003f44270 */
[----:B------:R-:W-:Y:S02]  /*9d40*/  FSEL R125, R125, -INF , P1 ;  /* 0xff8000007d7d7808 */ /* 0x000fe40000800000 */
[----:B------:R-:W-:Y:S02]  /*9d50*/  FMNMX.FTZ R100, R123, R100, !PT ;  /* 0x000000647b647209 */ /* 0x000fe40007810000 */
[----:B------:R-:W-:-:S02]  /*9d60*/  ISETP.GT.AND P1, PT, R71, 0x91, PT ;  /* 0x000000914700780c */ /* 0x000fc40003f24270 */
[----:B0-----:R-:W-:Y:S02]  /*9d70*/  FSEL R39, R26, -INF , P2 ;  /* 0xff8000001a277808 */ /* 0x001fe40001000000 */
[----:B------:R-:W-:Y:S02]  /*9d80*/  FMNMX.FTZ R100, R125, R100, !PT ;  /* 0x000000647d647209 */ /* 0x000fe40007810000 */
[----:B------:R-:W-:Y:S02]  /*9d90*/  ISETP.GT.AND P2, PT, R71, 0x98, PT ;  /* 0x000000984700780c */ /* 0x000fe40003f44270 */
[----:B------:R-:W-:Y:S02]  /*9da0*/  FSEL R121, R121, -INF , P1 ;  /* 0xff80000079797808 */ /* 0x000fe40000800000 */
[----:B------:R-:W-:Y:S01]  /*9db0*/  FMNMX.FTZ R100, R39, R100, !PT ;  /* 0x0000006427647209 */ /* 0x000fe20007810000 */
[----:B-1----:R-:W-:Y:S01]  /*9dc0*/  FMUL.FTZ R30, R2, R45 ;  /* 0x0000002d021e7220 */ /* 0x002fe20000410000 */
[----:B------:R-:W-:-:S02]  /*9dd0*/  ISETP.GT.AND P1, PT, R71, 0x99, PT ;  /* 0x000000994700780c */ /* 0x000fc40003f24270 */
[----:B------:R-:W-:Y:S02]  /*9de0*/  FSEL R45, R38, -INF , P2 ;  /* 0xff800000262d7808 */ /* 0x000fe40001000000 */
[----:B------:R-:W-:Y:S02]  /*9df0*/  FMNMX.FTZ R100, R121, R100, !PT ;  /* 0x0000006479647209 */ /* 0x000fe40007810000 */
[----:B--2---:R-:W-:Y:S02]  /*9e00*/  FSEL R71, R34, -INF , P1 ;  /* 0xff80000022477808 */ /* 0x004fe40000800000 */
[----:B------:R-:W-:-:S04]  /*9e10*/  FMNMX.FTZ R100, R45, R100, !PT ;  /* 0x000000642d647209 */ /* 0x000fc80007810000 */
[----:B------:R-:W-:-:S05]  /*9e20*/  FMNMX.FTZ R100, R71, R100, !PT ;  /* 0x0000006447647209 */ /* 0x000fca0007810000 */
[----:B------:R-:W0:Y:S02]  /*9e30*/  SHFL.BFLY PT, R127, R100, 0x2, 0x1f ;  /* 0x0c401f00647f7f89 */ /* 0x000e2400000e0000 */
[----:B0-----:R-:W-:-:S05]  /*9e40*/  FMNMX.FTZ R127, R100, R127, !PT ;  /* 0x0000007f647f7209 */ /* 0x001fca0007810000 */
[----:B------:R-:W0:Y:S01]  /*9e50*/  SHFL.BFLY PT, R72, R127, 0x1, 0x1f ;  /* 0x0c201f007f487f89 */ /* 0x000e2200000e0000 */
[----:B------:R-:W-:Y:S02]  /*9e60*/  IMAD.U32 R58, RZ, RZ, UR4 ;  /* 0x00000004ff3a7e24 */ /* 0x000fe4000f8e00ff */
[----:B------:R-:W-:Y:S01]  /*9e70*/  FMUL.FTZ R46, R2, R36 ;  /* 0x00000024022e7220 */ /* 0x000fe20000410000 */
[----:B------:R-:W-:-:S04]  /*9e80*/  VIADDMNMX R69, R64, R70, R69, PT ;  /* 0x0000004640457246 */ /* 0x000fc80003800145 */
[C---:B------:R-:W-:Y:S02]  /*9e90*/  ISETP.GT.AND P2, PT, R69.reuse, 0x1, PT ;  /* 0x000000014500780c */ /* 0x040fe40003f44270 */
[----:B------:R-:W-:Y:S02]  /*9ea0*/  ISETP.GT.AND P3, PT, R69, 0x8, PT ;  /* 0x000000084500780c */ /* 0x000fe40003f64270 */
[----:B0-----:R-:W-:-:S04]  /*9eb0*/  FMNMX.FTZ R72, R127, R72, !PT ;  /* 0x000000487f487209 */ /* 0x001fc80007810000 */
[C---:B------:R-:W-:Y:S01]  /*9ec0*/  FSETP.NEU.FTZ.AND P1, PT, R72.reuse, -INF , PT ;  /* 0xff8000004800780b */ /* 0x040fe20003f3d000 */
[----:B------:R-:W-:-:S05]  /*9ed0*/  FFMA.FTZ R36, R72, R58, -8 ;  /* 0xc100000048247423 */ /* 0x000fca000001003a */
[----:B------:R-:W-:Y:S02]  /*9ee0*/  FSEL R36, R36, RZ, P1 ;  /* 0x000000ff24247208 */ /* 0x000fe40000800000 */
[----:B------:R-:W-:Y:S02]  /*9ef0*/  ISETP.GT.AND P1, PT, R69, RZ, PT ;  /* 0x000000ff4500720c */ /* 0x000fe40003f24270 */
[----:B------:R-:W-:Y:S02]  /*9f00*/  FSEL R8, R8, -INF , P2 ;  /* 0xff80000008087808 */ /* 0x000fe40001000000 */
[----:B------:R-:W-:Y:S01]  /*9f10*/  FSEL R3, R3, -INF , P1 ;  /* 0xff80000003037808 */ /* 0x000fe20000800000 */
[--C-:B------:R-:W-:Y:S01]  /*9f20*/  FFMA.FTZ R50, R15, R58, -R36.reuse ;  /* 0x0000003a0f327223 */ /* 0x100fe20000010824 */
[C---:B------:R-:W-:Y:S01]  /*9f30*/  FMUL.FTZ R42, R2.reuse, R52 ;  /* 0x00000034022a7220 */ /* 0x040fe20000410000 */
[----:B------:R-:W-:Y:S01]  /*9f40*/  FFMA.FTZ R15, R21, R58, -R36 ;  /* 0x0000003a150f7223 */ /* 0x000fe20000010824 */
[----:B------:R-:W-:Y:S01]  /*9f50*/  ISETP.GT.AND P1, PT, R69, 0x9, PT ;  /* 0x000000094500780c */ /* 0x000fe20003f24270 */
[----:B------:R-:W-:Y:S01]  /*9f60*/  FMUL.FTZ R34, R2, R48 ;  /* 0x0000003002227220 */ /* 0x000fe20000410000 */
[----:B------:R-:W-:-:S02]  /*9f70*/  FSEL R21, R10, -INF , P3 ;  /* 0xff8000000a157808 */ /* 0x000fc40001800000 */
[----:B------:R-:W-:Y:S01]  /*9f80*/  FMNMX.FTZ R52, R3, R8, !PT ;  /* 0x0000000803347209 */ /* 0x000fe20007810000 */
[----:B------:R-:W-:-:S01]  /*9f90*/  FFMA.FTZ R48, R11, R58, -R36 ;  /* 0x0000003a0b307223 */ /* 0x000fc20000010824 */
[--C-:B------:R-:W-:Y:S01]  /*9fa0*/  FFMA.FTZ R11, R41, R58, -R36.reuse ;  /* 0x0000003a290b7223 */ /* 0x100fe20000010824 */
[----:B------:R-:W-:Y:S02]  /*9fb0*/  ISETP.GT.AND P2, PT, R69, 0x10, PT ;  /* 0x000000104500780c */ /* 0x000fe40003f44270 */
[----:B------:R-:W-:Y:S02]  /*9fc0*/  FSEL R41, R12, -INF , P1 ;  /* 0xff8000000c297808 */ /* 0x000fe40000800000 */
[----:B------:R-:W-:Y:S01]  /*9fd0*/  FMNMX.FTZ R52, R21, R52, !PT ;  /* 0x0000003415347209 */ /* 0x000fe20007810000 */
[----:B------:R-:W-:Y:S01]  /*9fe0*/  FFMA.FTZ R12, R43, R58, -R36 ;  /* 0x0000003a2b0c7223 */ /* 0x000fe20000010824 */
[----:B------:R-:W-:Y:S02]  /*9ff0*/  ISETP.GT.AND P1, PT, R69, 0x11, PT ;  /* 0x000000114500780c */ /* 0x000fe40003f24270 */
[----:B------:R-:W-:-:S02]  /*a000*/  FSEL R43, R14, -INF , P2 ;  /* 0xff8000000e2b7808 */ /* 0x000fc40001000000 */
[----:B------:R-:W-:Y:S01]  /*a010*/  FMNMX.FTZ R52, R41, R52, !PT ;  /* 0x0000003429347209 */ /* 0x000fe20007810000 */
[----:B------:R-:W-:Y:S01]  /*a020*/  FMUL.FTZ R38, R2, R49 ;  /* 0x0000003102267220 */ /* 0x000fe20000410000 */
[----:B------:R-:W-:Y:S02]  /*a030*/  ISETP.GT.AND P2, PT, R69, 0x18, PT ;  /* 0x000000184500780c */ /* 0x000fe40003f44270 */
[----:B------:R-:W-:Y:S02]  /*a040*/  FSEL R49, R20, -INF , P1 ;  /* 0xff80000014317808 */ /* 0x000fe40000800000 */
[----:B------:R-:W-:Y:S01]  /*a050*/  FMNMX.FTZ R52, R43, R52, !PT ;  /* 0x000000342b347209 */ /* 0x000fe20007810000 */
[----:B------:R0:W-:Y:S01]  /*a060*/  MUFU.TANH R26, R44 ;  /* 0x0000002c001a7308 */ /* 0x0001e20000002400 */
[----:B------:R-:W-:Y:S02]  /*a070*/  ISETP.GT.AND P1, PT, R69, 0x19, PT ;  /* 0x000000194500780c */ /* 0x000fe40003f24270 */
[----:B------:R-:W-:Y:S01]  /*a080*/  FMNMX.FTZ R52, R49, R52, !PT ;  /* 0x0000003431347209 */ /* 0x000fe20007810000 */
[----:B0-----:R-:W-:Y:S01]  /*a090*/  FMUL.FTZ R44, R2, R53 ;  /* 0x00000035022c7220 */ /* 0x001fe20000410000 */
[----:B------:R-:W-:-:S02]  /*a0a0*/  FSEL R53, R88, -INF , P2 ;  /* 0xff80000058357808 */ /* 0x000fc40001000000 */
[----:B------:R-:W-:Y:S02]  /*a0b0*/  ISETP.GT.AND P2, PT, R69, 0x20, PT ;  /* 0x000000204500780c */ /* 0x000fe40003f44270 */
[----:B------:R-:W-:Y:S02]  /*a0c0*/  FSEL R89, R89, -INF , P1 ;  /* 0xff80000059597808 */ /* 0x000fe40000800000 */
[----:B------:R-:W-:Y:S02]  /*a0d0*/  FMNMX.FTZ R52, R53, R52, !PT ;  /* 0x0000003435347209 */ /* 0x000fe40007810000 */
[----:B------:R-:W-:Y:S02]  /*a0e0*/  ISETP.GT.AND P1, PT, R69, 0x21, PT ;  /* 0x000000214500780c */ /* 0x000fe40003f24270 */
[----:B------:R-:W-:Y:S02]  /*a0f0*/  FSEL R91, R91, -INF , P2 ;  /* 0xff8000005b5b7808 */ /* 0x000fe40001000000 */
[----:B------:R-:W-:Y:S01]  /*a100*/  FMNMX.FTZ R52, R89, R52, !PT ;  /* 0x0000003459347209 */ /* 0x000fe20007810000 */
[----:B------:R-:W-:-:S01]  /*a110*/  FFMA.FTZ R97, R97, R58, -R36 ;  /* 0x0000003a61617223 */ /* 0x000fc20000010824 */
[----:B------:R-:W-:-:S02]  /*a120*/  ISETP.GT.AND P2, PT, R69, 0x28, PT ;  /* 0x000000284500780c */ /* 0x000fc40003f44270 */
[----:B------:R-:W-:Y:S02]  /*a130*/  FSEL R73, R73, -INF , P1 ;  /* 0xff80000049497808 */ /* 0x000fe40000800000 */
[----:B------:R-:W-:Y:S01]  /*a140*/  FMNMX.FTZ R52, R91, R52, !PT ;  /* 0x000000345b347209 */ /* 0x000fe20007810000 */
[----:B------:R0:W-:Y:S01]  /*a150*/  MUFU.EX2 R10, R97 ;  /* 0x00000061000a7308 */ /* 0x0001e20000000800 */
[----:B------:R-:W-:Y:S02]  /*a160*/  ISETP.GT.AND P1, PT, R69, 0x29, PT ;  /* 0x000000294500780c */ /* 0x000fe40003f24270 */
[----:B------:R-:W-:Y:S01]  /*a170*/  FMNMX.FTZ R52, R73, R52, !PT ;  /* 0x0000003449347209 */ /* 0x000fe20007810000 */
[----:B------:R-:W-:-:S01]  /*a180*/  FFMA.FTZ R14, R99, R58, -R36 ;  /* 0x0000003a630e7223 */ /* 0x000fc20000010824 */
[----:B------:R-:W-:Y:S02]  /*a190*/  FSEL R99, R76, -INF , P1 ;  /* 0xff8000004c637808 */ /* 0x000fe40000800000 */
[----:B0-----:R-:W-:-:S02]  /*a1a0*/  FSEL R97, R74, -INF , P2 ;  /* 0xff8000004a617808 */ /* 0x001fc40001000000 */
[----:B------:R-:W-:Y:S02]  /*a1b0*/  ISETP.GT.AND P2, PT, R69, 0x30, PT ;  /* 0x000000304500780c */ /* 0x000fe40003f44270 */
[----:B------:R-:W-:Y:S02]  /*a1c0*/  FMNMX.FTZ R52, R97, R52, !PT ;  /* 0x0000003461347209 */ /* 0x000fe40007810000 */
[----:B------:R-:W-:Y:S02]  /*a1d0*/  ISETP.GT.AND P1, PT, R69, 0x31, PT ;  /* 0x000000314500780c */ /* 0x000fe40003f24270 */
[----:B------:R-:W-:Y:S02]  /*a1e0*/  FSEL R77, R77, -INF , P2 ;  /* 0xff8000004d4d7808 */ /* 0x000fe40001000000 */
[----:B------:R-:W-:Y:S02]  /*a1f0*/  FMNMX.FTZ R52, R99, R52, !PT ;  /* 0x0000003463347209 */ /* 0x000fe40007810000 */
[----:B------:R-:W-:-:S02]  /*a200*/  ISETP.GT.AND P2, PT, R69, 0x38, PT ;  /* 0x000000384500780c */ /* 0x000fc40003f44270 */
[----:B------:R-:W-:Y:S02]  /*a210*/  FSEL R127, R80, -INF , P1 ;  /* 0xff800000507f7808 */ /* 0x000fe40000800000 */
[----:B------:R-:W-:Y:S01]  /*a220*/  FMNMX.FTZ R20, R77, R52, !PT ;  /* 0x000000344d147209 */ /* 0x000fe20007810000 */
[----:B------:R-:W-:Y:S01]  /*a230*/  FFMA.FTZ R62, R79, R58, -R36 ;  /* 0x0000003a4f3e7223 */ /* 0x000fe20000010824 */
[----:B------:R-:W-:Y:S02]  /*a240*/  ISETP.GT.AND P1, PT, R69, 0x39, PT ;  /* 0x000000394500780c */ /* 0x000fe40003f24270 */
[----:B------:R-:W-:Y:S02]  /*a250*/  FSEL R79, R82, -INF , P2 ;  /* 0xff800000524f7808 */ /* 0x000fe40001000000 */
[----:B------:R-:W-:Y:S01]  /*a260*/  FMNMX.FTZ R20, R127, R20, !PT ;  /* 0x000000147f147209 */ /* 0x000fe20007810000 */
[----:B------:R-:W0:Y:S01]  /*a270*/  MUFU.TANH R60, R60 ;  /* 0x0000003c003c7308 */ /* 0x000e220000002400 */
[----:B------:R-:W-:-:S02]  /*a280*/  ISETP.GT.AND P2, PT, R69, 0x40, PT ;  /* 0x000000404500780c */ /* 0x000fc40003f44270 */
[----:B------:R-:W-:Y:S02]  /*a290*/  FSEL R129, R84, -INF , P1 ;  /* 0xff80000054817808 */ /* 0x000fe40000800000 */
[----:B------:R-:W-:Y:S01]  /*a2a0*/  FMNMX.FTZ R20, R79, R20, !PT ;  /* 0x000000144f147209 */ /* 0x000fe20007810000 */
[----:B------:R-:W-:Y:S01]  /*a2b0*/  FFMA.FTZ R54, R81, R58, -R36 ;  /* 0x0000003a51367223 */ /* 0x000fe20000010824 */
[----:B------:R-:W-:Y:S01]  /*a2c0*/  ISETP.GT.AND P1, PT, R69, 0x41, PT ;  /* 0x000000414500780c */ /* 0x000fe20003f24270 */
[----:B------:R-:W1:Y:S01]  /*a2d0*/  MUFU.TANH R61, R61 ;  /* 0x0000003d003d7308 */ /* 0x000e620000002400 */
[----:B------:R-:W-:Y:S02]  /*a2e0*/  FSEL R81, R56, -INF , P2 ;  /* 0xff80000038517808 */ /* 0x000fe40001000000 */
[----:B------:R-:W-:Y:S02]  /*a2f0*/  FMNMX.FTZ R20, R129, R20, !PT ;  /* 0x0000001481147209 */ /* 0x000fe40007810000 */
[----:B------:R-:W-:-:S02]  /*a300*/  ISETP.GT.AND P2, PT, R69, 0x48, PT ;  /* 0x000000484500780c */ /* 0x000fc40003f44270 */
[----:B------:R-:W-:Y:S01]  /*a310*/  FSEL R57, R57, -INF , P1 ;  /* 0xff80000039397808 */ /* 0x000fe20000800000 */
[----:B------:R-:W2:Y:S01]  /*a320*/  MUFU.TANH R63, R63 ;  /* 0x0000003f003f7308 */ /* 0x000ea20000002400 */
[----:B------:R-:W-:Y:S02]  /*a330*/  FMNMX.FTZ R20, R81, R20, !PT ;  /* 0x0000001451147209 */ /* 0x000fe40007810000 */
[----:B------:R-:W-:Y:S02]  /*a340*/  ISETP.GT.AND P1, PT, R69, 0x49, PT ;  /* 0x000000494500780c */ /* 0x000fe40003f24270 */
[----:B------:R-:W-:Y:S02]  /*a350*/  FSEL R59, R59, -INF , P2 ;  /* 0xff8000003b3b7808 */ /* 0x000fe40001000000 */
[----:B------:R-:W-:Y:S01]  /*a360*/  FMNMX.FTZ R20, R57, R20, !PT ;  /* 0x0000001439147209 */ /* 0x000fe20007810000 */
[----:B------:R-:W3:Y:S01]  /*a370*/  MUFU.TANH R66, R66 ;  /* 0x0000004200427308 */ /* 0x000ee20000002400 */
[----:B------:R-:W-:-:S02]  /*a380*/  ISETP.GT.AND P2, PT, R69, 0x50, PT ;  /* 0x000000504500780c */ /* 0x000fc40003f44270 */
[----:B0-----:R-:W-:Y:S02]  /*a390*/  FSEL R131, R60, -INF , P1 ;  /* 0xff8000003c837808 */ /* 0x001fe40000800000 */
[----:B------:R-:W-:-:S03]  /*a3a0*/  FMNMX.FTZ R20, R59, R20, !PT ;  /* 0x000000143b147209 */ /* 0x000fc60007810000 */
[----:B------:R-:W0:Y:S01]  /*a3b0*/  MUFU.TANH R68, R68 ;  /* 0x0000004400447308 */ /* 0x000e220000002400 */
[----:B------:R-:W-:Y:S02]  /*a3c0*/  ISETP.GT.AND P1, PT, R69, 0x51, PT ;  /* 0x000000514500780c */ /* 0x000fe40003f24270 */
[----:B-1----:R-:W-:Y:S02]  /*a3d0*/  FSEL R61, R61, -INF , P2 ;  /* 0xff8000003d3d7808 */ /* 0x002fe40001000000 */
[----:B------:R-:W-:-:S03]  /*a3e0*/  FMNMX.FTZ R20, R131, R20, !PT ;  /* 0x0000001483147209 */ /* 0x000fc60007810000 */
[----:B------:R-:W1:Y:S01]  /*a3f0*/  MUFU.TANH R40, R40 ;  /* 0x0000002800287308 */ /* 0x000e620000002400 */
[----:B------:R-:W-:Y:S02]  /*a400*/  ISETP.GT.AND P2, PT, R69, 0x58, PT ;  /* 0x000000584500780c */ /* 0x000fe40003f44270 */
[----:B--2---:R-:W-:Y:S02]  /*a410*/  FSEL R63, R63, -INF , P1 ;  /* 0xff8000003f3f7808 */ /* 0x004fe40000800000 */
[----:B------:R-:W-:-:S03]  /*a420*/  FMNMX.FTZ R20, R61, R20, !PT ;  /* 0x000000143d147209 */ /* 0x000fc60007810000 */
[----:B------:R-:W2:Y:S01]  /*a430*/  MUFU.TANH R13, R98 ;  /* 0x00000062000d7308 */ /* 0x000ea20000002400 */
[----:B------:R-:W-:-:S01]  /*a440*/  FFMA.FTZ R56, R85, R58, -R36 ;  /* 0x0000003a55387223 */ /* 0x000fc20000010824 */
[----:B------:R-:W-:Y:S01]  /*a450*/  FFMA.FTZ R85, R51, R58, -R36 ;  /* 0x0000003a33557223 */ /* 0x000fe20000010824 */
[----:B------:R-:W-:Y:S02]  /*a460*/  ISETP.GT.AND P1, PT, R69, 0x59, PT ;  /* 0x000000594500780c */ /* 0x000fe40003f24270 */
[----:B---3--:R-:W-:Y:S02]  /*a470*/  FSEL R51, R66, -INF , P2 ;  /* 0xff80000042337808 */ /* 0x008fe40001000000 */
[----:B------:R-:W-:Y:S01]  /*a480*/  FMNMX.FTZ R20, R63, R20, !PT ;  /* 0x000000143f147209 */ /* 0x000fe20007810000 */
[----:B------:R-:W3:Y:S01]  /*a490*/  MUFU.TANH R30, R30 ;  /* 0x0000001e001e7308 */ /* 0x000ee20000002400 */
[----:B------:R-:W-:Y:S02]  /*a4a0*/  ISETP.GT.AND P2, PT, R69, 0x60, PT ;  /* 0x000000604500780c */ /* 0x000fe40003f44270 */
[----:B0-----:R-:W-:-:S02]  /*a4b0*/  FSEL R133, R68, -INF , P1 ;  /* 0xff80000044857808 */ /* 0x001fc40000800000 */
[----:B------:R-:W-:Y:S01]  /*a4c0*/  FMNMX.FTZ R20, R51, R20, !PT ;  /* 0x0000001433147209 */ /* 0x000fe20007810000 */
[--C-:B------:R-:W-:Y:S01]  /*a4d0*/  FFMA.FTZ R60, R101, R58, -R36.reuse ;  /* 0x0000003a653c7223 */ /* 0x100fe20000010824 */
[----:B------:R-:W-:Y:S01]  /*a4e0*/  ISETP.GT.AND P1, PT, R69, 0x61, PT ;  /* 0x000000614500780c */ /* 0x000fe20003f24270 */
[----:B------:R-:W0:Y:S01]  /*a4f0*/  MUFU.TANH R34, R34 ;  /* 0x0000002200227308 */ /* 0x000e220000002400 */
[----:B-1----:R-:W-:Y:S02]  /*a500*/  FSEL R101, R40, -INF , P2 ;  /* 0xff80000028657808 */ /* 0x002fe40001000000 */
[----:B------:R-:W-:Y:S02]  /*a510*/  FMNMX.FTZ R20, R133, R20, !PT ;  /* 0x0000001485147209 */ /* 0x000fe40007810000 */
[----:B------:R-:W-:Y:S02]  /*a520*/  ISETP.GT.AND P2, PT, R69, 0x68, PT ;  /* 0x000000684500780c */ /* 0x000fe40003f44270 */
[----:B--2---:R-:W-:Y:S01]  /*a530*/  FSEL R13, R13, -INF , P1 ;  /* 0xff8000000d0d7808 */ /* 0x004fe20000800000 */
[----:B------:R-:W1:Y:S01]  /*a540*/  MUFU.TANH R38, R38 ;  /* 0x0000002600267308 */ /* 0x000e620000002400 */
[----:B------:R-:W-:Y:S01]  /*a550*/  FMNMX.FTZ R20, R101, R20, !PT ;  /* 0x0000001465147209 */ /* 0x000fe20007810000 */
[----:B------:R-:W-:Y:S01]  /*a560*/  FFMA.FTZ R135, R87, R58, -R36 ;  /* 0x0000003a57877223 */ /* 0x000fe20000010824 */
[----:B------:R-:W-:-:S02]  /*a570*/  ISETP.GT.AND P1, PT, R69, 0x69, PT ;  /* 0x000000694500780c */ /* 0x000fc40003f24270 */
[----:B------:R-:W-:Y:S02]  /*a580*/  FSEL R87, R26, -INF , P2 ;  /* 0xff8000001a577808 */ /* 0x000fe40001000000 */
[----:B------:R-:W-:Y:S01]  /*a590*/  FMNMX.FTZ R20, R13, R20, !PT ;  /* 0x000000140d147209 */ /* 0x000fe20007810000 */
[----:B------:R-:W2:Y:S01]  /*a5a0*/  MUFU.TANH R42, R42 ;  /* 0x0000002a002a7308 */ /* 0x000ea20000002400 */
[----:B------:R-:W-:Y:S02]  /*a5b0*/  ISETP.GT.AND P2, PT, R69, 0x70, PT ;  /* 0x000000704500780c */ /* 0x000fe40003f44270 */
[----:B---3--:R-:W-:Y:S02]  /*a5c0*/  FSEL R137, R30, -INF , P1 ;  /* 0xff8000001e897808 */ /* 0x008fe40000800000 */
[----:B------:R-:W-:-:S03]  /*a5d0*/  FMNMX.FTZ R20, R87, R20, !PT ;  /* 0x0000001457147209 */ /* 0x000fc60007810000 */
[----:B------:R-:W3:Y:S01]  /*a5e0*/  MUFU.TANH R44, R44 ;  /* 0x0000002c002c7308 */ /* 0x000ee20000002400 */
[----:B------:R-:W-:-:S01]  /*a5f0*/  FFMA.FTZ R26, R55, R58, -R36 ;  /* 0x0000003a371a7223 */ /* 0x000fc20000010824 */
[----:B------:R-:W-:Y:S02]  /*a600*/  ISETP.GT.AND P1, PT, R69, 0x71, PT ;  /* 0x000000714500780c */ /* 0x000fe40003f24270 */
[----:B0-----:R-:W-:Y:S02]  /*a610*/  FSEL R55, R34, -INF , P2 ;  /* 0xff80000022377808 */ /* 0x001fe40001000000 */
[----:B------:R-:W-:Y:S02]  /*a620*/  FMNMX.FTZ R20, R137, R20, !PT ;  /* 0x0000001489147209 */ /* 0x000fe40007810000 */
[----:B------:R-:W0:Y:S01]  /*a630*/  MUFU.TANH R24, R24 ;  /* 0x0000001800187308 */ /* 0x000e220000002400 */
[----:B------:R-:W-:Y:S02]  /*a640*/  ISETP.GT.AND P2, PT, R69, 0x78, PT ;  /* 0x000000784500780c */ /* 0x000fe40003f44270 */
[----:B-1----:R-:W-:-:S02]  /*a650*/  FSEL R139, R38, -INF , P1 ;  /* 0xff800000268b7808 */ /* 0x002fc40000800000 */
[----:B------:R-:W-:-:S03]  /*a660*/  FMNMX.FTZ R20, R55, R20, !PT ;  /* 0x0000001437147209 */ /* 0x000fc60007810000 */
[----:B------:R-:W1:Y:S01]  /*a670*/  MUFU.TANH R25, R25 ;  /* 0x0000001900197308 */ /* 0x000e620000002400 */
[----:B------:R-:W-:-:S01]  /*a680*/  FFMA.FTZ R141, R103, R58, -R36 ;  /* 0x0000003a678d7223 */ /* 0x000fc20000010824 */
[----:B------:R-:W-:Y:S02]  /*a690*/  ISETP.GT.AND P1, PT, R69, 0x79, PT ;  /* 0x000000794500780c */ /* 0x000fe40003f24270 */
[----:B--2---:R-:W-:Y:S02]  /*a6a0*/  FSEL R103, R42, -INF , P2 ;  /* 0xff8000002a677808 */ /* 0x004fe40001000000 */
[----:B------:R-:W-:Y:S02]  /*a6b0*/  FMNMX.FTZ R20, R139, R20, !PT ;  /* 0x000000148b147209 */ /* 0x000fe40007810000 */
[----:B------:R-:W2:Y:S01]  /*a6c0*/  MUFU.TANH R28, R28 ;  /* 0x0000001c001c7308 */ /* 0x000ea20000002400 */
[----:B------:R-:W-:Y:S02]  /*a6d0*/  ISETP.GT.AND P2, PT, R69, 0x80, PT ;  /* 0x000000804500780c */ /* 0x000fe40003f44270 */
[----:B---3--:R-:W-:-:S02]  /*a6e0*/  FSEL R143, R44, -INF , P1 ;  /* 0xff8000002c8f7808 */ /* 0x008fc40000800000 */
        /* <DEDUP_REMOVED lines=24> */
[----:B------:R-:W-:Y:S02]  /*a870*/  ISETP.GT.AND P2, PT, R69, 0x98, PT ;  /* 0x000000984500780c */ /* 0x000fe40003f44270 */
[----:B-1----:R-:W-:-:S02]  /*a880*/  FSEL R33, R33, -INF , P1 ;  /* 0xff80000021217808 */ /* 0x002fc40000800000 */
[----:B------:R-:W-:Y:S01]  /*a890*/  FMNMX.FTZ R20, R95, R20, !PT ;  /* 0x000000145f147209 */ /* 0x000fe20007810000 */
[----:B------:R-:W-:Y:S01]  /*a8a0*/  FFMA.FTZ R32, R27, R58, -R36 ;  /* 0x0000003a1b207223 */ /* 0x000fe20000010824 */
[----:B------:R-:W-:Y:S02]  /*a8b0*/  ISETP.GT.AND P1, PT, R69, 0x99, PT ;  /* 0x000000994500780c */ /* 0x000fe40003f24270 */
[----:B--2---:R-:W-:Y:S02]  /*a8c0*/  FSEL R27, R46, -INF , P2 ;  /* 0xff8000002e1b7808 */ /* 0x004fe40001000000 */
[----:B------:R-:W-:Y:S02]  /*a8d0*/  FMNMX.FTZ R20, R33, R20, !PT ;  /* 0x0000001421147209 */ /* 0x000fe40007810000 */
[----:B---3--:R-:W-:Y:S02]  /*a8e0*/  FSEL R37, R37, -INF , P1 ;  /* 0xff80000025257808 */ /* 0x008fe40000800000 */
[----:B------:R-:W-:-:S04]  /*a8f0*/  FMNMX.FTZ R20, R27, R20, !PT ;  /* 0x000000141b147209 */ /* 0x000fc80007810000 */
[----:B------:R-:W-:-:S05]  /*a900*/  FMNMX.FTZ R20, R37, R20, !PT ;  /* 0x0000001425147209 */ /* 0x000fca0007810000 */
[----:B------:R-:W0:Y:S02]  /*a910*/  SHFL.BFLY PT, R147, R20, 0x2, 0x1f ;  /* 0x0c401f0014937f89 */ /* 0x000e2400000e0000 */
[----:B0-----:R-:W-:-:S05]  /*a920*/  FMNMX.FTZ R147, R20, R147, !PT ;  /* 0x0000009314937209 */ /* 0x001fca0007810000 */
[----:B------:R-:W0:Y:S01]  /*a930*/  SHFL.BFLY PT, R20, R147, 0x1, 0x1f ;  /* 0x0c201f0093147f89 */ /* 0x000e2200000e0000 */
[----:B------:R1:W-:Y:S01]  /*a940*/  MUFU.EX2 R40, R60 ;  /* 0x0000003c00287308 */ /* 0x0003e20000000800 */
[----:B------:R-:W-:-:S01]  /*a950*/  FFMA.FTZ R9, R9, R58, -R36 ;  /* 0x0000003a09097223 */ /* 0x000fc20000010824 */
[----:B0-----:R-:W-:-:S04]  /*a960*/  FMNMX.FTZ R20, R147, R20, !PT ;  /* 0x0000001493147209 */ /* 0x001fc80007810000 */
[C---:B------:R-:W-:Y:S01]  /*a970*/  FSETP.NEU.FTZ.AND P1, PT, R20.reuse, -INF , PT ;  /* 0xff8000001400780b */ /* 0x040fe20003f3d000 */
[----:B-1----:R-:W-:-:S05]  /*a980*/  FFMA.FTZ R60, R20, R58, -8 ;  /* 0xc1000000143c7423 */ /* 0x002fca000001003a */
[----:B------:R-:W-:Y:S01]  /*a990*/  FSEL R60, R60, RZ, P1 ;  /* 0x000000ff3c3c7208 */ /* 0x000fe20000800000 */
[----:B------:R-:W-:Y:S04]  /*a9a0*/  MUFU.EX2 R9, R9 ;  /* 0x0000000900097308 */ /* 0x000fe80000000800 */
[----:B------:R-:W-:-:S01]  /*a9b0*/  FFMA.FTZ R3, R3, R58, -R60 ;  /* 0x0000003a03037223 */ /* 0x000fc2000001083c */
[-CC-:B------:R-:W-:Y:S01]  /*a9c0*/  FFMA.FTZ R8, R8, R58.reuse, -R60.reuse ;  /* 0x0000003a08087223 */ /* 0x180fe2000001083c */
[----:B------:R-:W-:-:S02]  /*a9d0*/  FFMA.FTZ R21, R21, R58, -R60 ;  /* 0x0000003a15157223 */ /* 0x000fc4000001083c */
[----:B------:R-:W0:Y:S08]  /*a9e0*/  MUFU.EX2 R48, R48 ;  /* 0x0000003000307308 */ /* 0x000e300000000800 */
[----:B------:R-:W-:Y:S08]  /*a9f0*/  MUFU.EX2 R3, R3 ;  /* 0x0000000300037308 */ /* 0x000ff00000000800 */
[----:B------:R-:W1:Y:S08]  /*aa00*/  MUFU.EX2 R8, R8 ;  /* 0x0000000800087308 */ /* 0x000e700000000800 */
[----:B------:R-:W2:Y:S08]  /*aa10*/  MUFU.EX2 R11, R11 ;  /* 0x0000000b000b7308 */ /* 0x000eb00000000800 */
[----:B------:R3:W-:Y:S01]  /*aa20*/  MUFU.EX2 R52, R62 ;  /* 0x0000003e00347308 */ /* 0x0007e20000000800 */
[----:B------:R-:W-:-:S01]  /*aa30*/  FFMA.FTZ R64, R49, R58, -R60 ;  /* 0x0000003a31407223 */ /* 0x000fc2000001083c */
[----:B---3--:R-:W-:-:S06]  /*aa40*/  FFMA.FTZ R62, R41, R58, -R60 ;  /* 0x0000003a293e7223 */ /* 0x008fcc000001083c */
[----:B------:R-:W-:Y:S01]  /*aa50*/  MUFU.EX2 R21, R21 ;  /* 0x0000001500157308 */ /* 0x000fe20000000800 */
[----:B------:R-:W-:-:S07]  /*aa60*/  FFMA.FTZ R41, R43, R58, -R60 ;  /* 0x0000003a2b297223 */ /* 0x000fce000001083c */
[----:B------:R-:W3:Y:S01]  /*aa70*/  MUFU.EX2 R50, R50 ;  /* 0x0000003200327308 */ /* 0x000ee20000000800 */
[----:B------:R-:W-:-:S01]  /*aa80*/  FFMA.FTZ R82, R63, R58, -R60 ;  /* 0x0000003a3f527223 */ /* 0x000fc2000001083c */
[----:B------:R-:W-:Y:S01]  /*aa90*/  FFMA.FTZ R109, R109, R58, -R36 ;  /* 0x0000003a6d6d7223 */ /* 0x000fe20000010824 */
[----:B-----5:R-:W-:-:S05]  /*aaa0*/  PRMT R63, R110, 0x654, R0 ;  /* 0x000006546e3f7816 */ /* 0x020fca0000000000 */
[----:B------:R-:W-:Y:S01]  /*aab0*/  MUFU.EX2 R62, R62 ;  /* 0x0000003e003e7308 */ /* 0x000fe20000000800 */
[----:B------:R-:W-:-:S01]  /*aac0*/  FFMA.FTZ R43, R53, R58, -R60 ;  /* 0x0000003a352b7223 */ /* 0x000fc2000001083c */
[----:B0-----:R-:W-:-:S06]  /*aad0*/  FADD.FTZ R90, R9, R48 ;  /* 0x00000030095a7221 */ /* 0x001fcc0000010000 */
[----:B------:R-:W0:Y:S01]  /*aae0*/  MUFU.EX2 R15, R15 ;  /* 0x0000000f000f7308 */ /* 0x000e220000000800 */
[----:B------:R-:W-:-:S01]  /*aaf0*/  FFMA.FTZ R93, R93, R58, -R36 ;  /* 0x0000003a5d5d7223 */ /* 0x000fc20000010824 */
[----:B------:R-:W-:Y:S01]  /*ab00*/  FFMA.FTZ R34, R111, R58, -R36 ;  /* 0x0000003a6f227223 */ /* 0x000fe20000010824 */
[----:B------:R2:W-:Y:S05]  /*ab10*/  SYNCS.ARRIVE.TRANS64.RED.A1T0 RZ, [R63+URZ], RZ ;  /* 0x000000ff3fff79a7 */ /* 0x0005ea000810043f */
[----:B------:R-:W4:Y:S01]  /*ab20*/  MUFU.EX2 R41, R41 ;  /* 0x0000002900297308 */ /* 0x000f220000000800 */
[----:B-1----:R-:W-:-:S01]  /*ab30*/  FADD.FTZ R88, R3, R8 ;  /* 0x0000000803587221 */ /* 0x002fc20000010000 */
[-CC-:B------:R-:W-:Y:S01]  /*ab40*/  FFMA.FTZ R75, R75, R58.reuse, -R36.reuse ;  /* 0x0000003a4b4b7223 */ /* 0x180fe20000010824 */
[----:B------:R-:W-:-:S01]  /*ab50*/  FFMA.FTZ R47, R47, R58, -R36 ;  /* 0x0000003a2f2f7223 */ /* 0x000fc20000010824 */
[-CC-:B------:R-:W-:Y:S01]  /*ab60*/  FFMA.FTZ R83, R83, R58.reuse, -R36.reuse ;  /* 0x0000003a53537223 */ /* 0x180fe20000010824 */
[----:B------:R-:W-:-:S03]  /*ab70*/  FFMA.FTZ R31, R31, R58, -R36 ;  /* 0x0000003a1f1f7223 */ /* 0x000fc60000010824 */
[----:B------:R1:W-:Y:S01]  /*ab80*/  MUFU.EX2 R24, R30 ;  /* 0x0000001e00187308 */ /* 0x0003e20000000800 */
[----:B------:R-:W-:-:S01]  /*ab90*/  FFMA.FTZ R38, R115, R58, -R36 ;  /* 0x0000003a73267223 */ /* 0x000fc20000010824 */
[-CC-:B------:R-:W-:Y:S01]  /*aba0*/  FFMA.FTZ R35, R35, R58.reuse, -R36.reuse ;  /* 0x0000003a23237223 */ /* 0x180fe20000010824 */
[----:B------:R-:W-:-:S01]  /*abb0*/  FFMA.FTZ R42, R119, R58, -R36 ;  /* 0x0000003a772a7223 */ /* 0x000fc20000010824 */
[-CC-:B------:R-:W-:Y:S01]  /*abc0*/  FFMA.FTZ R44, R123, R58.reuse, -R36.reuse ;  /* 0x0000003a7b2c7223 */ /* 0x180fe20000010824 */
[----:B------:R-:W-:-:S01]  /*abd0*/  FFMA.FTZ R111, R125, R58, -R36 ;  /* 0x0000003a7d6f7223 */ /* 0x000fc20000010824 */
[-CC-:B------:R-:W-:Y:S02]  /*abe0*/  FFMA.FTZ R39, R39, R58.reuse, -R36.reuse ;  /* 0x0000003a27277223 */ /* 0x180fe40000010824 */
[----:B------:R-:W-:Y:S01]  /*abf0*/  MUFU.EX2 R69, R32 ;  /* 0x0000002000457308 */ /* 0x000fe20000000800 */
[----:B-1----:R-:W-:-:S01]  /*ac00*/  FFMA.FTZ R30, R105, R58, -R36 ;  /* 0x0000003a691e7223 */ /* 0x002fc20000010824 */
[-CC-:B------:R-:W-:Y:S01]  /*ac10*/  FFMA.FTZ R105, R107, R58.reuse, -R36.reuse ;  /* 0x0000003a6b697223 */ /* 0x180fe20000010824 */
[----:B------:R-:W-:-:S01]  /*ac20*/  FFMA.FTZ R107, R113, R58, -R36 ;  /* 0x0000003a716b7223 */ /* 0x000fc20000010824 */
[-CC-:B------:R-:W-:Y:S01]  /*ac30*/  FFMA.FTZ R46, R121, R58.reuse, -R36.reuse ;  /* 0x0000003a792e7223 */ /* 0x180fe20000010824 */
[----:B------:R-:W-:-:S01]  /*ac40*/  FFMA.FTZ R45, R45, R58, -R36 ;  /* 0x0000003a2d2d7223 */ /* 0x000fc20000010824 */
[----:B------:R-:W-:-:S02]  /*ac50*/  FFMA.FTZ R68, R89, R58, -R60 ;  /* 0x0000003a59447223 */ /* 0x000fc4000001083c */
[----:B------:R-:W1:Y:S01]  /*ac60*/  MUFU.EX2 R64, R64 ;  /* 0x0000004000407308 */ /* 0x000e620000000800 */
[----:B--2---:R-:W-:-:S01]  /*ac70*/  FADD.FTZ R63, R11, R90 ;  /* 0x0000005a0b3f7221 */ /* 0x004fc20000010000 */
[----:B------:R-:W-:-:S06]  /*ac80*/  FFMA.FTZ R49, R91, R58, -R60 ;  /* 0x0000003a5b317223 */ /* 0x000fcc000001083c */
[----:B------:R-:W2:Y:S01]  /*ac90*/  MUFU.EX2 R12, R12 ;  /* 0x0000000c000c7308 */ /* 0x000ea20000000800 */
[----:B---3--:R-:W-:-:S07]  /*aca0*/  FADD.FTZ R90, R50, R63 ;  /* 0x0000003f325a7221 */ /* 0x008fce0000010000 */
[----:B------:R3:W-:Y:S01]  /*acb0*/  MUFU.EX2 R32, R109 ;  /* 0x0000006d00207308 */ /* 0x0007e20000000800 */
[----:B------:R-:W-:-:S01]  /*acc0*/  FFMA.FTZ R66, R73, R58, -R60 ;  /* 0x0000003a49427223 */ /* 0x000fc2000001083c */
[-CC-:B---3--:R-:W-:Y:S01]  /*acd0*/  FFMA.FTZ R109, R117, R58.reuse, -R36.reuse ;  /* 0x0000003a756d7223 */ /* 0x188fe20000010824 */
[----:B------:R-:W-:-:S05]  /*ace0*/  FFMA.FTZ R36, R71, R58, -R36 ;  /* 0x0000003a47247223 */ /* 0x000fca0000010824 */
[----:B------:R-:W3:Y:S01]  /*acf0*/  MUFU.EX2 R43, R43 ;  /* 0x0000002b002b7308 */ /* 0x000ee20000000800 */
[----:B------:R-:W-:-:S01]  /*ad00*/  FFMA.FTZ R71, R55, R58, -R60 ;  /* 0x0000003a37477223 */ /* 0x000fc2000001083c */
[----:B------:R-:W-:Y:S01]  /*ad10*/  FADD.FTZ R55, R21, R88 ;  /* 0x0000005815377221 */ /* 0x000fe20000010000 */
[----:B0-----:R-:W-:-:S05]  /*ad20*/  FADD.FTZ R63, R15, R90 ;  /* 0x0000005a0f3f7221 */ /* 0x001fca0000010000 */
[----:B------:R-:W0:Y:S01]  /*ad30*/  MUFU.EX2 R93, R93 ;  /* 0x0000005d005d7308 */ /* 0x000e220000000800 */
[----:B------:R-:W-:-:S01]  /*ad40*/  FADD.FTZ R88, R62, R55 ;  /* 0x000000373e587221 */ /* 0x000fc20000010000 */
[-CC-:B------:R-:W-:Y:S01]  /*ad50*/  FFMA.FTZ R53, R77, R58.reuse, -R60.reuse ;  /* 0x0000003a4d357223 */ /* 0x180fe2000001083c */
[----:B------:R-:W-:-:S05]  /*ad60*/  FFMA.FTZ R77, R79, R58, -R60 ;  /* 0x0000003a4f4d7223 */ /* 0x000fca000001083c */
[----:B------:R-:W5:Y:S01]  /*ad70*/  MUFU.EX2 R68, R68 ;  /* 0x0000004400447308 */ /* 0x000f620000000800 */
[----:B------:R-:W-:-:S01]  /*ad80*/  FFMA.FTZ R74, R81, R58, -R60 ;  /* 0x0000003a514a7223 */ /* 0x000fc2000001083c */
[----:B----4-:R-:W-:Y:S01]  /*ad90*/  FADD.FTZ R79, R41, R88 ;  /* 0x00000058294f7221 */ /* 0x010fe20000010000 */
[----:B------:R-:W-:-:S05]  /*ada0*/  FFMA.FTZ R73, R97, R58, -R60 ;  /* 0x0000003a61497223 */ /* 0x000fca000001083c */
[----:B------:R-:W4:Y:S01]  /*adb0*/  MUFU.EX2 R14, R14 ;  /* 0x0000000e000e7308 */ /* 0x000f220000000800 */
[----:B------:R-:W-:-:S01]  /*adc0*/  FADD.FTZ R81, R10, R63 ;  /* 0x0000003f0a517221 */ /* 0x000fc20000010000 */
[----:B-1----:R-:W-:-:S06]  /*add0*/  FADD.FTZ R88, R64, R79 ;  /* 0x0000004f40587221 */ /* 0x002fcc0000010000 */
[----:B------:R-:W1:Y:S01]  /*ade0*/  MUFU.EX2 R49, R49 ;  /* 0x0000003100317308 */ /* 0x000e620000000800 */
[----:B------:R-:W-:-:S01]  /*adf0*/  FFMA.FTZ R76, R99, R58, -R60 ;  /* 0x0000003a634c7223 */ /* 0x000fc2000001083c */
[----:B--2---:R-:W-:-:S06]  /*ae00*/  FADD.FTZ R90, R12, R81 ;  /* 0x000000510c5a7221 */ /* 0x004fcc0000010000 */
[----:B------:R-:W2:Y:S01]  /*ae10*/  MUFU.EX2 R75, R75 ;  /* 0x0000004b004b7308 */ /* 0x000ea20000000800 */
[----:B------:R-:W-:-:S01]  /*ae20*/  FFMA.FTZ R63, R25, R58, -R60 ;  /* 0x0000003a193f7223 */ /* 0x000fc2000001083c */
[----:B---3--:R-:W-:-:S06]  /*ae30*/  FADD.FTZ R25, R43, R88 ;  /* 0x000000582b197221 */ /* 0x008fcc0000010000 */
[----:B------:R-:W3:Y:S01]  /*ae40*/  MUFU.EX2 R66, R66 ;  /* 0x0000004200427308 */ /* 0x000ee20000000800 */
[----:B0-----:R-:W-:-:S07]  /*ae50*/  FADD.FTZ R79, R93, R90 ;  /* 0x0000005a5d4f7221 */ /* 0x001fce0000010000 */
[----:B------:R-:W0:Y:S01]  /*ae60*/  MUFU.EX2 R47, R47 ;  /* 0x0000002f002f7308 */ /* 0x000e220000000800 */
[----:B-----5:R-:W-:-:S01]  /*ae70*/  FADD.FTZ R88, R68, R25 ;  /* 0x0000001944587221 */ /* 0x020fc20000010000 */
[----:B------:R-:W-:-:S06]  /*ae80*/  FFMA.FTZ R70, R127, R58, -R60 ;  /* 0x0000003a7f467223 */ /* 0x000fcc000001083c */
[----:B------:R-:W5:Y:S01]  /*ae90*/  MUFU.EX2 R73, R73 ;  /* 0x0000004900497308 */ /* 0x000f620000000800 */
[----:B----4-:R-:W-:-:S01]  /*aea0*/  FADD.FTZ R90, R14, R79 ;  /* 0x0000004f0e5a7221 */ /* 0x010fc20000010000 */
[----:B-1----:R-:W-:-:S06]  /*aeb0*/  FADD.FTZ R79, R49, R88 ;  /* 0x00000058314f7221 */ /* 0x002fcc0000010000 */
[----:B------:R-:W1:Y:S01]  /*aec0*/  MUFU.EX2 R76, R76 ;  /* 0x0000004c004c7308 */ /* 0x000e620000000800 */
[----:B--2---:R-:W-:-:S07]  /*aed0*/  FADD.FTZ R90, R75, R90 ;  /* 0x0000005a4b5a7221 */ /* 0x004fce0000010000 */
[----:B------:R-:W2:Y:S01]  /*aee0*/  MUFU.EX2 R54, R54 ;  /* 0x0000003600367308 */ /* 0x000ea20000000800 */
[----:B---3--:R-:W-:-:S01]  /*aef0*/  FADD.FTZ R88, R66, R79 ;  /* 0x0000004f42587221 */ /* 0x008fc20000010000 */
[----:B------:R-:W-:-:S06]  /*af00*/  FFMA.FTZ R80, R129, R58, -R60 ;  /* 0x0000003a81507223 */ /* 0x000fcc000001083c */
[----:B------:R-:W3:Y:S01]  /*af10*/  MUFU.EX2 R53, R53 ;  /* 0x0000003500357308 */ /* 0x000ee20000000800 */
[----:B0-----:R-:W-:-:S07]  /*af20*/  FADD.FTZ R79, R47, R90 ;  /* 0x0000005a2f4f7221 */ /* 0x001fce0000010000 */
[----:B------:R-:W0:Y:S01]  /*af30*/  MUFU.EX2 R83, R83 ;  /* 0x0000005300537308 */ /* 0x000e220000000800 */
[----:B------:R-:W-:Y:S01]  /*af40*/  F2FP.SATFINITE.E4M3.F32.PACK_AB_MERGE_C R153, R50, R11, RZ ;  /* 0x0000000b3299723e */ /* 0x000fe200048070ff */
[----:B-----5:R-:W-:-:S06]  /*af50*/  FADD.FTZ R11, R73, R88 ;  /* 0x00000058490b7221 */ /* 0x020fcc0000010000 */
[----:B------:R-:W4:Y:S01]  /*af60*/  MUFU.EX2 R70, R70 ;  /* 0x0000004600467308 */ /* 0x000f220000000800 */
[----:B------:R-:W-:-:S07]  /*af70*/  FADD.FTZ R79, R52, R79 ;  /* 0x0000004f344f7221 */ /* 0x000fce0000010000 */
[----:B------:R-:W5:Y:S01]  /*af80*/  MUFU.EX2 R56, R56 ;  /* 0x0000003800387308 */ /* 0x000f620000000800 */
[----:B------:R-:W-:Y:S01]  /*af90*/  F2FP.SATFINITE.E4M3.F32.PACK_AB_MERGE_C R155, R93, R12, RZ ;  /* 0x0000000c5d9b723e */ /* 0x000fe200048070ff */
[----:B-1----:R-:W-:-:S06]  /*afa0*/  FADD.FTZ R12, R76, R11 ;  /* 0x0000000b4c0c7221 */ /* 0x002fcc0000010000 */
[----:B------:R-:W-:Y:S01]  /*afb0*/  MUFU.EX2 R85, R85 ;  /* 0x0000005500557308 */ /* 0x000fe20000000800 */
[----:B------:R-:W-:-:S01]  /*afc0*/  FFMA.FTZ R57, R57, R58, -R60 ;  /* 0x0000003a39397223 */ /* 0x000fc2000001083c */
[----:B--2---:R-:W-:-:S06]  /*afd0*/  FADD.FTZ R50, R54, R79 ;  /* 0x0000004f36327221 */ /* 0x004fcc0000010000 */
[----:B------:R-:W1:Y:S01]  /*afe0*/  MUFU.EX2 R77, R77 ;  /* 0x0000004d004d7308 */ /* 0x000e620000000800 */
[----:B------:R-:W-:Y:S01]  /*aff0*/  F2FP.SATFINITE.E4M3.F32.PACK_AB_MERGE_C R152, R62, R21, RZ ;  /* 0x000000153e98723e */ /* 0x000fe200048070ff */
[----:B---3--:R-:W-:-:S06]  /*b000*/  FADD.FTZ R11, R53, R12 ;  /* 0x0000000c350b7221 */ /* 0x008fcc0000010000 */
[----:B------:R-:W2:Y:S01]  /*b010*/  MUFU.EX2 R80, R80 ;  /* 0x0000005000507308 */ /* 0x000ea20000000800 */
[----:B------:R-:W-:-:S01]  /*b020*/  FFMA.FTZ R59, R59, R58, -R60 ;  /* 0x0000003a3b3b7223 */ /* 0x000fc2000001083c */
[----:B0-----:R-:W-:Y:S01]  /*b030*/  FADD.FTZ R21, R83, R50 ;  /* 0x0000003253157221 */ /* 0x001fe20000010000 */
[----:B------:R-:W-:-:S05]  /*b040*/  FFMA.FTZ R78, R131, R58, -R60 ;  /* 0x0000003a834e7223 */ /* 0x000fca000001083c */
[----:B------:R-:W0:Y:S01]  /*b050*/  MUFU.EX2 R74, R74 ;  /* 0x0000004a004a7308 */ /* 0x000e220000000800 */
[----:B------:R-:W-:Y:S01]  /*b060*/  F2FP.SATFINITE.E4M3.F32.PACK_AB_MERGE_C R149, R52, R47, RZ ;  /* 0x0000002f3495723e */ /* 0x000fe200048070ff */
[----:B----4-:R-:W-:Y:S01]  /*b070*/  FADD.FTZ R50, R70, R11 ;  /* 0x0000000b46327221 */ /* 0x010fe20000010000 */
[----:B-----5:R-:W-:-:S05]  /*b080*/  FADD.FTZ R52, R56, R21 ;  /* 0x0000001538347221 */ /* 0x020fca0000010000 */
[----:B------:R-:W3:Y:S01]  /*b090*/  MUFU.EX2 R135, R135 ;  /* 0x0000008700877308 */ /* 0x000ee20000000800 */
[----:B------:R-:W-:Y:S01]  /*b0a0*/  F2FP.SATFINITE.E4M3.F32.PACK_AB_MERGE_C R153, R48, R9, R153 ;  /* 0x000000093099723e */ /* 0x000fe20004807099 */
[----:B-1----:R-:W-:Y:S01]  /*b0b0*/  FADD.FTZ R9, R77, R50 ;  /* 0x000000324d097221 */ /* 0x002fe20000010000 */
[----:B------:R-:W-:-:S05]  /*b0c0*/  F2FP.SATFINITE.E4M3.F32.PACK_AB_MERGE_C R151, R85, R56, RZ ;  /* 0x000000385597723e */ /* 0x000fca00048070ff */
[----:B------:R-:W1:Y:S01]  /*b0d0*/  MUFU.EX2 R57, R57 ;  /* 0x0000003900397308 */ /* 0x000e620000000800 */
[----:B------:R-:W-:-:S01]  /*b0e0*/  FFMA.FTZ R61, R61, R58, -R60 ;  /* 0x0000003a3d3d7223 */ /* 0x000fc2000001083c */
[----:B------:R-:W-:-:S06]  /*b0f0*/  FADD.FTZ R85, R85, R52 ;  /* 0x0000003455557221 */ /* 0x000fcc0000010000 */
[----:B------:R-:W4:Y:S01]  /*b100*/  MUFU.EX2 R26, R26 ;  /* 0x0000001a001a7308 */ /* 0x000f220000000800 */
[----:B--2---:R-:W-:-:S01]  /*b110*/  FADD.FTZ R9, R80, R9 ;  /* 0x0000000950097221 */ /* 0x004fc20000010000 */
[----:B------:R-:W-:-:S06]  /*b120*/  FADD.FTZ R48, R40, R85 ;  /* 0x0000005528307221 */ /* 0x000fcc0000010000 */
[----:B------:R-:W-:Y:S08]  /*b130*/  MUFU.EX2 R141, R141 ;  /* 0x0000008d008d7308 */ /* 0x000ff00000000800 */
[----:B------:R-:W2:Y:S01]  /*b140*/  MUFU.EX2 R59, R59 ;  /* 0x0000003b003b7308 */ /* 0x000ea20000000800 */
[----:B------:R-:W-:Y:S01]  /*b150*/  F2FP.SATFINITE.E4M3.F32.PACK_AB_MERGE_C R155, R10, R15, R155 ;  /* 0x0000000f0a9b723e */ /* 0x000fe2000480709b */
[----:B0-----:R-:W-:-:S06]  /*b160*/  FADD.FTZ R10, R74, R9 ;  /* 0x000000094a0a7221 */ /* 0x001fcc0000010000 */
[----:B------:R-:W0:Y:S01]  /*b170*/  MUFU.EX2 R78, R78 ;  /* 0x0000004e004e7308 */ /* 0x000e220000000800 */
[----:B------:R-:W-:Y:S01]  /*b180*/  F2FP.SATFINITE.E4M3.F32.PACK_AB_MERGE_C R152, R8, R3, R152 ;  /* 0x000000030898723e */ /* 0x000fe20004807098 */
[----:B------:R-:W-:Y:S01]  /*b190*/  FFMA.FTZ R51, R51, R58, -R60 ;  /* 0x0000003a33337223 */ /* 0x000fe2000001083c */
[----:B---3--:R-:W-:-:S05]  /*b1a0*/  FADD.FTZ R3, R135, R48 ;  /* 0x0000003087037221 */ /* 0x008fca0000010000 */
[----:B------:R-:W3:Y:S01]  /*b1b0*/  MUFU.EX2 R61, R61 ;  /* 0x0000003d003d7308 */ /* 0x000ee20000000800 */
[----:B-1----:R-:W-:-:S01]  /*b1c0*/  FADD.FTZ R10, R57, R10 ;  /* 0x0000000a390a7221 */ /* 0x002fc20000010000 */
[----:B------:R-:W-:Y:S01]  /*b1d0*/  FFMA.FTZ R84, R133, R58, -R60 ;  /* 0x0000003a85547223 */ /* 0x000fe2000001083c */
[----:B----4-:R-:W-:-:S05]  /*b1e0*/  FADD.FTZ R48, R26, R3 ;  /* 0x000000031a307221 */ /* 0x010fca0000010000 */
[----:B------:R-:W1:Y:S01]  /*b1f0*/  MUFU.EX2 R145, R145 ;  /* 0x0000009100917308 */ /* 0x000e620000000800 */
[----:B--2---:R-:W-:-:S01]  /*b200*/  FADD.FTZ R3, R59, R10 ;  /* 0x0000000a3b037221 */ /* 0x004fc20000010000 */
[----:B------:R-:W-:-:S06]  /*b210*/  F2FP.SATFINITE.E4M3.F32.PACK_AB_MERGE_C R11, R141, R26, RZ ;  /* 0x0000001a8d0b723e */ /* 0x000fcc00048070ff */
[----:B------:R-:W2:Y:S01]  /*b220*/  MUFU.EX2 R82, R82 ;  /* 0x0000005200527308 */ /* 0x000ea20000000800 */
[----:B------:R-:W-:-:S07]  /*b230*/  FADD.FTZ R141, R141, R48 ;  /* 0x000000308d8d7221 */ /* 0x000fce0000010000 */
[----:B------:R-:W4:Y:S01]  /*b240*/  MUFU.EX2 R28, R28 ;  /* 0x0000001c001c7308 */ /* 0x000f220000000800 */
[----:B------:R-:W-:-:S01]  /*b250*/  FFMA.FTZ R101, R101, R58, -R60 ;  /* 0x0000003a65657223 */ /* 0x000fc2000001083c */
[C---:B0-----:R-:W-:Y:S01]  /*b260*/  F2FP.SATFINITE.E4M3.F32.PACK_AB_MERGE_C R144, R78.reuse, R59, RZ ;  /* 0x0000003b4e90723e */ /* 0x041fe200048070ff */
[----:B------:R-:W-:-:S01]  /*b270*/  FADD.FTZ R78, R78, R3 ;  /* 0x000000034e4e7221 */ /* 0x000fc20000010000 */
[----:B------:R-:W-:-:S04]  /*b280*/  FFMA.FTZ R13, R13, R58, -R60 ;  /* 0x0000003a0d0d7223 */ /* 0x000fc8000001083c */
[----:B------:R-:W-:Y:S01]  /*b290*/  MUFU.EX2 R30, R30 ;  /* 0x0000001e001e7308 */ /* 0x000fe20000000800 */
[----:B------:R-:W-:-:S01]  /*b2a0*/  FADD.FTZ R10, R24, R141 ;  /* 0x0000008d180a7221 */ /* 0x000fc20000010000 */
[-CC-:B------:R-:W-:Y:S01]  /*b2b0*/  FFMA.FTZ R86, R137, R58.reuse, -R60.reuse ;  /* 0x0000003a89567223 */ /* 0x180fe2000001083c */
[----:B------:R-:W-:-:S01]  /*b2c0*/  FFMA.FTZ R87, R87, R58, -R60 ;  /* 0x0000003a57577223 */ /* 0x000fc2000001083c */
[----:B------:R-:W-:Y:S01]  /*b2d0*/  F2FP.SATFINITE.E4M3.F32.PACK_AB_MERGE_C R149, R75, R14, R149 ;  /* 0x0000000e4b95723e */ /* 0x000fe20004807095 */
[----:B------:R-:W-:-:S01]  /*b2e0*/  FFMA.FTZ R139, R139, R58, -R60 ;  /* 0x0000003a8b8b7223 */ /* 0x000fc2000001083c */
[-CC-:B------:R-:W-:Y:S01]  /*b2f0*/  FFMA.FTZ R103, R103, R58.reuse, -R60.reuse ;  /* 0x0000003a67677223 */ /* 0x180fe2000001083c */
[----:B------:R-:W-:-:S01]  /*b300*/  FFMA.FTZ R143, R143, R58, -R60 ;  /* 0x0000003a8f8f7223 */ /* 0x000fc2000001083c */
[----:B------:R-:W0:Y:S01]  /*b310*/  MUFU.EX2 R51, R51 ;  /* 0x0000003300337308 */ /* 0x000e220000000800 */
[----:B---3--:R-:W-:-:S01]  /*b320*/  FADD.FTZ R3, R61, R78 ;  /* 0x0000004e3d037221 */ /* 0x008fc20000010000 */
[----:B-1----:R-:W-:Y:S01]  /*b330*/  FADD.FTZ R9, R145, R10 ;  /* 0x0000000a91097221 */ /* 0x002fe20000010000 */
[----:B------:R-:W-:-:S01]  /*b340*/  FFMA.FTZ R65, R65, R58, -R60 ;  /* 0x0000003a41417223 */ /* 0x000fc2000001083c */
[-CC-:B------:R-:W-:Y:S01]  /*b350*/  FFMA.FTZ R67, R67, R58.reuse, -R60.reuse ;  /* 0x0000003a43437223 */ /* 0x180fe2000001083c */
[----:B------:R-:W-:-:S01]  /*b360*/  FFMA.FTZ R29, R29, R58, -R60 ;  /* 0x0000003a1d1d7223 */ /* 0x000fc2000001083c */
[-CC-:B------:R-:W-:Y:S01]  /*b370*/  FFMA.FTZ R95, R95, R58.reuse, -R60.reuse ;  /* 0x0000003a5f5f7223 */ /* 0x180fe2000001083c */
[----:B------:R-:W-:-:S01]  /*b380*/  FFMA.FTZ R33, R33, R58, -R60 ;  /* 0x0000003a21217223 */ /* 0x000fc2000001083c */
[----:B------:R-:W1:Y:S01]  /*b390*/  MUFU.EX2 R84, R84 ;  /* 0x0000005400547308 */ /* 0x000e620000000800 */
[----:B--2---:R-:W-:-:S01]  /*b3a0*/  FADD.FTZ R14, R82, R3 ;  /* 0x00000003520e7221 */ /* 0x004fc20000010000 */
[----:B----4-:R-:W-:Y:S01]  /*b3b0*/  FADD.FTZ R26, R28, R9 ;  /* 0x000000091c1a7221 */ /* 0x010fe20000010000 */
[----:B------:R-:W-:-:S01]  /*b3c0*/  FFMA.FTZ R27, R27, R58, -R60 ;  /* 0x0000003a1b1b7223 */ /* 0x000fc2000001083c */
[----:B------:R-:W-:Y:S01]  /*b3d0*/  FFMA.FTZ R37, R37, R58, -R60 ;  /* 0x0000003a25257223 */ /* 0x000fe2000001083c */
[----:B------:R-:W2:Y:S03]  /*b3e0*/  @P4 LDC R15, c[0x0][0x44c] ;  /* 0x00011300ff0f4b82 */ /* 0x000ea60000000800 */
[----:B------:R-:W3:Y:S08]  /*b3f0*/  MUFU.EX2 R0, R101 ;  /* 0x0000006500007308 */ /* 0x000ef00000000800 */
[----:B------:R-:W4:Y:S01]  /*b400*/  MUFU.EX2 R105, R105 ;  /* 0x0000006900697308 */ /* 0x000f220000000800 */
[----:B0-----:R-:W-:-:S01]  /*b410*/  FADD.FTZ R3, R51, R14 ;  /* 0x0000000e33037221 */ /* 0x001fc20000010000 */
[----:B------:R-:W-:-:S06]  /*b420*/  F2FP.SATFINITE.E4M3.F32.PACK_AB_MERGE_C R147, R69, R28, RZ ;  /* 0x0000001c4593723e */ /* 0x000fcc00048070ff */
[----:B------:R-:W0:Y:S01]  /*b430*/  MUFU.EX2 R13, R13 ;  /* 0x0000000d000d7308 */ /* 0x000e220000000800 */
[----:B------:R-:W-:-:S01]  /*b440*/  FADD.FTZ R69, R69, R26 ;  /* 0x0000001a45457221 */ /* 0x000fc20000010000 */
[----:B-1----:R-:W-:-:S06]  /*b450*/  FADD.FTZ R3, R84, R3 ;  /* 0x0000000354037221 */ /* 0x002fcc0000010000 */
[----:B------:R-:W-:Y:S01]  /*b460*/  MUFU.EX2 R31, R31 ;  /* 0x0000001f001f7308 */ /* 0x000fe20000000800 */
[----:B------:R-:W-:-:S07]  /*b470*/  FADD.FTZ R26, R30, R69 ;  /* 0x000000451e1a7221 */ /* 0x000fce0000010000 */
[----:B------:R-:W1:Y:S08]  /*b480*/  MUFU.EX2 R55, R87 ;  /* 0x0000005700377308 */ /* 0x000e700000000800 */
[----:B------:R-:W5:Y:S01]  /*b490*/  MUFU.EX2 R86, R86 ;  /* 0x0000005600567308 */ /* 0x000f620000000800 */
[----:B---3--:R-:W-:-:S01]  /*b4a0*/  FADD.FTZ R14, R0, R3 ;  /* 0x00000003000e7221 */ /* 0x008fc20000010000 */
[----:B----4-:R-:W-:-:S06]  /*b4b0*/  FADD.FTZ R3, R105, R26 ;  /* 0x0000001a69037221 */ /* 0x010fcc0000010000 */
[----:B------:R-:W3:Y:S01]  /*b4c0*/  MUFU.EX2 R34, R34 ;  /* 0x0000002200227308 */ /* 0x000ee20000000800 */
[----:B------:R-:W-:Y:S01]  /*b4d0*/  F2FP.SATFINITE.E4M3.F32.PACK_AB_MERGE_C R147, R145, R24, R147 ;  /* 0x000000189193723e */ /* 0x000fe20004807093 */
[----:B0-----:R-:W-:-:S06]  /*b4e0*/  FADD.FTZ R24, R13, R14 ;  /* 0x0000000e0d187221 */ /* 0x001fcc0000010000 */
[----:B------:R-:W0:Y:S01]  /*b4f0*/  MUFU.EX2 R25, R71 ;  /* 0x0000004700197308 */ /* 0x000e220000000800 */
[----:B------:R-:W-:-:S07]  /*b500*/  FADD.FTZ R26, R32, R3 ;  /* 0x00000003201a7221 */ /* 0x000fce0000010000 */
[----:B------:R-:W4:Y:S01]  /*b510*/  MUFU.EX2 R107, R107 ;  /* 0x0000006b006b7308 */ /* 0x000f220000000800 */
[----:B-1----:R-:W-:-:S01]  /*b520*/  FADD.FTZ R3, R55, R24 ;  /* 0x0000001837037221 */ /* 0x002fc20000010000 */
[----:B-----5:R-:W-:-:S06]  /*b530*/  F2FP.SATFINITE.E4M3.F32.PACK_AB_MERGE_C R140, R86, R55, RZ ;  /* 0x00000037568c723e */ /* 0x020fcc00048070ff */
[----:B------:R-:W-:Y:S01]  /*b540*/  MUFU.EX2 R38, R38 ;  /* 0x0000002600267308 */ /* 0x000fe20000000800 */
[C---:B------:R-:W-:Y:S01]  /*b550*/  F2FP.SATFINITE.E4M3.F32.PACK_AB_MERGE_C R141, R31.reuse, R32, RZ ;  /* 0x000000201f8d723e */ /* 0x040fe200048070ff */
[----:B------:R-:W-:-:S06]  /*b560*/  FADD.FTZ R31, R31, R26 ;  /* 0x0000001a1f1f7221 */ /* 0x000fcc0000010000 */
[----:B------:R-:W-:Y:S08]  /*b570*/  MUFU.EX2 R35, R35 ;  /* 0x0000002300237308 */ /* 0x000ff00000000800 */
[----:B------:R-:W1:Y:S01]  /*b580*/  MUFU.EX2 R60, R139 ;  /* 0x0000008b003c7308 */ /* 0x000e620000000800 */
[----:B------:R-:W-:-:S01]  /*b590*/  FADD.FTZ R86, R86, R3 ;  /* 0x0000000356567221 */ /* 0x000fc20000010000 */
[----:B------:R-:W-:-:S06]  /*b5a0*/  F2FP.SATFINITE.E4M3.F32.PACK_AB_MERGE_C R140, R13, R0, R140 ;  /* 0x000000000d8c723e */ /* 0x000fcc000480708c */
[----:B------:R-:W-:Y:S01]  /*b5b0*/  MUFU.EX2 R103, R103 ;  /* 0x0000006700677308 */ /* 0x000fe20000000800 */
[----:B---3--:R-:W-:-:S07]  /*b5c0*/  FADD.FTZ R0, R34, R31 ;  /* 0x0000001f22007221 */ /* 0x008fce0000010000 */
[----:B------:R3:W5:Y:S01]  /*b5d0*/  MUFU.EX2 R12, R143 ;  /* 0x0000008f000c7308 */ /* 0x0007620000000800 */
[----:B0-----:R-:W-:-:S01]  /*b5e0*/  FADD.FTZ R3, R25, R86 ;  /* 0x0000005619037221 */ /* 0x001fc20000010000 */
[----:B------:R-:W0:Y:S01]  /*b5f0*/  @P4 LDC R26, c[0x0][0x450] ;  /* 0x00011400ff1a4b82 */ /* 0x000e220000000800 */
[----:B----4-:R-:W-:-:S05]  /*b600*/  FADD.FTZ R9, R107, R0 ;  /* 0x000000006b097221 */ /* 0x010fca0000010000 */
[----:B------:R-:W4:Y:S01]  /*b610*/  MUFU.EX2 R42, R42 ;  /* 0x0000002a002a7308 */ /* 0x000f220000000800 */
[----:B-1----:R-:W-:-:S01]  /*b620*/  FADD.FTZ R0, R60, R3 ;  /* 0x000000033c007221 */ /* 0x002fc20000010000 */
[----:B---3--:R-:W-:-:S06]  /*b630*/  F2FP.SATFINITE.E4M3.F32.PACK_AB_MERGE_C R143, R35, R38, RZ ;  /* 0x00000026238f723e */ /* 0x008fcc00048070ff */
[----:B------:R-:W1:Y:S01]  /*b640*/  MUFU.EX2 R65, R65 ;  /* 0x0000004100417308 */ /* 0x000e620000000800 */
[----:B------:R-:W-:-:S07]  /*b650*/  FADD.FTZ R38, R38, R9 ;  /* 0x0000000926267221 */ /* 0x000fce0000010000 */
[----:B------:R-:W-:Y:S08]  /*b660*/  MUFU.EX2 R67, R67 ;  /* 0x0000004300437308 */ /* 0x000ff00000000800 */
[----:B------:R-:W3:Y:S01]  /*b670*/  MUFU.EX2 R10, R29 ;  /* 0x0000001d000a7308 */ /* 0x000ee20000000800 */
[----:B-----5:R-:W-:-:S07]  /*b680*/  F2FP.SATFINITE.E4M3.F32.PACK_AB_MERGE_C R142, R12, R103, RZ ;  /* 0x000000670c8e723e */ /* 0x020fce00048070ff */
[----:B------:R-:W5:Y:S01]  /*b690*/  MUFU.EX2 R109, R109 ;  /* 0x0000006d006d7308 */ /* 0x000f620000000800 */
[----:B------:R-:W-:-:S01]  /*b6a0*/  FADD.FTZ R103, R103, R0 ;  /* 0x0000000067677221 */ /* 0x000fc20000010000 */
[----:B------:R-:W-:-:S06]  /*b6b0*/  FADD.FTZ R35, R35, R38 ;  /* 0x0000002623237221 */ /* 0x000fcc0000010000 */
[----:B------:R-:W0:Y:S08]  /*b6c0*/  MUFU.EX2 R8, R63 ;  /* 0x0000003f00087308 */ /* 0x000e300000000800 */
[----:B------:R-:W0:Y:S01]  /*b6d0*/  MUFU.EX2 R44, R44 ;  /* 0x0000002c002c7308 */ /* 0x000e220000000800 */
[----:B------:R-:W-:-:S01]  /*b6e0*/  FADD.FTZ R0, R12, R103 ;  /* 0x000000670c007221 */ /* 0x000fc20000010000 */
[----:B----4-:R-:W-:-:S06]  /*b6f0*/  FADD.FTZ R24, R42, R35 ;  /* 0x000000232a187221 */ /* 0x010fcc0000010000 */
[----:B------:R-:W4:Y:S01]  /*b700*/  MUFU.EX2 R111, R111 ;  /* 0x0000006f006f7308 */ /* 0x000f220000000800 */
[----:B-1----:R-:W-:-:S01]  /*b710*/  FADD.FTZ R3, R65, R0 ;  /* 0x0000000041037221 */ /* 0x002fc20000010000 */
[----:B---3--:R-:W-:Y:S01]  /*b720*/  F2FP.SATFINITE.E4M3.F32.PACK_AB_MERGE_C R136, R10, R67, RZ ;  /* 0x000000430a88723e */ /* 0x008fe200048070ff */
[----:B-----5:R-:W-:-:S05]  /*b730*/  FADD.FTZ R9, R109, R24 ;  /* 0x000000186d097221 */ /* 0x020fca0000010000 */
[----:B------:R-:W1:Y:S01]  /*b740*/  MUFU.EX2 R39, R39 ;  /* 0x0000002700277308 */ /* 0x000e620000000800 */
[----:B--2---:R-:W-:-:S04]  /*b750*/  @P4 IMAD.HI.U32 R13, R108, R15, RZ ;  /* 0x0000000f6c0d4227 */ /* 0x004fc800078e00ff */
[C---:B0-----:R-:W-:Y:S01]  /*b760*/  FADD.FTZ R0, R8.reuse, R3 ;  /* 0x0000000308007221 */ /* 0x041fe20000010000 */
[----:B------:R-:W-:Y:S02]  /*b770*/  F2FP.SATFINITE.E4M3.F32.PACK_AB_MERGE_C R136, R8, R65, R136 ;  /* 0x000000410888723e */ /* 0x000fe40004807088 */
[----:B------:R-:W0:Y:S01]  /*b780*/  MUFU.EX2 R46, R46 ;  /* 0x0000002e002e7308 */ /* 0x000e220000000800 */
[----:B------:R-:W-:-:S01]  /*b790*/  FADD.FTZ R8, R44, R9 ;  /* 0x000000092c087221 */ /* 0x000fc20000010000 */
[----:B------:R-:W-:Y:S02]  /*b7a0*/  F2FP.SATFINITE.E4M3.F32.PACK_AB_MERGE_C R135, R135, R40, R11 ;  /* 0x000000288787723e */ /* 0x000fe4000480700b */
[----:B------:R-:W-:-:S04]  /*b7b0*/  MOV R11, R108 ;  /* 0x0000006c000b7202 */ /* 0x000fc80000000f00 */
[----:B------:R-:W-:Y:S01]  /*b7c0*/  MUFU.EX2 R45, R45 ;  /* 0x0000002d002d7308 */ /* 0x000fe20000000800 */
[----:B------:R-:W-:Y:S01]  /*b7d0*/  @P4 SHF.R.U32.HI R11, RZ, R26, R13 ;  /* 0x0000001aff0b4219 */ /* 0x000fe2000001160d */
[----:B----4-:R-:W-:-:S06]  /*b7e0*/  FADD.FTZ R8, R111, R8 ;  /* 0x000000086f087221 */ /* 0x010fcc0000010000 */
[----:B------:R-:W2:Y:S01]  /*b7f0*/  MUFU.EX2 R36, R36 ;  /* 0x0000002400247308 */ /* 0x000ea20000000800 */
[----:B------:R-:W-:-:S01]  /*b800*/  FADD.FTZ R67, R67, R0 ;  /* 0x0000000043437221 */ /* 0x000fc20000010000 */
[----:B------:R-:W-:Y:S01]  /*b810*/  IADD3 R0, R11, R102, -R106 ;  /* 0x000000660b007210 */ /* 0x000fe20007ffe86a */
[----:B-1----:R-:W-:-:S04]  /*b820*/  FADD.FTZ R9, R39, R8 ;  /* 0x0000000827097221 */ /* 0x002fc80000010000 */
[----:B------:R-:W-:-:S04]  /*b830*/  IMAD.HI R11, R0, 0x66666667, RZ ;  /* 0x66666667000b7827 */ /* 0x000fc800078e02ff */
[----:B0-----:R-:W-:-:S01]  /*b840*/  FADD.FTZ R8, R46, R9 ;  /* 0x000000092e087221 */ /* 0x001fc20000010000 */
[----:B------:R-:W0:Y:S01]  /*b850*/  MUFU.EX2 R95, R95 ;  /* 0x0000005f005f7308 */ /* 0x000e220000000800 */
[----:B--2---:R-:W-:Y:S02]  /*b860*/  F2FP.SATFINITE.E4M3.F32.PACK_AB_MERGE_C R9, R36, R45, RZ ;  /* 0x0000002d2409723e */ /* 0x004fe400048070ff */
[----:B------:R-:W-:Y:S01]  /*b870*/  FADD.FTZ R45, R45, R8 ;  /* 0x000000082d2d7221 */ /* 0x000fe20000010000 */
[----:B------:R-:W-:-:S04]  /*b880*/  SHF.R.U32.HI R8, RZ, 0x1f, R11 ;  /* 0x0000001fff087819 */ /* 0x000fc8000001160b */
[----:B------:R-:W1:Y:S01]  /*b890*/  MUFU.EX2 R14, R33 ;  /* 0x00000021000e7308 */ /* 0x000e620000000800 */
[----:B------:R-:W-:Y:S01]  /*b8a0*/  LEA.HI.SX32 R8, R11, R8, 0x1a ;  /* 0x000000080b087211 */ /* 0x000fe200078fd2ff */
[----:B------:R-:W-:-:S06]  /*b8b0*/  VIADD R15, R104, 0xfffffffe ;  /* 0xfffffffe680f7836 */ /* 0x000fcc0000000000 */
[----:B------:R-:W2:Y:S01]  /*b8c0*/  MUFU.EX2 R27, R27 ;  /* 0x0000001b001b7308 */ /* 0x000ea20000000800 */
[----:B------:R-:W-:Y:S01]  /*b8d0*/  VIMNMX R21, RZ, R8, !PT ;  /* 0x00000008ff157248 */ /* 0x000fe20007fe0100 */
[----:B------:R-:W-:-:S06]  /*b8e0*/  FADD.FTZ R10, R10, R67 ;  /* 0x000000430a0a7221 */ /* 0x000fcc0000010000 */
[----:B------:R-:W3:Y:S01]  /*b8f0*/  MUFU.EX2 R12, R37 ;  /* 0x00000025000c7308 */ /* 0x000ee20000000800 */
[----:B------:R-:W-:Y:S01]  /*b900*/  ISETP.GE.AND P1, PT, R15, R21, PT ;  /* 0x000000150f00720c */ /* 0x000fe20003f26270 */
[----:B0-----:R-:W-:Y:S01]  /*b910*/  FADD.FTZ R3, R95, R10 ;  /* 0x0000000a5f037221 */ /* 0x001fe20000010000 */
[----:B------:R-:W-:-:S03]  /*b920*/  F2FP.SATFINITE.E4M3.F32.PACK_AB_MERGE_C R154, R68, R43, RZ ;  /* 0x0000002b449a723e */ /* 0x000fc600048070ff */
[----:B-1----:R-:W-:Y:S01]  /*b930*/  FADD.FTZ R0, R14, R3 ;  /* 0x000000030e007221 */ /* 0x002fe20000010000 */
[----:B------:R-:W-:Y:S02]  /*b940*/  F2FP.SATFINITE.E4M3.F32.PACK_AB_MERGE_C R148, R76, R73, RZ ;  /* 0x000000494c94723e */ /* 0x000fe400048070ff */
[----:B------:R-:W-:Y:S01]  /*b950*/  F2FP.SATFINITE.E4M3.F32.PACK_AB_MERGE_C R150, R80, R77, RZ ;  /* 0x0000004d5096723e */ /* 0x000fe200048070ff */
[----:B--2---:R-:W-:-:S01]  /*b960*/  FADD.FTZ R3, R27, R0 ;  /* 0x000000001b037221 */ /* 0x004fc20000010000 */
[----:B------:R-:W-:Y:S01]  /*b970*/  F2FP.SATFINITE.E4M3.F32.PACK_AB_MERGE_C R44, R111, R44, RZ ;  /* 0x0000002c6f2c723e */ /* 0x000fe200048070ff */
[----:B------:R-:W-:Y:S01]  /*b980*/  BSSY B0, `(.L_x_2419) ;  /* 0x00003cd000007945 */ /* 0x000fe20003800000 */
[----:B------:R-:W-:Y:S01]  /*b990*/  F2FP.SATFINITE.E4M3.F32.PACK_AB_MERGE_C R146, R84, R51, RZ ;  /* 0x000000335492723e */ /* 0x000fe200048070ff */
[----:B------:R-:W-:Y:S01]  /*b9a0*/  FADD.FTZ R0, R36, R45 ;  /* 0x0000002d24007221 */ /* 0x000fe20000010000 */
[C---:B---3--:R-:W-:Y:S01]  /*b9b0*/  F2FP.SATFINITE.E4M3.F32.PACK_AB_MERGE_C R10, R12.reuse, R27, RZ ;  /* 0x0000001b0c0a723e */ /* 0x048fe200048070ff */
[----:B------:R-:W-:Y:S01]  /*b9c0*/  FADD.FTZ R3, R12, R3 ;  /* 0x000000030c037221 */ /* 0x000fe20000010000 */
[----:B------:R-:W-:-:S02]  /*b9d0*/  F2FP.SATFINITE.E4M3.F32.PACK_AB_MERGE_C R154, R64, R41, R154 ;  /* 0x00000029409a723e */ /* 0x000fc4000480709a */
[----:B------:R-:W-:Y:S02]  /*b9e0*/  CS2R R50, SRZ ;  /* 0x0000000000327805 */ /* 0x000fe4000001ff00 */
[----:B------:R-:W-:Y:S02]  /*b9f0*/  F2FP.SATFINITE.E4M3.F32.PACK_AB_MERGE_C R148, R66, R49, R148 ;  /* 0x000000314294723e */ /* 0x000fe40004807094 */
[----:B------:R-:W-:Y:S02]  /*ba00*/  CS2R R48, SRZ ;  /* 0x0000000000307805 */ /* 0x000fe4000001ff00 */
[----:B------:R-:W-:Y:S02]  /*ba10*/  F2FP.SATFINITE.E4M3.F32.PACK_AB_MERGE_C R150, R70, R53, R150 ;  /* 0x000000354696723e */ /* 0x000fe40004807096 */
[----:B------:R-:W-:Y:S02]  /*ba20*/  CS2R R52, SRZ ;  /* 0x0000000000347805 */ /* 0x000fe4000001ff00 */
        /* <DEDUP_REMOVED lines=18> */
[----:B------:R-:W-:-:S02]  /*bb50*/  CS2R R30, SRZ ;  /* 0x00000000001e7805 */ /* 0x000fc4000001ff00 */
[----:B------:R-:W-:Y:S02]  /*bb60*/  CS2R R28, SRZ ;  /* 0x00000000001c7805 */ /* 0x000fe4000001ff00 */
[----:B------:R-:W-:Y:S02]  /*bb70*/  CS2R R26, SRZ ;  /* 0x00000000001a7805 */ /* 0x000fe4000001ff00 */
[----:B------:R-:W-:Y:S01]  /*bb80*/  CS2R R24, SRZ ;  /* 0x0000000000187805 */ /* 0x000fe2000001ff00 */
[----:B------:R-:W-:Y:S01]  /*bb90*/  IMAD.MOV.U32 R145, RZ, RZ, R135 ;  /* 0x000000ffff917224 */ /* 0x000fe200078e0087 */
[----:B------:R-:W-:Y:S06]  /*bba0*/  @!P1 BRA `(.L_x_2420) ;  /* 0x0000003800a89947 */ /* 0x000fec0003800000 */
[----:B------:R-:W-:Y:S01]  /*bbb0*/  BSSY B1, `(.L_x_2420) ;  /* 0x00003a9000017945 */ /* 0x000fe20003800000 */
[----:B------:R-:W-:Y:S01]  /*bbc0*/  IMAD.MOV.U32 R10, RZ, RZ, R72 ;  /* 0x000000ffff0a7224 */ /* 0x000fe200078e0048 */
[----:B------:R-:W-:Y:S01]  /*bbd0*/  MOV R55, RZ ;  /* 0x000000ff00377202 */ /* 0x000fe20000000f00 */
[----:B------:R-:W-:Y:S02]  /*bbe0*/  IMAD.MOV.U32 R11, RZ, RZ, R20 ;  /* 0x000000ffff0b7224 */ /* 0x000fe400078e0014 */
[----:B------:R-:W-:Y:S02]  /*bbf0*/  IMAD.MOV.U32 R9, RZ, RZ, R23 ;  /* 0x000000ffff097224 */ /* 0x000fe400078e0017 */
[----:B------:R-:W-:-:S07]  /*bc00*/  IMAD.MOV.U32 R8, RZ, RZ, R22 ;  /* 0x000000ffff087224 */ /* 0x000fce00078e0016 */
.L_x_2433:
[----:B------:R-:W-:-:S04]  /*bc10*/  ISETP.NE.AND P1, PT, R8, 0x1, PT ;  /* 0x000000010800780c */ /* 0x000fc80003f25270 */
[----:B------:R-:W-:-:S04]  /*bc20*/  SEL R12, RZ, 0x1, P1 ;  /* 0x00000001ff0c7807 */ /* 0x000fc80000800000 */
[----:B------:R-:W-:Y:S01]  /*bc30*/  LOP3.LUT R23, R9, R12, RZ, 0x3c, !PT ;  /* 0x0000000c09177212 */ /* 0x000fe200078e3cff */
[----:B------:R-:W-:Y:S06]  /*bc40*/  @!P0 BRA `(.L_x_2421) ;  /* 0x0000000000048947 */ /* 0x000fec0003800000 */
[----:B------:R-:W-:Y:S01]  /*bc50*/  BPT.TRAP 0x1 ;  /* 0x000000040000795c */ /* 0x000fe20000300000 */
.L_x_2421:
[----:B------:R-:W-:Y:S01]  /*bc60*/  VIADD R22, R8, 0x1 ;  /* 0x0000000108167836 */ /* 0x000fe20000000000 */
[----:B------:R-:W-:-:S04]  /*bc70*/  SHF.L.U32 R13, R23, 0x1f, RZ ;  /* 0x0000001f170d7819 */ /* 0x000fc800000006ff */
[----:B------:R-:W-:-:S04]  /*bc80*/  ISETP.NE.AND P1, PT, R22, 0x2, PT ;  /* 0x000000021600780c */ /* 0x000fc80003f25270 */
[----:B------:R-:W-:-:S05]  /*bc90*/  SEL R22, R22, RZ, P1 ;  /* 0x000000ff16167207 */ /* 0x000fca0000800000 */
[----:B------:R-:W-:-:S04]  /*bca0*/  IMAD R20, R22, 0x8, R18 ;  /* 0x0000000816147824 */ /* 0x000fc800078e0212 */
[----:B------:R0:W1:Y:S01]  /*bcb0*/  SYNCS.PHASECHK.TRANS64.TRYWAIT P1, [R20+URZ+0x13230], R13 ;  /* 0x0132300d140075a7 */ /* 0x000062000802017f */
[----:B------:R-:W-:Y:S05]  /*bcc0*/  @!P0 BRA `(.L_x_2422) ;  /* 0x0000000000048947 */ /* 0x000fea0003800000 */
[----:B------:R-:W-:Y:S01]  /*bcd0*/  BPT.TRAP 0x1 ;  /* 0x000000040000795c */ /* 0x000fe20000300000 */
.L_x_2422:
[----:B------:R-:W2:Y:S01]  /*bce0*/  LDL R12, [R1] ;  /* 0x00000000010c7983 */ /* 0x000ea20000100800 */
[----:B------:R-:W-:Y:S01]  /*bcf0*/  BSSY B2, `(.L_x_2423) ;  /* 0x0000007000027945 */ /* 0x000fe20003800000 */
[----:B--2---:R-:W-:-:S04]  /*bd00*/  IMAD R14, R22, 0x280, R12 ;  /* 0x00000280160e7824 */ /* 0x004fc800078e020c */
[C---:B------:R-:W-:Y:S02]  /*bd10*/  VIADD R57, R14.reuse, 0x80 ;  /* 0x000000800e397836 */ /* 0x040fe40000000000 */
[----:B------:R-:W-:Y:S01]  /*bd20*/  VIADD R58, R14, 0x100 ;  /* 0x000001000e3a7836 */ /* 0x000fe20000000000 */
[----:B-1----:R-:W-:Y:S06]  /*bd30*/  @P1 BRA `(.L_x_2424) ;  /* 0x0000000000081947 */ /* 0x002fec0003800000 */
[----:B------:R-:W1:Y:S02]  /*bd40*/  SYNCS.PHASECHK.TRANS64.TRYWAIT P1, [R20+URZ+0x13230], R13 ;  /* 0x0132300d140075a7 */ /* 0x000e64000802017f */
[----:B-1----:R-:W-:Y:S05]  /*bd50*/  @!P1 BRA `(.L_x_2425) ;  /* 0x0000010c00b09947 */ /* 0x002fea0003800000 */
.L_x_2424:
[----:B------:R-:W-:Y:S05]  /*bd60*/  BSYNC B2 ;  /* 0x0000000000027941 */ /* 0x000fea0003800000 */
.L_x_2423:
[----:B------:R-:W-:Y:S01]  /*bd70*/  IMAD.MOV.U32 R12, RZ, RZ, R14 ;  /* 0x000000ffff0c7224 */ /* 0x000fe200078e000e */
[----:B------:R-:W-:Y:S01]  /*bd80*/  R2UR UR4, R4 ;  /* 0x00000000040472ca */ /* 0x000fe200000e0000 */
[----:B01----:R-:W-:Y:S01]  /*bd90*/  IMAD.MOV.U32 R13, RZ, RZ, -0x7fffffe0 ;  /* 0x80000020ff0d7424 */ /* 0x003fe200078e00ff */
[----:B------:R-:W-:Y:S01]  /*bda0*/  R2UR UR5, R5 ;  /* 0x00000000050572ca */ /* 0x000fe200000e0000 */
[----:B------:R-:W-:Y:S01]  /*bdb0*/  WARPGROUP.ARRIVE ;  /* 0x00000000000079c5 */ /* 0x000fe20000000000 */
[----:B------:R-:W-:Y:S01]  /*bdc0*/  R2UR UR6, R12 ;  /* 0x000000000c0672ca */ /* 0x000fe200000e0000 */
[----:B------:R-:W-:Y:S01]  /*bdd0*/  IMAD.MOV.U32 R12, RZ, RZ, R57 ;  /* 0x000000ffff0c7224 */ /* 0x000fe200078e0039 */
[C---:B------:R-:W-:Y:S01]  /*bde0*/  R2UR UR7, R13.reuse ;  /* 0x000000000d0772ca */ /* 0x040fe200000e0000 */
[----:B------:R-:W-:Y:S01]  /*bdf0*/  IMAD.MOV.U32 R57, RZ, RZ, -0x7fffffe0 ;  /* 0x80000020ff397424 */ /* 0x000fe200078e00ff */
[----:B------:R-:W-:Y:S01]  /*be00*/  R2UR UR11, R13 ;  /* 0x000000000d0b72ca */ /* 0x000fe200000e0000 */
[----:B------:R-:W-:Y:S01]  /*be10*/  IMAD.MOV.U32 R59, RZ, RZ, -0x7fffffe0 ;  /* 0x80000020ff3b7424 */ /* 0x000fe200078e00ff */
[----:B------:R-:W-:Y:S01]  /*be20*/  R2UR UR10, R12 ;  /* 0x000000000c0a72ca */ /* 0x000fe200000e0000 */
[----:B------:R-:W-:Y:S01]  /*be30*/  IMAD.MOV.U32 R12, RZ, RZ, R58 ;  /* 0x000000ffff0c7224 */ /* 0x000fe200078e003a */
[----:B------:R-:W-:-:S02]  /*be40*/  R2UR UR8, R4 ;  /* 0x00000000040872ca */ /* 0x000fc400000e0000 */
[----:B------:R-:W-:Y:S02]  /*be50*/  R2UR UR9, R5 ;  /* 0x00000000050972ca */ /* 0x000fe400000e0000 */
[----:B------:R-:W-:Y:S01]  /*be60*/  R2UR UR14, R12 ;  /* 0x000000000c0e72ca */ /* 0x000fe200000e0000 */
[----:B------:R-:W-:Y:S01]  /*be70*/  VIADD R12, R14, 0x200 ;  /* 0x000002000e0c7836 */ /* 0x000fe20000000000 */
[----:B------:R-:W-:Y:S01]  /*be80*/  R2UR UR15, R13 ;  /* 0x000000000d0f72ca */ /* 0x000fe200000e0000 */
[----:B------:R-:W-:Y:S01]  /*be90*/  QGMMA.64x32x32.F32.E4M3.E4M3 R120, gdesc[UR4], RZ, !UPT, gsb0 ;  /* 0x00600000047879f3 */ /* 0x000fe2000c0008ff */
[----:B------:R-:W-:Y:S02]  /*bea0*/  R2UR UR12, R4 ;  /* 0x00000000040c72ca */ /* 0x000fe400000e0000 */
[----:B------:R-:W-:Y:S02]  /*beb0*/  R2UR UR13, R5 ;  /* 0x00000000050d72ca */ /* 0x000fe400000e0000 */
[----:B------:R-:W-:-:S02]  /*bec0*/  IADD3 R56, R14, 0x180, RZ ;  /* 0x000001800e387810 */ /* 0x000fc40007ffe0ff */
[----:B------:R-:W-:Y:S02]  /*bed0*/  R2UR UR19, R57 ;  /* 0x00000000391372ca */ /* 0x000fe400000e0000 */
[----:B------:R-:W-:Y:S01]  /*bee0*/  R2UR UR18, R56 ;  /* 0x00000000381272ca */ /* 0x000fe200000e0000 */
[----:B------:R-:W-:Y:S01]  /*bef0*/  VIADD R56, R14, 0x2 ;  /* 0x000000020e387836 */ /* 0x000fe20000000000 */
[----:B------:R-:W-:Y:S02]  /*bf00*/  R2UR UR16, R4 ;  /* 0x00000000041072ca */ /* 0x000fe400000e0000 */
[----:B------:R-:W-:Y:S02]  /*bf10*/  R2UR UR17, R5 ;  /* 0x00000000051172ca */ /* 0x000fe400000e0000 */
[----:B------:R-:W-:Y:S01]  /*bf20*/  R2UR UR22, R12 ;  /* 0x000000000c1672ca */ /* 0x000fe200000e0000 */
[----:B------:R-:W-:Y:S01]  /*bf30*/  VIADD R12, R14, 0x82 ;  /* 0x000000820e0c7836 */ /* 0x000fe20000000000 */
[----:B------:R-:W-:-:S02]  /*bf40*/  R2UR UR23, R13 ;  /* 0x000000000d1772ca */ /* 0x000fc400000e0000 */
[----:B------:R-:W-:Y:S01]  /*bf50*/  R2UR UR26, R56 ;  /* 0x00000000381a72ca */ /* 0x000fe200000e0000 */
[----:B------:R-:W-:Y:S01]  /*bf60*/  VIADD R56, R14, 0x202 ;  /* 0x000002020e387836 */ /* 0x000fe20000000000 */
[----:B------:R-:W-:Y:S01]  /*bf70*/  R2UR UR27, R57 ;  /* 0x00000000391b72ca */ /* 0x000fe200000e0000 */
[----:B------:R-:W-:Y:S01]  /*bf80*/  IMAD.MOV.U32 R57, RZ, RZ, -0x7fffffe0 ;  /* 0x80000020ff397424 */ /* 0x000fe200078e00ff */
[----:B------:R-:W-:Y:S02]  /*bf90*/  R2UR UR20, R4 ;  /* 0x00000000041472ca */ /* 0x000fe400000e0000 */
[----:B------:R-:W-:Y:S02]  /*bfa0*/  R2UR UR21, R5 ;  /* 0x00000000051572ca */ /* 0x000fe400000e0000 */
[----:B------:R-:W-:Y:S02]  /*bfb0*/  IADD3 R58, R14, 0x102, RZ ;  /* 0x000001020e3a7810 */ /* 0x000fe40007ffe0ff */
        /* <DEDUP_REMOVED lines=50> */
.L_x_2426:
[----:B------:R-:W-:Y:S01]  /*c2e0*/  SHF.L.U32 R9, R9, 0x1f, RZ ;  /* 0x0000001f09097819 */ /* 0x000fe200000006ff */
[----:B------:R-:W-:-:S04]  /*c2f0*/  IMAD R14, R8, 0x8, R18 ;  /* 0x00000008080e7824 */ /* 0x000fc800078e0212 */
[----:B------:R0:W1:Y:S01]  /*c300*/  SYNCS.PHASECHK.TRANS64.TRYWAIT P1, [R14+URZ+0x13250], R9 ;  /* 0x013250090e0075a7 */ /* 0x000062000802017f */
[----:B------:R-:W-:Y:S05]  /*c310*/  @!P0 BRA `(.L_x_2427) ;  /* 0x0000000000048947 */ /* 0x000fea0003800000 */
[----:B------:R-:W-:Y:S01]  /*c320*/  BPT.TRAP 0x1 ;  /* 0x000000040000795c */ /* 0x000fe20000300000 */
.L_x_2427:
[----:B------:R-:W-:Y:S04]  /*c330*/  BSSY B2, `(.L_x_2428) ;  /* 0x0000004000027945 */ /* 0x000fe80003800000 */
[----:B-1----:R-:W-:Y:S05]  /*c340*/  @P1 BRA `(.L_x_2429) ;  /* 0x0000000000081947 */ /* 0x002fea0003800000 */
[----:B------:R-:W1:Y:S02]  /*c350*/  SYNCS.PHASECHK.TRANS64.TRYWAIT P1, [R14+URZ+0x13250], R9 ;  /* 0x013250090e0075a7 */ /* 0x000e64000802017f */
[----:B-1----:R-:W-:Y:S05]  /*c360*/  @!P1 BRA `(.L_x_2430) ;  /* 0x0000010800409947 */ /* 0x002fea0003800000 */
.L_x_2429:
[----:B------:R-:W-:Y:S05]  /*c370*/  BSYNC B2 ;  /* 0x0000000000027941 */ /* 0x000fea0003800000 */
.L_x_2428:
[----:B01----:R-:W-:Y:S01]  /*c380*/  IADD3 R9, R18, 0x1000, RZ ;  /* 0x0000100012097810 */ /* 0x003fe20007ffe0ff */
[----:B------:R-:W-:Y:S01]  /*c390*/  WARPGROUP.ARRIVE ;  /* 0x00000000000079c5 */ /* 0x000fe20000000000 */
[----:B------:R-:W-:Y:S02]  /*c3a0*/  IMAD.MOV.U32 R13, RZ, RZ, -0x3ffffff0 ;  /* 0xc0000010ff0d7424 */ /* 0x000fe400078e00ff */
        /* <DEDUP_REMOVED lines=20> */
[----:B------:R-:W-:Y:S01]  /*c4f0*/  VIADD R8, R8, 0x200 ;  /* 0x0000020008087836 */ /* 0x000fe20000000000 */
[----:B------:R-:W-:Y:S01]  /*c500*/  MOV R13, 0xc0000010 ;  /* 0xc0000010000d7802 */ /* 0x000fe20000000f00 */
[----:B------:R-:W-:Y:S02]  /*c510*/  WARPGROUP.DEPBAR.LE gsb0, 0x0 ;  /* 0x00008000000079c5 */ /* 0x000fe40000010000 */
[----:B------:R-:W-:-:S08]  /*c520*/  WARPGROUP.ARRIVE ;  /* 0x00000000000079c5 */ /* 0x000fd00000000000 */
        /* <DEDUP_REMOVED lines=14> */
.L_x_2431:
[----:B------:R-:W2:Y:S01]  /*c610*/  LDL R13, [R1+0x34] ;  /* 0x00003400010d7983 */ /* 0x000ea20000100800 */
[----:B------:R-:W0:Y:S03]  /*c620*/  LDC R9, c[0x0][0x448] ;  /* 0x00011200ff097b82 */ /* 0x000e260000000800 */
[----:B------:R-:W2:Y:S04]  /*c630*/  LDL R8, [R1+0x4c] ;  /* 0x00004c0001087983 */ /* 0x000ea80000100800 */
[----:B------:R-:W3:Y:S04]  /*c640*/  LDL R139, [R1+0x48] ;  /* 0x00004800018b7983 */ /* 0x000ee80000100800 */
[----:B------:R-:W4:Y:S04]  /*c650*/  LDL R138, [R1+0x38] ;  /* 0x00003800018a7983 */ /* 0x000f280000100800 */
[----:B------:R-:W4:Y:S04]  /*c660*/  LDL R137, [R1+0xc] ;  /* 0x00000c0001897983 */ /* 0x000f280000100800 */
[----:B------:R-:W5:Y:S01]  /*c670*/  LDL R136, [R1+0x20] ;  /* 0x0000200001887983 */ /* 0x000f620000100800 */
[----:B0-----:R-:W-:-:S13]  /*c680*/  ISETP.NE.AND P1, PT, R9, 0x1, PT ;  /* 0x000000010900780c */ /* 0x001fda0003f25270 */
[----:B------:R-:W0:Y:S08]  /*c690*/  @P1 LDC R12, c[0x0][0x44c] ;  /* 0x00011300ff0c1b82 */ /* 0x000e300000000800 */
[----:B------:R-:W1:Y:S01]  /*c6a0*/  @P1 LDC R9, c[0x0][0x450] ;  /* 0x00011400ff091b82 */ /* 0x000e620000000800 */
[C---:B------:R-:W-:Y:S01]  /*c6b0*/  FMUL.FTZ R64, R2.reuse, R64 ;  /* 0x0000004002407220 */ /* 0x040fe20000410000 */
[C---:B------:R-:W-:Y:S01]  /*c6c0*/  FMUL.FTZ R109, R2.reuse, R109 ;  /* 0x0000006d026d7220 */ /* 0x040fe20000410000 */
[C---:B------:R-:W-:Y:S01]  /*c6d0*/  FMUL.FTZ R104, R2.reuse, R104 ;  /* 0x0000006802687220 */ /* 0x040fe20000410000 */
[C---:B------:R-:W-:Y:S01]  /*c6e0*/  FMUL.FTZ R105, R2.reuse, R105 ;  /* 0x0000006902697220 */ /* 0x040fe20000410000 */
[C---:B------:R-:W-:Y:S01]  /*c6f0*/  FMUL.FTZ R88, R2.reuse, R88 ;  /* 0x0000005802587220 */ /* 0x040fe20000410000 */
[----:B------:R-:W-:-:S02]  /*c700*/  FMUL.FTZ R108, R2, R108 ;  /* 0x0000006c026c7220 */ /* 0x000fc40000410000 */
[----:B------:R-:W-:Y:S01]  /*c710*/  MUFU.TANH R109, R109 ;  /* 0x0000006d006d7308 */ /* 0x000fe20000002400 */
[C---:B------:R-:W-:Y:S01]  /*c720*/  FMUL.FTZ R112, R2.reuse, R112 ;  /* 0x0000007002707220 */ /* 0x040fe20000410000 */
[C---:B------:R-:W-:Y:S01]  /*c730*/  FMUL.FTZ R113, R2.reuse, R113 ;  /* 0x0000007102717220 */ /* 0x040fe20000410000 */
[C---:B------:R-:W-:Y:S01]  /*c740*/  FMUL.FTZ R116, R2.reuse, R116 ;  /* 0x0000007402747220 */ /* 0x040fe20000410000 */
[----:B------:R-:W-:-:S04]  /*c750*/  FMUL.FTZ R97, R2, R97 ;  /* 0x0000006102617220 */ /* 0x000fc80000410000 */
[----:B------:R-:W-:Y:S01]  /*c760*/  MUFU.TANH R104, R104 ;  /* 0x0000006800687308 */ /* 0x000fe20000002400 */
[C---:B------:R-:W-:Y:S01]  /*c770*/  FMUL.FTZ R117, R2.reuse, R117 ;  /* 0x0000007502757220 */ /* 0x040fe20000410000 */
[C---:B------:R-:W-:Y:S01]  /*c780*/  FMUL.FTZ R89, R2.reuse, R89 ;  /* 0x0000005902597220 */ /* 0x040fe20000410000 */
[C---:B------:R-:W-:Y:S01]  /*c790*/  FMUL.FTZ R92, R2.reuse, R92 ;  /* 0x0000005c025c7220 */ /* 0x040fe20000410000 */
[----:B------:R-:W-:-:S04]  /*c7a0*/  FMUL.FTZ R93, R2, R93 ;  /* 0x0000005d025d7220 */ /* 0x000fc80000410000 */
[----:B------:R-:W-:Y:S01]  /*c7b0*/  MUFU.TANH R105, R105 ;  /* 0x0000006900697308 */ /* 0x000fe20000002400 */
[----:B------:R-:W-:-:S07]  /*c7c0*/  FMUL.FTZ R76, R2, R76 ;  /* 0x0000004c024c7220 */ /* 0x000fce0000410000 */
[----:B------:R-:W-:Y:S01]  /*c7d0*/  MUFU.TANH R88, R88 ;  /* 0x0000005800587308 */ /* 0x000fe20000002400 */
[C---:B------:R-:W-:Y:S01]  /*c7e0*/  FMUL.FTZ R96, R2.reuse, R96 ;  /* 0x0000006002607220 */ /* 0x040fe20000410000 */
[C---:B------:R-:W-:Y:S01]  /*c7f0*/  FMUL.FTZ R100, R2.reuse, R100 ;  /* 0x0000006402647220 */ /* 0x040fe20000410000 */
[C---:B------:R-:W-:Y:S01]  /*c800*/  FMUL.FTZ R101, R2.reuse, R101 ;  /* 0x0000006502657220 */ /* 0x040fe20000410000 */
[----:B------:R-:W-:-:S04]  /*c810*/  FMUL.FTZ R72, R2, R72 ;  /* 0x0000004802487220 */ /* 0x000fc80000410000 */
[----:B------:R-:W-:Y:S01]  /*c820*/  MUFU.TANH R108, R108 ;  /* 0x0000006c006c7308 */ /* 0x000fe20000002400 */
[----:B------:R-:W-:Y:S02]  /*c830*/  VIADD R20, R20, 0x13240 ;  /* 0x0001324014147836 */ /* 0x000fe40000000000 */
[----:B------:R-:W-:-:S05]  /*c840*/  FMUL.FTZ R85, R2, R85 ;  /* 0x0000005502557220 */ /* 0x000fca0000410000 */
[----:B------:R-:W-:Y:S08]  /*c850*/  MUFU.TANH R112, R112 ;  /* 0x0000007000707308 */ /* 0x000ff00000002400 */
[----:B------:R-:W-:Y:S08]  /*c860*/  MUFU.TANH R113, R113 ;  /* 0x0000007100717308 */ /* 0x000ff00000002400 */
[----:B------:R-:W-:Y:S01]  /*c870*/  MUFU.TANH R116, R116 ;  /* 0x0000007400747308 */ /* 0x000fe20000002400 */
[----:B------:R-:W-:-:S07]  /*c880*/  FMUL.FTZ R73, R2, R73 ;  /* 0x0000004902497220 */ /* 0x000fce0000410000 */
[----:B------:R-:W-:Y:S01]  /*c890*/  MUFU.TANH R97, R97 ;  /* 0x0000006100617308 */ /* 0x000fe20000002400 */
[C---:B------:R-:W-:Y:S01]  /*c8a0*/  FMUL.FTZ R77, R2.reuse, R77 ;  /* 0x0000004d024d7220 */ /* 0x040fe20000410000 */
[C---:B------:R-:W-:Y:S01]  /*c8b0*/  FMUL.FTZ R80, R2.reuse, R80 ;  /* 0x0000005002507220 */ /* 0x040fe20000410000 */
[----:B------:R-:W-:-:S05]  /*c8c0*/  FMUL.FTZ R81, R2, R81 ;  /* 0x0000005102517220 */ /* 0x000fca0000410000 */
[----:B------:R-:W-:Y:S08]  /*c8d0*/  MUFU.TANH R117, R117 ;  /* 0x0000007500757308 */ /* 0x000ff00000002400 */
        /* <DEDUP_REMOVED lines=17> */
[----:B--2---:R-:W-:-:S04]  /*c9f0*/  IMAD.IADD R8, R8, 0x1, R13 ;  /* 0x0000000108087824 */ /* 0x004fc800078e020d */
[----:B0-----:R-:W-:-:S05]  /*ca00*/  @P1 IMAD.HI.U32 R12, R8, R12, RZ ;  /* 0x0000000c080c1227 */ /* 0x001fca00078e00ff */
[----:B-1----:R-:W-:Y:S01]  /*ca10*/  @P1 SHF.R.U32.HI R8, RZ, R9, R12 ;  /* 0x00000009ff081219 */ /* 0x002fe2000001160c */
[C---:B------:R-:W-:Y:S01]  /*ca20*/  FMUL.FTZ R9, R2.reuse, R120 ;  /* 0x0000007802097220 */ /* 0x040fe20000410000 */
[C---:B------:R-:W-:Y:S01]  /*ca30*/  FMUL.FTZ R120, R2.reuse, R124 ;  /* 0x0000007c02787220 */ /* 0x040fe20000410000 */
[C---:B------:R-:W-:Y:S01]  /*ca40*/  FMUL.FTZ R124, R2.reuse, R128 ;  /* 0x00000080027c7220 */ /* 0x040fe20000410000 */
[C---:B------:R-:W-:Y:S02]  /*ca50*/  FMUL.FTZ R128, R2.reuse, R132 ;  /* 0x0000008402807220 */ /* 0x040fe40000410000 */
[----:B------:R-:W0:Y:S01]  /*ca60*/  SHFL.IDX PT, R132, R8, RZ, 0x1c1f ;  /* 0x001c1fff08847589 */ /* 0x000e2200000e0000 */
[C---:B------:R-:W-:Y:S01]  /*ca70*/  FMUL.FTZ R13, R2.reuse, R122 ;  /* 0x0000007a020d7220 */ /* 0x040fe20000410000 */
[C---:B------:R-:W-:Y:S01]  /*ca80*/  FMUL.FTZ R122, R2.reuse, R126 ;  /* 0x0000007e027a7220 */ /* 0x040fe20000410000 */
[C---:B------:R-:W-:Y:S01]  /*ca90*/  FMUL.FTZ R126, R2.reuse, R130 ;  /* 0x00000082027e7220 */ /* 0x040fe20000410000 */
[----:B------:R-:W-:Y:S01]  /*caa0*/  FMUL.FTZ R130, R2, R134 ;  /* 0x0000008602827220 */ /* 0x000fe20000410000 */
[----:B------:R-:W-:-:S02]  /*cab0*/  IMAD.MOV.U32 R134, RZ, RZ, -0xa0 ;  /* 0xffffff60ff867424 */ /* 0x000fc400078e00ff */
[C---:B------:R-:W-:Y:S02]  /*cac0*/  FMUL.FTZ R12, R2.reuse, R121 ;  /* 0x00000079020c7220 */ /* 0x040fe40000410000 */
[----:B------:R-:W-:Y:S02]  /*cad0*/  IMAD R134, R15, R134, 0x1 ;  /* 0x000000010f867424 */ /* 0x000fe400078e0286 */
[C---:B------:R-:W-:Y:S02]  /*cae0*/  FMUL.FTZ R121, R2.reuse, R125 ;  /* 0x0000007d02797220 */ /* 0x040fe40000410000 */
[----:B---3--:R-:W-:Y:S01]  /*caf0*/  IMAD R134, R139, -0x2, R134 ;  /* 0xfffffffe8b867824 */ /* 0x008fe200078e0286 */
[----:B------:R-:W1:Y:S01]  /*cb00*/  MUFU.TANH R12, R12 ;  /* 0x0000000c000c7308 */ /* 0x000e620000002400 */
[C---:B------:R-:W-:Y:S01]  /*cb10*/  FMUL.FTZ R125, R2.reuse, R129 ;  /* 0x00000081027d7220 */ /* 0x040fe20000410000 */
[C---:B------:R-:W-:Y:S02]  /*cb20*/  FMUL.FTZ R129, R2.reuse, R133 ;  /* 0x0000008502817220 */ /* 0x040fe40000410000 */
[----:B----4-:R-:W-:Y:S01]  /*cb30*/  IADD3 R134, -R137, R134, R138 ;  /* 0x0000008689867210 */ /* 0x010fe20007ffe18a */
[----:B------:R2:W3:Y:S03]  /*cb40*/  SHFL.IDX PT, R133, R8, 0x1, 0x1c1f ;  /* 0x003c1f0008857f89 */ /* 0x0004e600000e0000 */
[----:B------:R-:W4:Y:S08]  /*cb50*/  MUFU.TANH R128, R128 ;  /* 0x0000008000807308 */ /* 0x000f300000002400 */
[----:B--2---:R2:W-:Y:S02]  /*cb60*/  MUFU.TANH R8, R64 ;  /* 0x0000004000087308 */ /* 0x0045e40000002400 */
[C---:B--2---:R-:W-:Y:S01]  /*cb70*/  FMUL.FTZ R64, R2.reuse, R65 ;  /* 0x0000004102407220 */ /* 0x044fe20000410000 */
[----:B------:R-:W-:-:S05]  /*cb80*/  FMUL.FTZ R65, R2, R68 ;  /* 0x0000004402417220 */ /* 0x000fca0000410000 */
[----:B------:R-:W2:Y:S01]  /*cb90*/  MUFU.TANH R9, R9 ;  /* 0x0000000900097308 */ /* 0x000ea20000002400 */
[----:B0-----:R-:W-:-:S07]  /*cba0*/  IMAD.IADD R68, R134, 0x1, R132 ;  /* 0x0000000186447824 */ /* 0x001fce00078e0284 */
[----:B------:R-:W0:Y:S01]  /*cbb0*/  MUFU.TANH R120, R120 ;  /* 0x0000007800787308 */ /* 0x000e220000002400 */
[----:B------:R-:W-:-:S07]  /*cbc0*/  ISETP.GT.AND P2, PT, R68, 0x1, PT ;  /* 0x000000014400780c */ /* 0x000fce0003f44270 */
[----:B------:R-:W5:Y:S08]  /*cbd0*/  MUFU.TANH R121, R121 ;  /* 0x0000007900797308 */ /* 0x000f700000002400 */
[----:B------:R-:W3:Y:S01]  /*cbe0*/  MUFU.TANH R124, R124 ;  /* 0x0000007c007c7308 */ /* 0x000ee20000002400 */
[----:B-1----:R-:W-:Y:S02]  /*cbf0*/  FSEL R12, R12, -INF , P2 ;  /* 0xff8000000c0c7808 */ /* 0x002fe40001000000 */
[----:B------:R-:W-:-:S05]  /*cc00*/  ISETP.GT.AND P2, PT, R68, 0x18, PT ;  /* 0x000000184400780c */ /* 0x000fca0003f44270 */
[----:B------:R-:W1:Y:S08]  /*cc10*/  MUFU.TANH R125, R125 ;  /* 0x0000007d007d7308 */ /* 0x000e700000002400 */
[----:B------:R-:W1:Y:S01]  /*cc20*/  MUFU.TANH R129, R129 ;  /* 0x0000008100817308 */ /* 0x000e620000002400 */
[C---:B------:R-:W-:Y:S02]  /*cc30*/  ISETP.GT.AND P1, PT, R68.reuse, RZ, PT ;  /* 0x000000ff4400720c */ /* 0x040fe40003f24270 */
[----:B------:R-:W-:-:S02]  /*cc40*/  ISETP.GT.AND P3, PT, R68, 0x8, PT ;  /* 0x000000084400780c */ /* 0x000fc40003f64270 */
[C---:B------:R-:W-:Y:S02]  /*cc50*/  ISETP.GT.AND P4, PT, R68.reuse, 0x9, PT ;  /* 0x000000094400780c */ /* 0x040fe40003f84270 */
[----:B------:R-:W-:Y:S02]  /*cc60*/  ISETP.GT.AND P5, PT, R68, 0x10, PT ;  /* 0x000000104400780c */ /* 0x000fe40003fa4270 */
[----:B----4-:R-:W-:Y:S02]  /*cc70*/  FSEL R128, R128, -INF , P2 ;  /* 0xff80000080807808 */ /* 0x010fe40001000000 */
[----:B------:R-:W-:Y:S02]  /*cc80*/  ISETP.GT.AND P2, PT, R68, 0x29, PT ;  /* 0x000000294400780c */ /* 0x000fe40003f44270 */
[----:B--2---:R-:W-:Y:S02]  /*cc90*/  FSEL R9, R9, -INF , P1 ;  /* 0xff80000009097808 */ /* 0x004fe40000800000 */
[----:B0-----:R-:W-:-:S02]  /*cca0*/  FSEL R120, R120, -INF , P3 ;  /* 0xff80000078787808 */ /* 0x001fc40001800000 */
[----:B-----5:R-:W-:Y:S02]  /*ccb0*/  FSEL R121, R121, -INF , P4 ;  /* 0xff80000079797808 */ /* 0x020fe40002000000 */
[----:B---3--:R-:W-:Y:S02]  /*ccc0*/  FSEL R124, R124, -INF , P5 ;  /* 0xff8000007c7c7808 */ /* 0x008fe40002800000 */
[C---:B------:R-:W-:Y:S02]  /*ccd0*/  ISETP.GT.AND P1, PT, R68.reuse, 0x11, PT ;  /* 0x000000114400780c */ /* 0x040fe40003f24270 */
[C---:B------:R-:W-:Y:S02]  /*cce0*/  ISETP.GT.AND P3, PT, R68.reuse, 0x19, PT ;  /* 0x000000194400780c */ /* 0x040fe40003f64270 */
[C---:B------:R-:W-:Y:S02]  /*ccf0*/  ISETP.GT.AND P4, PT, R68.reuse, 0x20, PT ;  /* 0x000000204400780c */ /* 0x040fe40003f84270 */
[----:B------:R-:W-:-:S02]  /*cd00*/  ISETP.GT.AND P5, PT, R68, 0x21, PT ;  /* 0x000000214400780c */ /* 0x000fc40003fa4270 */
[----:B------:R-:W-:Y:S02]  /*cd10*/  FSEL R109, R109, -INF , P2 ;  /* 0xff8000006d6d7808 */ /* 0x000fe40001000000 */
[----:B------:R-:W-:Y:S02]  /*cd20*/  ISETP.GT.AND P2, PT, R68, 0x40, PT ;  /* 0x000000404400780c */ /* 0x000fe40003f44270 */
[----:B------:R-:W-:Y:S02]  /*cd30*/  PRMT R20, R136, 0x654, R20 ;  /* 0x0000065488147816 */ /* 0x000fe40000000014 */
[----:B-1----:R-:W-:Y:S02]  /*cd40*/  FSEL R125, R125, -INF , P1 ;  /* 0xff8000007d7d7808 */ /* 0x002fe40000800000 */
[----:B------:R-:W-:Y:S01]  /*cd50*/  FSEL R129, R129, -INF , P3 ;  /* 0xff80000081817808 */ /* 0x000fe20001800000 */
[----:B------:R0:W-:Y:S01]  /*cd60*/  SYNCS.ARRIVE.TRANS64.RED.A1T0 RZ, [R20+URZ], RZ ;  /* 0x000000ff14ff79a7 */ /* 0x0001e2000810043f */
[----:B------:R-:W-:-:S02]  /*cd70*/  FSEL R104, R104, -INF , P4 ;  /* 0xff80000068687808 */ /* 0x000fc40002000000 */
[----:B------:R-:W-:Y:S02]  /*cd80*/  FSEL R105, R105, -INF , P5 ;  /* 0xff80000069697808 */ /* 0x000fe40002800000 */
[C---:B------:R-:W-:Y:S02]  /*cd90*/  ISETP.GT.AND P1, PT, R68.reuse, 0x28, PT ;  /* 0x000000284400780c */ /* 0x040fe40003f24270 */
[C---:B------:R-:W-:Y:S02]  /*cda0*/  ISETP.GT.AND P3, PT, R68.reuse, 0x30, PT ;  /* 0x000000304400780c */ /* 0x040fe40003f64270 */
[C---:B------:R-:W-:Y:S02]  /*cdb0*/  ISETP.GT.AND P4, PT, R68.reuse, 0x31, PT ;  /* 0x000000314400780c */ /* 0x040fe40003f84270 */
[----:B------:R-:W-:Y:S02]  /*cdc0*/  ISETP.GT.AND P5, PT, R68, 0x38, PT ;  /* 0x000000384400780c */ /* 0x000fe40003fa4270 */
[----:B------:R-:W-:Y:S01]  /*cdd0*/  FSEL R88, R88, -INF , P2 ;  /* 0xff80000058587808 */ /* 0x000fe20001000000 */
[----:B0-----:R-:W-:Y:S01]  /*cde0*/  FMUL.FTZ R20, R2, R123 ;  /* 0x0000007b02147220 */ /* 0x001fe20000410000 */
[----:B------:R-:W-:-:S02]  /*cdf0*/  ISETP.GT.AND P2, PT, R68, 0x51, PT ;  /* 0x000000514400780c */ /* 0x000fc40003f44270 */
[----:B------:R-:W-:Y:S02]  /*ce00*/  FSEL R108, R108, -INF , P1 ;  /* 0xff8000006c6c7808 */ /* 0x000fe40000800000 */
[----:B------:R-:W-:Y:S02]  /*ce10*/  FSEL R112, R112, -INF , P3 ;  /* 0xff80000070707808 */ /* 0x000fe40001800000 */
[----:B------:R-:W-:Y:S02]  /*ce20*/  FSEL R113, R113, -INF , P4 ;  /* 0xff80000071717808 */ /* 0x000fe40002000000 */
[----:B------:R-:W-:Y:S02]  /*ce30*/  FSEL R116, R116, -INF , P5 ;  /* 0xff80000074747808 */ /* 0x000fe40002800000 */
[C---:B------:R-:W-:Y:S02]  /*ce40*/  ISETP.GT.AND P1, PT, R68.reuse, 0x39, PT ;  /* 0x000000394400780c */ /* 0x040fe40003f24270 */
[----:B------:R-:W-:-:S02]  /*ce50*/  ISETP.GT.AND P3, PT, R68, 0x41, PT ;  /* 0x000000414400780c */ /* 0x000fc40003f64270 */
[C---:B------:R-:W-:Y:S02]  /*ce60*/  ISETP.GT.AND P4, PT, R68.reuse, 0x48, PT ;  /* 0x000000484400780c */ /* 0x040fe40003f84270 */
[C---:B------:R-:W-:Y:S01]  /*ce70*/  ISETP.GT.AND P5, PT, R68.reuse, 0x49, PT ;  /* 0x000000494400780c */ /* 0x040fe20003fa4270 */
[----:B------:R-:W0:Y:S01]  /*ce80*/  MUFU.TANH R84, R84 ;  /* 0x0000005400547308 */ /* 0x000e220000002400 */
[----:B------:R-:W-:Y:S02]  /*ce90*/  FSEL R97, R97, -INF , P2 ;  /* 0xff80000061617808 */ /* 0x000fe40001000000 */
[----:B------:R-:W-:Y:S02]  /*cea0*/  ISETP.GT.AND P2, PT, R68, 0x68, PT ;  /* 0x000000684400780c */ /* 0x000fe40003f44270 */
[----:B------:R-:W-:-:S03]  /*ceb0*/  FSEL R117, R117, -INF , P1 ;  /* 0xff80000075757808 */ /* 0x000fc60000800000 */
[----:B------:R-:W1:Y:S01]  /*cec0*/  MUFU.TANH R56, R56 ;  /* 0x0000003800387308 */ /* 0x000e620000002400 */
[----:B------:R-:W-:Y:S02]  /*ced0*/  FSEL R89, R89, -INF , P3 ;  /* 0xff80000059597808 */ /* 0x000fe40001800000 */
[----:B------:R-:W-:Y:S02]  /*cee0*/  FSEL R92, R92, -INF , P4 ;  /* 0xff8000005c5c7808 */ /* 0x000fe40002000000 */
[----:B------:R-:W-:-:S03]  /*cef0*/  FSEL R93, R93, -INF , P5 ;  /* 0xff8000005d5d7808 */ /* 0x000fc60002800000 */
[----:B------:R-:W2:Y:S01]  /*cf00*/  MUFU.TANH R57, R57 ;  /* 0x0000003900397308 */ /* 0x000ea20000002400 */
[C---:B------:R-:W-:Y:S02]  /*cf10*/  ISETP.GT.AND P1, PT, R68.reuse, 0x50, PT ;  /* 0x000000504400780c */ /* 0x040fe40003f24270 */
[C---:B------:R-:W-:Y:S02]  /*cf20*/  ISETP.GT.AND P3, PT, R68.reuse, 0x58, PT ;  /* 0x000000584400780c */ /* 0x040fe40003f64270 */
[----:B------:R-:W-:-:S03]  /*cf30*/  ISETP.GT.AND P4, PT, R68, 0x59, PT ;  /* 0x000000594400780c */ /* 0x000fc60003f84270 */
[----:B------:R-:W3:Y:S01]  /*cf40*/  MUFU.TANH R60, R60 ;  /* 0x0000003c003c7308 */ /* 0x000ee20000002400 */
[----:B------:R-:W-:Y:S02]  /*cf50*/  ISETP.GT.AND P5, PT, R68, 0x60, PT ;  /* 0x000000604400780c */ /* 0x000fe40003fa4270 */
[----:B------:R-:W-:Y:S02]  /*cf60*/  FSEL R76, R76, -INF , P2 ;  /* 0xff8000004c4c7808 */ /* 0x000fe40001000000 */
[----:B------:R-:W-:-:S03]  /*cf70*/  ISETP.GT.AND P2, PT, R68, 0x79, PT ;  /* 0x000000794400780c */ /* 0x000fc60003f44270 */
[----:B------:R-:W4:Y:S01]  /*cf80*/  MUFU.TANH R20, R20 ;  /* 0x0000001400147308 */ /* 0x000f220000002400 */
[----:B------:R-:W-:Y:S02]  /*cf90*/  FSEL R96, R96, -INF , P1 ;  /* 0xff80000060607808 */ /* 0x000fe40000800000 */
[----:B------:R-:W-:Y:S02]  /*cfa0*/  FSEL R100, R100, -INF , P3 ;  /* 0xff80000064647808 */ /* 0x000fe40001800000 */
[----:B------:R-:W-:Y:S02]  /*cfb0*/  FSEL R101, R101, -INF , P4 ;  /* 0xff80000065657808 */ /* 0x000fe40002000000 */
[----:B------:R-:W-:Y:S02]  /*cfc0*/  FSEL R72, R72, -INF , P5 ;  /* 0xff80000048487808 */ /* 0x000fe40002800000 */
[C---:B------:R-:W-:Y:S02]  /*cfd0*/  ISETP.GT.AND P1, PT, R68.reuse, 0x61, PT ;  /* 0x000000614400780c */ /* 0x040fe40003f24270 */
[----:B------:R-:W-:-:S02]  /*cfe0*/  ISETP.GT.AND P3, PT, R68, 0x69, PT ;  /* 0x000000694400780c */ /* 0x000fc40003f64270 */
[C---:B------:R-:W-:Y:S02]  /*cff0*/  ISETP.GT.AND P4, PT, R68.reuse, 0x70, PT ;  /* 0x000000704400780c */ /* 0x040fe40003f84270 */
[C---:B------:R-:W-:Y:S02]  /*d000*/  ISETP.GT.AND P5, PT, R68.reuse, 0x71, PT ;  /* 0x000000714400780c */ /* 0x040fe40003fa4270 */
[----:B------:R-:W-:Y:S02]  /*d010*/  FSEL R85, R85, -INF , P2 ;  /* 0xff80000055557808 */ /* 0x000fe40001000000 */
[----:B------:R-:W-:Y:S02]  /*d020*/  ISETP.GT.AND P2, PT, R68, 0x90, PT ;  /* 0x000000904400780c */ /* 0x000fe40003f44270 */
[----:B------:R-:W-:Y:S02]  /*d030*/  IADD3 R132, R134, R133, RZ ;  /* 0x0000008586847210 */ /* 0x000fe40007ffe0ff */
[----:B------:R-:W-:-:S02]  /*d040*/  FSEL R73, R73, -INF , P1 ;  /* 0xff80000049497808 */ /* 0x000fc40000800000 */
[----:B------:R-:W-:Y:S02]  /*d050*/  FSEL R77, R77, -INF , P3 ;  /* 0xff8000004d4d7808 */ /* 0x000fe40001800000 */
[----:B------:R-:W-:Y:S02]  /*d060*/  FSEL R80, R80, -INF , P4 ;  /* 0xff80000050507808 */ /* 0x000fe40002000000 */
[----:B------:R-:W-:Y:S02]  /*d070*/  FSEL R81, R81, -INF , P5 ;  /* 0xff80000051517808 */ /* 0x000fe40002800000 */
[C---:B------:R-:W-:Y:S02]  /*d080*/  ISETP.GT.AND P1, PT, R68.reuse, 0x78, PT ;  /* 0x000000784400780c */ /* 0x040fe40003f24270 */
[C---:B------:R-:W-:Y:S02]  /*d090*/  ISETP.GT.AND P3, PT, R68.reuse, 0x80, PT ;  /* 0x000000804400780c */ /* 0x040fe40003f64270 */
[----:B------:R-:W-:-:S02]  /*d0a0*/  ISETP.GT.AND P4, PT, R68, 0x81, PT ;  /* 0x000000814400780c */ /* 0x000fc40003f84270 */
[----:B------:R-:W-:Y:S02]  /*d0b0*/  ISETP.GT.AND P5, PT, R68, 0x88, PT ;  /* 0x000000884400780c */ /* 0x000fe40003fa4270 */
[----:B------:R-:W-:Y:S02]  /*d0c0*/  FSEL R8, R8, -INF , P2 ;  /* 0xff80000008087808 */ /* 0x000fe40001000000 */
[----:B------:R-:W-:Y:S02]  /*d0d0*/  ISETP.GT.AND P2, PT, R132, 0x1, PT ;  /* 0x000000018400780c */ /* 0x000fe40003f44270 */
[----:B0-----:R-:W-:Y:S02]  /*d0e0*/  FSEL R84, R84, -INF , P1 ;  /* 0xff80000054547808 */ /* 0x001fe40000800000 */
[----:B-1----:R-:W-:Y:S02]  /*d0f0*/  FSEL R56, R56, -INF , P3 ;  /* 0xff80000038387808 */ /* 0x002fe40001800000 */
[----:B--2---:R-:W-:-:S02]  /*d100*/  FSEL R57, R57, -INF , P4 ;  /* 0xff80000039397808 */ /* 0x004fc40002000000 */
[----:B---3--:R-:W-:Y:S02]  /*d110*/  FSEL R60, R60, -INF , P5 ;  /* 0xff8000003c3c7808 */ /* 0x008fe40002800000 */
[C---:B------:R-:W-:Y:S02]  /*d120*/  ISETP.GT.AND P1, PT, R68.reuse, 0x89, PT ;  /* 0x000000894400780c */ /* 0x040fe40003f24270 */
[C---:B------:R-:W-:Y:S02]  /*d130*/  ISETP.GT.AND P3, PT, R68.reuse, 0x91, PT ;  /* 0x000000914400780c */ /* 0x040fe40003f64270 */
[C---:B------:R-:W-:Y:S02]  /*d140*/  ISETP.GT.AND P4, PT, R68.reuse, 0x98, PT ;  /* 0x000000984400780c */ /* 0x040fe40003f84270 */
[----:B------:R-:W-:Y:S02]  /*d150*/  ISETP.GT.AND P5, PT, R68, 0x99, PT ;  /* 0x000000994400780c */ /* 0x000fe40003fa4270 */
[----:B----4-:R-:W-:-:S02]  /*d160*/  FSEL R68, R20, -INF , P2 ;  /* 0xff80000014447808 */ /* 0x010fc40001000000 */
        /* <DEDUP_REMOVED lines=27> */
[----:B------:R-:W0:Y:S01]  /*d320*/  MUFU.TANH R64, R64 ;  /* 0x0000004000407308 */ /* 0x000e220000002400 */
[C---:B------:R-:W-:Y:S02]  /*d330*/  FMUL.FTZ R123, R2.reuse, R127 ;  /* 0x0000007f027b7220 */ /* 0x040fe40000410000 */
[----:B------:R-:W-:Y:S01]  /*d340*/  FMNMX.FTZ R20, R77, R20, !PT ;  /* 0x000000144d147209 */ /* 0x000fe20007810000 */
[C---:B------:R-:W-:Y:S01]  /*d350*/  FMUL.FTZ R127, R2.reuse, R131 ;  /* 0x00000083027f7220 */ /* 0x040fe20000410000 */
[C---:B------:R-:W-:Y:S01]  /*d360*/  FMUL.FTZ R131, R2.reuse, R135 ;  /* 0x0000008702837220 */ /* 0x040fe20000410000 */
[----:B------:R-:W-:Y:S01]  /*d370*/  FMUL.FTZ R61, R2, R61 ;  /* 0x0000003d023d7220 */ /* 0x000fe20000410000 */
[----:B------:R-:W-:Y:S01]  /*d380*/  FMNMX.FTZ R20, R80, R20, !PT ;  /* 0x0000001450147209 */ /* 0x000fe20007810000 */
[----:B------:R-:W1:Y:S01]  /*d390*/  MUFU.TANH R122, R122 ;  /* 0x0000007a007a7308 */ /* 0x000e620000002400 */
[----:B------:R-:W-:-:S02]  /*d3a0*/  FMUL.FTZ R114, R2, R114 ;  /* 0x0000007202727220 */ /* 0x000fc40000410000 */
[----:B------:R-:W-:Y:S01]  /*d3b0*/  FMNMX.FTZ R20, R81, R20, !PT ;  /* 0x0000001451147209 */ /* 0x000fe20007810000 */
[----:B------:R-:W-:-:S04]  /*d3c0*/  FMUL.FTZ R91, R2, R91 ;  /* 0x0000005b025b7220 */ /* 0x000fc80000410000 */
[----:B------:R-:W2:Y:S01]  /*d3d0*/  MUFU.TANH R131, R131 ;  /* 0x0000008300837308 */ /* 0x000ea20000002400 */
[----:B------:R-:W-:-:S07]  /*d3e0*/  FMNMX.FTZ R20, R84, R20, !PT ;  /* 0x0000001454147209 */ /* 0x000fce0007810000 */
[----:B------:R-:W3:Y:S01]  /*d3f0*/  MUFU.TANH R61, R61 ;  /* 0x0000003d003d7308 */ /* 0x000ee20000002400 */
[----:B------:R-:W-:Y:S02]  /*d400*/  FMNMX.FTZ R20, R85, R20, !PT ;  /* 0x0000001455147209 */ /* 0x000fe40007810000 */
[----:B0-----:R-:W-:Y:S01]  /*d410*/  FSEL R64, R64, -INF , P3 ;  /* 0xff80000040407808 */ /* 0x001fe20001800000 */
[----:B------:R-:W-:Y:S01]  /*d420*/  FMUL.FTZ R102, R2, R102 ;  /* 0x0000006602667220 */ /* 0x000fe20000410000 */
[----:B------:R-:W-:-:S03]  /*d430*/  ISETP.GT.AND P3, PT, R132, 0x8, PT ;  /* 0x000000088400780c */ /* 0x000fc60003f64270 */
[----:B------:R-:W0:Y:S01]  /*d440*/  MUFU.TANH R114, R114 ;  /* 0x0000007200727308 */ /* 0x000e220000002400 */
[----:B------:R-:W-:Y:S01]  /*d450*/  FMNMX.FTZ R20, R56, R20, !PT ;  /* 0x0000001438147209 */ /* 0x000fe20007810000 */
[----:B------:R-:W-:Y:S01]  /*d460*/  FMUL.FTZ R133, R2, R69 ;  /* 0x0000004502857220 */ /* 0x000fe20000410000 */
[----:B-1----:R-:W-:Y:S01]  /*d470*/  FSEL R122, R122, -INF , P3 ;  /* 0xff8000007a7a7808 */ /* 0x002fe20001800000 */
[----:B------:R-:W-:Y:S01]  /*d480*/  FMUL.FTZ R79, R2, R79 ;  /* 0x0000004f024f7220 */ /* 0x000fe20000410000 */
[----:B------:R-:W-:-:S03]  /*d490*/  ISETP.GT.AND P3, PT, R132, 0x19, PT ;  /* 0x000000198400780c */ /* 0x000fc60003f64270 */
[----:B------:R-:W1:Y:S01]  /*d4a0*/  MUFU.TANH R91, R91 ;  /* 0x0000005b005b7308 */ /* 0x000e620000002400 */
[----:B------:R-:W-:Y:S01]  /*d4b0*/  FMNMX.FTZ R20, R57, R20, !PT ;  /* 0x0000001439147209 */ /* 0x000fe20007810000 */
[----:B------:R-:W-:Y:S01]  /*d4c0*/  FMUL.FTZ R69, R2, R59 ;  /* 0x0000003b02457220 */ /* 0x000fe20000410000 */
[----:B--2---:R-:W-:-:S05]  /*d4d0*/  FSEL R131, R131, -INF , P3 ;  /* 0xff80000083837808 */ /* 0x004fca0001800000 */
[----:B------:R-:W2:Y:S01]  /*d4e0*/  MUFU.TANH R65, R65 ;  /* 0x0000004100417308 */ /* 0x000ea20000002400 */
[----:B---3--:R-:W-:Y:S01]  /*d4f0*/  FSEL R61, R61, -INF , P1 ;  /* 0xff8000003d3d7808 */ /* 0x008fe20000800000 */
[----:B------:R-:W-:Y:S01]  /*d500*/  FMUL.FTZ R58, R2, R58 ;  /* 0x0000003a023a7220 */ /* 0x000fe20000410000 */
[----:B------:R-:W-:Y:S02]  /*d510*/  ISETP.GT.AND P3, PT, R132, 0x30, PT ;  /* 0x000000308400780c */ /* 0x000fe40003f64270 */
[----:B------:R-:W-:-:S03]  /*d520*/  FMNMX.FTZ R20, R60, R20, !PT ;  /* 0x000000143c147209 */ /* 0x000fc60007810000 */
[----:B------:R-:W3:Y:S01]  /*d530*/  MUFU.TANH R102, R102 ;  /* 0x0000006600667308 */ /* 0x000ee20000002400 */
[----:B0-----:R-:W-:Y:S02]  /*d540*/  FSEL R114, R114, -INF , P3 ;  /* 0xff80000072727808 */ /* 0x001fe40001800000 */
[----:B------:R-:W-:-:S05]  /*d550*/  FMNMX.FTZ R20, R61, R20, !PT ;  /* 0x000000143d147209 */ /* 0x000fca0007810000 */
[----:B------:R-:W0:Y:S01]  /*d560*/  MUFU.TANH R59, R133 ;  /* 0x00000085003b7308 */ /* 0x000e220000002400 */
[----:B------:R-:W-:-:S07]  /*d570*/  ISETP.GT.AND P3, PT, R132, 0x41, PT ;  /* 0x000000418400780c */ /* 0x000fce0003f64270 */
[----:B------:R-:W4:Y:S01]  /*d580*/  MUFU.TANH R79, R79 ;  /* 0x0000004f004f7308 */ /* 0x000f220000002400 */
[----:B------:R-:W-:Y:S02]  /*d590*/  FMNMX.FTZ R20, R8, R20, !PT ;  /* 0x0000001408147209 */ /* 0x000fe40007810000 */
[----:B-1----:R-:W-:Y:S02]  /*d5a0*/  FSEL R91, R91, -INF , P3 ;  /* 0xff8000005b5b7808 */ /* 0x002fe40001800000 */
[----:B------:R-:W-:-:S03]  /*d5b0*/  ISETP.GT.AND P3, PT, R132, 0x58, PT ;  /* 0x000000588400780c */ /* 0x000fc60003f64270 */
[----:B------:R-:W1:Y:S01]  /*d5c0*/  MUFU.TANH R58, R58 ;  /* 0x0000003a003a7308 */ /* 0x000e620000002400 */
[----:B--2---:R-:W-:Y:S02]  /*d5d0*/  FSEL R65, R65, -INF , P4 ;  /* 0xff80000041417808 */ /* 0x004fe40002000000 */
[----:B------:R-:W-:Y:S02]  /*d5e0*/  FMNMX.FTZ R20, R64, R20, !PT ;  /* 0x0000001440147209 */ /* 0x000fe40007810000 */
[----:B---3--:R-:W-:Y:S02]  /*d5f0*/  FSEL R102, R102, -INF , P3 ;  /* 0xff80000066667808 */ /* 0x008fe40001800000 */
[----:B------:R-:W-:Y:S02]  /*d600*/  ISETP.GT.AND P3, PT, R132, 0x69, PT ;  /* 0x000000698400780c */ /* 0x000fe40003f64270 */
[----:B0-----:R-:W-:Y:S02]  /*d610*/  FSEL R59, R59, -INF , P5 ;  /* 0xff8000003b3b7808 */ /* 0x001fe40002800000 */
[----:B------:R-:W-:-:S02]  /*d620*/  FMNMX.FTZ R20, R65, R20, !PT ;  /* 0x0000001441147209 */ /* 0x000fc40007810000 */
[----:B----4-:R-:W-:Y:S02]  /*d630*/  FSEL R79, R79, -INF , P3 ;  /* 0xff8000004f4f7808 */ /* 0x010fe40001800000 */
[----:B------:R-:W-:Y:S02]  /*d640*/  ISETP.GT.AND P3, PT, R132, 0x80, PT ;  /* 0x000000808400780c */ /* 0x000fe40003f64270 */
[----:B------:R-:W-:Y:S02]  /*d650*/  FMNMX.FTZ R20, R59, R20, !PT ;  /* 0x000000143b147209 */ /* 0x000fe40007810000 */
[----:B-1----:R-:W-:-:S03]  /*d660*/  FSEL R133, R58, -INF , P3 ;  /* 0xff8000003a857808 */ /* 0x002fc60001800000 */
[----:B------:R-:W0:Y:S01]  /*d670*/  SHFL.BFLY PT, R58, R20, 0x2, 0x1f ;  /* 0x0c401f00143a7f89 */ /* 0x000e2200000e0000 */
[C---:B------:R-:W-:Y:S01]  /*d680*/  FMUL.FTZ R106, R2.reuse, R106 ;  /* 0x0000006a026a7220 */ /* 0x040fe20000410000 */
[----:B------:R-:W1:Y:S01]  /*d690*/  MUFU.TANH R13, R13 ;  /* 0x0000000d000d7308 */ /* 0x000e620000002400 */
[C---:B------:R-:W-:Y:S01]  /*d6a0*/  FMUL.FTZ R107, R2.reuse, R107 ;  /* 0x0000006b026b7220 */ /* 0x040fe20000410000 */
[C---:B------:R-:W-:Y:S01]  /*d6b0*/  FMUL.FTZ R110, R2.reuse, R110 ;  /* 0x0000006e026e7220 */ /* 0x040fe20000410000 */
[C---:B------:R-:W-:Y:S01]  /*d6c0*/  FMUL.FTZ R111, R2.reuse, R111 ;  /* 0x0000006f026f7220 */ /* 0x040fe20000410000 */
[----:B------:R-:W-:-:S04]  /*d6d0*/  FMUL.FTZ R115, R2, R115 ;  /* 0x0000007302737220 */ /* 0x000fc80000410000 */
[----:B------:R-:W2:Y:S01]  /*d6e0*/  MUFU.TANH R123, R123 ;  /* 0x0000007b007b7308 */ /* 0x000ea20000002400 */
[----:B0-----:R-:W-:-:S05]  /*d6f0*/  FMNMX.FTZ R20, R20, R58, !PT ;  /* 0x0000003a14147209 */ /* 0x001fca0007810000 */
[----:B------:R-:W0:Y:S02]  /*d700*/  SHFL.BFLY PT, R58, R20, 0x1, 0x1f ;  /* 0x0c201f00143a7f89 */ /* 0x000e2400000e0000 */
[----:B------:R-:W3:Y:S01]  /*d710*/  MUFU.TANH R126, R126 ;  /* 0x0000007e007e7308 */ /* 0x000ee20000002400 */
[C---:B------:R-:W-:Y:S01]  /*d720*/  FMUL.FTZ R118, R2.reuse, R118 ;  /* 0x0000007602767220 */ /* 0x040fe20000410000 */
[C---:B------:R-:W-:Y:S01]  /*d730*/  FMUL.FTZ R119, R2.reuse, R119 ;  /* 0x0000007702777220 */ /* 0x040fe20000410000 */
[C---:B------:R-:W-:Y:S01]  /*d740*/  FMUL.FTZ R90, R2.reuse, R90 ;  /* 0x0000005a025a7220 */ /* 0x040fe20000410000 */
[----:B------:R-:W-:-:S04]  /*d750*/  FMUL.FTZ R94, R2, R94 ;  /* 0x0000005e025e7220 */ /* 0x000fc80000410000 */
[----:B------:R-:W4:Y:S08]  /*d760*/  MUFU.TANH R127, R127 ;  /* 0x0000007f007f7308 */ /* 0x000f300000002400 */
[----:B------:R-:W5:Y:S08]  /*d770*/  MUFU.TANH R130, R130 ;  /* 0x0000008200827308 */ /* 0x000f700000002400 */
[----:B------:R-:W0:Y:S01]  /*d780*/  MUFU.TANH R106, R106 ;  /* 0x0000006a006a7308 */ /* 0x000e220000002400 */
[----:B------:R-:W-:Y:S01]  /*d790*/  ISETP.GT.AND P1, PT, R132, RZ, PT ;  /* 0x000000ff8400720c */ /* 0x000fe20003f24270 */
[----:B------:R-:W-:Y:S01]  /*d7a0*/  FMUL.FTZ R95, R2, R95 ;  /* 0x0000005f025f7220 */ /* 0x000fe20000410000 */
[----:B------:R-:W-:Y:S01]  /*d7b0*/  ISETP.GT.AND P4, PT, R132, 0x9, PT ;  /* 0x000000098400780c */ /* 0x000fe20003f84270 */
[----:B------:R-:W-:-:S04]  /*d7c0*/  FMUL.FTZ R98, R2, R98 ;  /* 0x0000006202627220 */ /* 0x000fc80000410000 */
[----:B------:R-:W0:Y:S01]  /*d7d0*/  MUFU.TANH R107, R107 ;  /* 0x0000006b006b7308 */ /* 0x000e220000002400 */
[C---:B------:R-:W-:Y:S01]  /*d7e0*/  FMUL.FTZ R99, R2.reuse, R99 ;  /* 0x0000006302637220 */ /* 0x040fe20000410000 */
[----:B------:R-:W-:-:S06]  /*d7f0*/  FMUL.FTZ R103, R2, R103 ;  /* 0x0000006702677220 */ /* 0x000fcc0000410000 */
[----:B------:R-:W0:Y:S01]  /*d800*/  MUFU.TANH R110, R110 ;  /* 0x0000006e006e7308 */ /* 0x000e220000002400 */
[----:B-1----:R-:W-:-:S07]  /*d810*/  FSEL R13, R13, -INF , P1 ;  /* 0xff8000000d0d7808 */ /* 0x002fce0000800000 */
[----:B------:R-:W1:Y:S01]  /*d820*/  MUFU.TANH R111, R111 ;  /* 0x0000006f006f7308 */ /* 0x000e620000002400 */
[----:B--2---:R-:W-:-:S07]  /*d830*/  FSEL R123, R123, -INF , P4 ;  /* 0xff8000007b7b7808 */ /* 0x004fce0002000000 */
[----:B------:R-:W2:Y:S01]  /*d840*/  MUFU.TANH R115, R115 ;  /* 0x0000007300737308 */ /* 0x000ea20000002400 */
[----:B------:R-:W-:Y:S01]  /*d850*/  ISETP.GT.AND P5, PT, R132, 0x10, PT ;  /* 0x000000108400780c */ /* 0x000fe20003fa4270 */
[----:B------:R-:W-:Y:S01]  /*d860*/  FMUL.FTZ R74, R2, R74 ;  /* 0x0000004a024a7220 */ /* 0x000fe20000410000 */
[----:B------:R-:W-:Y:S01]  /*d870*/  ISETP.GT.AND P1, PT, R132, 0x11, PT ;  /* 0x000000118400780c */ /* 0x000fe20003f24270 */
[----:B------:R-:W-:Y:S01]  /*d880*/  FMUL.FTZ R75, R2, R75 ;  /* 0x0000004b024b7220 */ /* 0x000fe20000410000 */
[----:B------:R-:W-:-:S03]  /*d890*/  ISETP.GT.AND P2, PT, R132, 0x18, PT ;  /* 0x000000188400780c */ /* 0x000fc60003f44270 */
[----:B------:R-:W2:Y:S01]  /*d8a0*/  MUFU.TANH R118, R118 ;  /* 0x0000007600767308 */ /* 0x000ea20000002400 */
[----:B------:R-:W-:Y:S01]  /*d8b0*/  ISETP.GT.AND P4, PT, R132, 0x20, PT ;  /* 0x000000208400780c */ /* 0x000fe20003f84270 */
[C---:B------:R-:W-:Y:S01]  /*d8c0*/  FMUL.FTZ R78, R2.reuse, R78 ;  /* 0x0000004e024e7220 */ /* 0x040fe20000410000 */
[----:B------:R-:W-:-:S05]  /*d8d0*/  FMUL.FTZ R82, R2, R82 ;  /* 0x0000005202527220 */ /* 0x000fca0000410000 */
[----:B------:R-:W2:Y:S01]  /*d8e0*/  MUFU.TANH R119, R119 ;  /* 0x0000007700777308 */ /* 0x000ea20000002400 */
[----:B---3--:R-:W-:-:S07]  /*d8f0*/  FSEL R126, R126, -INF , P5 ;  /* 0xff8000007e7e7808 */ /* 0x008fce0002800000 */
[----:B------:R-:W3:Y:S01]  /*d900*/  MUFU.TANH R90, R90 ;  /* 0x0000005a005a7308 */ /* 0x000ee20000002400 */
[----:B----4-:R-:W-:-:S07]  /*d910*/  FSEL R127, R127, -INF , P1 ;  /* 0xff8000007f7f7808 */ /* 0x010fce0000800000 */
[----:B------:R-:W4:Y:S01]  /*d920*/  MUFU.TANH R94, R94 ;  /* 0x0000005e005e7308 */ /* 0x000f220000002400 */
[----:B-----5:R-:W-:Y:S02]  /*d930*/  FSEL R130, R130, -INF , P2 ;  /* 0xff80000082827808 */ /* 0x020fe40001000000 */
[----:B0-----:R-:W-:Y:S01]  /*d940*/  FSEL R106, R106, -INF , P4 ;  /* 0xff8000006a6a7808 */ /* 0x001fe20002000000 */
[----:B------:R-:W-:Y:S01]  /*d950*/  FMUL.FTZ R83, R2, R83 ;  /* 0x0000005302537220 */ /* 0x000fe20000410000 */
[----:B------:R-:W-:-:S03]  /*d960*/  ISETP.GT.AND P5, PT, R132, 0x21, PT ;  /* 0x000000218400780c */ /* 0x000fc60003fa4270 */
[----:B------:R-:W0:Y:S01]  /*d970*/  MUFU.TANH R95, R95 ;  /* 0x0000005f005f7308 */ /* 0x000e220000002400 */
[----:B------:R-:W-:Y:S01]  /*d980*/  ISETP.GT.AND P1, PT, R132, 0x28, PT ;  /* 0x000000288400780c */ /* 0x000fe20003f24270 */
[----:B------:R-:W-:Y:S01]  /*d990*/  FMUL.FTZ R86, R2, R86 ;  /* 0x0000005602567220 */ /* 0x000fe20000410000 */
[----:B------:R-:W-:Y:S01]  /*d9a0*/  ISETP.GT.AND P2, PT, R132, 0x29, PT ;  /* 0x000000298400780c */ /* 0x000fe20003f44270 */
[----:B------:R-:W-:Y:S01]  /*d9b0*/  FMUL.FTZ R87, R2, R87 ;  /* 0x0000005702577220 */ /* 0x000fe20000410000 */
[----:B------:R-:W-:-:S03]  /*d9c0*/  ISETP.GT.AND P4, PT, R132, 0x31, PT ;  /* 0x000000318400780c */ /* 0x000fc60003f84270 */
[----:B------:R-:W5:Y:S01]  /*d9d0*/  MUFU.TANH R98, R98 ;  /* 0x0000006200627308 */ /* 0x000f620000002400 */
[----:B------:R-:W-:-:S07]  /*d9e0*/  FMNMX.FTZ R20, R20, R58, !PT ;  /* 0x0000003a14147209 */ /* 0x000fce0007810000 */
[----:B------:R-:W5:Y:S01]  /*d9f0*/  MUFU.TANH R99, R99 ;  /* 0x0000006300637308 */ /* 0x000f620000002400 */
[----:B------:R-:W-:-:S07]  /*da00*/  FSEL R107, R107, -INF , P5 ;  /* 0xff8000006b6b7808 */ /* 0x000fce0002800000 */
[----:B------:R-:W5:Y:S01]  /*da10*/  MUFU.TANH R103, R103 ;  /* 0x0000006700677308 */ /* 0x000f620000002400 */
[----:B------:R-:W-:Y:S02]  /*da20*/  FSEL R110, R110, -INF , P1 ;  /* 0xff8000006e6e7808 */ /* 0x000fe40000800000 */
[----:B-1----:R-:W-:Y:S02]  /*da30*/  FSEL R111, R111, -INF , P2 ;  /* 0xff8000006f6f7808 */ /* 0x002fe40001000000 */
[----:B--2---:R-:W-:-:S03]  /*da40*/  FSEL R115, R115, -INF , P4 ;  /* 0xff80000073737808 */ /* 0x004fc60002000000 */
[----:B------:R-:W1:Y:S01]  /*da50*/  MUFU.TANH R74, R74 ;  /* 0x0000004a004a7308 */ /* 0x000e620000002400 */
[C---:B------:R-:W-:Y:S02]  /*da60*/  ISETP.GT.AND P5, PT, R132.reuse, 0x38, PT ;  /* 0x000000388400780c */ /* 0x040fe40003fa4270 */
[C---:B------:R-:W-:Y:S02]  /*da70*/  ISETP.GT.AND P1, PT, R132.reuse, 0x39, PT ;  /* 0x000000398400780c */ /* 0x040fe40003f24270 */
[----:B------:R-:W-:-:S03]  /*da80*/  ISETP.GT.AND P2, PT, R132, 0x40, PT ;  /* 0x000000408400780c */ /* 0x000fc60003f44270 */
[----:B------:R-:W2:Y:S01]  /*da90*/  MUFU.TANH R75, R75 ;  /* 0x0000004b004b7308 */ /* 0x000ea20000002400 */
[----:B------:R-:W-:Y:S02]  /*daa0*/  ISETP.GT.AND P4, PT, R132, 0x48, PT ;  /* 0x000000488400780c */ /* 0x000fe40003f84270 */
[----:B------:R-:W-:-:S05]  /*dab0*/  FSETP.NEU.FTZ.AND P6, PT, R20, -INF , PT ;  /* 0xff8000001400780b */ /* 0x000fca0003fdd000 */
[----:B------:R-:W2:Y:S01]  /*dac0*/  MUFU.TANH R78, R78 ;  /* 0x0000004e004e7308 */ /* 0x000ea20000002400 */
[----:B------:R-:W-:-:S07]  /*dad0*/  FSEL R118, R118, -INF , P5 ;  /* 0xff80000076767808 */ /* 0x000fce0002800000 */
[----:B------:R-:W2:Y:S01]  /*dae0*/  MUFU.TANH R82, R82 ;  /* 0x0000005200527308 */ /* 0x000ea20000002400 */
[----:B------:R-:W-:Y:S02]  /*daf0*/  FSEL R119, R119, -INF , P1 ;  /* 0xff80000077777808 */ /* 0x000fe40000800000 */
[----:B---3--:R-:W-:Y:S02]  /*db00*/  FSEL R90, R90, -INF , P2 ;  /* 0xff8000005a5a7808 */ /* 0x008fe40001000000 */
[----:B----4-:R-:W-:-:S03]  /*db10*/  FSEL R94, R94, -INF , P4 ;  /* 0xff8000005e5e7808 */ /* 0x010fc60002000000 */
[----:B------:R-:W3:Y:S01]  /*db20*/  MUFU.TANH R83, R83 ;  /* 0x0000005300537308 */ /* 0x000ee20000002400 */
[----:B------:R-:W-:Y:S02]  /*db30*/  FSEL R58, R20, RZ, P6 ;  /* 0x000000ff143a7208 */ /* 0x000fe40003000000 */
[C---:B------:R-:W-:Y:S02]  /*db40*/  ISETP.GT.AND P5, PT, R132.reuse, 0x49, PT ;  /* 0x000000498400780c */ /* 0x040fe40003fa4270 */
[----:B------:R-:W-:-:S03]  /*db50*/  ISETP.GT.AND P1, PT, R132, 0x50, PT ;  /* 0x000000508400780c */ /* 0x000fc60003f24270 */
[----:B------:R-:W4:Y:S01]  /*db60*/  MUFU.TANH R86, R86 ;  /* 0x0000005600567308 */ /* 0x000f220000002400 */
[C---:B------:R-:W-:Y:S02]  /*db70*/  ISETP.GT.AND P2, PT, R132.reuse, 0x51, PT ;  /* 0x000000518400780c */ /* 0x040fe40003f44270 */
[----:B------:R-:W-:-:S05]  /*db80*/  ISETP.GT.AND P4, PT, R132, 0x59, PT ;  /* 0x000000598400780c */ /* 0x000fca0003f84270 */
[----:B------:R-:W4:Y:S01]  /*db90*/  MUFU.TANH R87, R87 ;  /* 0x0000005700577308 */ /* 0x000f220000002400 */
[----:B0-----:R-:W-:-:S07]  /*dba0*/  FSEL R95, R95, -INF , P5 ;  /* 0xff8000005f5f7808 */ /* 0x001fce0002800000 */
[----:B------:R-:W0:Y:S01]  /*dbb0*/  MUFU.TANH R69, R69 ;  /* 0x0000004500457308 */ /* 0x000e220000002400 */
[----:B-----5:R-:W-:Y:S01]  /*dbc0*/  FSEL R98, R98, -INF , P1 ;  /* 0xff80000062627808 */ /* 0x020fe20000800000 */
[----:B------:R-:W-:-:S01]  /*dbd0*/  FADD.FTZ R11, -R58, R11 ;  /* 0x0000000b3a0b7221 */ /* 0x000fc20000010100 */
[----:B------:R-:W-:Y:S01]  /*dbe0*/  FSEL R99, R99, -INF , P2 ;  /* 0xff80000063637808 */ /* 0x000fe20001000000 */
[----:B------:R-:W-:Y:S01]  /*dbf0*/  IMAD.U32 R58, RZ, RZ, UR37 ;  /* 0x00000025ff3a7e24 */ /* 0x000fe2000f8e00ff */
[----:B------:R-:W-:Y:S02]  /*dc00*/  FSEL R103, R103, -INF , P4 ;  /* 0xff80000067677808 */ /* 0x000fe40002000000 */
[C---:B------:R-:W-:Y:S02]  /*dc10*/  ISETP.GT.AND P5, PT, R132.reuse, 0x60, PT ;  /* 0x000000608400780c */ /* 0x040fe40003fa4270 */
[C---:B------:R-:W-:Y:S02]  /*dc20*/  ISETP.GT.AND P1, PT, R132.reuse, 0x61, PT ;  /* 0x000000618400780c */ /* 0x040fe40003f24270 */
[----:B------:R-:W-:-:S02]  /*dc30*/  ISETP.GT.AND P2, PT, R132, 0x68, PT ;  /* 0x000000688400780c */ /* 0x000fc40003f44270 */
[----:B------:R-:W-:Y:S01]  /*dc40*/  ISETP.GT.AND P4, PT, R132, 0x70, PT ;  /* 0x000000708400780c */ /* 0x000fe20003f84270 */
[----:B------:R-:W-:-:S01]  /*dc50*/  FFMA.FTZ R135, R20, R58, -8 ;  /* 0xc100000014877423 */ /* 0x000fc2000001003a */
[----:B-1----:R-:W-:Y:S02]  /*dc60*/  FSEL R74, R74, -INF , P5 ;  /* 0xff8000004a4a7808 */ /* 0x002fe40002800000 */
[----:B--2---:R-:W-:Y:S02]  /*dc70*/  FSEL R75, R75, -INF , P1 ;  /* 0xff8000004b4b7808 */ /* 0x004fe40000800000 */
[----:B------:R-:W-:Y:S02]  /*dc80*/  FSEL R78, R78, -INF , P2 ;  /* 0xff8000004e4e7808 */ /* 0x000fe40001000000 */
[----:B------:R-:W-:Y:S02]  /*dc90*/  FSEL R82, R82, -INF , P4 ;  /* 0xff80000052527808 */ /* 0x000fe40002000000 */
[----:B------:R-:W-:-:S02]  /*dca0*/  ISETP.GT.AND P5, PT, R132, 0x71, PT ;  /* 0x000000718400780c */ /* 0x000fc40003fa4270 */
[C---:B------:R-:W-:Y:S02]  /*dcb0*/  ISETP.GT.AND P1, PT, R132.reuse, 0x78, PT ;  /* 0x000000788400780c */ /* 0x040fe40003f24270 */
[C---:B------:R-:W-:Y:S02]  /*dcc0*/  ISETP.GT.AND P2, PT, R132.reuse, 0x79, PT ;  /* 0x000000798400780c */ /* 0x040fe40003f44270 */
[----:B------:R-:W-:Y:S02]  /*dcd0*/  ISETP.GT.AND P4, PT, R132, 0x81, PT ;  /* 0x000000818400780c */ /* 0x000fe40003f84270 */
[----:B---3--:R-:W-:Y:S02]  /*dce0*/  FSEL R83, R83, -INF , P5 ;  /* 0xff80000053537808 */ /* 0x008fe40002800000 */
[----:B----4-:R-:W-:Y:S02]  /*dcf0*/  FSEL R86, R86, -INF , P1 ;  /* 0xff80000056567808 */ /* 0x010fe40000800000 */
[----:B------:R-:W-:-:S02]  /*dd00*/  FSEL R87, R87, -INF , P2 ;  /* 0xff80000057577808 */ /* 0x000fc40001000000 */
[----:B0-----:R-:W-:Y:S02]  /*dd10*/  FSEL R69, R69, -INF , P4 ;  /* 0xff80000045457808 */ /* 0x001fe40002000000 */
[----:B------:R-:W-:Y:S02]  /*dd20*/  FSEL R135, R135, RZ, P6 ;  /* 0x000000ff87877208 */ /* 0x000fe40003000000 */
[C---:B------:R-:W-:Y:S02]  /*dd30*/  ISETP.GT.AND P1, PT, R132.reuse, 0x89, PT ;  /* 0x000000898400780c */ /* 0x040fe40003f24270 */
[C---:B------:R-:W-:Y:S02]  /*dd40*/  ISETP.GT.AND P2, PT, R132.reuse, 0x90, PT ;  /* 0x000000908400780c */ /* 0x040fe40003f44270 */
[C---:B------:R-:W-:Y:S02]  /*dd50*/  ISETP.GT.AND P3, PT, R132.reuse, 0x91, PT ;  /* 0x000000918400780c */ /* 0x040fe40003f64270 */
[----:B------:R-:W-:-:S02]  /*dd60*/  ISETP.GT.AND P4, PT, R132, 0x98, PT ;  /* 0x000000988400780c */ /* 0x000fc40003f84270 */
[C---:B------:R-:W-:Y:S02]  /*dd70*/  ISETP.GT.AND P5, PT, R132.reuse, 0x99, PT ;  /* 0x000000998400780c */ /* 0x040fe40003fa4270 */
[----:B------:R-:W-:Y:S02]  /*dd80*/  ISETP.GT.AND P6, PT, R132, 0x88, PT ;  /* 0x000000888400780c */ /* 0x000fe40003fc4270 */
        /* <DEDUP_REMOVED lines=29> */
[----:B------:R-:W-:-:S03]  /*df60*/  FMUL.FTZ R63, R2, R63 ;  /* 0x0000003f023f7220 */ /* 0x000fc60000410000 */
[----:B------:R-:W-:Y:S01]  /*df70*/  FMNMX.FTZ R132, R82, R132, !PT ;  /* 0x0000008452847209 */ /* 0x000fe20007810000 */
[----:B------:R-:W0:Y:S01]  /*df80*/  MUFU.TANH R62, R62 ;  /* 0x0000003e003e7308 */ /* 0x000e220000002400 */
[C---:B------:R-:W-:Y:S02]  /*df90*/  FMUL.FTZ R66, R2.reuse, R66 ;  /* 0x0000004202427220 */ /* 0x040fe40000410000 */
[----:B------:R-:W-:Y:S01]  /*dfa0*/  FMNMX.FTZ R132, R83, R132, !PT ;  /* 0x0000008453847209 */ /* 0x000fe20007810000 */
[----:B------:R-:W-:-:S03]  /*dfb0*/  FMUL.FTZ R67, R2, R67 ;  /* 0x0000004302437220 */ /* 0x000fc60000410000 */
[----:B------:R-:W-:Y:S01]  /*dfc0*/  FMNMX.FTZ R132, R86, R132, !PT ;  /* 0x0000008456847209 */ /* 0x000fe20007810000 */
[----:B------:R-:W1:Y:S01]  /*dfd0*/  MUFU.TANH R63, R63 ;  /* 0x0000003f003f7308 */ /* 0x000e620000002400 */
[----:B------:R-:W-:Y:S02]  /*dfe0*/  FMUL.FTZ R70, R2, R70 ;  /* 0x0000004602467220 */ /* 0x000fe40000410000 */
[----:B------:R-:W-:-:S05]  /*dff0*/  FMNMX.FTZ R132, R87, R132, !PT ;  /* 0x0000008457847209 */ /* 0x000fca0007810000 */
[----:B------:R-:W2:Y:S01]  /*e000*/  MUFU.TANH R66, R66 ;  /* 0x0000004200427308 */ /* 0x000ea20000002400 */
[----:B------:R-:W-:Y:S01]  /*e010*/  FMNMX.FTZ R132, R133, R132, !PT ;  /* 0x0000008485847209 */ /* 0x000fe20007810000 */
[----:B------:R-:W-:Y:S01]  /*e020*/  FMUL.FTZ R71, R2, R71 ;  /* 0x0000004702477220 */ /* 0x000fe20000410000 */
[----:B0-----:R-:W-:-:S05]  /*e030*/  FSEL R62, R62, -INF , P6 ;  /* 0xff8000003e3e7808 */ /* 0x001fca0003000000 */
[----:B------:R-:W0:Y:S01]  /*e040*/  MUFU.TANH R67, R67 ;  /* 0x0000004300437308 */ /* 0x000e220000002400 */
[----:B------:R-:W-:Y:S02]  /*e050*/  FMNMX.FTZ R132, R69, R132, !PT ;  /* 0x0000008445847209 */ /* 0x000fe40007810000 */
[----:B-1----:R-:W-:-:S05]  /*e060*/  FSEL R63, R63, -INF , P1 ;  /* 0xff8000003f3f7808 */ /* 0x002fca0000800000 */
[----:B------:R-:W1:Y:S01]  /*e070*/  MUFU.TANH R70, R70 ;  /* 0x0000004600467308 */ /* 0x000e620000002400 */
[----:B------:R-:W-:Y:S02]  /*e080*/  FMNMX.FTZ R132, R62, R132, !PT ;  /* 0x000000843e847209 */ /* 0x000fe40007810000 */
[----:B--2---:R-:W-:-:S05]  /*e090*/  FSEL R66, R66, -INF , P2 ;  /* 0xff80000042427808 */ /* 0x004fca0001000000 */
[----:B------:R-:W2:Y:S01]  /*e0a0*/  MUFU.TANH R71, R71 ;  /* 0x0000004700477308 */ /* 0x000ea20000002400 */
[----:B------:R-:W-:Y:S02]  /*e0b0*/  FMNMX.FTZ R132, R63, R132, !PT ;  /* 0x000000843f847209 */ /* 0x000fe40007810000 */
[----:B0-----:R-:W-:Y:S02]  /*e0c0*/  FSEL R67, R67, -INF , P3 ;  /* 0xff80000043437808 */ /* 0x001fe40001800000 */
[----:B------:R-:W-:Y:S02]  /*e0d0*/  FMNMX.FTZ R132, R66, R132, !PT ;  /* 0x0000008442847209 */ /* 0x000fe40007810000 */
[----:B-1----:R-:W-:Y:S02]  /*e0e0*/  FSEL R70, R70, -INF , P4 ;  /* 0xff80000046467808 */ /* 0x002fe40002000000 */
[----:B------:R-:W-:-:S04]  /*e0f0*/  FMNMX.FTZ R132, R67, R132, !PT ;  /* 0x0000008443847209 */ /* 0x000fc80007810000 */
[----:B------:R-:W-:Y:S02]  /*e100*/  FMNMX.FTZ R132, R70, R132, !PT ;  /* 0x0000008446847209 */ /* 0x000fe40007810000 */
[----:B--2---:R-:W-:-:S04]  /*e110*/  FSEL R71, R71, -INF , P5 ;  /* 0xff80000047477808 */ /* 0x004fc80002800000 */
[----:B------:R-:W-:-:S05]  /*e120*/  FMNMX.FTZ R132, R71, R132, !PT ;  /* 0x0000008447847209 */ /* 0x000fca0007810000 */
[----:B------:R-:W0:Y:S02]  /*e130*/  SHFL.BFLY PT, R134, R132, 0x2, 0x1f ;  /* 0x0c401f0084867f89 */ /* 0x000e2400000e0000 */
[----:B0-----:R-:W-:-:S05]  /*e140*/  FMNMX.FTZ R134, R132, R134, !PT ;  /* 0x0000008684867209 */ /* 0x001fca0007810000 */
[----:B------:R-:W0:Y:S01]  /*e150*/  SHFL.BFLY PT, R132, R134, 0x1, 0x1f ;  /* 0x0c201f0086847f89 */ /* 0x000e2200000e0000 */
        /* <DEDUP_REMOVED lines=39> */
[----:B------:R-:W-:-:S02]  /*e3d0*/  FFMA.FTZ R59, R59, R58, -R135 ;  /* 0x0000003a3b3b7223 */ /* 0x000fc40000010887 */
[----:B------:R0:W-:Y:S02]  /*e3e0*/  MUFU.EX2 R135, R72 ;  /* 0x0000004800877308 */ /* 0x0001e40000000800 */
[----:B0-----:R-:W-:-:S04]  /*e3f0*/  FMNMX.FTZ R72, R134, R132, !PT ;  /* 0x0000008486487209 */ /* 0x001fc80007810000 */
[C---:B------:R-:W-:Y:S01]  /*e400*/  FSETP.NEU.FTZ.AND P1, PT, R72.reuse, -INF , PT ;  /* 0xff8000004800780b */ /* 0x040fe20003f3d000 */
[----:B------:R-:W-:-:S03]  /*e410*/  FFMA.FTZ R137, R72, R58, -8 ;  /* 0xc100000048897423 */ /* 0x000fc6000001003a */
[----:B------:R-:W-:Y:S02]  /*e420*/  FSEL R132, R72, RZ, P1 ;  /* 0x000000ff48847208 */ /* 0x000fe40000800000 */
[----:B------:R-:W-:-:S03]  /*e430*/  FSEL R137, R137, RZ, P1 ;  /* 0x000000ff89897208 */ /* 0x000fc60000800000 */
[----:B------:R-:W-:Y:S01]  /*e440*/  FADD.FTZ R10, -R132, R10 ;  /* 0x0000000a840a7221 */ /* 0x000fe20000010100 */
[-C--:B------:R-:W-:Y:S01]  /*e450*/  FMUL.FTZ R11, R11, R58.reuse ;  /* 0x0000003a0b0b7220 */ /* 0x080fe20000410000 */
[-CC-:B------:R-:W-:Y:S02]  /*e460*/  FFMA.FTZ R13, R13, R58.reuse, -R137.reuse ;  /* 0x0000003a0d0d7223 */ /* 0x180fe40000010889 */
[-C--:B------:R-:W-:Y:S01]  /*e470*/  FMUL.FTZ R10, R10, R58.reuse ;  /* 0x0000003a0a0a7220 */ /* 0x080fe20000410000 */
        /* <DEDUP_REMOVED lines=13> */
[----:B0-----:R-:W-:-:S01]  /*e550*/  FFMA.FTZ R3, R11, R3, R9 ;  /* 0x000000030b037223 */ /* 0x001fc20000010009 */
[----:B-1----:R-:W-:-:S06]  /*e560*/  FFMA.FTZ R0, R10, R0, R13 ;  /* 0x000000000a007223 */ /* 0x002fcc000001000d */
[----:B------:R-:W0:Y:S01]  /*e570*/  MUFU.EX2 R121, R121 ;  /* 0x0000007900797308 */ /* 0x000e220000000800 */
[----:B------:R-:W-:-:S07]  /*e580*/  FFMA.FTZ R130, R130, R58, -R137 ;  /* 0x0000003a82827223 */ /* 0x000fce0000010889 */
        /* <DEDUP_REMOVED lines=9> */
[----:B------:R-:W-:-:S07]  /*e620*/  FFMA.FTZ R106, R106, R58, -R137 ;  /* 0x0000003a6a6a7223 */ /* 0x000fce0000010889 */
[----:B------:R-:W5:Y:S01]  /*e630*/  MUFU.EX2 R127, R127 ;  /* 0x0000007f007f7308 */ /* 0x000f620000000800 */
[----:B0-----:R-:W-:-:S01]  /*e640*/  FADD.FTZ R0, R121, R0 ;  /* 0x0000000079007221 */ /* 0x001fc20000010000 */
[----:B-1----:R-:W-:-:S06]  /*e650*/  FADD.FTZ R3, R123, R3 ;  /* 0x000000037b037221 */ /* 0x002fcc0000010000 */
        /* <DEDUP_REMOVED lines=91> */
[----:B------:R-:W-:-:S01]  /*ec10*/  FFMA.FTZ R79, R79, R58, -R137 ;  /* 0x0000003a4f4f7223 */ /* 0x000fc20000010889 */
[----:B--2---:R-:W-:-:S06]  /*ec20*/  FADD.FTZ R0, R100, R0 ;  /* 0x0000000064007221 */ /* 0x004fcc0000010000 */
[----:B------:R-:W1:Y:S01]  /*ec30*/  MUFU.EX2 R73, R73 ;  /* 0x0000004900497308 */ /* 0x000e620000000800 */
[----:B---3--:R-:W-:-:S01]  /*ec40*/  FADD.FTZ R3, R102, R3 ;  /* 0x0000000366037221 */ /* 0x008fc20000010000 */
[----:B------:R-:W-:-:S06]  /*ec50*/  FFMA.FTZ R82, R82, R58, -R137 ;  /* 0x0000003a52527223 */ /* 0x000fcc0000010889 */
[----:B------:R-:W2:Y:S01]  /*ec60*/  MUFU.EX2 R75, R75 ;  /* 0x0000004b004b7308 */ /* 0x000ea20000000800 */
[----:B----4-:R-:W-:-:S01]  /*ec70*/  FADD.FTZ R0, R101, R0 ;  /* 0x0000000065007221 */ /* 0x010fc20000010000 */
[----:B-----5:R-:W-:-:S06]  /*ec80*/  FADD.FTZ R3, R103, R3 ;  /* 0x0000000367037221 */ /* 0x020fcc0000010000 */
[----:B------:R-:W3:Y:S01]  /*ec90*/  MUFU.EX2 R76, R76 ;  /* 0x0000004c004c7308 */ /* 0x000ee20000000800 */
[----:B------:R-:W-:-:S07]  /*eca0*/  FFMA.FTZ R83, R83, R58, -R137 ;  /* 0x0000003a53537223 */ /* 0x000fce0000010889 */
[----:B------:R-:W4:Y:S01]  /*ecb0*/  MUFU.EX2 R78, R78 ;  /* 0x0000004e004e7308 */ /* 0x000f220000000800 */
[----:B------:R-:W-:-:S01]  /*ecc0*/  FADD.FTZ R0, R135, R0 ;  /* 0x0000000087007221 */ /* 0x000fc20000010000 */
[----:B0-----:R-:W-:-:S06]  /*ecd0*/  FADD.FTZ R3, R74, R3 ;  /* 0x000000034a037221 */ /* 0x001fcc0000010000 */
[----:B------:R-:W0:Y:S01]  /*ece0*/  MUFU.EX2 R77, R77 ;  /* 0x0000004d004d7308 */ /* 0x000e220000000800 */
[----:B------:R-:W-:-:S07]  /*ecf0*/  FFMA.FTZ R86, R86, R58, -R137 ;  /* 0x0000003a56567223 */ /* 0x000fce0000010889 */
[----:B------:R-:W5:Y:S01]  /*ed00*/  MUFU.EX2 R79, R79 ;  /* 0x0000004f004f7308 */ /* 0x000f620000000800 */
[----:B-1----:R-:W-:-:S01]  /*ed10*/  FADD.FTZ R0, R73, R0 ;  /* 0x0000000049007221 */ /* 0x002fc20000010000 */
[----:B--2---:R-:W-:-:S06]  /*ed20*/  FADD.FTZ R3, R75, R3 ;  /* 0x000000034b037221 */ /* 0x004fcc0000010000 */
[----:B------:R-:W1:Y:S01]  /*ed30*/  MUFU.EX2 R80, R80 ;  /* 0x0000005000507308 */ /* 0x000e620000000800 */
[----:B------:R-:W-:-:S07]  /*ed40*/  FFMA.FTZ R87, R87, R58, -R137 ;  /* 0x0000003a57577223 */ /* 0x000fce0000010889 */
[----:B------:R-:W2:Y:S01]  /*ed50*/  MUFU.EX2 R82, R82 ;  /* 0x0000005200527308 */ /* 0x000ea20000000800 */
[----:B---3--:R-:W-:-:S01]  /*ed60*/  FADD.FTZ R0, R76, R0 ;  /* 0x000000004c007221 */ /* 0x008fc20000010000 */
[----:B----4-:R-:W-:-:S06]  /*ed70*/  FADD.FTZ R3, R78, R3 ;  /* 0x000000034e037221 */ /* 0x010fcc0000010000 */
[----:B------:R-:W3:Y:S01]  /*ed80*/  MUFU.EX2 R81, R81 ;  /* 0x0000005100517308 */ /* 0x000ee20000000800 */
[----:B------:R-:W-:-:S07]  /*ed90*/  FFMA.FTZ R133, R133, R58, -R137 ;  /* 0x0000003a85857223 */ /* 0x000fce0000010889 */
[----:B------:R-:W4:Y:S01]  /*eda0*/  MUFU.EX2 R83, R83 ;  /* 0x0000005300537308 */ /* 0x000f220000000800 */
[----:B0-----:R-:W-:-:S01]  /*edb0*/  FADD.FTZ R0, R77, R0 ;  /* 0x000000004d007221 */ /* 0x001fc20000010000 */
[----:B-----5:R-:W-:-:S06]  /*edc0*/  FADD.FTZ R3, R79, R3 ;  /* 0x000000034f037221 */ /* 0x020fcc0000010000 */
        /* <DEDUP_REMOVED lines=35> */
[----:B------:R-:W1:Y:S08]  /*f000*/  MUFU.EX2 R64, R64 ;  /* 0x0000004000407308 */ /* 0x000e700000000800 */
[----:B------:R-:W2:Y:S01]  /*f010*/  MUFU.EX2 R67, R67 ;  /* 0x0000004300437308 */ /* 0x000ea20000000800 */
[----:B---3--:R-:W-:-:S01]  /*f020*/  FADD.FTZ R0, R61, R0 ;  /* 0x000000003d007221 */ /* 0x008fc20000010000 */
[----:B----4-:R-:W-:-:S06]  /*f030*/  FADD.FTZ R3, R63, R3 ;  /* 0x000000033f037221 */ /* 0x010fcc0000010000 */
[----:B------:R-:W3:Y:S08]  /*f040*/  MUFU.EX2 R65, R65 ;  /* 0x0000004100417308 */ /* 0x000ef00000000800 */
[----:B------:R-:W4:Y:S01]  /*f050*/  MUFU.EX2 R70, R70 ;  /* 0x0000004600467308 */ /* 0x000f220000000800 */
[----:B0-----:R-:W-:-:S01]  /*f060*/  FADD.FTZ R0, R8, R0 ;  /* 0x0000000008007221 */ /* 0x001fc20000010000 */
[----:B-----5:R-:W-:-:S06]  /*f070*/  FADD.FTZ R3, R66, R3 ;  /* 0x0000000342037221 */ /* 0x020fcc0000010000 */
[----:B------:R-:W0:Y:S08]  /*f080*/  MUFU.EX2 R59, R59 ;  /* 0x0000003b003b7308 */ /* 0x000e300000000800 */
[----:B------:R-:W5:Y:S01]  /*f090*/  MUFU.EX2 R71, R71 ;  /* 0x0000004700477308 */ /* 0x000f620000000800 */
[----:B-1----:R-:W-:-:S01]  /*f0a0*/  FADD.FTZ R0, R64, R0 ;  /* 0x0000000040007221 */ /* 0x002fc20000010000 */
[----:B--2---:R-:W-:-:S03]  /*f0b0*/  FADD.FTZ R3, R67, R3 ;  /* 0x0000000343037221 */ /* 0x004fc60000010000 */
[----:B---3--:R-:W-:Y:S01]  /*f0c0*/  FADD.FTZ R0, R65, R0 ;  /* 0x0000000041007221 */ /* 0x008fe20000010000 */
[----:B----4-:R-:W-:-:S03]  /*f0d0*/  FADD.FTZ R132, R70, R3 ;  /* 0x0000000346847221 */ /* 0x010fc60000010000 */
[----:B0-----:R-:W-:Y:S01]  /*f0e0*/  FADD.FTZ R3, R59, R0 ;  /* 0x000000003b037221 */ /* 0x001fe20000010000 */
[----:B-----5:R-:W-:-:S01]  /*f0f0*/  FADD.FTZ R0, R71, R132 ;  /* 0x0000008447007221 */ /* 0x020fc20000010000 */
[----:B------:R-:W-:Y:S06]  /*f100*/  @!P0 BRA `(.L_x_2432) ;  /* 0x0000000000048947 */ /* 0x000fec0003800000 */
[----:B------:R-:W-:Y:S01]  /*f110*/  BPT.TRAP 0x1 ;  /* 0x000000040000795c */ /* 0x000fe20000300000 */
.L_x_2432:
[----:B------:R-:W-:Y:S01]  /*f120*/  ISETP.GT.AND P1, PT, R15, R21, PT ;  /* 0x000000150f00720c */ /* 0x000fe20003f24270 */
[----:B------:R-:W-:Y:S01]  /*f130*/  VIADD R14, R14, 0x13260 ;  /* 0x000132600e0e7836 */ /* 0x000fe20000000000 */
[----:B------:R-:W-:Y:S01]  /*f140*/  F2FP.SATFINITE.E4M3.F32.PACK_AB_MERGE_C R120, R121, R120, RZ ;  /* 0x000000787978723e */ /* 0x000fe200048070ff */
[----:B------:R-:W-:Y:S01]  /*f150*/  FMUL.FTZ R24, R24, R11 ;  /* 0x0000000b18187220 */ /* 0x000fe20000410000 */
        /* <DEDUP_REMOVED lines=76> */
[----:B------:R-:W-:Y:S01]  /*f620*/  MOV R8, R22 ;  /* 0x0000001600087202 */ /* 0x000fe20000000f00 */
[----:B0-----:R-:W-:Y:S06]  /*f630*/  @P1 BRA `(.L_x_2433) ;  /* 0xffffffc400741947 */ /* 0x001fec000383ffff */
[----:B------:R-:W-:Y:S05]  /*f640*/  BSYNC B1 ;  /* 0x0000000000017941 */ /* 0x000fea0003800000 */
.L_x_2420:
[----:B------:R-:W-:Y:S05]  /*f650*/  BSYNC B0 ;  /* 0x0000000000007941 */ /* 0x000fea0003800000 */
.L_x_2419:
[----:B------:R-:W-:Y:S01]  /*f660*/  ISETP.GE.AND P1, PT, R15, RZ, PT ;  /* 0x000000ff0f00720c */ /* 0x000fe20003f26270 */
[----:B------:R-:W-:-:S12]  /*f670*/  BSSY B0, `(.L_x_2434) ;  /* 0x00002f0000007945 */ /* 0x000fd80003800000 */
[----:B------:R-:W-:Y:S05]  /*f680*/  @!P1 BRA `(.L_x_2435) ;  /* 0x0000002c00b89947 */ /* 0x000fea0003800000 */
[----:B------:R-:W-:Y:S02]  /*f690*/  IMAD.MOV.U32 R13, RZ, RZ, R72 ;  /* 0x000000ffff0d7224 */ /* 0x000fe400078e0048 */
[----:B------:R-:W-:Y:S02]  /*f6a0*/  IMAD.MOV.U32 R14, RZ, RZ, R20 ;  /* 0x000000ffff0e7224 */ /* 0x000fe400078e0014 */
[----:B------:R-:W-:Y:S02]  /*f6b0*/  IMAD.MOV.U32 R9, RZ, RZ, R23 ;  /* 0x000000ffff097224 */ /* 0x000fe400078e0017 */
[----:B------:R-:W-:-:S07]  /*f6c0*/  IMAD.MOV.U32 R8, RZ, RZ, R22 ;  /* 0x000000ffff087224 */ /* 0x000fce00078e0016 */
.L_x_2448:
        /* <DEDUP_REMOVED lines=8> */
.L_x_2436:
[----:B------:R-:W-:Y:S02]  /*f750*/  LEA R10, R22, R18, 0x3 ;  /* 0x00000012160a7211 */ /* 0x000fe400078e18ff */
[----:B------:R-:W-:-:S04]  /*f760*/  SHF.L.U32 R11, R23, 0x1f, RZ ;  /* 0x0000001f170b7819 */ /* 0x000fc800000006ff */
[----:B------:R0:W1:Y:S01]  /*f770*/  SYNCS.PHASECHK.TRANS64.TRYWAIT P1, [R10+URZ+0x13230], R11 ;  /* 0x0132300b0a0075a7 */ /* 0x000062000802017f */
[----:B------:R-:W-:Y:S05]  /*f780*/  @!P0 BRA `(.L_x_2437) ;  /* 0x0000000000048947 */ /* 0x000fea0003800000 */
[----:B------:R-:W-:Y:S01]  /*f790*/  BPT.TRAP 0x1 ;  /* 0x000000040000795c */ /* 0x000fe20000300000 */
.L_x_2437:
        /* <DEDUP_REMOVED lines=8> */
.L_x_2439:
[----:B------:R-:W-:Y:S05]  /*f820*/  BSYNC B1 ;  /* 0x0000000000017941 */ /* 0x000fea0003800000 */
.L_x_2438:
[----:B01----:R-:W-:Y:S01]  /*f830*/  IMAD.MOV.U32 R10, RZ, RZ, R12 ;  /* 0x000000ffff0a7224 */ /* 0x003fe200078e000c */
[----:B------:R-:W-:Y:S01]  /*f840*/  R2UR UR4, R4 ;  /* 0x00000000040472ca */ /* 0x000fe200000e0000 */
[----:B------:R-:W-:Y:S01]  /*f850*/  IMAD.MOV.U32 R11, RZ, RZ, -0x7fffffe0 ;  /* 0x80000020ff0b7424 */ /* 0x000fe200078e00ff */
[----:B------:R-:W-:Y:S01]  /*f860*/  R2UR UR5, R5 ;  /* 0x00000000050572ca */ /* 0x000fe200000e0000 */
[----:B------:R-:W-:Y:S01]  /*f870*/  WARPGROUP.ARRIVE ;  /* 0x00000000000079c5 */ /* 0x000fe20000000000 */
[----:B------:R-:W-:Y:S01]  /*f880*/  R2UR UR6, R10 ;  /* 0x000000000a0672ca */ /* 0x000fe200000e0000 */
[----:B------:R-:W-:Y:S01]  /*f890*/  IMAD.MOV.U32 R57, RZ, RZ, -0x7fffffe0 ;  /* 0x80000020ff397424 */ /* 0x000fe200078e00ff */
[----:B------:R-:W-:Y:S01]  /*f8a0*/  R2UR UR7, R11 ;  /* 0x000000000b0772ca */ /* 0x000fe200000e0000 */
[----:B------:R-:W-:Y:S01]  /*f8b0*/  VIADD R58, R12, 0x182 ;  /* 0x000001820c3a7836 */ /* 0x000fe20000000000 */
[----:B------:R-:W-:Y:S01]  /*f8c0*/  R2UR UR10, R56 ;  /* 0x00000000380a72ca */ /* 0x000fe200000e0000 */
[----:B------:R-:W-:Y:S01]  /*f8d0*/  VIADD R56, R12, 0x180 ;  /* 0x000001800c387836 */ /* 0x000fe20000000000 */
[----:B------:R-:W-:Y:S01]  /*f8e0*/  R2UR UR11, R57 ;  /* 0x00000000390b72ca */ /* 0x000fe200000e0000 */
[----:B------:R-:W-:Y:S01]  /*f8f0*/  IMAD.MOV.U32 R59, RZ, RZ, -0x7fffffe0 ;  /* 0x80000020ff3b7424 */ /* 0x000fe200078e00ff */
[----:B------:R-:W-:-:S02]  /*f900*/  R2UR UR8, R4 ;  /* 0x00000000040872ca */ /* 0x000fc400000e0000 */
[----:B------:R-:W-:Y:S02]  /*f910*/  R2UR UR9, R5 ;  /* 0x00000000050972ca */ /* 0x000fe400000e0000 */
[----:B------:R-:W-:Y:S02]  /*f920*/  MOV R10, R21 ;  /* 0x00000015000a7202 */ /* 0x000fe40000000f00 */
        /* <DEDUP_REMOVED lines=23> */
[----:B------:R-:W-:Y:S02]  /*faa0*/  R2UR UR6, R10 ;  /* 0x000000000a0672ca */ /* 0x000fe400000e0000 */
[----:B------:R-:W-:Y:S01]  /*fab0*/  R2UR UR7, R11 ;  /* 0x000000000b0772ca */ /* 0x000fe200000e0000 */
[----:B------:R-:W-:Y:S01]  /*fac0*/  IMAD.MOV.U32 R11, RZ, RZ, -0x7fffffe0 ;  /* 0x80000020ff0b7424 */ /* 0x000fe200078e00ff */
[----:B------:R-:W-:-:S02]  /*fad0*/  R2UR UR4, R6 ;  /* 0x00000000060472ca */ /* 0x000fc400000e0000 */
[----:B------:R-:W-:Y:S02]  /*fae0*/  R2UR UR5, R7 ;  /* 0x00000000070572ca */ /* 0x000fe400000e0000 */
[----:B------:R-:W-:Y:S01]  /*faf0*/  IADD3 R10, R12, 0x202, RZ ;  /* 0x000002020c0a7810 */ /* 0x000fe20007ffe0ff */
        /* <DEDUP_REMOVED lines=42> */
.L_x_2441:
[----:B------:R-:W-:Y:S01]  /*fda0*/  SHF.L.U32 R9, R9, 0x1f, RZ ;  /* 0x0000001f09097819 */ /* 0x000fe200000006ff */
[----:B------:R-:W-:-:S04]  /*fdb0*/  IMAD R12, R8, 0x8, R18 ;  /* 0x00000008080c7824 */ /* 0x000fc800078e0212 */
[----:B------:R0:W1:Y:S01]  /*fdc0*/  SYNCS.PHASECHK.TRANS64.TRYWAIT P1, [R12+URZ+0x13250], R9 ;  /* 0x013250090c0075a7 */ /* 0x000062000802017f */
[----:B------:R-:W-:Y:S05]  /*fdd0*/  @!P0 BRA `(.L_x_2442) ;  /* 0x0000000000048947 */ /* 0x000fea0003800000 */
[----:B------:R-:W-:Y:S01]  /*fde0*/  BPT.TRAP 0x1 ;  /* 0x000000040000795c */ /* 0x000fe20000300000 */
.L_x_2442:
[----:B------:R-:W-:Y:S04]  /*fdf0*/  BSSY B1, `(.L_x_2443) ;  /* 0x0000004000017945 */ /* 0x000fe80003800000 */
[----:B-1----:R-:W-:Y:S05]  /*fe00*/  @P1 BRA `(.L_x_2444) ;  /* 0x0000000000081947 */ /* 0x002fea0003800000 */
[----:B------:R-:W1:Y:S02]  /*fe10*/  SYNCS.PHASECHK.TRANS64.TRYWAIT P1, [R12+URZ+0x13250], R9 ;  /* 0x013250090c0075a7 */ /* 0x000e64000802017f */
[----:B-1----:R-:W-:Y:S05]  /*fe20*/  @!P1 BRA `(.L_x_2445) ;  /* 0x000000cc00b89947 */ /* 0x002fea0003800000 */
.L_x_2444:
[----:B------:R-:W-:Y:S05]  /*fe30*/  BSYNC B1 ;  /* 0x0000000000017941 */ /* 0x000fea0003800000 */
.L_x_2443:
[----:B01----:R-:W-:Y:S01]  /*fe40*/  VIADD R9, R18, 0x1000 ;  /* 0x0000100012097836 */ /* 0x003fe20000000000 */
[----:B------:R-:W-:Y:S01]  /*fe50*/  WARPGROUP.ARRIVE ;  /* 0x00000000000079c5 */ /* 0x000fe20000000000 */
[----:B------:R-:W-:-:S03]  /*fe60*/  IMAD.MOV.U32 R11, RZ, RZ, -0x3ffffff0 ;  /* 0xc0000010ff0b7424 */ /* 0x000fc600078e00ff */
[----:B------:R-:W-:-:S04]  /*fe70*/  SHF.R.U32.HI R9, RZ, 0x4, R9 ;  /* 0x00000004ff097819 */ /* 0x000fc80000011609 */
[----:B------:R-:W-:-:S04]  /*fe80*/  LOP3.LUT R9, R9, 0x3fff, RZ, 0xc0, !PT ;  /* 0x00003fff09097812 */ /* 0x000fc800078ec0ff */
[----:B------:R-:W-:-:S05]  /*fe90*/  LOP3.LUT R9, R9, 0x10000, RZ, 0xfc, !PT ;  /* 0x0001000009097812 */ /* 0x000fca00078efcff */
[----:B------:R-:W-:Y:S02]  /*fea0*/  IMAD R8, R8, 0x280, R9 ;  /* 0x0000028008087824 */ /* 0x000fe400078e0209 */
[----:B------:R-:W-:-:S03]  /*feb0*/  IMAD.MOV.U32 R9, RZ, RZ, -0x3ffffff0 ;  /* 0xc0000010ff097424 */ /* 0x000fc600078e00ff */
[C---:B------:R-:W-:Y:S02]  /*fec0*/  R2UR UR6, R8.reuse ;  /* 0x00000000080672ca */ /* 0x040fe400000e0000 */
[----:B------:R-:W-:Y:S02]  /*fed0*/  R2UR UR7, R9 ;  /* 0x00000000090772ca */ /* 0x000fe400000e0000 */
[----:B------:R-:W-:Y:S02]  /*fee0*/  IADD3 R10, R8, 0x80, RZ ;  /* 0x00000080080a7810 */ /* 0x000fe40007ffe0ff */
[----:B------:R-:W-:-:S09]  /*fef0*/  MOV R9, 0xc0000010 ;  /* 0xc000001000097802 */ /* 0x000fd20000000f00 */
        /* <DEDUP_REMOVED lines=29> */
.L_x_2446:
[----:B------:R-:W2:Y:S01]  /*100d0*/  LDL R136, [R1+0x20] ;  /* 0x0000200001887983 */ /* 0x000ea20000100800 */
[C---:B------:R-:W-:Y:S01]  /*100e0*/  FMUL.FTZ R8, R2.reuse, R120 ;  /* 0x0000007802087220 */ /* 0x040fe20000410000 */
[C---:B------:R-:W-:Y:S01]  /*100f0*/  FMUL.FTZ R9, R2.reuse, R121 ;  /* 0x0000007902097220 */ /* 0x040fe20000410000 */
[----:B------:R-:W-:Y:S01]  /*10100*/  FMUL.FTZ R21, R2, R124 ;  /* 0x0000007c02157220 */ /* 0x000fe20000410000 */
[----:B------:R-:W-:Y:S02]  /*10110*/  IMAD R20, R20, 0x8, R18 ;  /* 0x0000000814147824 */ /* 0x000fe400078e0212 */
[C---:B------:R-:W-:Y:S01]  /*10120*/  FMUL.FTZ R120, R2.reuse, R125 ;  /* 0x0000007d02787220 */ /* 0x040fe20000410000 */
[----:B------:R-:W-:Y:S01]  /*10130*/  FMUL.FTZ R11, R2, R123 ;  /* 0x0000007b020b7220 */ /* 0x000fe20000410000 */
[----:B------:R-:W0:Y:S01]  /*10140*/  MUFU.TANH R8, R8 ;  /* 0x0000000800087308 */ /* 0x000e220000002400 */
[----:B------:R-:W-:Y:S02]  /*10150*/  VIADD R20, R20, 0x13240 ;  /* 0x0001324014147836 */ /* 0x000fe40000000000 */
        /* <DEDUP_REMOVED lines=111> */
[----:B--2---:R-:W-:-:S07]  /*10850*/  PRMT R20, R136, 0x654, R20 ;  /* 0x0000065488147816 */ /* 0x004fce0000000014 */
[----:B------:R-:W2:Y:S01]  /*10860*/  MUFU.TANH R65, R65 ;  /* 0x0000004100417308 */ /* 0x000ea20000002400 */
[----:B------:R0:W-:Y:S07]  /*10870*/  SYNCS.ARRIVE.TRANS64.RED.A1T0 RZ, [R20+URZ], RZ ;  /* 0x000000ff14ff79a7 */ /* 0x0001ee000810043f */
[----:B------:R-:W2:Y:S01]  /*10880*/  MUFU.TANH R68, R68 ;  /* 0x0000004400447308 */ /* 0x000ea20000002400 */
[----:B0-----:R-:W-:-:S04]  /*10890*/  FMNMX.FTZ R20, R8, R14, !PT ;  /* 0x0000000e08147209 */ /* 0x001fc80007810000 */
[----:B-1----:R-:W-:-:S03]  /*108a0*/  FMNMX.FTZ R20, R9, R20, !PT ;  /* 0x0000001409147209 */ /* 0x002fc60007810000 */
[----:B------:R-:W0:Y:S01]  /*108b0*/  MUFU.TANH R69, R69 ;  /* 0x0000004500457308 */ /* 0x000e220000002400 */
[----:B---3--:R-:W-:-:S04]  /*108c0*/  FMNMX.FTZ R20, R21, R20, !PT ;  /* 0x0000001415147209 */ /* 0x008fc80007810000 */
[----:B----4-:R-:W-:-:S03]  /*108d0*/  FMNMX.FTZ R20, R120, R20, !PT ;  /* 0x0000001478147209 */ /* 0x010fc60007810000 */
[----:B------:R-:W1:Y:S01]  /*108e0*/  MUFU.TANH R10, R10 ;  /* 0x0000000a000a7308 */ /* 0x000e620000002400 */
[----:B-----5:R-:W-:-:S04]  /*108f0*/  FMNMX.FTZ R20, R123, R20, !PT ;  /* 0x000000147b147209 */ /* 0x020fc80007810000 */
        /* <DEDUP_REMOVED lines=66> */
[----:B---3--:R-:W-:-:S03]  /*10d20*/  FMNMX.FTZ R72, R11, R72, !PT ;  /* 0x000000480b487209 */ /* 0x008fc60007810000 */
[----:B------:R-:W3:Y:S01]  /*10d30*/  MUFU.TANH R78, R78 ;  /* 0x0000004e004e7308 */ /* 0x000ee20000002400 */
[----:B----4-:R-:W-:-:S04]  /*10d40*/  FMNMX.FTZ R72, R121, R72, !PT ;  /* 0x0000004879487209 */ /* 0x010fc80007810000 */
[----:B-----5:R-:W-:-:S03]  /*10d50*/  FMNMX.FTZ R72, R122, R72, !PT ;  /* 0x000000487a487209 */ /* 0x020fc60007810000 */
        /* <DEDUP_REMOVED lines=34> */
[----:B---3--:R-:W-:-:S04]  /*10f80*/  FMNMX.FTZ R72, R78, R72, !PT ;  /* 0x000000484e487209 */ /* 0x008fc80007810000 */
[----:B----4-:R-:W-:-:S03]  /*10f90*/  FMNMX.FTZ R72, R79, R72, !PT ;  /* 0x000000484f487209 */ /* 0x010fc60007810000 */
[----:B------:R-:W3:Y:S01]  /*10fa0*/  MUFU.TANH R71, R71 ;  /* 0x0000004700477308 */ /* 0x000ee20000002400 */
[----:B-----5:R-:W-:-:S04]  /*10fb0*/  FMNMX.FTZ R72, R82, R72, !PT ;  /* 0x0000004852487209 */ /* 0x020fc80007810000 */
[----:B------:R-:W-:-:S04]  /*10fc0*/  FMNMX.FTZ R72, R83, R72, !PT ;  /* 0x0000004853487209 */ /* 0x000fc80007810000 */
[----:B------:R-:W-:-:S04]  /*10fd0*/  FMNMX.FTZ R72, R86, R72, !PT ;  /* 0x0000004856487209 */ /* 0x000fc80007810000 */
[----:B------:R-:W-:-:S04]  /*10fe0*/  FMNMX.FTZ R72, R87, R72, !PT ;  /* 0x0000004857487209 */ /* 0x000fc80007810000 */
[----:B------:R-:W-:-:S04]  /*10ff0*/  FMNMX.FTZ R72, R132, R72, !PT ;  /* 0x0000004884487209 */ /* 0x000fc80007810000 */
[----:B------:R-:W-:-:S04]  /*11000*/  FMNMX.FTZ R72, R59, R72, !PT ;  /* 0x000000483b487209 */ /* 0x000fc80007810000 */
[----:B--2---:R-:W-:-:S04]  /*11010*/  FMNMX.FTZ R72, R62, R72, !PT ;  /* 0x000000483e487209 */ /* 0x004fc80007810000 */
[----:B0-----:R-:W-:-:S04]  /*11020*/  FMNMX.FTZ R72, R63, R72, !PT ;  /* 0x000000483f487209 */ /* 0x001fc80007810000 */
[----:B------:R-:W-:-:S04]  /*11030*/  FMNMX.FTZ R72, R66, R72, !PT ;  /* 0x0000004842487209 */ /* 0x000fc80007810000 */
[----:B------:R-:W-:-:S04]  /*11040*/  FMNMX.FTZ R72, R67, R72, !PT ;  /* 0x0000004843487209 */ /* 0x000fc80007810000 */
[----:B-1----:R-:W-:-:S04]  /*11050*/  FMNMX.FTZ R58, R70, R72, !PT ;  /* 0x00000048463a7209 */ /* 0x002fc80007810000 */
[----:B---3--:R-:W-:-:S05]  /*11060*/  FMNMX.FTZ R58, R71, R58, !PT ;  /* 0x0000003a473a7209 */ /* 0x008fca0007810000 */
[----:B------:R-:W0:Y:S02]  /*11070*/  SHFL.BFLY PT, R72, R58, 0x2, 0x1f ;  /* 0x0c401f003a487f89 */ /* 0x000e2400000e0000 */
[----:B0-----:R-:W-:-:S05]  /*11080*/  FMNMX.FTZ R72, R58, R72, !PT ;  /* 0x000000483a487209 */ /* 0x001fca0007810000 */
[----:B------:R-:W0:Y:S02]  /*11090*/  SHFL.BFLY PT, R58, R72, 0x1, 0x1f ;  /* 0x0c201f00483a7f89 */ /* 0x000e2400000e0000 */
[----:B0-----:R-:W-:Y:S01]  /*110a0*/  FMNMX.FTZ R72, R72, R58, !PT ;  /* 0x0000003a48487209 */ /* 0x001fe20007810000 */
[----:B------:R-:W-:-:S04]  /*110b0*/  IMAD.U32 R58, RZ, RZ, UR36 ;  /* 0x00000024ff3a7e24 */ /* 0x000fc8000f8e00ff */
[----:B------:R-:W-:Y:S01]  /*110c0*/  FADD.FTZ R133, -R72, R13 ;  /* 0x0000000d48857221 */ /* 0x000fe20000010100 */
[----:B------:R-:W-:-:S01]  /*110d0*/  FFMA.FTZ R13, R20, R58, -8 ;  /* 0xc1000000140d7423 */ /* 0x000fc2000001003a */
[-C--:B------:R-:W-:Y:S02]  /*110e0*/  FMUL.FTZ R14, R14, R58.reuse ;  /* 0x0000003a0e0e7220 */ /* 0x080fe40000410000 */
[-C--:B------:R-:W-:Y:S01]  /*110f0*/  FMUL.FTZ R133, R133, R58.reuse ;  /* 0x0000003a85857220 */ /* 0x080fe20000410000 */
        /* <DEDUP_REMOVED lines=245> */
.L_x_2447:
[----:B------:R-:W-:Y:S01]  /*12050*/  ISETP.GT.AND P1, PT, R15, RZ, PT ;  /* 0x000000ff0f00720c */ /* 0x000fe20003f24270 */
        /* <DEDUP_REMOVED lines=79> */
[----:B------:R-:W-:Y:S01]  /*12550*/  MOV R14, R20 ;  /* 0x00000014000e7202 */ /* 0x000fe20000000f00 */
[----:B0-----:R-:W-:Y:S06]  /*12560*/  @P1 BRA `(.L_x_2448) ;  /* 0xffffffd000581947 */ /* 0x001fec000383ffff */
.L_x_2435:
[----:B------:R-:W-:Y:S05]  /*12570*/  BSYNC B0 ;  /* 0x0000000000007941 */ /* 0x000fea0003800000 */
.L_x_2434:
[----:B------:R-:W-:Y:S06]  /*12580*/  BAR.ARV 0x8, 0x200 ;  /* 0x0208000000007b1d */ /* 0x000fec0000002000 */
[----:B------:R-:W-:Y:S05]  /*12590*/  @!P0 BRA `(.L_x_2449) ;  /* 0x0000000000048947 */ /* 0x000fea0003800000 */
[----:B------:R-:W-:Y:S01]  /*125a0*/  BPT.TRAP 0x1 ;  /* 0x000000040000795c */ /* 0x000fe20000300000 */
.L_x_2449:
[----:B------:R-:W-:Y:S01]  /*125b0*/  IMAD R10, R22, 0x8, R18 ;  /* 0x00000008160a7824 */ /* 0x000fe200078e0212 */
[----:B------:R-:W-:-:S04]  /*125c0*/  SHF.L.U32 R5, R23, 0x1f, RZ ;  /* 0x0000001f17057819 */ /* 0x000fc800000006ff */
[----:B------:R0:W1:Y:S01]  /*125d0*/  SYNCS.PHASECHK.TRANS64.TRYWAIT P1, [R10+URZ+0x13250], R5 ;  /* 0x013250050a0075a7 */ /* 0x000062000802017f */
[----:B------:R-:W-:Y:S05]  /*125e0*/  @!P0 BRA `(.L_x_2450) ;  /* 0x0000000000048947 */ /* 0x000fea0003800000 */
[----:B------:R-:W-:Y:S01]  /*125f0*/  BPT.TRAP 0x1 ;  /* 0x000000040000795c */ /* 0x000fe20000300000 */
.L_x_2450:
[----:B------:R-:W-:Y:S04]  /*12600*/  BSSY B0, `(.L_x_2451) ;  /* 0x0000004000007945 */ /* 0x000fe80003800000 */
[----:B-1----:R-:W-:Y:S05]  /*12610*/  @P1 BRA `(.L_x_2452) ;  /* 0x0000000000081947 */ /* 0x002fea0003800000 */
[----:B------:R-:W1:Y:S02]  /*12620*/  SYNCS.PHASECHK.TRANS64.TRYWAIT P1, [R10+URZ+0x13250], R5 ;  /* 0x013250050a0075a7 */ /* 0x000e64000802017f */
[----:B-1----:R-:W-:Y:S05]  /*12630*/  @!P1 BRA `(.L_x_2453) ;  /* 0x000000a400c89947 */ /* 0x002fea0003800000 */
.L_x_2452:
[----:B------:R-:W-:Y:S05]  /*12640*/  BSYNC B0 ;  /* 0x0000000000007941 */ /* 0x000fea0003800000 */
.L_x_2451:
[----:B------:R-:W2:Y:S04]  /*12650*/  LDL R2, [R1+0x68] ;  /* 0x0000680001027983 */ /* 0x000ea80000100800 */
[----:B------:R-:W3:Y:S01]  /*12660*/  LDL R13, [R1+0x50] ;  /* 0x00005000010d7983 */ /* 0x000ee20000100800 */
[----:B------:R-:W-:-:S03]  /*12670*/  ULDC.64 UR4, c[0x0][0x9a0] ;  /* 0x0002680000047ab9 */ /* 0x000fc60000000a00 */
[----:B------:R-:W4:Y:S01]  /*12680*/  LDL.LU R12, [R1+0x8] ;  /* 0x00000800010c7983 */ /* 0x000f220000300800 */
[----:B------:R-:W-:Y:S01]  /*12690*/  VIADD R18, R18, 0x1000 ;  /* 0x0000100012127836 */ /* 0x000fe20000000000 */
[----:B------:R-:W-:Y:S01]  /*126a0*/  ISETP.NE.U32.AND P1, PT, RZ, UR4, PT ;  /* 0x00000004ff007c0c */ /* 0x000fe2000bf25070 */
[----:B------:R-:W-:-:S03]  /*126b0*/  WARPGROUP.ARRIVE ;  /* 0x00000000000079c5 */ /* 0x000fc60000000000 */
[----:B------:R-:W-:Y:S02]  /*126c0*/  SHF.R.U32.HI R18, RZ, 0x4, R18 ;  /* 0x00000004ff127819 */ /* 0x000fe40000011612 */
[----:B------:R-:W-:Y:S02]  /*126d0*/  ISETP.NE.AND.EX P1, PT, RZ, UR5, PT, P1 ;  /* 0x00000005ff007c0c */ /* 0x000fe4000bf25310 */
[----:B------:R-:W-:-:S04]  /*126e0*/  LOP3.LUT R18, R18, 0x3fff, RZ, 0xc0, !PT ;  /* 0x00003fff12127812 */ /* 0x000fc800078ec0ff */
[----:B01----:R-:W-:-:S05]  /*126f0*/  LOP3.LUT R5, R18, 0x10000, RZ, 0xfc, !PT ;  /* 0x0001000012057812 */ /* 0x003fca00078efcff */
[----:B------:R-:W-:Y:S02]  /*12700*/  IMAD R4, R22, 0x280, R5 ;  /* 0x0000028016047824 */ /* 0x000fe400078e0205 */
[----:B------:R-:W-:Y:S01]  /*12710*/  IMAD.MOV.U32 R5, RZ, RZ, -0x3ffffff0 ;  /* 0xc0000010ff057424 */ /* 0x000fe200078e00ff */
[----:B------:R-:W2:Y:S02]  /*12720*/  @P1 LDC.64 R8, c[0x0][0x9c8] ;  /* 0x00027200ff081b82 */ /* 0x000ea40000000a00 */
[----:B------:R-:W-:Y:S02]  /*12730*/  R2UR UR6, R4 ;  /* 0x00000000040672ca */ /* 0x000fe400000e0000 */
[----:B------:R-:W-:-:S04]  /*12740*/  R2UR UR7, R5 ;  /* 0x00000000050772ca */ /* 0x000fc800000e0000 */
[----:B------:R-:W0:Y:S09]  /*12750*/  @P1 LDC.64 R6, c[0x0][0x9d0] ;  /* 0x00027400ff061b82 */ /* 0x000e320000000a00 */
[----:B------:R-:W-:Y:S03]  /*12760*/  QGMMA.64x64x32.F32.E4M3.E4M3 R24, R152, gdesc[UR4], R24, gsb0 ;  /* 0x00e0000498187df3 */ /* 0x000fe60008000818 */
[----:B------:R-:W-:-:S02]  /*12770*/  WARPGROUP.DEPBAR.LE gsb0, 0x0 ;  /* 0x00008000000079c5 */ /* 0x000fc40000010000 */
[----:B------:R-:W-:Y:S01]  /*12780*/  WARPGROUP.ARRIVE ;  /* 0x00000000000079c5 */ /* 0x000fe20000000000 */
[----:B--2---:R-:W-:-:S04]  /*12790*/  @P1 IMAD R2, R2, R8, RZ ;  /* 0x0000000802021224 */ /* 0x004fc800078e02ff */
[C---:B---3--:R-:W-:Y:S02]  /*127a0*/  @P1 IMAD R5, R13.reuse, R9, R2 ;  /* 0x000000090d051224 */ /* 0x048fe400078e0202 */
[----:B------:R-:W-:Y:S01]  /*127b0*/  @P1 IMAD.WIDE.U32 R8, R13, R8, RZ ;  /* 0x000000080d081225 */ /* 0x000fe200078e00ff */
[----:B----4-:R-:W-:-:S03]  /*127c0*/  @P1 SHF.R.S32.HI R11, RZ, 0x1f, R12 ;  /* 0x0000001fff0b1819 */ /* 0x010fc6000001140c */
[----:B------:R-:W-:Y:S02]  /*127d0*/  @P1 IMAD.IADD R9, R9, 0x1, R5 ;  /* 0x0000000109091824 */ /* 0x000fe400078e0205 */
[-C--:B0-----:R-:W-:Y:S02]  /*127e0*/  @P1 IMAD R2, R11, R6.reuse, RZ ;  /* 0x000000060b021224 */ /* 0x081fe400078e02ff */
[----:B------:R-:W-:Y:S02]  /*127f0*/  IMAD.MOV.U32 R11, RZ, RZ, 0x3f800000 ;  /* 0x3f800000ff0b7424 */ /* 0x000fe400078e00ff */
[C---:B------:R-:W-:Y:S02]  /*12800*/  @P1 IMAD R5, R12.reuse, R7, R2 ;  /* 0x000000070c051224 */ /* 0x040fe400078e0202 */
[----:B------:R-:W-:-:S05]  /*12810*/  @P1 IMAD.WIDE.U32 R6, R12, R6, R8 ;  /* 0x000000060c061225 */ /* 0x000fca00078e0008 */
[----:B------:R-:W-:Y:S02]  /*12820*/  @P1 IADD3 R5, R7, R5, RZ ;  /* 0x0000000507051210 */ /* 0x000fe40007ffe0ff */
[----:B------:R-:W-:Y:S01]  /*12830*/  @P1 LEA R8, P2, R6, UR4, 0x2 ;  /* 0x0000000406081c11 */ /* 0x000fe2000f8410ff */
[----:B------:R-:W-:-:S03]  /*12840*/  IMAD.MOV.U32 R7, RZ, RZ, -0x3ffffff0 ;  /* 0xc0000010ff077424 */ /* 0x000fc600078e00ff */
[----:B------:R-:W-:Y:S01]  /*12850*/  @P1 LEA.HI.X R9, R6, UR5, R5, 0x2, P2 ;  /* 0x0000000506091c11 */ /* 0x000fe200090f1405 */
[----:B------:R-:W-:Y:S01]  /*12860*/  VIADD R6, R4, 0x80 ;  /* 0x0000008004067836 */ /* 0x000fe20000000000 */
[----:B------:R-:W-:-:S03]  /*12870*/  R2UR UR7, R7 ;  /* 0x00000000070772ca */ /* 0x000fc600000e0000 */
[----:B------:R0:W2:Y:S01]  /*12880*/  @P1 LDG.E R11, desc[UR40][R8.64] ;  /* 0x00000028080b1981 */ /* 0x0000a2000c1e1900 */
[----:B------:R-:W-:Y:S01]  /*12890*/  R2UR UR6, R6 ;  /* 0x00000000060672ca */ /* 0x000fe200000e0000 */
[----:B------:R-:W-:Y:S02]  /*128a0*/  VIADD R6, R4, 0x100 ;  /* 0x0000010004067836 */ /* 0x000fe40000000000 */
[----:B------:R-:W-:Y:S01]  /*128b0*/  IMAD.MOV.U32 R7, RZ, RZ, -0x3ffffff0 ;  /* 0xc0000010ff077424 */ /* 0x000fe200078e00ff */
[----:B------:R-:W-:Y:S04]  /*128c0*/  SHFL.BFLY PT, R5, R0, 0x2, 0x1f ;  /* 0x0c401f0000057f89 */ /* 0x000fe800000e0000 */
[----:B------:R-:W1:Y:S01]  /*128d0*/  SHFL.BFLY PT, R2, R3, 0x2, 0x1f ;  /* 0x0c401f0003027f89 */ /* 0x000e6200000e0000 */
[----:B0-----:R-:W-:-:S04]  /*128e0*/  IMAD.MOV.U32 R8, RZ, RZ, RZ ;  /* 0x000000ffff087224 */ /* 0x001fc800078e00ff */
[----:B------:R-:W-:Y:S01]  /*128f0*/  QGMMA.64x64x32.F32.E4M3.E4M3 R24, R148, gdesc[UR4], R24, gsb0 ;  /* 0x00e0000494187df3 */ /* 0x000fe20008000818 */
[----:B------:R-:W-:Y:S01]  /*12900*/  R2UR UR6, R6 ;  /* 0x00000000060672ca */ /* 0x000fe200000e0000 */
[C---:B------:R-:W-:Y:S01]  /*12910*/  VIADD R6, R4.reuse, 0x180 ;  /* 0x0000018004067836 */ /* 0x040fe20000000000 */
[----:B------:R-:W-:Y:S01]  /*12920*/  R2UR UR7, R7 ;  /* 0x00000000070772ca */ /* 0x000fe200000e0000 */
[----:B------:R-:W-:Y:S01]  /*12930*/  VIADD R4, R4, 0x200 ;  /* 0x0000020004047836 */ /* 0x000fe20000000000 */
[----:B------:R-:W-:Y:S01]  /*12940*/  MOV R7, 0xc0000010 ;  /* 0xc000001000077802 */ /* 0x000fe20000000f00 */
[----:B-1----:R-:W-:-:S01]  /*12950*/  FADD.FTZ R2, R2, R3 ;  /* 0x0000000302027221 */ /* 0x002fc20000010000 */
[----:B------:R-:W-:Y:S02]  /*12960*/  WARPGROUP.DEPBAR.LE gsb0, 0x0 ;  /* 0x00008000000079c5 */ /* 0x000fe40000010000 */
[----:B------:R-:W-:-:S07]  /*12970*/  WARPGROUP.ARRIVE ;  /* 0x00000000000079c5 */ /* 0x000fce0000000000 */
[----:B------:R-:W-:Y:S01]  /*12980*/  QGMMA.64x64x32.F32.E4M3.E4M3 R24, R144, gdesc[UR4], R24, gsb0 ;  /* 0x00e0000490187df3 */ /* 0x000fe20008000818 */
[----:B------:R-:W-:Y:S01]  /*12990*/  R2UR UR6, R6 ;  /* 0x00000000060672ca */ /* 0x000fe200000e0000 */
[----:B------:R-:W-:Y:S01]  /*129a0*/  FADD.FTZ R6, R5, R0 ;  /* 0x0000000005067221 */ /* 0x000fe20000010000 */
[----:B------:R-:W-:Y:S01]  /*129b0*/  R2UR UR7, R7 ;  /* 0x00000000070772ca */ /* 0x000fe200000e0000 */
[----:B------:R-:W-:Y:S01]  /*129c0*/  IMAD.MOV.U32 R5, RZ, RZ, -0x3ffffff0 ;  /* 0xc0000010ff057424 */ /* 0x000fe200078e00ff */
[----:B------:R-:W0:Y:S01]  /*129d0*/  SHFL.BFLY PT, R7, R2, 0x1, 0x1f ;  /* 0x0c201f0002077f89 */ /* 0x000e2200000e0000 */
[----:B------:R-:W-:Y:S02]  /*129e0*/  IMAD.MOV.U32 R0, RZ, RZ, -0x800000 ;  /* 0xff800000ff007424 */ /* 0x000fe400078e00ff */
[----:B0-----:R-:W-:Y:S01]  /*129f0*/  FADD.FTZ R9, R2, R7 ;  /* 0x0000000702097221 */ /* 0x001fe20000010000 */
[----:B------:R-:W-:-:S03]  /*12a00*/  IMAD.MOV.U32 R2, RZ, RZ, -0x800000 ;  /* 0xff800000ff027424 */ /* 0x000fc600078e00ff */
[C---:B------:R-:W-:Y:S01]  /*12a10*/  FMUL.FTZ R13, R9.reuse, 0.00390625 ;  /* 0x3b800000090d7820 */ /* 0x040fe20000410000 */
[----:B------:R-:W-:-:S04]  /*12a20*/  FSETP.NE.FTZ.AND P1, PT, R9, RZ, PT ;  /* 0x000000ff0900720b */ /* 0x000fc80003f35000 */
[----:B------:R-:W-:-:S13]  /*12a30*/  FSETP.NE.FTZ.AND P2, PT, R13, RZ, PT ;  /* 0x000000ff0d00720b */ /* 0x000fda0003f55000 */
[----:B------:R-:W-:Y:S01]  /*12a40*/  @P2 FMUL.FTZ R3, R58, 0.69314718246459960938 ;  /* 0x3f3172183a032820 */ /* 0x000fe20000410000 */
        /* <DEDUP_REMOVED lines=8> */
[----:B0-----:R-:W-:-:S07]  /*12ad0*/  FADD.FTZ R12, R6, R5 ;  /* 0x00000005060c7221 */ /* 0x001fce0000010000 */
[----:B------:R-:W0:Y:S01]  /*12ae0*/  @P2 MUFU.LG2 R5, R13 ;  /* 0x0000000d00052308 */ /* 0x000e220000000c00 */
[C---:B------:R-:W-:Y:S01]  /*12af0*/  FMUL.FTZ R14, R12.reuse, 0.00390625 ;  /* 0x3b8000000c0e7820 */ /* 0x040fe20000410000 */
[----:B------:R-:W-:-:S04]  /*12b00*/  FSETP.NE.FTZ.AND P1, PT, R12, RZ, PT ;  /* 0x000000ff0c00720b */ /* 0x000fc80003f35000 */
[----:B------:R-:W-:-:S09]  /*12b10*/  FSETP.NE.FTZ.AND P3, PT, R14, RZ, PT ;  /* 0x000000ff0e00720b */ /* 0x000fd20003f75000 */
[----:B------:R-:W-:Y:S01]  /*12b20*/  @P1 MUFU.RCP R8, R12 ;  /* 0x0000000c00081308 */ /* 0x000fe20000001000 */
[----:B0-----:R-:W-:-:S03]  /*12b30*/  @P2 FMUL.FTZ R6, R5, 0.69314718246459960938 ;  /* 0x3f31721805062820 */ /* 0x001fc60000410000 */
[----:B------:R-:W-:Y:S01]  /*12b40*/  @P3 FMUL.FTZ R58, R58, 0.69314718246459960938 ;  /* 0x3f3172183a3a3820 */ /* 0x000fe20000410000 */
[----:B------:R-:W-:-:S03]  /*12b50*/  @P2 FFMA.FTZ R2, R3, R20, R6 ;  /* 0x0000001403022223 */ /* 0x000fc60000010006 */
        /* <DEDUP_REMOVED lines=11> */
.L_x_2454:
[----:B------:R-:W2:Y:S01]  /*12c10*/  LDL.LU R3, [R1+0x20] ;  /* 0x0000200001037983 */ /* 0x000ea20000300800 */
[----:B------:R-:W-:Y:S01]  /*12c20*/  IADD3 R10, R10, 0x13260, RZ ;  /* 0x000132600a0a7810 */ /* 0x000fe20007ffe0ff */
[-C--:B------:R-:W-:Y:S01]  /*12c30*/  FMUL.FTZ R56, R25, R4.reuse ;  /* 0x0000000419387220 */ /* 0x080fe20000410000 */
[-C--:B------:R-:W-:Y:S01]  /*12c40*/  FMUL.FTZ R58, R24, R4.reuse ;  /* 0x00000004183a7220 */ /* 0x080fe20000410000 */
[----:B------:R-:W3:Y:S01]  /*12c50*/  LDL.LU R18, [R1+0x64] ;  /* 0x0000640001127983 */ /* 0x000ee20000300800 */
[----:B------:R-:W-:Y:S02]  /*12c60*/  VIADD R22, R22, 0x1 ;  /* 0x0000000116167836 */ /* 0x000fe40000000000 */
[-C--:B------:R-:W-:Y:S01]  /*12c70*/  FMUL.FTZ R25, R28, R4.reuse ;  /* 0x000000041c197220 */ /* 0x080fe20000410000 */
[-C--:B------:R-:W-:Y:S02]  /*12c80*/  FMUL.FTZ R29, R29, R4.reuse ;  /* 0x000000041d1d7220 */ /* 0x080fe40000410000 */
[----:B------:R-:W-:Y:S01]  /*12c90*/  ISETP.NE.AND P1, PT, R22, 0x2, PT ;  /* 0x000000021600780c */ /* 0x000fe20003f25270 */
        /* <DEDUP_REMOVED lines=12> */
[----:B------:R-:W-:Y:S01]  /*12d60*/  SEL R4, RZ, 0x1, P1 ;  /* 0x00000001ff047807 */ /* 0x000fe20000800000 */
        /* <DEDUP_REMOVED lines=15> */
[----:B------:R-:W-:-:S02]  /*12e60*/  LOP3.LUT R23, R23, R4, RZ, 0x3c, !PT ;  /* 0x0000000417177212 */ /* 0x000fc400078e3cff */
[----:B------:R-:W-:Y:S02]  /*12e70*/  SEL R22, R22, RZ, P1 ;  /* 0x000000ff16167207 */ /* 0x000fe40000800000 */
[----:B--2---:R-:W-:Y:S01]  /*12e80*/  PRMT R10, R3, 0x654, R10 ;  /* 0x00000654030a7816 */ /* 0x004fe2000000000a */
[----:B---3--:R-:W-:-:S03]  /*12e90*/  VIADD R18, R18, 0x1 ;  /* 0x0000000112127836 */ /* 0x008fc60000000000 */
[----:B------:R0:W-:Y:S02]  /*12ea0*/  SYNCS.ARRIVE.TRANS64.RED.A1T0 RZ, [R10+URZ], RZ ;  /* 0x000000ff0aff79a7 */ /* 0x0001e4000810043f */
[----:B------:R1:W-:Y:S01]  /*12eb0*/  STL [R1+0x64], R18 ;  /* 0x0000641201007387 */ /* 0x0003e20000100800 */
[-C--:B------:R-:W-:Y:S01]  /*12ec0*/  FMUL.FTZ R3, R50, R5.reuse ;  /* 0x0000000532037220 */ /* 0x080fe20000410000 */
[----:B0-----:R-:W-:-:S07]  /*12ed0*/  FMUL.FTZ R10, R43, R5 ;  /* 0x000000052b0a7220 */ /* 0x001fce0000410000 */
.L_x_2389:
[----:B------:R-:W0:Y:S08]  /*12ee0*/  S2UR UR4, SR_CgaCtaId ;  /* 0x00000000000479c3 */ /* 0x000e300000008800 */
[----:B------:R-:W-:Y:S01]  /*12ef0*/  BAR.SYNC.DEFER_BLOCKING 0x5, 0x200 ;  /* 0x0148000000007b1d */ /* 0x000fe20000010000 */
[----:B-1----:R-:W-:-:S05]  /*12f00*/  MOV R18, 0x400 ;  /* 0x0000040000127802 */ /* 0x002fca0000000f00 */
[----:B------:R-:W-:Y:S01]  /*12f10*/  BSSY B0, `(.L_x_2455) ;  /* 0x00001d7000007945 */ /* 0x000fe20003800000 */
[----:B0-----:R-:W-:-:S05]  /*12f20*/  IMAD.U32 R4, RZ, RZ, UR4 ;  /* 0x00000004ff047e24 */ /* 0x001fca000f8e00ff */
[----:B------:R-:W-:Y:S01]  /*12f30*/  LEA R18, R4, R18, 0x18 ;  /* 0x0000001204127211 */ /* 0x000fe200078ec0ff */
[----:B------:R-:W-:Y:S04]  /*12f40*/  STL [R1+0x20], R4 ;  /* 0x0000200401007387 */ /* 0x000fe80000100800 */
[----:B------:R-:W0:Y:S04]  /*12f50*/  LDS.128 R32, [R18+0x132d0] ;  /* 0x0132d00012207984 */ /* 0x000e280000000c00 */
[----:B0-----:R0:W-:Y:S04]  /*12f60*/  STL.64 [R1], R32 ;  /* 0x0000002001007387 */ /* 0x0011e80000100a00 */
[----:B------:R0:W-:Y:S01]  /*12f70*/  STL.64 [R1+0x8], R34 ;  /* 0x0000082201007387 */ /* 0x0001e20000100a00 */
[----:B------:R-:W-:Y:S06]  /*12f80*/  BAR.ARV 0x4, 0x200 ;  /* 0x0108000000007b1d */ /* 0x000fec0000002000 */
[----:B------:R-:W-:Y:S05]  /*12f90*/  @P0 BRA `(.L_x_2456) ;  /* 0x0000001000cc0947 */ /* 0x000fea0003800000 */
[----:B------:R-:W2:Y:S01]  /*12fa0*/  LDL.LU R5, [R1+0x68] ;  /* 0x0000680001057983 */ /* 0x000ea20000300800 */
[----:B------:R-:W-:Y:S01]  /*12fb0*/  ULDC.64 UR4, c[0x4][0x38] ;  /* 0x01000e0000047ab9 */ /* 0x000fe20000000a00 */
[----:B------:R-:W1:Y:S01]  /*12fc0*/  S2R R27, SR_TID.X ;  /* 0x00000000001b7919 */ /* 0x000e620000002100 */
[----:B------:R-:W-:Y:S01]  /*12fd0*/  F2FP.BF16.F32.PACK_AB R9, R46, R9 ;  /* 0x000000092e09723e */ /* 0x000fe200000010ff */
[----:B------:R-:W-:Y:S01]  /*12fe0*/  ULDC.64 UR6, c[0x0][0xb98] ;  /* 0x0002e60000067ab9 */ /* 0x000fe20000000a00 */
[----:B------:R-:W3:Y:S04]  /*12ff0*/  LDL.LU R4, [R1+0x50] ;  /* 0x0000500001047983 */ /* 0x000ee80000300800 */
[----:B0-----:R-:W4:Y:S01]  /*13000*/  LDL R35, [R1+0x80] ;  /* 0x0000800001237983 */ /* 0x001f220000100800 */
[----:B------:R-:W-:-:S03]  /*13010*/  F2FP.BF16.F32.PACK_AB R12, R45, R12 ;  /* 0x0000000c2d0c723e */ /* 0x000fc600000010ff */
[----:B------:R-:W4:Y:S01]  /*13020*/  LDL R46, [R1+0x4c] ;  /* 0x00004c00012e7983 */ /* 0x000f220000100800 */
[----:B------:R-:W-:-:S03]  /*13030*/  F2FP.BF16.F32.PACK_AB R11, R44, R11 ;  /* 0x0000000b2c0b723e */ /* 0x000fc600000010ff */
[----:B------:R-:W4:Y:S04]  /*13040*/  LDL.LU R45, [R1+0x58] ;  /* 0x00005800012d7983 */ /* 0x000f280000300800 */
[----:B------:R-:W4:Y:S01]  /*13050*/  LDL.LU R44, [R1+0x5c] ;  /* 0x00005c00012c7983 */ /* 0x000f220000300800 */
[----:B------:R-:W0:Y:S01]  /*13060*/  S2R R33, SR_SWINHI ;  /* 0x0000000000217919 */ /* 0x000e220000002f00 */
[----:B------:R-:W-:Y:S02]  /*13070*/  F2FP.BF16.F32.PACK_AB R25, R25, R58 ;  /* 0x0000003a1919723e */ /* 0x000fe400000010ff */
[----:B------:R-:W-:Y:S01]  /*13080*/  F2FP.BF16.F32.PACK_AB R56, R29, R56 ;  /* 0x000000381d38723e */ /* 0x000fe200000010ff */
[----:B------:R-:W4:Y:S01]  /*13090*/  LDL R40, [R1+0x34] ;  /* 0x0000340001287983 */ /* 0x000f220000100800 */
[----:B------:R-:W-:-:S02]  /*130a0*/  F2FP.BF16.F32.PACK_AB R15, R36, R15 ;  /* 0x0000000f240f723e */ /* 0x000fc400000010ff */
[----:B------:R-:W-:Y:S01]  /*130b0*/  F2FP.BF16.F32.PACK_AB R20, R37, R20 ;  /* 0x000000142514723e */ /* 0x000fe200000010ff */
[----:B------:R-:W4:Y:S01]  /*130c0*/  LDL R42, [R1+0x54] ;  /* 0x00005400012a7983 */ /* 0x000f220000100800 */
[----:B------:R-:W-:Y:S02]  /*130d0*/  F2FP.BF16.F32.PACK_AB R31, R31, R24 ;  /* 0x000000181f1f723e */ /* 0x000fe400000010ff */
[----:B------:R-:W-:Y:S02]  /*130e0*/  F2FP.BF16.F32.PACK_AB R30, R30, R21 ;  /* 0x000000151e1e723e */ /* 0x000fe400000010ff */
[----:B------:R-:W-:Y:S02]  /*130f0*/  F2FP.BF16.F32.PACK_AB R7, R52, R7 ;  /* 0x000000073407723e */ /* 0x000fe400000010ff */
[----:B------:R-:W-:Y:S02]  /*13100*/  F2FP.BF16.F32.PACK_AB R8, R53, R8 ;  /* 0x000000083508723e */ /* 0x000fe400000010ff */
[----:B------:R-:W-:-:S02]  /*13110*/  F2FP.BF16.F32.PACK_AB R3, R54, R3 ;  /* 0x000000033603723e */ /* 0x000fc400000010ff */
[----:B------:R-:W-:Y:S02]  /*13120*/  F2FP.BF16.F32.PACK_AB R13, R38, R13 ;  /* 0x0000000d260d723e */ /* 0x000fe400000010ff */
[----:B------:R-:W-:Y:S02]  /*13130*/  F2FP.BF16.F32.PACK_AB R14, R39, R14 ;  /* 0x0000000e270e723e */ /* 0x000fe400000010ff */
[----:B------:R-:W-:Y:S01]  /*13140*/  F2FP.BF16.F32.PACK_AB R10, R47, R10 ;  /* 0x0000000a2f0a723e */ /* 0x000fe200000010ff */
[----:B------:R-:W-:Y:S01]  /*13150*/  BAR.SYNC.DEFER_BLOCKING 0x1, 0x180 ;  /* 0x0046000000007b1d */ /* 0x000fe20000010000 */
[----:B--2---:R-:W-:Y:S02]  /*13160*/  IMAD.MOV.U32 R32, RZ, RZ, R5 ;  /* 0x000000ffff207224 */ /* 0x004fe400078e0005 */
[----:B---3--:R-:W-:Y:S02]  /*13170*/  IMAD.MOV.U32 R34, RZ, RZ, R4 ;  /* 0x000000ffff227224 */ /* 0x008fe400078e0004 */
[----:B-1----:R-:W-:-:S05]  /*13180*/  IMAD.SHL.U32 R4, R27, 0x4, RZ ;  /* 0x000000041b047824 */ /* 0x002fca00078e00ff */
[----:B------:R-:W-:-:S04]  /*13190*/  LOP3.LUT R4, R4, 0xc, RZ, 0xc0, !PT ;  /* 0x0000000c04047812 */ /* 0x000fc800078ec0ff */
[----:B------:R-:W-:-:S04]  /*131a0*/  IADD3 R4, P0, R4, UR4, RZ ;  /* 0x0000000404047c10 */ /* 0x000fc8000ff1e0ff */
[----:B------:R-:W-:Y:S01]  /*131b0*/  IADD3.X R5, RZ, UR5, RZ, P0, !PT ;  /* 0x00000005ff057c10 */ /* 0x000fe200087fe4ff */
[----:B------:R-:W-:Y:S01]  /*131c0*/  IMAD.MOV.U32 R49, RZ, RZ, R32 ;  /* 0x000000ffff317224 */ /* 0x000fe200078e0020 */
[----:B------:R-:W-:-:S03]  /*131d0*/  ULDC.64 UR4, c[0x0][0xc00] ;  /* 0x0003000000047ab9 */ /* 0x000fc60000000a00 */
[----:B------:R1:W2:Y:S02]  /*131e0*/  LDG.E.CONSTANT R26, desc[UR40][R4.64] ;  /* 0x00000028041a7981 */ /* 0x0002a4000c1e9900 */
[----:B-1----:R-:W-:-:S04]  /*131f0*/  LOP3.LUT P1, R4, R27, 0x3, RZ, 0xc0, !PT ;  /* 0x000000031b047812 */ /* 0x002fc8000782c0ff */
[----:B------:R-:W-:-:S04]  /*13200*/  ISETP.EQ.OR P1, PT, R4, 0x3, !P1 ;  /* 0x000000030400780c */ /* 0x000fc80004f22670 */
[----:B------:R-:W-:Y:S02]  /*13210*/  SEL R27, R25, R56, P1 ;  /* 0x00000038191b7207 */ /* 0x000fe40000800000 */
[----:B------:R-:W-:Y:S02]  /*13220*/  SEL R56, R56, R25, P1 ;  /* 0x0000001938387207 */ /* 0x000fe40000800000 */
[----:B------:R-:W-:Y:S02]  /*13230*/  SEL R25, R15, R20, P1 ;  /* 0x000000140f197207 */ /* 0x000fe40000800000 */
[----:B------:R-:W-:Y:S02]  /*13240*/  SEL R24, R20, R15, P1 ;  /* 0x0000000f14187207 */ /* 0x000fe40000800000 */
[----:B------:R-:W-:Y:S02]  /*13250*/  MOV R20, R18 ;  /* 0x0000001200147202 */ /* 0x000fe40000000f00 */
[----:B0-----:R-:W-:-:S02]  /*13260*/  MOV R21, R33 ;  /* 0x0000002100157202 */ /* 0x001fc40000000f00 */
[----:B------:R-:W-:Y:S02]  /*13270*/  F2FP.BF16.F32.PACK_AB R4, R55, R6 ;  /* 0x000000063704723e */ /* 0x000fe400000010ff */
[----:B------:R-:W-:Y:S02]  /*13280*/  SEL R29, R7, R8, P1 ;  /* 0x00000008071d7207 */ /* 0x000fe40000800000 */
[----:B-----5:R-:W-:Y:S01]  /*13290*/  SEL R28, R8, R7, P1 ;  /* 0x00000007081c7207 */ /* 0x020fe20000800000 */
[----:B----4-:R-:W-:Y:S01]  /*132a0*/  IMAD.WIDE R6, R35, 0x2, R20 ;  /* 0x0000000223067825 */ /* 0x010fe200078e0214 */
[----:B------:R-:W-:Y:S02]  /*132b0*/  SEL R33, R30, R31, P1 ;  /* 0x0000001f1e217207 */ /* 0x000fe40000800000 */
[----:B------:R-:W-:Y:S02]  /*132c0*/  SEL R30, R31, R30, P1 ;  /* 0x0000001e1f1e7207 */ /* 0x000fe40000800000 */
[----:B------:R-:W-:-:S02]  /*132d0*/  IADD3 R43, P0, R6, 0x60, RZ ;  /* 0x00000060062b7810 */ /* 0x000fc40007f1e0ff */
[----:B------:R-:W-:Y:S02]  /*132e0*/  IADD3 R41, P2, R6, 0x40, RZ ;  /* 0x0000004006297810 */ /* 0x000fe40007f5e0ff */
[----:B------:R-:W-:Y:S02]  /*132f0*/  SEL R35, R3, R4, P1 ;  /* 0x0000000403237207 */ /* 0x000fe40000800000 */
[----:B------:R-:W-:Y:S02]  /*13300*/  SEL R36, R4, R3, P1 ;  /* 0x0000000304247207 */ /* 0x000fe40000800000 */
[----:B------:R-:W-:Y:S02]  /*13310*/  LOP3.LUT R8, R41, 0x380, RZ, 0xc0, !PT ;  /* 0x0000038029087812 */ /* 0x000fe400078ec0ff */
[----:B------:R-:W-:Y:S01]  /*13320*/  LOP3.LUT R32, R43, 0x380, RZ, 0xc0, !PT ;  /* 0x000003802b207812 */ /* 0x000fe200078ec0ff */
[----:B------:R-:W-:Y:S01]  /*13330*/  IMAD.MOV.U32 R48, RZ, RZ, R34 ;  /* 0x000000ffff307224 */ /* 0x000fe200078e0022 */
[----:B------:R-:W-:-:S02]  /*13340*/  SEL R31, R13, R14, P1 ;  /* 0x0000000e0d1f7207 */ /* 0x000fc40000800000 */
[----:B------:R-:W-:Y:S02]  /*13350*/  SEL R15, R11, R12, P1 ;  /* 0x0000000c0b0f7207 */ /* 0x000fe40000800000 */
[----:B------:R-:W-:Y:S02]  /*13360*/  SEL R14, R14, R13, P1 ;  /* 0x0000000d0e0e7207 */ /* 0x000fe40000800000 */
[----:B------:R-:W-:Y:S02]  /*13370*/  SHF.R.U64 R8, R8, 0x3, RZ ;  /* 0x0000000308087819 */ /* 0x000fe400000012ff */
[----:B------:R-:W-:Y:S02]  /*13380*/  SHF.R.U64 R32, R32, 0x3, RZ ;  /* 0x0000000320207819 */ /* 0x000fe400000012ff */
[----:B------:R-:W-:Y:S02]  /*13390*/  SEL R12, R12, R11, P1 ;  /* 0x0000000b0c0c7207 */ /* 0x000fe40000800000 */
[----:B------:R-:W-:-:S02]  /*133a0*/  SEL R13, R9, R10, P1 ;  /* 0x0000000a090d7207 */ /* 0x000fc40000800000 */
[----:B------:R-:W-:Y:S02]  /*133b0*/  SEL R34, R10, R9, P1 ;  /* 0x000000090a227207 */ /* 0x000fe40000800000 */
[----:B------:R-:W-:Y:S02]  /*133c0*/  LOP3.LUT R10, R8, R41, RZ, 0x3c, !PT ;  /* 0x00000029080a7212 */ /* 0x000fe400078e3cff */
[----:B------:R-:W-:Y:S02]  /*133d0*/  LOP3.LUT R8, R32, R43, RZ, 0x3c, !PT ;  /* 0x0000002b20087212 */ /* 0x000fe400078e3cff */
[C---:B------:R-:W-:Y:S02]  /*133e0*/  IADD3 R39, P3, R6.reuse, 0x20, RZ ;  /* 0x0000002006277810 */ /* 0x040fe40007f7e0ff */
[----:B------:R-:W-:Y:S02]  /*133f0*/  LOP3.LUT R37, R6, 0x380, RZ, 0xc0, !PT ;  /* 0x0000038006257812 */ /* 0x000fe400078ec0ff */
[----:B------:R-:W-:-:S02]  /*13400*/  LOP3.LUT R4, R39, 0x380, RZ, 0xc0, !PT ;  /* 0x0000038027047812 */ /* 0x000fc400078ec0ff */
[----:B------:R-:W-:Y:S02]  /*13410*/  SHF.R.U64 R37, R37, 0x3, RZ ;  /* 0x0000000325257819 */ /* 0x000fe400000012ff */
[----:B------:R-:W-:Y:S01]  /*13420*/  SHF.R.U64 R4, R4, 0x3, RZ ;  /* 0x0000000304047819 */ /* 0x000fe200000012ff */
[--C-:B------:R-:W-:Y:S01]  /*13430*/  IMAD.X R5, RZ, RZ, R7.reuse, P3 ;  /* 0x000000ffff057224 */ /* 0x100fe200018e0607 */
[----:B------:R-:W-:Y:S02]  /*13440*/  LOP3.LUT R6, R37, R6, RZ, 0x3c, !PT ;  /* 0x0000000625067212 */ /* 0x000fe400078e3cff */
[----:B------:R-:W-:Y:S01]  /*13450*/  LOP3.LUT R4, R4, R39, RZ, 0x3c, !PT ;  /* 0x0000002704047212 */ /* 0x000fe200078e3cff */
[--C-:B------:R-:W-:Y:S01]  /*13460*/  IMAD.X R9, RZ, RZ, R7.reuse, P0 ;  /* 0x000000ffff097224 */ /* 0x100fe200000e0607 */
[----:B------:R-:W-:Y:S01]  /*13470*/  MOV R38, R6 ;  /* 0x0000000600267202 */ /* 0x000fe20000000f00 */
[----:B------:R-:W-:Y:S01]  /*13480*/  IMAD.X R11, RZ, RZ, R7, P2 ;  /* 0x000000ffff0b7224 */ /* 0x000fe200010e0607 */
[----:B------:R-:W-:-:S02]  /*13490*/  MOV R37, R4 ;  /* 0x0000000400257202 */ /* 0x000fc40000000f00 */
        /* <DEDUP_REMOVED lines=14> */
[----:B------:R-:W3:Y:S04]  /*13580*/  SHFL.IDX PT, R34, R34, R3, 0x1c1f ;  /* 0x001c1f0322227589 */ /* 0x000ee800000e0000 */
[----:B------:R-:W-:Y:S04]  /*13590*/  SHFL.IDX PT, R29, R29, R26, 0x1c1f ;  /* 0x001c1f1a1d1d7589 */ /* 0x000fe800000e0000 */
[----:B------:R-:W4:Y:S04]  /*135a0*/  SHFL.IDX PT, R28, R28, R3, 0x1c1f ;  /* 0x001c1f031c1c7589 */ /* 0x000f2800000e0000 */
[----:B------:R-:W-:Y:S04]  /*135b0*/  SHFL.IDX PT, R35, R35, R26, 0x1c1f ;  /* 0x001c1f1a23237589 */ /* 0x000fe800000e0000 */
[----:B------:R2:W4:Y:S01]  /*135c0*/  SHFL.IDX PT, R36, R36, R3, 0x1c1f ;  /* 0x001c1f0324247589 */ /* 0x00052200000e0000 */
[----:B0-----:R-:W-:-:S02]  /*135d0*/  SEL R4, R27, R56, P1 ;  /* 0x000000381b047207 */ /* 0x001fc40000800000 */
[----:B------:R-:W-:Y:S02]  /*135e0*/  SEL R6, R56, R27, P1 ;  /* 0x0000001b38067207 */ /* 0x000fe40000800000 */
[----:B-1----:R-:W-:Y:S02]  /*135f0*/  SEL R5, R33, R30, P1 ;  /* 0x0000001e21057207 */ /* 0x002fe40000800000 */
[----:B------:R-:W-:Y:S02]  /*13600*/  SEL R7, R30, R33, P1 ;  /* 0x000000211e077207 */ /* 0x000fe40000800000 */
[----:B------:R-:W-:Y:S01]  /*13610*/  MOV R30, R10 ;  /* 0x0000000a001e7202 */ /* 0x000fe20000000f00 */
[----:B--2---:R-:W0:Y:S01]  /*13620*/  LDC R3, c[0x0][0xbe8] ;  /* 0x0002fa00ff037b82 */ /* 0x004e220000000800 */
[----:B------:R-:W-:Y:S01]  /*13630*/  MOV R27, R8 ;  /* 0x00000008001b7202 */ /* 0x000fe20000000f00 */
[----:B------:R1:W-:Y:S01]  /*13640*/  STSM.16.M88.4 [R38], R4 ;  /* 0x0000000426007844 */ /* 0x0003e20000000200 */
[----:B------:R-:W-:-:S02]  /*13650*/  SEL R8, R15, R12, P1 ;  /* 0x0000000c0f087207 */ /* 0x000fc40000800000 */
[----:B------:R-:W-:Y:S02]  /*13660*/  SEL R10, R12, R15, P1 ;  /* 0x0000000f0c0a7207 */ /* 0x000fe40000800000 */
[----:B---3--:R-:W-:Y:S02]  /*13670*/  SEL R9, R13, R34, P1 ;  /* 0x000000220d097207 */ /* 0x008fe40000800000 */
[----:B------:R-:W-:Y:S02]  /*13680*/  SEL R11, R34, R13, P1 ;  /* 0x0000000d220b7207 */ /* 0x000fe40000800000 */
[----:B----4-:R-:W-:Y:S01]  /*13690*/  SEL R12, R29, R28, P1 ;  /* 0x0000001c1d0c7207 */ /* 0x010fe20000800000 */
[----:B------:R-:W-:Y:S01]  /*136a0*/  ULDC UR8, c[0x0][0xa88] ;  /* 0x0002a20000087ab9 */ /* 0x000fe20000000800 */
[----:B------:R-:W-:Y:S01]  /*136b0*/  SEL R14, R28, R29, P1 ;  /* 0x0000001d1c0e7207 */ /* 0x000fe20000800000 */
[----:B------:R-:W2:Y:S01]  /*136c0*/  LDL R34, [R1+0x6c] ;  /* 0x00006c0001227983 */ /* 0x000ea20000100800 */
[----:B------:R-:W-:-:S02]  /*136d0*/  SEL R13, R35, R36, P1 ;  /* 0x00000024230d7207 */ /* 0x000fc40000800000 */
[----:B-1----:R-:W-:Y:S02]  /*136e0*/  SEL R4, R25, R24, P1 ;  /* 0x0000001819047207 */ /* 0x002fe40000800000 */
[----:B------:R-:W-:Y:S02]  /*136f0*/  SEL R6, R24, R25, P1 ;  /* 0x0000001918067207 */ /* 0x000fe40000800000 */
[----:B------:R-:W-:Y:S02]  /*13700*/  SEL R5, R31, R32, P1 ;  /* 0x000000201f057207 */ /* 0x000fe40000800000 */
[----:B------:R-:W-:Y:S02]  /*13710*/  SEL R7, R32, R31, P1 ;  /* 0x0000001f20077207 */ /* 0x000fe40000800000 */
[----:B------:R-:W-:-:S03]  /*13720*/  SEL R15, R36, R35, P1 ;  /* 0x00000023240f7207 */ /* 0x000fc60000800000 */
[----:B------:R1:W-:Y:S04]  /*13730*/  STSM.16.M88.4 [R37], R4 ;  /* 0x0000000425007844 */ /* 0x0003e80000000200 */
[----:B------:R3:W-:Y:S04]  /*13740*/  STSM.16.M88.4 [R30], R8 ;  /* 0x000000081e007844 */ /* 0x0007e80000000200 */
[----:B------:R4:W-:Y:S01]  /*13750*/  STSM.16.M88.4 [R27], R12 ;  /* 0x0000000c1b007844 */ /* 0x0009e20000000200 */
[----:B------:R-:W-:Y:S01]  /*13760*/  BAR.SYNC.DEFER_BLOCKING 0x1, 0x180 ;  /* 0x0046000000007b1d */ /* 0x000fe20000010000 */
[----:B------:R-:W-:Y:S01]  /*13770*/  IADD3 R24, P2, R45, UR4, RZ ;  /* 0x000000042d187c10 */ /* 0x000fe2000ff5e0ff */
[----:B------:R-:W-:-:S03]  /*13780*/  IMAD.MOV.U32 R28, RZ, RZ, RZ ;  /* 0x000000ffff1c7224 */ /* 0x000fc600078e00ff */
[----:B------:R-:W-:Y:S01]  /*13790*/  IADD3.X R25, R44, UR5, RZ, P2, !PT ;  /* 0x000000052c197c10 */ /* 0x000fe200097fe4ff */
[----:B------:R-:W-:-:S04]  /*137a0*/  ULDC.64 UR4, c[0x0][0xb90] ;  /* 0x0002e40000047ab9 */ /* 0x000fc80000000a00 */
[----:B------:R-:W4:Y:S01]  /*137b0*/  @P0 LDG.E R28, desc[UR40][R24.64] ;  /* 0x00000028181c0981 */ /* 0x000f22000c1e1900 */
[----:B0-----:R-:W-:-:S13]  /*137c0*/  ISETP.NE.AND P2, PT, R3, 0x1, PT ;  /* 0x000000010300780c */ /* 0x001fda0003f45270 */
[----:B------:R-:W0:Y:S08]  /*137d0*/  @P2 LDC R26, c[0x0][0xbec] ;  /* 0x0002fb00ff1a2b82 */ /* 0x000e300000000800 */
[----:B------:R-:W3:Y:S01]  /*137e0*/  @P2 LDC R29, c[0x0][0xbf0] ;  /* 0x0002fc00ff1d2b82 */ /* 0x000ee20000000800 */
[----:B------:R-:W-:Y:S02]  /*137f0*/  IADD3 R31, R46, R40, RZ ;  /* 0x000000282e1f7210 */ /* 0x000fe40007ffe0ff */
[----:B------:R-:W-:-:S03]  /*13800*/  SHF.R.S32.HI R32, RZ, 0x1f, R42 ;  /* 0x0000001fff207819 */ /* 0x000fc6000001142a */
[----:B-1----:R-:W-:Y:S02]  /*13810*/  IMAD.MOV.U32 R7, RZ, RZ, R31 ;  /* 0x000000ffff077224 */ /* 0x002fe400078e001f */
[----:B------:R-:W-:Y:S02]  /*13820*/  IMAD R5, R32, UR4, RZ ;  /* 0x0000000420057c24 */ /* 0x000fe4000f8e02ff */
[----:B0-----:R-:W-:-:S05]  /*13830*/  @P2 IMAD.HI.U32 R4, R31, R26, RZ ;  /* 0x0000001a1f042227 */ /* 0x001fca00078e00ff */
[----:B---3--:R-:W-:Y:S01]  /*13840*/  @P2 SHF.R.U32.HI R7, RZ, R29, R4 ;  /* 0x0000001dff072219 */ /* 0x008fe20000011604 */
[----:B------:R-:W-:Y:S01]  /*13850*/  IMAD R11, R42, UR5, R5 ;  /* 0x000000052a0b7c24 */ /* 0x000fe2000f8e0205 */
[----:B------:R-:W-:Y:S02]  /*13860*/  SEL R30, R49, RZ, !P0 ;  /* 0x000000ff311e7207 */ /* 0x000fe40004000000 */
[----:B------:R-:W-:Y:S01]  /*13870*/  SEL R33, R48, RZ, !P0 ;  /* 0x000000ff30217207 */ /* 0x000fe20004000000 */
        /* <DEDUP_REMOVED lines=27> */
[----:B------:R-:W-:Y:S01]  /*13a30*/  LEA.HI.X R11, R6, UR7, R7, 0x2, P4 ;  /* 0x00000007060b7c11 */ /* 0x000fe2000a0f1407 */
[----:B0-----:R-:W-:-:S05]  /*13a40*/  VIADD R48, R13, 0xffffff80 ;  /* 0xffffff800d307836 */ /* 0x001fca0000000000 */
[----:B------:R-:W-:-:S04]  /*13a50*/  SHF.R.S32.HI R38, RZ, 0x1f, R48 ;  /* 0x0000001fff267819 */ /* 0x000fc80000011430 */
[----:B------:R-:W-:-:S04]  /*13a60*/  LEA.HI R38, R38, R48, RZ, 0x3 ;  /* 0x0000003026267211 */ /* 0x000fc800078f18ff */
[----:B------:R-:W-:-:S04]  /*13a70*/  SHF.R.S32.HI R38, RZ, 0x3, R38 ;  /* 0x00000003ff267819 */ /* 0x000fc80000011426 */
[----:B--2---:R-:W-:Y:S01]  /*13a80*/  LEA R9, R38, R34, 0x6 ;  /* 0x0000002226097211 */ /* 0x004fe200078e30ff */
[----:B-1----:R-:W-:Y:S06]  /*13a90*/  @P1 BRA `(.L_x_2457) ;  /* 0x0000000000101947 */ /* 0x002fec0003800000 */
[----:B------:R-:W-:Y:S05]  /*13aa0*/  @!P0 BRA `(.L_x_2457) ;  /* 0x00000000000c8947 */ /* 0x000fea0003800000 */
[----:B------:R-:W2:Y:S04]  /*13ab0*/  LDG.E R5, desc[UR40][R24.64] ;  /* 0x0000002818057981 */ /* 0x000ea8000c1e1900 */
[----:B-----5:R-:W2:Y:S02]  /*13ac0*/  LDG.E R8, desc[UR40][R24.64+0x4] ;  /* 0x0000042818087981 */ /* 0x020ea4000c1e1900 */
[----:B--2---:R-:W-:-:S07]  /*13ad0*/  IMAD.IADD R8, R8, 0x1, -R5 ;  /* 0x0000000108087824 */ /* 0x004fce00078e0a05 */
.L_x_2457:
[----:B------:R-:W2:Y:S01]  /*13ae0*/  LDL R12, [R1+0x7c] ;  /* 0x00007c00010c7983 */ /* 0x000ea20000100800 */
[----:B------:R-:W-:Y:S01]  /*13af0*/  VIADD R14, R13, 0xffffff80 ;  /* 0xffffff800d0e7836 */ /* 0x000fe20000000000 */
[----:B------:R-:W0:Y:S01]  /*13b00*/  @P2 LDC R37, c[0x0][0xbf0] ;  /* 0x0002fc00ff252b82 */ /* 0x000e220000000800 */
[----:B-----5:R-:W-:Y:S01]  /*13b10*/  IMAD R35, R8, R3, RZ ;  /* 0x0000000308237224 */ /* 0x020fe200078e02ff */
[----:B------:R-:W-:Y:S01]  /*13b20*/  SHFL.IDX PT, R4, R10, RZ, 0x1c1f ;  /* 0x001c1fff0a047589 */ /* 0x000fe200000e0000 */
[----:B------:R-:W-:Y:S01]  /*13b30*/  IMAD.WIDE R20, R9, 0x2, R20 ;  /* 0x0000000209147825 */ /* 0x000fe200078e0214 */
[----:B------:R-:W-:Y:S01]  /*13b40*/  SHF.R.S32.HI R13, RZ, 0x1f, R14 ;  /* 0x0000001fff0d7819 */ /* 0x000fe2000001140e */
[----:B------:R-:W-:Y:S01]  /*13b50*/  ULDC.64 UR4, c[0x0][0xaa0] ;  /* 0x0002a80000047ab9 */ /* 0x000fe20000000a00 */
[----:B------:R-:W1:Y:S02]  /*13b60*/  SHFL.IDX PT, R5, R11, RZ, 0x1c1f ;  /* 0x001c1fff0b057589 */ /* 0x000e6400000e0000 */
[----:B------:R-:W-:-:S02]  /*13b70*/  LEA.HI R13, R13, R14, RZ, 0x7 ;  /* 0x0000000e0d0d7211 */ /* 0x000fc400078f38ff */
[----:B------:R-:W-:Y:S04]  /*13b80*/  SHFL.IDX PT, R6, R10, 0x1, 0x1c1f ;  /* 0x003c1f000a067f89 */ /* 0x000fe800000e0000 */
[----:B------:R-:W3:Y:S01]  /*13b90*/  SHFL.IDX PT, R7, R11, 0x1, 0x1c1f ;  /* 0x003c1f000b077f89 */ /* 0x000ee200000e0000 */
[----:B------:R-:W-:Y:S02]  /*13ba0*/  LOP3.LUT R13, R13, 0xffffff80, RZ, 0xc0, !PT ;  /* 0xffffff800d0d7812 */ /* 0x000fe400078ec0ff */
[----:B------:R-:W-:Y:S02]  /*13bb0*/  SHF.R.S32.HI R36, RZ, 0x1f, R48 ;  /* 0x0000001fff247819 */ /* 0x000fe40000011430 */
[----:B------:R-:W-:Y:S01]  /*13bc0*/  IADD3 R25, P4, R20, 0x3000, RZ ;  /* 0x0000300014197810 */ /* 0x000fe20007f9e0ff */
[----:B------:R-:W-:Y:S01]  /*13bd0*/  IMAD.IADD R13, R14, 0x1, -R13 ;  /* 0x000000010e0d7824 */ /* 0x000fe200078e0a0d */
[----:B------:R-:W-:-:S02]  /*13be0*/  LEA.HI R36, R36, R48, RZ, 0x3 ;  /* 0x0000003024247211 */ /* 0x000fc400078f18ff */
[C---:B------:R-:W-:Y:S02]  /*13bf0*/  LOP3.LUT R9, R20.reuse, 0x380, RZ, 0xc0, !PT ;  /* 0x0000038014097812 */ /* 0x040fe400078ec0ff */
[----:B------:R-:W-:Y:S02]  /*13c00*/  LOP3.LUT P0, RZ, R13, 0x3, RZ, 0xc0, !PT ;  /* 0x000000030dff7812 */ /* 0x000fe4000780c0ff */
[----:B------:R-:W-:Y:S02]  /*13c10*/  IADD3 R13, P3, R20, 0x1800, RZ ;  /* 0x00001800140d7810 */ /* 0x000fe40007f7e0ff */
[----:B------:R-:W-:Y:S02]  /*13c20*/  LOP3.LUT R36, R36, 0xfffffff8, RZ, 0xc0, !PT ;  /* 0xfffffff824247812 */ /* 0x000fe400078ec0ff */
[----:B------:R-:W-:Y:S02]  /*13c30*/  LOP3.LUT R24, R25, 0x380, RZ, 0xc0, !PT ;  /* 0x0000038019187812 */ /* 0x000fe400078ec0ff */
[----:B------:R-:W-:Y:S01]  /*13c40*/  SHF.R.U64 R9, R9, 0x3, RZ ;  /* 0x0000000309097819 */ /* 0x000fe200000012ff */
[----:B------:R-:W-:Y:S01]  /*13c50*/  IMAD.IADD R36, R48, 0x1, -R36 ;  /* 0x0000000130247824 */ /* 0x000fe200078e0a24 */
[----:B------:R-:W-:-:S04]  /*13c60*/  SHF.R.U64 R24, R24, 0x3, RZ ;  /* 0x0000000318187819 */ /* 0x000fc800000012ff */
[----:B------:R-:W-:Y:S02]  /*13c70*/  LOP3.LUT R24, R24, R25, RZ, 0x3c, !PT ;  /* 0x0000001918187212 */ /* 0x000fe400078e3cff */
[----:B------:R-:W-:Y:S01]  /*13c80*/  IADD3.X R25, RZ, R21, RZ, P4, !PT ;  /* 0x00000015ff197210 */ /* 0x000fe200027fe4ff */
[----:B--2---:R-:W-:-:S04]  /*13c90*/  IMAD.IADD R12, R12, 0x1, R40 ;  /* 0x000000010c0c7824 */ /* 0x004fc800078e0228 */
[C---:B------:R-:W-:Y:S01]  /*13ca0*/  VIADD R8, R12.reuse, 0x8 ;  /* 0x000000080c087836 */ /* 0x040fe20000000000 */
[-C--:B------:R-:W-:Y:S02]  /*13cb0*/  ISETP.GE.OR P1, PT, R12, R35.reuse, P0 ;  /* 0x000000230c00720c */ /* 0x080fe40000726670 */
[----:B------:R-:W-:Y:S02]  /*13cc0*/  LOP3.LUT R12, R13, 0x380, RZ, 0xc0, !PT ;  /* 0x000003800d0c7812 */ /* 0x000fe400078ec0ff */
[----:B------:R-:W-:Y:S02]  /*13cd0*/  ISETP.GE.OR P0, PT, R8, R35, P0 ;  /* 0x000000230800720c */ /* 0x000fe40000706670 */
[----:B------:R-:W-:Y:S02]  /*13ce0*/  SHF.R.U64 R12, R12, 0x3, RZ ;  /* 0x000000030c0c7819 */ /* 0x000fe400000012ff */
[----:B------:R-:W-:Y:S01]  /*13cf0*/  LOP3.LUT R8, R9, R20, RZ, 0x3c, !PT ;  /* 0x0000001409087212 */ /* 0x000fe200078e3cff */
[--C-:B------:R-:W-:Y:S01]  /*13d00*/  IMAD.MOV.U32 R9, RZ, RZ, R21.reuse ;  /* 0x000000ffff097224 */ /* 0x100fe200078e0015 */
[----:B------:R-:W-:Y:S01]  /*13d10*/  LOP3.LUT R12, R12, R13, RZ, 0x3c, !PT ;  /* 0x0000000d0c0c7212 */ /* 0x000fe200078e3cff */
[----:B------:R-:W-:-:S02]  /*13d20*/  IMAD.X R13, RZ, RZ, R21, P3 ;  /* 0x000000ffff0d7224 */ /* 0x000fc400018e0615 */
        /* <DEDUP_REMOVED lines=26> */
[----:B------:R-:W-:Y:S02]  /*13ed0*/  IMAD.IADD R28, R40, 0x1, R0 ;  /* 0x00000001281c7824 */ /* 0x000fe400078e0200 */
        /* <DEDUP_REMOVED lines=30> */
[----:B------:R-:W-:Y:S02]  /*140c0*/  IMAD.IADD R32, R38, 0x1, R40 ;  /* 0x0000000126207824 */ /* 0x000fe400078e0228 */
[----:B------:R-:W1:Y:S04]  /*140d0*/  SHFL.IDX PT, R28, R30, 0x1, 0x181f ;  /* 0x00381f001e1c7f89 */ /* 0x000e6800000e0000 */
[----:B------:R-:W1:Y:S01]  /*140e0*/  SHFL.IDX PT, R33, R30, 0x2, 0x181f ;  /* 0x00581f001e217f89 */ /* 0x000e6200000e0000 */
[----:B------:R-:W-:-:S03]  /*140f0*/  ISETP.GE.AND P0, PT, R34, UR4, PT ;  /* 0x0000000422007c0c */ /* 0x000fc6000bf06270 */
[----:B------:R-:W2:Y:S01]  /*14100*/  SHFL.IDX PT, R3, R31, RZ, 0x181f ;  /* 0x00181fff1f037589 */ /* 0x000ea200000e0000 */
[----:B------:R-:W-:-:S03]  /*14110*/  VIADD R0, R32, 0x30 ;  /* 0x0000003020007836 */ /* 0x000fc60000000000 */
[----:B------:R-:W2:Y:S01]  /*14120*/  SHFL.IDX PT, R21, R31, 0x1, 0x181f ;  /* 0x00381f001f157f89 */ /* 0x000ea200000e0000 */
[----:B------:R-:W-:-:S03]  /*14130*/  IADD3 R2, R32, 0x60, RZ ;  /* 0x0000006020027810 */ /* 0x000fc60007ffe0ff */
        /* <DEDUP_REMOVED lines=25> */
.L_x_2456:
[----:B------:R-:W2:Y:S01]  /*142d0*/  LDL.LU R4, [R1+0x58] ;  /* 0x0000580001047983 */ /* 0x000ea20000300800 */
[----:B------:R-:W-:Y:S01]  /*142e0*/  ULDC.64 UR4, c[0x0][0xc00] ;  /* 0x0003000000047ab9 */ /* 0x000fe20000000a00 */
[----:B------:R-:W-:Y:S01]  /*142f0*/  IMAD.MOV.U32 R6, RZ, RZ, RZ ;  /* 0x000000ffff067224 */ /* 0x000fe200078e00ff */
[----:B------:R-:W1:Y:S01]  /*14300*/  LDC R25, c[0x0][0xbe8] ;  /* 0x0002fa00ff197b82 */ /* 0x000e620000000800 */
[----:B------:R-:W3:Y:S01]  /*14310*/  LDL.LU R0, [R1+0x5c] ;  /* 0x00005c0001007983 */ /* 0x000ee20000300800 */
[----:B------:R-:W-:-:S04]  /*14320*/  ISETP.NE.U32.AND P0, PT, RZ, UR4, PT ;  /* 0x00000004ff007c0c */ /* 0x000fc8000bf05070 */
[----:B------:R-:W-:Y:S02]  /*14330*/  ISETP.NE.AND.EX P0, PT, RZ, UR5, PT, P0 ;  /* 0x00000005ff007c0c */ /* 0x000fe4000bf05300 */
[----:B--2---:R-:W-:-:S04]  /*14340*/  IADD3 R2, P1, R4, UR4, RZ ;  /* 0x0000000404027c10 */ /* 0x004fc8000ff3e0ff */
[----:B---3--:R-:W-:Y:S01]  /*14350*/  IADD3.X R3, R0, UR5, RZ, P1, !PT ;  /* 0x0000000500037c10 */ /* 0x008fe20008ffe4ff */
[----:B------:R-:W-:Y:S02]  /*14360*/  ULDC.64 UR4, c[0x0][0xc08] ;  /* 0x0003020000047ab9 */ /* 0x000fe40000000a00 */
[----:B------:R-:W-:-:S04]  /*14370*/  ISETP.NE.U32.AND P1, PT, RZ, UR4, PT ;  /* 0x00000004ff007c0c */ /* 0x000fc8000bf25070 */
[----:B------:R2:W5:Y:S01]  /*14380*/  @P0 LDG.E R6, desc[UR40][R2.64] ;  /* 0x0000002802060981 */ /* 0x000562000c1e1900 */
[----:B------:R-:W-:Y:S01]  /*14390*/  ISETP.NE.AND.EX P1, PT, RZ, UR5, PT, P1 ;  /* 0x00000005ff007c0c */ /* 0x000fe2000bf25310 */
[----:B------:R-:W3:-:S12]  /*143a0*/  S2R R7, SR_TID.X ;  /* 0x0000000000077919 */ /* 0x000ed80000002100 */
[----:B------:R-:W-:Y:S01]  /*143b0*/  @P1 IADD3 R4, P2, R4, UR4, RZ ;  /* 0x0000000404041c10 */ /* 0x000fe2000ff5e0ff */
[----:B------:R-:W-:-:S03]  /*143c0*/  ULDC UR4, c[0x0][0xa88] ;  /* 0x0002a20000047ab9 */ /* 0x000fc60000000800 */
[----:B------:R-:W-:Y:S01]  /*143d0*/  @P1 IADD3.X R5, R0, UR5, RZ, P2, !PT ;  /* 0x0000000500051c10 */ /* 0x000fe200097fe4ff */
[----:B------:R-:W-:-:S06]  /*143e0*/  IMAD.U32 R0, RZ, RZ, UR4 ;  /* 0x00000004ff007e24 */ /* 0x000fcc000f8e00ff */
[----:B------:R2:W5:Y:S01]  /*143f0*/  @P1 LDG.E R0, desc[UR40][R4.64] ;  /* 0x0000002804001981 */ /* 0x000562000c1e1900 */
[----:B-1----:R-:W-:Y:S01]  /*14400*/  ISETP.NE.AND P2, PT, R25, 0x1, PT ;  /* 0x000000011900780c */ /* 0x002fe20003f45270 */
[----:B---3-5:R-:W-:-:S12]  /*14410*/  VIADD R28, R7, 0xffffff80 ;  /* 0xffffff80071c7836 */ /* 0x028fd80000000000 */
[----:B------:R-:W1:Y:S01]  /*14420*/  @P2 LDC R27, c[0x0][0xbec] ;  /* 0x0002fb00ff1b2b82 */ /* 0x000e620000000800 */
[----:B------:R-:W-:Y:S01]  /*14430*/  ISETP.GE.AND P3, PT, R28, 0xc0, PT ;  /* 0x000000c01c00780c */ /* 0x000fe20003f66270 */
[----:B--2---:R-:W-:-:S12]  /*14440*/  @P1 BRA `(.L_x_2459) ;  /* 0x0000000000101947 */ /* 0x004fd80003800000 */
[----:B------:R-:W-:Y:S05]  /*14450*/  @!P0 BRA `(.L_x_2459) ;  /* 0x00000000000c8947 */ /* 0x000fea0003800000 */
[----:B------:R-:W2:Y:S04]  /*14460*/  LDG.E R5, desc[UR40][R2.64] ;  /* 0x0000002802057981 */ /* 0x000ea8000c1e1900 */
[----:B------:R-:W2:Y:S02]  /*14470*/  LDG.E R0, desc[UR40][R2.64+0x4] ;  /* 0x0000042802007981 */ /* 0x000ea4000c1e1900 */
[----:B--2---:R-:W-:-:S07]  /*14480*/  IMAD.IADD R0, R0, 0x1, -R5 ;  /* 0x0000000100007824 */ /* 0x004fce00078e0a05 */
.L_x_2459:
[----:B------:R-:W2:Y:S04]  /*14490*/  LDL.LU R3, [R1+0x50] ;  /* 0x0000500001037983 */ /* 0x000ea80000300800 */
[----:B------:R-:W3:Y:S04]  /*144a0*/  LDL.LU R2, [R1+0x68] ;  /* 0x0000680001027983 */ /* 0x000ee80000300800 */
[----:B------:R-:W4:Y:S04]  /*144b0*/  LDL R26, [R1+0x54] ;  /* 0x00005400011a7983 */ /* 0x000f280000100800 */
[----:B------:R0:W5:Y:S01]  /*144c0*/  LDL R24, [R1+0x34] ;  /* 0x0000340001187983 */ /* 0x0001620000100800 */
[----:B------:R-:W-:Y:S01]  /*144d0*/  BSSY B1, `(.L_x_2460) ;  /* 0x000002c000017945 */ /* 0x000fe20003800000 */
[----:B------:R-:W-:-:S02]  /*144e0*/  SHF.R.S32.HI R11, RZ, 0x1f, R6 ;  /* 0x0000001fff0b7819 */ /* 0x000fc40000011406 */
[----:B--2---:R-:W-:Y:S02]  /*144f0*/  SEL R13, R3, RZ, !P0 ;  /* 0x000000ff030d7207 */ /* 0x004fe40004000000 */
[----:B---3--:R-:W-:Y:S02]  /*14500*/  SEL R12, R2, RZ, !P0 ;  /* 0x000000ff020c7207 */ /* 0x008fe40004000000 */
[----:B----4-:R-:W-:Y:S01]  /*14510*/  SHF.R.S32.HI R10, RZ, 0x1f, R26 ;  /* 0x0000001fff0a7819 */ /* 0x010fe2000001141a */
[----:B0-----:R-:W-:Y:S06]  /*14520*/  @P3 BRA `(.L_x_2461) ;  /* 0x0000000000983947 */ /* 0x001fec0003800000 */
[----:B------:R-:W0:Y:S01]  /*14530*/  LDC R9, c[0x0][0xbe8] ;  /* 0x0002fa00ff097b82 */ /* 0x000e220000000800 */
[----:B-----5:R-:W-:Y:S01]  /*14540*/  IADD3 R8, R24, -0x80, R7 ;  /* 0xffffff8018087810 */ /* 0x020fe20007ffe007 */
[----:B0-----:R-:W-:-:S05]  /*14550*/  IMAD R2, R0, R9, RZ ;  /* 0x0000000900027224 */ /* 0x001fca00078e02ff */
[----:B------:R-:W-:-:S13]  /*14560*/  ISETP.GE.AND P0, PT, R8, R2, PT ;  /* 0x000000020800720c */ /* 0x000fda0003f06270 */
[----:B------:R-:W-:Y:S05]  /*14570*/  @P0 BRA `(.L_x_2461) ;  /* 0x0000000000840947 */ /* 0x000fea0003800000 */
[----:B------:R-:W-:Y:S01]  /*14580*/  ISETP.NE.AND P0, PT, R9, 0x1, PT ;  /* 0x000000010900780c */ /* 0x000fe20003f05270 */
[----:B------:R-:W-:Y:S01]  /*14590*/  ULDC.64 UR4, c[0x0][0xb90] ;  /* 0x0002e40000047ab9 */ /* 0x000fe20000000a00 */
[----:B------:R-:W-:Y:S01]  /*145a0*/  IMAD.MOV.U32 R2, RZ, RZ, R6 ;  /* 0x000000ffff027224 */ /* 0x000fe200078e0006 */
[----:B------:R-:W-:Y:S01]  /*145b0*/  MOV R5, R8 ;  /* 0x0000000800057202 */ /* 0x000fe20000000f00 */
[----:B------:R-:W-:Y:S02]  /*145c0*/  IMAD R7, R10, UR4, RZ ;  /* 0x000000040a077c24 */ /* 0x000fe4000f8e02ff */
[----:B------:R-:W-:Y:S02]  /*145d0*/  IMAD.MOV.U32 R3, RZ, RZ, R11 ;  /* 0x000000ffff037224 */ /* 0x000fe400078e000b */
[C---:B------:R-:W-:Y:S02]  /*145e0*/  IMAD R7, R26.reuse, UR5, R7 ;  /* 0x000000051a077c24 */ /* 0x040fe4000f8e0207 */
[----:B------:R-:W-:Y:S01]  /*145f0*/  IMAD.WIDE.U32 R2, R26, UR4, R2 ;  /* 0x000000041a027c25 */ /* 0x000fe2000f8e0002 */
[----:B------:R-:W-:-:S02]  /*14600*/  ULDC.64 UR4, c[0x0][0xb98] ;  /* 0x0002e60000047ab9 */ /* 0x000fc40000000a00 */
[----:B------:R-:W0:Y:S01]  /*14610*/  @P0 LDC R15, c[0x0][0xbec] ;  /* 0x0002fb00ff0f0b82 */ /* 0x000e220000000800 */
[----:B------:R-:W-:Y:S02]  /*14620*/  IMAD.IADD R3, R3, 0x1, R7 ;  /* 0x0000000103037824 */ /* 0x000fe400078e0207 */
[----:B------:R-:W-:-:S05]  /*14630*/  IMAD.WIDE.U32 R2, R13, UR4, R2 ;  /* 0x000000040d027c25 */ /* 0x000fca000f8e0002 */
[----:B------:R-:W2:Y:S01]  /*14640*/  @P0 LDC R21, c[0x0][0xbf0] ;  /* 0x0002fc00ff150b82 */ /* 0x000ea20000000800 */
        /* <DEDUP_REMOVED lines=20> */
.L_x_2461:
[----:B------:R-:W-:Y:S05]  /*14790*/  BSYNC B1 ;  /* 0x0000000000017941 */ /* 0x000fea0003800000 */
.L_x_2460:
        /* <DEDUP_REMOVED lines=13> */
[----:B------:R-:W-:Y:S01]  /*14870*/  IADD3 R4, R28, -R4, RZ ;  /* 0x800000041c047210 */ /* 0x000fe20007ffe0ff */
[----:B------:R-:W-:Y:S02]  /*14880*/  ULDC.64 UR4, c[0x0][0xae8] ;  /* 0x0002ba0000047ab9 */ /* 0x000fe40000000a00 */
[----:B------:R-:W-:Y:S02]  /*14890*/  IMAD.IADD R3, R3, 0x1, R5 ;  /* 0x0000000103037824 */ /* 0x000fe400078e0205 */
[----:B------:R-:W-:Y:S02]  /*148a0*/  IMAD R6, R4, 0x30, R14 ;  /* 0x0000003004067824 */ /* 0x000fe400078e020e */
[----:B------:R-:W-:-:S02]  /*148b0*/  IMAD R4, R10, UR4, RZ ;  /* 0x000000040a047c24 */ /* 0x000fc4000f8e02ff */
[----:B-----5:R-:W-:Y:S02]  /*148c0*/  IMAD.IADD R8, R24, 0x1, R6 ;  /* 0x0000000118087824 */ /* 0x020fe400078e0206 */
[----:B------:R-:W-:Y:S02]  /*148d0*/  IMAD R7, R26, UR5, R4 ;  /* 0x000000051a077c24 */ /* 0x000fe4000f8e0204 */
[----:B-1----:R-:W-:-:S04]  /*148e0*/  @P2 IMAD.HI.U32 R4, R8, R27, RZ ;  /* 0x0000001b08042227 */ /* 0x002fc800078e00ff */
[----:B------:R-:W-:Y:S01]  /*148f0*/  IMAD.WIDE.U32 R2, R26, UR4, R2 ;  /* 0x000000041a027c25 */ /* 0x000fe2000f8e0002 */
[----:B------:R-:W-:-:S03]  /*14900*/  ULDC.64 UR4, c[0x0][0xaf0] ;  /* 0x0002bc0000047ab9 */ /* 0x000fc60000000a00 */
[----:B------:R-:W-:Y:S01]  /*14910*/  IMAD.MOV.U32 R5, RZ, RZ, R8 ;  /* 0x000000ffff057224 */ /* 0x000fe200078e0008 */
[----:B0-----:R-:W-:Y:S01]  /*14920*/  @P2 SHF.R.U32.HI R5, RZ, R9, R4 ;  /* 0x00000009ff052219 */ /* 0x001fe20000011604 */
        /* <DEDUP_REMOVED lines=14> */
[----:B------:R-:W-:Y:S01]  /*14a10*/  IMAD R4, R4, UR4, RZ ;  /* 0x0000000404047c24 */ /* 0x000fe2000f8e02ff */
[----:B------:R-:W-:Y:S01]  /*14a20*/  IADD3 R3, R3, R9, RZ ;  /* 0x0000000903037210 */ /* 0x000fe20007ffe0ff */
[----:B------:R-:W-:Y:S02]  /*14a30*/  IMAD.IADD R14, R14, 0x1, R24 ;  /* 0x000000010e0e7824 */ /* 0x000fe400078e0218 */
[C---:B------:R-:W-:Y:S02]  /*14a40*/  IMAD R5, R7.reuse, UR5, R4 ;  /* 0x0000000507057c24 */ /* 0x040fe4000f8e0204 */
[----:B------:R-:W-:Y:S01]  /*14a50*/  IMAD.WIDE.U32 R2, R7, UR4, R2 ;  /* 0x0000000407027c25 */ /* 0x000fe2000f8e0002 */
[----:B------:R-:W-:-:S03]  /*14a60*/  ULDC.64 UR4, c[0x0][0xa80] ;  /* 0x0002a00000047ab9 */ /* 0x000fc60000000a00 */
[----:B------:R-:W-:Y:S01]  /*14a70*/  IMAD.IADD R3, R3, 0x1, R5 ;  /* 0x0000000103037824 */ /* 0x000fe200078e0205 */
[----:B------:R-:W-:Y:S01]  /*14a80*/  LEA R4, P0, R2, UR4, 0x1 ;  /* 0x0000000402047c11 */ /* 0x000fe2000f8008ff */
[----:B------:R-:W-:Y:S01]  /*14a90*/  ULDC UR4, c[0x0][0xac8] ;  /* 0x0002b20000047ab9 */ /* 0x000fe20000000800 */
[----:B------:R-:W-:Y:S02]  /*14aa0*/  IMAD R25, R0, R25, RZ ;  /* 0x0000001900197224 */ /* 0x000fe400078e02ff */
[----:B------:R-:W-:Y:S01]  /*14ab0*/  LEA.HI.X R8, R2, UR5, R3, 0x1, P0 ;  /* 0x0000000502087c11 */ /* 0x000fe200080f0c03 */
[----:B------:R-:W0:Y:S01]  /*14ac0*/  SHFL.IDX PT, R6, R4, RZ, 0x181f ;  /* 0x00181fff04067589 */ /* 0x000e2200000e0000 */
[C---:B------:R-:W-:Y:S02]  /*14ad0*/  VIADD R0, R14.reuse, 0x30 ;  /* 0x000000300e007836 */ /* 0x040fe40000000000 */
[C---:B------:R-:W-:Y:S01]  /*14ae0*/  VIADD R2, R14.reuse, 0x60 ;  /* 0x000000600e027836 */ /* 0x040fe20000000000 */
[----:B------:R-:W1:Y:S01]  /*14af0*/  SHFL.IDX PT, R9, R4, 0x1, 0x181f ;  /* 0x00381f0004097f89 */ /* 0x000e6200000e0000 */
[----:B------:R-:W-:-:S03]  /*14b00*/  VIADD R3, R14, 0x90 ;  /* 0x000000900e037836 */ /* 0x000fc60000000000 */
[----:B------:R-:W4:Y:S04]  /*14b10*/  SHFL.IDX PT, R11, R4, 0x2, 0x181f ;  /* 0x00581f00040b7f89 */ /* 0x000f2800000e0000 */
[----:B------:R-:W3:Y:S04]  /*14b20*/  SHFL.IDX PT, R5, R8, RZ, 0x181f ;  /* 0x00181fff08057589 */ /* 0x000ee800000e0000 */
[----:B------:R1:W3:Y:S04]  /*14b30*/  SHFL.IDX PT, R13, R4, 0x3, 0x181f ;  /* 0x00781f00040d7f89 */ /* 0x0002e800000e0000 */
[----:B------:R-:W3:Y:S04]  /*14b40*/  SHFL.IDX PT, R7, R8, 0x1, 0x181f ;  /* 0x00381f0008077f89 */ /* 0x000ee800000e0000 */
[----:B------:R-:W3:Y:S04]  /*14b50*/  SHFL.IDX PT, R10, R8, 0x2, 0x181f ;  /* 0x00581f00080a7f89 */ /* 0x000ee800000e0000 */
[----:B------:R3:W3:Y:S01]  /*14b60*/  SHFL.IDX PT, R12, R8, 0x3, 0x181f ;  /* 0x00781f00080c7f89 */ /* 0x0006e200000e0000 */
[----:B--2---:R-:W-:-:S04]  /*14b70*/  ISETP.GE.AND P0, PT, R15, UR4, PT ;  /* 0x000000040f007c0c */ /* 0x004fc8000bf06270 */
[-C--:B------:R-:W-:Y:S02]  /*14b80*/  ISETP.GE.OR P3, PT, R14, R25.reuse, P0 ;  /* 0x000000190e00720c */ /* 0x080fe40000766670 */
[-C--:B------:R-:W-:Y:S02]  /*14b90*/  ISETP.GE.OR P2, PT, R0, R25.reuse, P0 ;  /* 0x000000190000720c */ /* 0x080fe40000746670 */
[-C--:B------:R-:W-:Y:S02]  /*14ba0*/  ISETP.GE.OR P1, PT, R2, R25.reuse, P0 ;  /* 0x000000190200720c */ /* 0x080fe40000726670 */
[----:B------:R-:W-:-:S07]  /*14bb0*/  ISETP.GE.OR P0, PT, R3, R25, P0 ;  /* 0x000000190300720c */ /* 0x000fce0000706670 */
[C---:B0-----:R-:W-:Y:S02]  /*14bc0*/  @!P3 LEA R2, P6, R15.reuse, R6, 0x1 ;  /* 0x000000060f02b211 */ /* 0x041fe400078c08ff */
[C---:B-1----:R-:W-:Y:S02]  /*14bd0*/  @!P2 LEA R4, P5, R15.reuse, R9, 0x1 ;  /* 0x000000090f04a211 */ /* 0x042fe400078a08ff */
[C---:B----4-:R-:W-:Y:S02]  /*14be0*/  @!P1 LEA R6, P4, R15.reuse, R11, 0x1 ;  /* 0x0000000b0f069211 */ /* 0x050fe400078808ff */
[C-C-:B---3--:R-:W-:Y:S02]  /*14bf0*/  @!P3 LEA.HI.X R3, R15.reuse, R5, R20.reuse, 0x1, P6 ;  /* 0x000000050f03b211 */ /* 0x148fe400030f0c14 */
[C---:B------:R-:W-:Y:S02]  /*14c00*/  @!P0 LEA R8, P6, R15.reuse, R13, 0x1 ;  /* 0x0000000d0f088211 */ /* 0x040fe400078c08ff */
[C-C-:B------:R-:W-:Y:S01]  /*14c10*/  @!P2 LEA.HI.X R5, R15.reuse, R7, R20.reuse, 0x1, P5 ;  /* 0x000000070f05a211 */ /* 0x140fe200028f0c14 */
[----:B------:R1:W-:Y:S01]  /*14c20*/  @!P3 ST.E.128 desc[UR40][R2.64], RZ ;  /* 0x000000ff0200b985 */ /* 0x0003e2000c101d28 */
[----:B------:R-:W-:-:S02]  /*14c30*/  @!P1 LEA.HI.X R7, R15, R10, R20, 0x1, P4 ;  /* 0x0000000a0f079211 */ /* 0x000fc400020f0c14 */
[----:B------:R-:W-:Y:S01]  /*14c40*/  @!P0 LEA.HI.X R9, R15, R12, R20, 0x1, P6 ;  /* 0x0000000c0f098211 */ /* 0x000fe200030f0c14 */
[----:B------:R1:W-:Y:S04]  /*14c50*/  @!P2 ST.E.128 desc[UR40][R4.64], RZ ;  /* 0x000000ff0400a985 */ /* 0x0003e8000c101d28 */
[----:B------:R1:W-:Y:S04]  /*14c60*/  @!P1 ST.E.128 desc[UR40][R6.64], RZ ;  /* 0x000000ff06009985 */ /* 0x0003e8000c101d28 */
[----:B------:R1:W-:Y:S02]  /*14c70*/  @!P0 ST.E.128 desc[UR40][R8.64], RZ ;  /* 0x000000ff08008985 */ /* 0x0003e4000c101d28 */
.L_x_2458:
[----:B------:R-:W-:Y:S05]  /*14c80*/  BSYNC B0 ;  /* 0x0000000000007941 */ /* 0x000fea0003800000 */
.L_x_2455:
[----:B------:R-:W3:Y:S01]  /*14c90*/  LDL R0, [R1+0xc] ;  /* 0x00000c0001007983 */ /* 0x000ee20000100800 */
[----:B------:R-:W-:Y:S02]  /*14ca0*/  ULDC UR4, c[0x0][0xc3c] ;  /* 0x00030f0000047ab9 */ /* 0x000fe40000000800 */
[----:B---3--:R-:W-:-:S13]  /*14cb0*/  ISETP.GE.AND P0, PT, R0, UR4, PT ;  /* 0x0000000400007c0c */ /* 0x008fda000bf06270 */
[----:B------:R-:W-:Y:S05]  /*14cc0*/  @!P0 BRA `(.L_x_2462) ;  /* 0xfffffec400088947 */ /* 0x000fea000383ffff */
[----:B------:R-:W-:Y:S05]  /*14cd0*/  BRA `(.L_x_2345) ;  /* 0x0000007400947947 */ /* 0x000fea0003800000 */
.L_x_2343:
        /* <DEDUP_REMOVED lines=58> */
.L_x_2468:
        /* <DEDUP_REMOVED lines=12> */
.L_x_2467:
[----:B------:R-:W-:Y:S05]  /*15140*/  BSYNC B0 ;  /* 0x0000000000007941 */ /* 0x000fea0003800000 */
.L_x_2466:
        /* <DEDUP_REMOVED lines=22> */
.L_x_2464:
        /* <DEDUP_REMOVED lines=15> */
[----:B0-----:R-:W-:-:S06]  /*153a0*/  IADD3 R12, R11, 0xffffffe, RZ ;  /* 0x0ffffffe0b0c7810 */ /* 0x001fcc0007ffe0ff */
[----:B------:R-:W0:Y:S02]  /*153b0*/  F2I.FTZ.U32.TRUNC.NTZ R3, R12 ;  /* 0x0000000c00037305 */ /* 0x000e24000021f000 */
[----:B0-----:R-:W-:Y:S01]  /*153c0*/  IMAD.MOV R15, RZ, RZ, -R3 ;  /* 0x000000ffff0f7224 */ /* 0x001fe200078e0a03 */
[----:B------:R-:W-:Y:S06]  /*153d0*/  @!P0 BRA `(.L_x_2469) ;  /* 0x0000000000088947 */ /* 0x000fec0003800000 */
[----:B------:R-:W-:-:S05]  /*153e0*/  VIADD R11, R13, 0xffffffff ;  /* 0xffffffff0d0b7836 */ /* 0x000fca0000000000 */
[----:B------:R0:W1:Y:S02]  /*153f0*/  SHFL.IDX PT, R16, R6, R11, 0x1f ;  /* 0x00001f0b06107589 */ /* 0x00006400000e0000 */
.L_x_2469:
        /* <DEDUP_REMOVED lines=17> */
[----:B------:R-:W-:-:S06]  /*15510*/  @P0 IADD3 R2, R2, 0x1, RZ ;  /* 0x0000000102020810 */ /* 0x000fcc0007ffe0ff */
[----:B------:R-:W-:Y:S01]  /*15520*/  @!P2 IMAD.MOV R2, RZ, RZ, -R2 ;  /* 0x000000ffff02a224 */ /* 0x000fe200078e0a02 */
[----:B------:R-:W-:-:S05]  /*15530*/  @!P1 LOP3.LUT R2, RZ, R4, RZ, 0x33, !PT ;  /* 0x00000004ff029212 */ /* 0x000fca00078e33ff */
[----:B------:R-:W-:Y:S02]  /*15540*/  IMAD R6, R7, R2, RZ ;  /* 0x0000000207067224 */ /* 0x000fe400078e02ff */
[----:B------:R-:W-:Y:S02]  /*15550*/  IMAD.MOV R2, RZ, RZ, -R2 ;  /* 0x000000ffff027224 */ /* 0x000fe400078e0a02 */
[----:B------:R-:W-:Y:S02]  /*15560*/  IMAD.MOV R8, RZ, RZ, -R6 ;  /* 0x000000ffff087224 */ /* 0x000fe400078e0a06 */
[----:B------:R-:W-:Y:S01]  /*15570*/  IMAD R4, R4, R2, R9 ;  /* 0x0000000204047224 */ /* 0x000fe200078e0209 */
[----:B------:R-:W-:Y:S02]  /*15580*/  MOV R2, RZ ;  /* 0x000000ff00027202 */ /* 0x000fe40000000f00 */
        /* <DEDUP_REMOVED lines=20> */
[----:B------:R-:W-:Y:S02]  /*156d0*/  ISETP.GE.AND P2, PT, R3, RZ, PT ;  /* 0x000000ff0300720c */ /* 0x000fe40003f46270 */
[----:B------:R-:W-:-:S05]  /*156e0*/  IADD3 R3, R4, R6, RZ ;  /* 0x0000000604037210 */ /* 0x000fca0007ffe0ff */
        /* <DEDUP_REMOVED lines=8> */
.L_x_2465:
[----:B------:R-:W-:Y:S02]  /*15770*/  IMAD.MOV.U32 R17, RZ, RZ, RZ ;  /* 0x000000ffff117224 */ /* 0x000fe400078e00ff */
[----:B------:R-:W-:Y:S02]  /*15780*/  IMAD.U32 R16, RZ, RZ, UR6 ;  /* 0x00000006ff107e24 */ /* 0x000fe4000f8e00ff */
[----:B------:R-:W-:-:S07]  /*15790*/  IMAD.MOV.U32 R18, RZ, RZ, RZ ;  /* 0x000000ffff127224 */ /* 0x000fce00078e00ff */
.L_x_2470:
[----:B------:R-:W-:-:S13]  /*157a0*/  ISETP.NE.AND P0, PT, R5, RZ, PT ;  /* 0x000000ff0500720c */ /* 0x000fda0003f05270 */
[----:B------:R-:W0:Y:S01]  /*157b0*/  @!P0 S2R R3, SR_CgaCtaId ;  /* 0x0000000000038919 */ /* 0x000e220000008800 */
[----:B------:R-:W-:-:S04]  /*157c0*/  @!P0 MOV R0, 0x400 ;  /* 0x0000040000008802 */ /* 0x000fc80000000f00 */
[----:B0-----:R-:W-:-:S05]  /*157d0*/  @!P0 LEA R0, R3, R0, 0x18 ;  /* 0x0000000003008211 */ /* 0x001fca00078ec0ff */
[----:B------:R1:W-:Y:S01]  /*157e0*/  @!P0 STS.128 [R0+0x132d0], R16 ;  /* 0x0132d01000008388 */ /* 0x0003e20000000c00 */
[----:B------:R-:W-:Y:S06]  /*157f0*/  BAR.ARV 0x5, 0x200 ;  /* 0x0148000000007b1d */ /* 0x000fec0000002000 */
.L_x_2463:
[----:B01----:R-:W-:Y:S01]  /*15800*/  MOV R0, 0x1 ;  /* 0x0000000100007802 */ /* 0x003fe20000000f00 */
[----:B------:R-:W-:Y:S01]  /*15810*/  ULDC UR4, c[0x0][0xc3c] ;  /* 0x00030f0000047ab9 */ /* 0x000fe20000000800 */
[----:B------:R-:W-:Y:S01]  /*15820*/  IMAD.MOV.U32 R29, RZ, RZ, RZ ;  /* 0x000000ffff1d7224 */ /* 0x000fe200078e00ff */
[----:B------:R-:W-:Y:S02]  /*15830*/  ISETP.GE.AND P0, PT, R19, UR4, PT ;  /* 0x0000000413007c0c */ /* 0x000fe4000bf06270 */
[----:B------:R0:W-:Y:S04]  /*15840*/  STL [R1+0xc], R0 ;  /* 0x00000c0001007387 */ /* 0x0001e80000100800 */
[----:B------:R0:W-:Y:S07]  /*15850*/  STL [R1+0x64], RZ ;  /* 0x000064ff01007387 */ /* 0x0001ee0000100800 */
[----:B------:R-:W-:Y:S05]  /*15860*/  @P0 BRA `(.L_x_2471) ;  /* 0x0000006400ac0947 */ /* 0x000fea0003800000 */
[----:B------:R-:W2:Y:S01]  /*15870*/  LDL R11, [R1+0x30] ;  /* 0x00003000010b7983 */ /* 0x000ea20000100800 */
[----:B------:R-:W1:Y:S01]  /*15880*/  S2R R10, SR_TID.X ;  /* 0x00000000000a7919 */ /* 0x000e620000002100 */
[----:B------:R-:W3:Y:S01]  /*15890*/  S2UR UR4, SR_CgaCtaId ;  /* 0x00000000000479c3 */ /* 0x000ee20000008800 */
[C---:B-1----:R-:W-:Y:S01]  /*158a0*/  IMAD.SHL.U32 R3, R10.reuse, 0x40, RZ ;  /* 0x000000400a037824 */ /* 0x042fe200078e00ff */
[----:B------:R-:W-:Y:S01]  /*158b0*/  SHF.R.U32.HI R5, RZ, 0x1, R10 ;  /* 0x00000001ff057819 */ /* 0x000fe2000001160a */
[C---:B0-----:R-:W-:Y:S01]  /*158c0*/  IMAD.SHL.U32 R0, R10.reuse, 0x10, RZ ;  /* 0x000000100a007824 */ /* 0x041fe200078e00ff */
        /* <DEDUP_REMOVED lines=25> */
[----:B---3--:R-:W-:-:S05]  /*15a60*/  IMAD.U32 R3, RZ, RZ, UR4 ;  /* 0x00000004ff037e24 */ /* 0x008fca000f8e00ff */
[----:B------:R0:W-:Y:S01]  /*15a70*/  STL [R1+0x24], R3 ;  /* 0x0000240301007387 */ /* 0x0001e20000100800 */
[----:B------:R-:W-:Y:S02]  /*15a80*/  LEA R22, R3, R22, 0x18 ;  /* 0x0000001603167211 */ /* 0x000fe400078ec0ff */
[----:B------:R-:W-:Y:S01]  /*15a90*/  SHF.R.U32.HI R4, RZ, 0x2, R12 ;  /* 0x00000002ff047819 */ /* 0x000fe2000001160c */
[----:B------:R-:W-:Y:S03]  /*15aa0*/  BSSY B7, `(.L_x_2471) ;  /* 0x0000647000077945 */ /* 0x000fe60003800000 */
[----:B------:R-:W-:Y:S01]  /*15ab0*/  LOP3.LUT R2, R4, 0x60, R2, 0xf8, !PT ;  /* 0x0000006004027812 */ /* 0x000fe200078ef802 */
[----:B------:R-:W-:-:S03]  /*15ac0*/  IMAD.MOV.U32 R29, RZ, RZ, RZ ;  /* 0x000000ffff1d7224 */ /* 0x000fc600078e00ff */
[----:B------:R-:W-:Y:S01]  /*15ad0*/  LOP3.LUT R2, R2, 0x80, RZ, 0xfc, !PT ;  /* 0x0000008002027812 */ /* 0x000fe200078efcff */
[----:B------:R-:W-:Y:S01]  /*15ae0*/  ULDC.64 UR38, c[0x0][0x198] ;  /* 0x0000660000267ab9 */ /* 0x000fe20000000a00 */
[----:B------:R-:W-:Y:S01]  /*15af0*/  ULDC UR36, c[0x0][0xc] ;  /* 0x0000030000247ab9 */ /* 0x000fe20000000800 */
[C---:B--2---:R-:W-:Y:S02]  /*15b00*/  LOP3.LUT R0, R11.reuse, 0x2, RZ, 0xfc, !PT ;  /* 0x000000020b007812 */ /* 0x044fe400078efcff */
[----:B0-----:R-:W-:-:S03]  /*15b10*/  LOP3.LUT R3, R11, 0x1, RZ, 0xfc, !PT ;  /* 0x000000010b037812 */ /* 0x001fc600078efcff */
[----:B------:R0:W-:Y:S04]  /*15b20*/  STL [R1+0x70], R0 ;  /* 0x0000700001007387 */ /* 0x0001e80000100800 */
[----:B------:R1:W-:Y:S01]  /*15b30*/  STL [R1+0x58], R3 ;  /* 0x0000580301007387 */ /* 0x0003e20000100800 */
[----:B0-----:R-:W-:-:S03]  /*15b40*/  IMAD.MOV.U32 R0, RZ, RZ, 0x1 ;  /* 0x00000001ff007424 */ /* 0x001fc600078e00ff */
[----:B------:R-:W-:Y:S01]  /*15b50*/  STL [R1+0x64], RZ ;  /* 0x000064ff01007387 */ /* 0x000fe20000100800 */
[----:B-1----:R-:W-:-:S03]  /*15b60*/  MOV R3, 0x1 ;  /* 0x0000000100037802 */ /* 0x002fc60000000f00 */
[----:B------:R0:W-:Y:S04]  /*15b70*/  STL [R1+0x10], R0 ;  /* 0x0000100001007387 */ /* 0x0001e80000100800 */
[----:B------:R1:W-:Y:S01]  /*15b80*/  STL [R1+0x4], RZ ;  /* 0x000004ff01007387 */ /* 0x0003e20000100800 */
[----:B0-----:R-:W-:-:S03]  /*15b90*/  IMAD.IADD R0, R22, 0x1, R10 ;  /* 0x0000000116007824 */ /* 0x001fc600078e020a */
[----:B------:R1:W-:Y:S04]  /*15ba0*/  STL [R1+0xc], R3 ;  /* 0x00000c0301007387 */ /* 0x0003e80000100800 */
[----:B------:R1:W-:Y:S02]  /*15bb0*/  STL [R1+0x60], R0 ;  /* 0x0000600001007387 */ /* 0x0003e40000100800 */
.L_x_2581:
[----:B012---:R-:W0:Y:S02]  /*15bc0*/  LDC.64 R2, c[0x0][0xc88] ;  /* 0x00032200ff027b82 */ /* 0x007e240000000a00 */
[----:B0-----:R-:W-:-:S05]  /*15bd0*/  IMAD.WIDE R2, R19, 0x4, R2 ;  /* 0x0000000413027825 */ /* 0x001fca00078e0202 */
[----:B-----5:R-:W2:Y:S01]  /*15be0*/  LDG.E R23, desc[UR40][R2.64] ;  /* 0x0000002802177981 */ /* 0x020ea2000c1e1900 */
[----:B------:R-:W-:Y:S05]  /*15bf0*/  YIELD ;  /* 0x0000000000007946 */ /* 0x000fea0003800000 */
[----:B------:R-:W-:Y:S01]  /*15c00*/  ULDC.64 UR4, c[0x0][0xa28] ;  /* 0x00028a0000047ab9 */ /* 0x000fe20000000a00 */
[----:B------:R-:W-:Y:S01]  /*15c10*/  IMAD.MOV.U32 R10, RZ, RZ, RZ ;  /* 0x000000ffff0a7224 */ /* 0x000fe200078e00ff */
[----:B------:R-:W-:Y:S01]  /*15c20*/  ISETP.NE.U32.AND P0, PT, RZ, UR4, PT ;  /* 0x00000004ff007c0c */ /* 0x000fe2000bf05070 */
[----:B------:R-:W-:Y:S01]  /*15c30*/  IMAD.MOV.U32 R6, RZ, RZ, RZ ;  /* 0x000000ffff067224 */ /* 0x000fe200078e00ff */
[----:B------:R-:W-:Y:S01]  /*15c40*/  ULDC.64 UR8, c[0x0][0xa18] ;  /* 0x0002860000087ab9 */ /* 0x000fe20000000a00 */
[----:B------:R-:W-:Y:S01]  /*15c50*/  ULDC.64 UR6, c[0x0][0xa10] ;  /* 0x0002840000067ab9 */ /* 0x000fe20000000a00 */
[----:B------:R-:W-:-:S02]  /*15c60*/  ISETP.NE.AND.EX P0, PT, RZ, UR5, PT, P0 ;  /* 0x00000005ff007c0c */ /* 0x000fc4000bf05300 */
[----:B--23--:R-:W-:-:S11]  /*15c70*/  SHF.R.S32.HI R0, RZ, 0x1f, R23 ;  /* 0x0000001fff007819 */ /* 0x00cfd60000011417 */
        /* <DEDUP_REMOVED lines=8> */
[----:B------:R-:W-:Y:S01]  /*15d00*/  ISETP.NE.U32.AND P2, PT, RZ, UR8, PT ;  /* 0x00000008ff007c0c */ /* 0x000fe2000bf45070 */
[----:B0-----:R-:W-:Y:S01]  /*15d10*/  IMAD.MOV.U32 R0, RZ, RZ, RZ ;  /* 0x000000ffff007224 */ /* 0x001fe200078e00ff */
[----:B------:R-:W-:Y:S02]  /*15d20*/  ISETP.NE.AND.EX P0, PT, RZ, UR5, PT, P0 ;  /* 0x00000005ff007c0c */ /* 0x000fe4000bf05300 */
[----:B------:R-:W-:Y:S02]  /*15d30*/  ISETP.NE.AND.EX P2, PT, RZ, UR9, PT, P2 ;  /* 0x00000009ff007c0c */ /* 0x000fe4000bf45320 */
[----:B------:R-:W-:Y:S02]  /*15d40*/  ISETP.NE.U32.AND P1, PT, RZ, UR6, PT ;  /* 0x00000006ff007c0c */ /* 0x000fe4000bf25070 */
[----:B-1----:R-:W-:-:S02]  /*15d50*/  IADD3 R2, P3, R24, UR4, RZ ;  /* 0x0000000418027c10 */ /* 0x002fc4000ff7e0ff */
[----:B------:R-:W-:Y:S02]  /*15d60*/  ISETP.NE.AND.EX P1, PT, RZ, UR7, PT, P1 ;  /* 0x00000007ff007c0c */ /* 0x000fe4000bf25310 */
[----:B------:R-:W-:Y:S02]  /*15d70*/  IADD3.X R3, R25, UR5, RZ, P3, !PT ;  /* 0x0000000519037c10 */ /* 0x000fe40009ffe4ff */
[----:B------:R-:W-:-:S03]  /*15d80*/  IADD3 R4, P4, R24, UR6, RZ ;  /* 0x0000000618047c10 */ /* 0x000fc6000ff9e0ff */
[----:B------:R-:W3:Y:S01]  /*15d90*/  @P0 LDG.E R6, desc[UR40][R2.64] ;  /* 0x0000002802060981 */ /* 0x000ee2000c1e1900 */
[----:B------:R-:W-:Y:S01]  /*15da0*/  ULDC UR4, c[0x0][0x288] ;  /* 0x0000a20000047ab9 */ /* 0x000fe20000000800 */
[----:B------:R-:W-:Y:S02]  /*15db0*/  IADD3.X R5, R25, UR7, RZ, P4, !PT ;  /* 0x0000000719057c10 */ /* 0x000fe4000a7fe4ff */
[----:B------:R-:W-:Y:S01]  /*15dc0*/  MOV R8, UR4 ;  /* 0x0000000400087c02 */ /* 0x000fe20008000f00 */
[----:B------:R-:W-:Y:S02]  /*15dd0*/  ULDC.64 UR4, c[0x0][0x418] ;  /* 0x0001060000047ab9 */ /* 0x000fe40000000a00 */
[----:B------:R-:W5:Y:S04]  /*15de0*/  @P1 LDG.E R0, desc[UR40][R4.64] ;  /* 0x0000002804001981 */ /* 0x000f68000c1e1900 */
[----:B---3--:R0:W-:Y:S02]  /*15df0*/  STL [R1+0x48], R6 ;  /* 0x0000480601007387 */ /* 0x0081e40000100800 */
[----:B0-----:R-:W-:-:S04]  /*15e00*/  @P2 IADD3 R6, P3, R24, UR8, RZ ;  /* 0x0000000818062c10 */ /* 0x001fc8000ff7e0ff */
[----:B------:R-:W-:-:S05]  /*15e10*/  @P2 IADD3.X R7, R25, UR9, RZ, P3, !PT ;  /* 0x0000000919072c10 */ /* 0x000fca0009ffe4ff */
[----:B------:R0:W3:Y:S01]  /*15e20*/  @P2 LDG.E R8, desc[UR40][R6.64] ;  /* 0x0000002806082981 */ /* 0x0000e2000c1e1900 */
[----:B------:R-:W-:-:S03]  /*15e30*/  UISETP.NE.U32.AND UP0, UPT, UR4, URZ, UPT ;  /* 0x0000003f0400728c */ /* 0x000fc6000bf05070 */
[----:B------:R-:W-:Y:S01]  /*15e40*/  ULDC UR4, c[0x0][0x424] ;  /* 0x0001090000047ab9 */ /* 0x000fe20000000800 */
[----:B------:R-:W-:-:S03]  /*15e50*/  UISETP.NE.AND.EX UP0, UPT, UR5, URZ, UPT, UP0 ;  /* 0x0000003f0500728c */ /* 0x000fc6000bf05300 */
[----:B------:R-:W-:Y:S01]  /*15e60*/  ULDC UR5, c[0x0][0x2f0] ;  /* 0x0000bc0000057ab9 */ /* 0x000fe20000000800 */
[----:B------:R-:W-:-:S04]  /*15e70*/  USEL UR4, UR4, 0x1, UP0 ;  /* 0x0000000104047887 */ /* 0x000fc80008000000 */
[----:B------:R-:W-:-:S03]  /*15e80*/  UIMAD UR4, UR4, UR5, URZ ;  /* 0x00000005040472a4 */ /* 0x000fc6000f8e023f */
[----:B------:R-:W-:Y:S02]  /*15e90*/  ULDC UR5, c[0x0][0x348] ;  /* 0x0000d20000057ab9 */ /* 0x000fe40000000800 */
[----:B0-----:R-:W-:Y:S02]  /*15ea0*/  IMAD.U32 R6, RZ, RZ, UR5 ;  /* 0x00000005ff067e24 */ /* 0x001fe4000f8e00ff */
[----:B------:R-:W-:Y:S01]  /*15eb0*/  IMAD.U32 R7, RZ, RZ, UR4 ;  /* 0x00000004ff077e24 */ /* 0x000fe2000f8e00ff */
[----:B---3--:R0:W-:Y:S04]  /*15ec0*/  STL [R1+0x54], R8 ;  /* 0x0000540801007387 */ /* 0x0081e80000100800 */
[----:B--2---:R0:W-:Y:S01]  /*15ed0*/  STL [R1+0x1c], R10 ;  /* 0x00001c0a01007387 */ /* 0x0041e20000100800 */
[----:B------:R-:W-:Y:S01]  /*15ee0*/  IMAD.MOV.U32 R9, RZ, RZ, R8 ;  /* 0x000000ffff097224 */ /* 0x000fe200078e0008 */
[----:B------:R-:W-:Y:S06]  /*15ef0*/  @P2 BRA `(.L_x_2472) ;  /* 0x0000000000142947 */ /* 0x000fec0003800000 */
[----:B------:R-:W-:Y:S05]  /*15f00*/  @!P0 BRA `(.L_x_2472) ;  /* 0x0000000000108947 */ /* 0x000fea0003800000 */
[----:B0-----:R-:W2:Y:S04]  /*15f10*/  LDG.E R8, desc[UR40][R2.64] ;  /* 0x0000002802087981 */ /* 0x001ea8000c1e1900 */
[----:B------:R-:W2:Y:S02]  /*15f20*/  LDG.E R2, desc[UR40][R2.64+0x4] ;  /* 0x0000042802027981 */ /* 0x000ea4000c1e1900 */
[----:B--2---:R-:W-:-:S05]  /*15f30*/  IMAD.IADD R9, R2, 0x1, -R8 ;  /* 0x0000000102097824 */ /* 0x004fca00078e0a08 */
[----:B------:R1:W-:Y:S02]  /*15f40*/  STL [R1+0x54], R9 ;  /* 0x0000540901007387 */ /* 0x0003e40000100800 */
.L_x_2472:
[----:B0-----:R-:W-:Y:S01]  /*15f50*/  IMAD.MOV.U32 R8, RZ, RZ, R23 ;  /* 0x000000ffff087224 */ /* 0x001fe200078e0017 */
[----:B------:R-:W-:Y:S02]  /*15f60*/  ULDC.64 UR4, c[0x0][0xa20] ;  /* 0x0002880000047ab9 */ /* 0x000fe40000000a00 */
[----:B------:R-:W-:Y:S02]  /*15f70*/  ISETP.NE.U32.AND P0, PT, RZ, UR4, PT ;  /* 0x00000004ff007c0c */ /* 0x000fe4000bf05070 */
[----:B------:R0:W-:Y:S02]  /*15f80*/  STL [R1+0x8], R8 ;  /* 0x0000080801007387 */ /* 0x0001e40000100800 */
[----:B------:R-:W-:-:S13]  /*15f90*/  ISETP.NE.AND.EX P0, PT, RZ, UR5, PT, P0 ;  /* 0x00000005ff007c0c */ /* 0x000fda000bf05300 */
[----:B0-----:R-:W-:Y:S05]  /*15fa0*/  @!P0 BRA `(.L_x_2473) ;  /* 0x0000000000108947 */ /* 0x001fea0003800000 */
[----:B------:R-:W-:-:S04]  /*15fb0*/  IADD3 R2, P0, R24, UR4, RZ ;  /* 0x0000000418027c10 */ /* 0x000fc8000ff1e0ff */
[----:B------:R-:W-:-:S05]  /*15fc0*/  IADD3.X R3, R25, UR5, RZ, P0, !PT ;  /* 0x0000000519037c10 */ /* 0x000fca00087fe4ff */
[----:B------:R0:W5:Y:S01]  /*15fd0*/  LDG.E R7, desc[UR40][R2.64] ;  /* 0x0000002802077981 */ /* 0x000162000c1e1900 */
[----:B------:R-:W-:Y:S05]  /*15fe0*/  BRA `(.L_x_2474) ;  /* 0x0000000000247947 */ /* 0x000fea0003800000 */
.L_x_2473:
[----:B------:R-:W-:Y:S02]  /*15ff0*/  ULDC.64 UR4, c[0x0][0xa08] ;  /* 0x0002820000047ab9 */ /* 0x000fe40000000a00 */
[----:B------:R-:W-:-:S04]  /*16000*/  ISETP.NE.U32.AND P0, PT, RZ, UR4, PT ;  /* 0x00000004ff007c0c */ /* 0x000fc8000bf05070 */
[----:B------:R-:W-:-:S13]  /*16010*/  ISETP.NE.AND.EX P0, PT, RZ, UR5, PT, P0 ;  /* 0x00000005ff007c0c */ /* 0x000fda000bf05300 */
[----:B------:R-:W-:Y:S05]  /*16020*/  @!P0 BRA `(.L_x_2474) ;  /* 0x0000000000148947 */ /* 0x000fea0003800000 */
[----:B------:R-:W0:Y:S02]  /*16030*/  LDC.64 R2, c[0x0][0xa08] ;  /* 0x00028200ff027b82 */ /* 0x000e240000000a00 */
[----:B0-----:R-:W-:-:S05]  /*16040*/  IMAD.WIDE R2, R8, 0x4, R2 ;  /* 0x0000000408027825 */ /* 0x001fca00078e0202 */
[----:B------:R-:W2:Y:S04]  /*16050*/  LDG.E R7, desc[UR40][R2.64] ;  /* 0x0000002802077981 */ /* 0x000ea8000c1e1900 */
[----:B------:R-:W2:Y:S02]  /*16060*/  LDG.E R2, desc[UR40][R2.64+0x4] ;  /* 0x0000042802027981 */ /* 0x000ea4000c1e1900 */
[----:B--2---:R-:W-:-:S07]  /*16070*/  IADD3 R7, -R7, R2, RZ ;  /* 0x0000000207077210 */ /* 0x004fce0007ffe1ff */
.L_x_2474:
[----:B0-----:R-:W2:Y:S01]  /*16080*/  @P1 LDG.E R2, desc[UR40][R4.64] ;  /* 0x0000002804021981 */ /* 0x001ea2000c1e1900 */
[----:B------:R-:W0:Y:S03]  /*16090*/  LDC R3, c[0x0][0x448] ;  /* 0x00011200ff037b82 */ /* 0x000e260000000800 */
[----:B------:R3:W2:Y:S01]  /*160a0*/  @P1 LDG.E R4, desc[UR40][R4.64+0x4] ;  /* 0x0000042804041981 */ /* 0x0006a2000c1e1900 */
[----:B-----5:R-:W-:Y:S01]  /*160b0*/  IMAD.IADD R7, R7, 0x1, -R10 ;  /* 0x0000000107077824 */ /* 0x020fe200078e0a0a */
[----:B------:R-:W-:Y:S01]  /*160c0*/  BSSY B0, `(.L_x_2475) ;  /* 0x00000f5000007945 */ /* 0x000fe20003800000 */
[----:B0-----:R-:W-:-:S13]  /*160d0*/  ISETP.NE.AND P0, PT, R3, 0x1, PT ;  /* 0x000000010300780c */ /* 0x001fda0003f05270 */
[----:B------:R-:W0:Y:S08]  /*160e0*/  @P0 LDC R3, c[0x0][0x44c] ;  /* 0x00011300ff030b82 */ /* 0x000e300000000800 */
[----:B---3--:R-:W3:Y:S01]  /*160f0*/  @P0 LDC R5, c[0x0][0x450] ;  /* 0x00011400ff050b82 */ /* 0x008ee20000000800 */
[----:B--2---:R-:W-:Y:S02]  /*16100*/  @P1 IMAD.IADD R6, R4, 0x1, -R2 ;  /* 0x0000000104061824 */ /* 0x004fe400078e0a02 */
[----:B------:R-:W-:-:S02]  /*16110*/  IMAD R2, R17, 0xc0, RZ ;  /* 0x000000c011027824 */ /* 0x000fc400078e02ff */
[----:B------:R-:W-:Y:S02]  /*16120*/  IMAD.IADD R26, R7, 0x1, R6 ;  /* 0x00000001071a7824 */ /* 0x000fe400078e0206 */
[----:B------:R-:W-:Y:S02]  /*16130*/  VIADD R2, R2, 0xbf ;  /* 0x000000bf02027836 */ /* 0x000fe40000000000 */
[C---:B------:R-:W-:Y:S01]  /*16140*/  VIADD R27, R26.reuse, 0x9f ;  /* 0x0000009f1a1b7836 */ /* 0x040fe20000000000 */
[----:B------:R-:W-:Y:S01]  /*16150*/  IADD3 R20, R26, 0xa0, -R9 ;  /* 0x000000a01a147810 */ /* 0x000fe20007ffe809 */
[----:B0-----:R-:W-:-:S04]  /*16160*/  @P0 IMAD.HI.U32 R3, R2, R3, RZ ;  /* 0x0000000302030227 */ /* 0x001fc800078e00ff */
[----:B------:R-:W-:Y:S01]  /*16170*/  IMAD.HI R27, R27, 0x66666667, RZ ;  /* 0x666666671b1b7827 */ /* 0x000fe200078e02ff */
[----:B---3--:R-:W-:-:S03]  /*16180*/  @P0 SHF.R.U32.HI R2, RZ, R5, R3 ;  /* 0x00000005ff020219 */ /* 0x008fc60000011603 */
[----:B------:R-:W-:Y:S01]  /*16190*/  IMAD.MOV R4, RZ, RZ, -R7 ;  /* 0x000000ffff047224 */ /* 0x000fe200078e0a07 */
[----:B------:R-:W-:Y:S02]  /*161a0*/  IADD3 R2, R20, R2, RZ ;  /* 0x0000000214027210 */ /* 0x000fe40007ffe0ff */
[----:B------:R-:W-:Y:S02]  /*161b0*/  SHF.R.U32.HI R3, RZ, 0x1f, R27 ;  /* 0x0000001fff037819 */ /* 0x000fe4000001161b */
[----:B------:R-:W-:Y:S01]  /*161c0*/  VIMNMX R4, RZ, R4, !PT ;  /* 0x00000004ff047248 */ /* 0x000fe20007fe0100 */
[----:B------:R-:W-:Y:S01]  /*161d0*/  IMAD.HI R2, R2, 0x66666667, RZ ;  /* 0x6666666702027827 */ /* 0x000fe200078e02ff */
[----:B------:R-:W-:-:S04]  /*161e0*/  LEA.HI.SX32 R27, R27, R3, 0x1a ;  /* 0x000000031b1b7211 */ /* 0x000fc800078fd2ff */
[----:B------:R-:W-:-:S04]  /*161f0*/  SHF.R.U32.HI R3, RZ, 0x1f, R2 ;  /* 0x0000001fff037819 */ /* 0x000fc80000011602 */
[----:B------:R-:W-:-:S04]  /*16200*/  LEA.HI.SX32 R2, R2, R3, 0x1a ;  /* 0x0000000302027211 */ /* 0x000fc800078fd2ff */
[----:B------:R-:W-:-:S05]  /*16210*/  VIMNMX R2, R27, R2, PT ;  /* 0x000000021b027248 */ /* 0x000fca0003fe0100 */
[----:B------:R-:W-:-:S05]  /*16220*/  IMAD R2, R2, 0xa0, -R7 ;  /* 0x000000a002027824 */ /* 0x000fca00078e0a07 */
[----:B------:R-:W-:-:S04]  /*16230*/  VIMNMX R2, R2, R6, PT ;  /* 0x0000000602027248 */ /* 0x000fc80003fe0100 */
        /* <DEDUP_REMOVED lines=17> */
[----:B------:R0:W2:Y:S02]  /*16350*/  SHFL.IDX PT, R14, R5, RZ, 0x1f ;  /* 0x00001fff050e7589 */ /* 0x0000a400000e0000 */
.L_x_2629:
[----:B--2---:R-:W-:Y:S02]  /*16360*/  ISETP.NE.AND P0, PT, R14, RZ, PT ;  /* 0x000000ff0e00720c */ /* 0x004fe40003f05270 */
[----:B------:R-:W-:-:S11]  /*16370*/  PLOP3.LUT P6, PT, PT, PT, PT, 0x8, 0x0 ;  /* 0x000000000000781c */ /* 0x000fd60003fce170 */
[----:B------:R-:W-:Y:S05]  /*16380*/  @P0 BRA `(.L_x_2478) ;  /* 0x00000000000c0947 */ /* 0x000fea0003800000 */
[----:B------:R-:W-:-:S03]  /*16390*/  UMOV UR4, 0xffffffff ;  /* 0xffffffff00047882 */ /* 0x000fc60000000000 */
[----:B------:R-:W-:Y:S05]  /*163a0*/  BRA.DIV UR4, `(.L_x_2479) ;  /* 0x0000006a04b47947 */ /* 0x000fea000b800000 */
[----:B------:R-:W-:-:S13]  /*163b0*/  ELECT P6, URZ, PT ;  /* 0x00000000003f782f */ /* 0x000fda00038c0000 */
.L_x_2478:
        /* <DEDUP_REMOVED lines=9> */
.L_x_2632:
[----:B------:R-:W-:Y:S05]  /*16450*/  BSYNC B1 ;  /* 0x0000000000017941 */ /* 0x000fea0003800000 */
.L_x_2480:
[----:B------:R-:W-:Y:S04]  /*16460*/  BSSY B1, `(.L_x_2482) ;  /* 0x0000050000017945 */ /* 0x000fe80003800000 */
[----:B------:R-:W-:Y:S05]  /*16470*/  @!P6 BRA `(.L_x_2483) ;  /* 0x000000040038e947 */ /* 0x000fea0003800000 */
[----:B------:R-:W0:Y:S04]  /*16480*/  LDL R8, [R1+0x4] ;  /* 0x0000040001087983 */ /* 0x000e280000100800 */
[----:B------:R-:W1:Y:S01]  /*16490*/  LDL R7, [R1+0x10] ;  /* 0x0000100001077983 */ /* 0x000e620000100800 */
[----:B------:R-:W2:Y:S01]  /*164a0*/  S2R R6, SR_TID.X ;  /* 0x0000000000067919 */ /* 0x000ea20000002100 */
[----:B------:R-:W-:Y:S01]  /*164b0*/  BSSY B2, `(.L_x_2484) ;  /* 0x0000007000027945 */ /* 0x000fe20003800000 */
[----:B--2---:R-:W-:-:S04]  /*164c0*/  LOP3.LUT R6, R6, 0x7f, RZ, 0xc0, !PT ;  /* 0x0000007f06067812 */ /* 0x004fc800078ec0ff */
[----:B------:R-:W-:Y:S02]  /*164d0*/  ISETP.NE.AND P1, PT, R6, RZ, PT ;  /* 0x000000ff0600720c */ /* 0x000fe40003f25270 */
[----:B0-----:R-:W-:Y:S02]  /*164e0*/  LEA R5, R8, R22, 0x3 ;  /* 0x0000001608057211 */ /* 0x001fe400078e18ff */
[----:B-1----:R-:W-:-:S04]  /*164f0*/  SHF.L.U32 R9, R7, 0x1f, RZ ;  /* 0x0000001f07097819 */ /* 0x002fc800000006ff */
[----:B------:R-:W0:Y:S02]  /*16500*/  SYNCS.PHASECHK.TRANS64.TRYWAIT P0, [R5+URZ+0x132a0], R9 ;  /* 0x0132a009050075a7 */ /* 0x000e24000800017f */
[----:B0-----:R-:W-:Y:S05]  /*16510*/  @!P0 BRA `(.L_x_2485) ;  /* 0x00000068008c8947 */ /* 0x001fea0003800000 */
.L_x_2633:
[----:B------:R-:W-:Y:S05]  /*16520*/  BSYNC B2 ;  /* 0x0000000000027941 */ /* 0x000fea0003800000 */
.L_x_2484:
        /* <DEDUP_REMOVED lines=9> */
.L_x_2487:
[----:B------:R-:W-:Y:S05]  /*165c0*/  BSYNC B2 ;  /* 0x0000000000027941 */ /* 0x000fea0003800000 */
.L_x_2486:
[----:B------:R-:W2:Y:S01]  /*165d0*/  LDL R7, [R1+0x4] ;  /* 0x0000040001077983 */ /* 0x000ea20000100800 */
[----:B------:R-:W-:Y:S01]  /*165e0*/  IMAD.MOV.U32 R11, RZ, RZ, RZ ;  /* 0x000000ffff0b7224 */ /* 0x000fe200078e00ff */
[----:B------:R-:W-:Y:S01]  /*165f0*/  UIADD3 UR4, UP0, UR38, 0x570, URZ ;  /* 0x0000057026047890 */ /* 0x000fe2000ff1e03f */
[----:B------:R-:W-:Y:S01]  /*16600*/  IMAD R6, R4, 0xa0, R0 ;  /* 0x000000a004067824 */ /* 0x000fe200078e0200 */
[----:B------:R-:W-:Y:S01]  /*16610*/  PLOP3.LUT P0, PT, PT, PT, PT, 0x80, 0x0 ;  /* 0x000000000000781c */ /* 0x000fe20003f0f070 */
[----:B------:R-:W-:Y:S01]  /*16620*/  UMOV UR6, 0x0 ;  /* 0x0000000000067882 */ /* 0x000fe20000000000 */
[----:B------:R-:W-:Y:S01]  /*16630*/  R2UR UR10, R11 ;  /* 0x000000000b0a72ca */ /* 0x000fe200000e0000 */
[----:B------:R-:W-:Y:S01]  /*16640*/  VIADD R6, R6, 0xffffff60 ;  /* 0xffffff6006067836 */ /* 0x000fe20000000000 */
[----:B------:R-:W-:Y:S01]  /*16650*/  UIADD3.X UR5, URZ, UR39, URZ, UP0, !UPT ;  /* 0x000000273f057290 */ /* 0x000fe200087fe43f */
[----:B------:R-:W-:Y:S01]  /*16660*/  UMOV UR7, 0x12f00000 ;  /* 0x12f0000000077882 */ /* 0x000fe20000000000 */
[----:B--2---:R-:W-:-:S02]  /*16670*/  IMAD R10, R7, 0x2800, R22 ;  /* 0x00002800070a7824 */ /* 0x004fc400078e0216 */
[----:B------:R-:W-:Y:S02]  /*16680*/  VIADD R7, R5, 0x13290 ;  /* 0x0001329005077836 */ /* 0x000fe40000000000 */
[----:B------:R-:W-:-:S07]  /*16690*/  VIADD R8, R10, 0xe000 ;  /* 0x0000e0000a087836 */ /* 0x000fce0000000000 */
.L_x_2488:
        /* <DEDUP_REMOVED lines=13> */
.L_x_2634:
[----:B------:R-:W-:Y:S05]  /*16770*/  BSYNC B2 ;  /* 0x0000000000027941 */ /* 0x000fea0003800000 */
.L_x_2489:
[----:B------:R-:W-:Y:S01]  /*16780*/  BSSY B2, `(.L_x_2491) ;  /* 0x000000b000027945 */ /* 0x000fe20003800000 */
[----:B------:R-:W-:Y:S01]  /*16790*/  MOV R8, 0x0 ;  /* 0x0000000000087802 */ /* 0x000fe20000000f00 */
[----:B01----:R-:W-:Y:S02]  /*167a0*/  IMAD.MOV.U32 R9, RZ, RZ, 0x12f00000 ;  /* 0x12f00000ff097424 */ /* 0x003fe400078e00ff */
[----:B------:R-:W-:Y:S05]  /*167b0*/  @P1 BRA `(.L_x_2492) ;  /* 0x00000000001c1947 */ /* 0x000fea0003800000 */
[----:B------:R-:W0:Y:S02]  /*167c0*/  S2R R7, SR_TID.X ;  /* 0x0000000000077919 */ /* 0x000e240000002100 */
[----:B0-----:R-:W-:Y:S01]  /*167d0*/  LOP3.LUT R12, R7, 0x1f, RZ, 0xc0, !PT ;  /* 0x0000001f070c7812 */ /* 0x001fe200078ec0ff */
[----:B------:R-:W-:-:S03]  /*167e0*/  IMAD.MOV.U32 R7, RZ, RZ, 0x2800 ;  /* 0x00002800ff077424 */ /* 0x000fc600078e00ff */
[----:B------:R-:W-:Y:S01]  /*167f0*/  ISETP.NE.AND P0, PT, R12, RZ, PT ;  /* 0x000000ff0c00720c */ /* 0x000fe20003f05270 */
[----:B------:R0:W-:-:S12]  /*16800*/  SYNCS.ARRIVE.TRANS64 RZ, [R5+URZ+0x132b0], R7 ;  /* 0x0132b00705ff79a7 */ /* 0x0001d8000800003f */
[----:B0-----:R-:W-:Y:S05]  /*16810*/  @!P0 BRA `(.L_x_2492) ;  /* 0x0000000000048947 */ /* 0x001fea0003800000 */
[----:B------:R-:W-:Y:S01]  /*16820*/  BPT.TRAP 0x1 ;  /* 0x000000040000795c */ /* 0x000fe20000300000 */
.L_x_2492:
[----:B------:R-:W-:Y:S05]  /*16830*/  BSYNC B2 ;  /* 0x0000000000027941 */ /* 0x000fea0003800000 */
.L_x_2491:
        /* <DEDUP_REMOVED lines=8> */
.L_x_2493:
        /* <DEDUP_REMOVED lines=9> */
[----:B--2---:R-:W-:Y:S05]  /*16950*/  @P0 BRA.U.ANY `(.L_x_2493) ;  /* 0xfffffffd00d80947 */ /* 0x004fea000393ffff */
.L_x_2483:
[----:B------:R-:W-:Y:S05]  /*16960*/  BSYNC B1 ;  /* 0x0000000000017941 */ /* 0x000fea0003800000 */
.L_x_2482:
[----:B------:R-:W0:Y:S04]  /*16970*/  LDL.LU R8, [R1+0x4] ;  /* 0x0000040001087983 */ /* 0x000e280000300800 */
[----:B------:R-:W2:Y:S01]  /*16980*/  LDL.LU R7, [R1+0x10] ;  /* 0x0000100001077983 */ /* 0x000ea20000300800 */
[----:B------:R-:W-:Y:S02]  /*16990*/  IADD3 R4, R4, -0x2, RZ ;  /* 0xfffffffe04047810 */ /* 0x000fe40007ffe0ff */
[----:B------:R-:W-:Y:S02]  /*169a0*/  PLOP3.LUT P0, PT, PT, PT, PT, 0x8, 0x0 ;  /* 0x000000000000781c */ /* 0x000fe40003f0e170 */
        /* <DEDUP_REMOVED lines=9> */
.L_x_2506:
[----:B------:R-:W-:Y:S05]  /*16a40*/  YIELD ;  /* 0x0000000000007946 */ /* 0x000fea0003800000 */
[----:B------:R-:W-:Y:S04]  /*16a50*/  BSSY B1, `(.L_x_2494) ;  /* 0x000004f000017945 */ /* 0x000fe80003800000 */
[----:B--2---:R-:W-:Y:S05]  /*16a60*/  @!P6 BRA `(.L_x_2495) ;  /* 0x000000040034e947 */ /* 0x004fea0003800000 */
        /* <DEDUP_REMOVED lines=10> */
.L_x_2635:
[----:B------:R-:W-:Y:S05]  /*16b10*/  BSYNC B2 ;  /* 0x0000000000027941 */ /* 0x000fea0003800000 */
.L_x_2496:
[----:B------:R-:W-:Y:S04]  /*16b20*/  BSSY B2, `(.L_x_2498) ;  /* 0x0000009000027945 */ /* 0x000fe80003800000 */
[----:B------:R-:W-:Y:S05]  /*16b30*/  @P2 BRA `(.L_x_2499) ;  /* 0x00000000001c2947 */ /* 0x000fea0003800000 */
[----:B------:R-:W2:Y:S02]  /*16b40*/  S2R R7, SR_TID.X ;  /* 0x0000000000077919 */ /* 0x000ea40000002100 */
[----:B--2---:R-:W-:Y:S01]  /*16b50*/  LOP3.LUT R8, R7, 0x1f, RZ, 0xc0, !PT ;  /* 0x0000001f07087812 */ /* 0x004fe200078ec0ff */
[----:B------:R-:W-:-:S03]  /*16b60*/  IMAD.MOV.U32 R7, RZ, RZ, 0x2800 ;  /* 0x00002800ff077424 */ /* 0x000fc600078e00ff */
[----:B------:R-:W-:Y:S01]  /*16b70*/  ISETP.NE.AND P1, PT, R8, RZ, PT ;  /* 0x000000ff0800720c */ /* 0x000fe20003f25270 */
[----:B------:R2:W-:-:S12]  /*16b80*/  SYNCS.ARRIVE.TRANS64 RZ, [R5+URZ+0x13290], R7 ;  /* 0x0132900705ff79a7 */ /* 0x0005d8000800003f */
[----:B--2---:R-:W-:Y:S05]  /*16b90*/  @!P1 BRA `(.L_x_2499) ;  /* 0x0000000000049947 */ /* 0x004fea0003800000 */
[----:B------:R-:W-:Y:S01]  /*16ba0*/  BPT.TRAP 0x1 ;  /* 0x000000040000795c */ /* 0x000fe20000300000 */
.L_x_2499:
[----:B------:R-:W-:Y:S05]  /*16bb0*/  BSYNC B2 ;  /* 0x0000000000027941 */ /* 0x000fea0003800000 */
.L_x_2498:
[----:B------:R-:W2:Y:S01]  /*16bc0*/  LDL R7, [R1+0x4] ;  /* 0x0000040001077983 */ /* 0x000ea20000100800 */
[----:B------:R-:W-:Y:S01]  /*16bd0*/  IMAD.MOV.U32 R11, RZ, RZ, RZ ;  /* 0x000000ffff0b7224 */ /* 0x000fe200078e00ff */
[----:B------:R-:W-:Y:S01]  /*16be0*/  UIADD3 UR4, UP0, UR38, 0x570, URZ ;  /* 0x0000057026047890 */ /* 0x000fe2000ff1e03f */
[----:B------:R-:W-:Y:S01]  /*16bf0*/  PLOP3.LUT P1, PT, PT, PT, PT, 0x80, 0x0 ;  /* 0x000000000000781c */ /* 0x000fe20003f2f070 */
[----:B------:R-:W-:Y:S01]  /*16c00*/  IMAD R8, R4, 0xa0, R0 ;  /* 0x000000a004087824 */ /* 0x000fe200078e0200 */
[----:B------:R-:W-:Y:S01]  /*16c10*/  UMOV UR6, 0x0 ;  /* 0x0000000000067882 */ /* 0x000fe20000000000 */
[----:B------:R-:W-:Y:S01]  /*16c20*/  R2UR UR10, R11 ;  /* 0x000000000b0a72ca */ /* 0x000fe200000e0000 */
[----:B-1----:R-:W-:Y:S01]  /*16c30*/  VIADD R9, R5, 0x13290 ;  /* 0x0001329005097836 */ /* 0x002fe20000000000 */
[----:B------:R-:W-:Y:S01]  /*16c40*/  UIADD3.X UR5, URZ, UR39, URZ, UP0, !UPT ;  /* 0x000000273f057290 */ /* 0x000fe200087fe43f */
[----:B------:R-:W-:Y:S01]  /*16c50*/  UMOV UR7, 0x12f00000 ;  /* 0x12f0000000077882 */ /* 0x000fe20000000000 */
[----:B--2---:R-:W-:-:S04]  /*16c60*/  IMAD R7, R7, 0x2800, R22 ;  /* 0x0000280007077824 */ /* 0x004fc800078e0216 */
[----:B------:R-:W-:-:S07]  /*16c70*/  VIADD R10, R7, 0xe000 ;  /* 0x0000e000070a7836 */ /* 0x000fce0000000000 */
.L_x_2500:
        /* <DEDUP_REMOVED lines=13> */
.L_x_2636:
[----:B------:R-:W-:Y:S05]  /*16d50*/  BSYNC B2 ;  /* 0x0000000000027941 */ /* 0x000fea0003800000 */
.L_x_2501:
        /* <DEDUP_REMOVED lines=11> */
.L_x_2504:
[----:B------:R-:W-:Y:S05]  /*16e10*/  BSYNC B2 ;  /* 0x0000000000027941 */ /* 0x000fea0003800000 */
.L_x_2503:
        /* <DEDUP_REMOVED lines=8> */
.L_x_2505:
        /* <DEDUP_REMOVED lines=10> */
.L_x_2495:
[----:B------:R-:W-:Y:S05]  /*16f40*/  BSYNC B1 ;  /* 0x0000000000017941 */ /* 0x000fea0003800000 */
.L_x_2494:
[----:B------:R-:W0:Y:S04]  /*16f50*/  LDL.LU R6, [R1+0x4] ;  /* 0x0000040001067983 */ /* 0x000e280000300800 */
[----:B-1----:R-:W2:Y:S01]  /*16f60*/  LDL.LU R9, [R1+0x10] ;  /* 0x0000100001097983 */ /* 0x002ea20000300800 */
[C---:B------:R-:W-:Y:S02]  /*16f70*/  ISETP.GT.AND P2, PT, R4.reuse, R3, PT ;  /* 0x000000030400720c */ /* 0x040fe40003f44270 */
[----:B------:R-:W-:Y:S01]  /*16f80*/  IADD3 R4, R4, -0x1, RZ ;  /* 0xffffffff04047810 */ /* 0x000fe20007ffe0ff */
[----:B0-----:R-:W-:-:S05]  /*16f90*/  VIADD R5, R6, 0x1 ;  /* 0x0000000106057836 */ /* 0x001fca0000000000 */
[----:B------:R-:W-:-:S04]  /*16fa0*/  ISETP.NE.AND P1, PT, R5, 0x2, PT ;  /* 0x000000020500780c */ /* 0x000fc80003f25270 */
[----:B------:R-:W-:Y:S02]  /*16fb0*/  SEL R6, RZ, 0x1, P1 ;  /* 0x00000001ff067807 */ /* 0x000fe40000800000 */
[----:B------:R-:W-:Y:S02]  /*16fc0*/  SEL R5, R5, RZ, P1 ;  /* 0x000000ff05057207 */ /* 0x000fe40000800000 */
[----:B--2---:R-:W-:-:S05]  /*16fd0*/  LOP3.LUT R9, R9, R6, RZ, 0x3c, !PT ;  /* 0x0000000609097212 */ /* 0x004fca00078e3cff */
[----:B------:R2:W-:Y:S04]  /*16fe0*/  STL [R1+0x10], R9 ;  /* 0x0000100901007387 */ /* 0x0005e80000100800 */
[----:B------:R2:W-:Y:S01]  /*16ff0*/  STL [R1+0x4], R5 ;  /* 0x0000040501007387 */ /* 0x0005e20000100800 */
[----:B------:R-:W-:Y:S05]  /*17000*/  @P2 BRA `(.L_x_2506) ;  /* 0xfffffff8008c2947 */ /* 0x000fea000383ffff */
.L_x_2476:
[----:B------:R-:W-:Y:S05]  /*17010*/  BSYNC B0 ;  /* 0x0000000000007941 */ /* 0x000fea0003800000 */
.L_x_2475:
[----:B------:R-:W3:Y:S01]  /*17020*/  LDC R0, c[0x0][0x448] ;  /* 0x00011200ff007b82 */ /* 0x000ee20000000800 */
[----:B------:R-:W-:Y:S01]  /*17030*/  IMAD.MOV.U32 R2, RZ, RZ, 0xc0 ;  /* 0x000000c0ff027424 */ /* 0x000fe200078e00ff */
[----:B------:R-:W-:Y:S05]  /*17040*/  @!P0 WARPSYNC.ALL ;  /* 0x0000000000008948 */ /* 0x000fea0003800000 */
[----:B------:R-:W-:Y:S01]  /*17050*/  IMAD R2, R17, R2, 0xbf ;  /* 0x000000bf11027424 */ /* 0x000fe200078e0202 */
[----:B------:R-:W-:Y:S01]  /*17060*/  @!P0 BAR.SYNC.DEFER_BLOCKING 0xc, 0x200 ;  /* 0x0308000000008b1d */ /* 0x000fe20000010000 */
[----:B---3--:R-:W-:-:S13]  /*17070*/  ISETP.NE.AND P1, PT, R0, 0x1, PT ;  /* 0x000000010000780c */ /* 0x008fda0003f25270 */
[----:B------:R-:W3:Y:S08]  /*17080*/  @P1 LDC R0, c[0x0][0x44c] ;  /* 0x00011300ff001b82 */ /* 0x000ef00000000800 */
[----:B------:R-:W4:Y:S01]  /*17090*/  @P1 LDC R3, c[0x0][0x450] ;  /* 0x00011400ff031b82 */ /* 0x000f220000000800 */
[----:B---3--:R-:W-:-:S05]  /*170a0*/  @P1 IMAD.HI.U32 R0, R2, R0, RZ ;  /* 0x0000000002001227 */ /* 0x008fca00078e00ff */
[----:B----4-:R-:W-:-:S05]  /*170b0*/  @P1 SHF.R.U32.HI R2, RZ, R3, R0 ;  /* 0x00000003ff021219 */ /* 0x010fca0000011600 */
[----:B------:R-:W-:-:S04]  /*170c0*/  IMAD.IADD R0, R20, 0x1, R2 ;  /* 0x0000000114007824 */ /* 0x000fc800078e0202 */
[----:B------:R-:W-:-:S05]  /*170d0*/  IMAD.HI R0, R0, 0x66666667, RZ ;  /* 0x6666666700007827 */ /* 0x000fca00078e02ff */
[----:B------:R-:W-:-:S04]  /*170e0*/  SHF.R.U32.HI R2, RZ, 0x1f, R0 ;  /* 0x0000001fff027819 */ /* 0x000fc80000011600 */
[----:B------:R-:W-:-:S04]  /*170f0*/  LEA.HI.SX32 R2, R0, R2, 0x1a ;  /* 0x0000000200027211 */ /* 0x000fc800078fd2ff */
[----:B------:R-:W-:-:S04]  /*17100*/  VIMNMX R27, R27, R2, PT ;  /* 0x000000021b1b7248 */ /* 0x000fc80003fe0100 */
[----:B------:R-:W-:-:S13]  /*17110*/  ISETP.GT.AND P0, PT, R27, RZ, PT ;  /* 0x000000ff1b00720c */ /* 0x000fda0003f04270 */
[----:B------:R-:W-:Y:S05]  /*17120*/  @P0 BRA `(.L_x_2507) ;  /* 0x0000000000440947 */ /* 0x000fea0003800000 */
[----:B0-2---:R-:W0:Y:S02]  /*17130*/  S2R R5, SR_TID.X ;  /* 0x0000000000057919 */ /* 0x005e240000002100 */
[----:B0-----:R-:W-:-:S04]  /*17140*/  LOP3.LUT R5, R5, 0x7f, RZ, 0xc0, !PT ;  /* 0x0000007f05057812 */ /* 0x001fc800078ec0ff */
[----:B------:R-:W-:-:S13]  /*17150*/  ISETP.NE.AND P0, PT, R5, RZ, PT ;  /* 0x000000ff0500720c */ /* 0x000fda0003f05270 */
[----:B------:R-:W-:Y:S05]  /*17160*/  @P0 BRA `(.L_x_2508) ;  /* 0x0000004000540947 */ /* 0x000fea0003800000 */
[----:B------:R-:W0:Y:S01]  /*17170*/  S2R R5, SR_LANEID ;  /* 0x0000000000057919 */ /* 0x000e220000000000 */
[----:B------:R-:W-:Y:S01]  /*17180*/  VOTEU.ANY UR4, UPT, PT ;  /* 0x0000000000047886 */ /* 0x000fe200038e0100 */
[----:B------:R-:W2:Y:S01]  /*17190*/  LDC.64 R2, c[0x0][0xc60] ;  /* 0x00031800ff027b82 */ /* 0x000ea20000000a00 */
        /* <DEDUP_REMOVED lines=8> */
[----:B0-----:R-:W-:Y:S01]  /*17220*/  IADD3 R16, R0, UR36, R7 ;  /* 0x0000002400107c10 */ /* 0x001fe2000fffe007 */
[----:B------:R-:W-:Y:S06]  /*17230*/  BRA `(.L_x_2508) ;  /* 0x0000004000207947 */ /* 0x000fec0003800000 */
.L_x_2507:
        /* <DEDUP_REMOVED lines=10> */
[----:B------:R-:W3:Y:S01]  /*172e0*/  LDC.64 R2, c[0x4][R2] ;  /* 0x0100000002027b82 */ /* 0x000ee20000000a00 */
[----:B0-2---:R-:W-:Y:S01]  /*172f0*/  IMAD.U32 R5, RZ, RZ, UR7 ;  /* 0x00000007ff057e24 */ /* 0x005fe2000f8e00ff */
[----:B------:R-:W-:Y:S01]  /*17300*/  MOV R13, RZ ;  /* 0x000000ff000d7202 */ /* 0x000fe20000000f00 */
[----:B------:R-:W-:Y:S02]  /*17310*/  IMAD.U32 R7, RZ, RZ, UR9 ;  /* 0x00000009ff077e24 */ /* 0x000fe4000f8e00ff */
[----:B------:R-:W-:-:S02]  /*17320*/  IMAD.U32 R10, RZ, RZ, UR4 ;  /* 0x00000004ff0a7e24 */ /* 0x000fc4000f8e00ff */
[----:B------:R-:W-:Y:S02]  /*17330*/  IMAD.U32 R11, RZ, RZ, UR5 ;  /* 0x00000005ff0b7e24 */ /* 0x000fe4000f8e00ff */
[----:B------:R-:W-:Y:S02]  /*17340*/  IMAD.MOV.U32 R8, RZ, RZ, 0x70 ;  /* 0x00000070ff087424 */ /* 0x000fe400078e00ff */
[----:B------:R-:W-:-:S07]  /*17350*/  IMAD.MOV.U32 R12, RZ, RZ, 0x1 ;  /* 0x00000001ff0c7424 */ /* 0x000fce00078e00ff */
[----:B------:R-:W-:-:S07]  /*17360*/  LEPC R20, `(.L_x_2510) ;  /* 0x000000001014794e */ /* 0x000fce0000000000 */
[----:B-1-3--:R-:W-:Y:S05]  /*17370*/  CALL.ABS.NOINC R2 ;  /* 0x0000000002007343 */ /* 0x00afea0003c00000 */
.L_x_2510:
[----:B------:R-:W-:Y:S05]  /*17380*/  BSYNC B6 ;  /* 0x0000000000067941 */ /* 0x000fea0003800000 */
.L_x_2509:
[----:B------:R-:W3:Y:S01]  /*17390*/  LDL.LU R2, [R1+0x28] ;  /* 0x0000280001027983 */ /* 0x000ee20000300800 */
[----:B------:R-:W-:Y:S01]  /*173a0*/  VIADD R0, R22, 0x6000 ;  /* 0x0000600016007836 */ /* 0x000fe20000000000 */
[----:B------:R-:W-:Y:S04]  /*173b0*/  BSSY B6, `(.L_x_2511) ;  /* 0x0000016000067945 */ /* 0x000fe80003800000 */
[----:B------:R-:W-:Y:S02]  /*173c0*/  LOP3.LUT P0, RZ, R0, 0x1bf, RZ, 0xc0, !PT ;  /* 0x000001bf00ff7812 */ /* 0x000fe4000780c0ff */
[----:B---3--:R-:W-:-:S11]  /*173d0*/  LOP3.LUT R2, R2, 0xfffffffe, RZ, 0xc0, !PT ;  /* 0xfffffffe02027812 */ /* 0x008fd600078ec0ff */
[----:B------:R-:W-:-:S05]  /*173e0*/  @P0 LOP3.LUT R2, R2, 0x1, RZ, 0xfc, !PT ;  /* 0x0000000102020812 */ /* 0x000fca00078efcff */
[----:B------:R3:W-:Y:S01]  /*173f0*/  STL [R1+0x28], R2 ;  /* 0x0000280201007387 */ /* 0x0007e20000100800 */
[----:B------:R-:W-:Y:S05]  /*17400*/  @!P0 BRA `(.L_x_2512) ;  /* 0x0000000000408947 */ /* 0x000fea0003800000 */
[----:B---3--:R-:W-:Y:S01]  /*17410*/  MOV R2, 0x0 ;  /* 0x0000000000027802 */ /* 0x008fe20000000f00 */
[----:B------:R-:W-:Y:S01]  /*17420*/  ULDC.64 UR6, c[0x4][0x98] ;  /* 0x0100260000067ab9 */ /* 0x000fe20000000a00 */
[----:B------:R-:W-:Y:S01]  /*17430*/  ULDC.64 UR8, c[0x4][0xa0] ;  /* 0x0100280000087ab9 */ /* 0x000fe20000000a00 */
[----:B------:R-:W-:Y:S01]  /*17440*/  ULDC.64 UR4, c[0x4][0x10] ;  /* 0x0100040000047ab9 */ /* 0x000fe20000000a00 */
[----:B------:R-:W-:Y:S01]  /*17450*/  IMAD.U32 R4, RZ, RZ, UR6 ;  /* 0x00000006ff047e24 */ /* 0x000fe2000f8e00ff */
[----:B------:R-:W-:Y:S01]  /*17460*/  MOV R10, UR4 ;  /* 0x00000004000a7c02 */ /* 0x000fe20008000f00 */
[----:B------:R-:W3:Y:S01]  /*17470*/  LDC.64 R2, c[0x4][R2] ;  /* 0x0100000002027b82 */ /* 0x000ee20000000a00 */
[----:B0-2---:R-:W-:Y:S02]  /*17480*/  IMAD.U32 R5, RZ, RZ, UR7 ;  /* 0x00000007ff057e24 */ /* 0x005fe4000f8e00ff */
[----:B------:R-:W-:Y:S02]  /*17490*/  IMAD.U32 R6, RZ, RZ, UR8 ;  /* 0x00000008ff067e24 */ /* 0x000fe4000f8e00ff */
[----:B------:R-:W-:-:S02]  /*174a0*/  IMAD.U32 R7, RZ, RZ, UR9 ;  /* 0x00000009ff077e24 */ /* 0x000fc4000f8e00ff */
[----:B------:R-:W-:Y:S02]  /*174b0*/  IMAD.U32 R11, RZ, RZ, UR5 ;  /* 0x00000005ff0b7e24 */ /* 0x000fe4000f8e00ff */
[----:B------:R-:W-:Y:S02]  /*174c0*/  IMAD.MOV.U32 R8, RZ, RZ, 0x70 ;  /* 0x00000070ff087424 */ /* 0x000fe400078e00ff */
[----:B------:R-:W-:Y:S02]  /*174d0*/  IMAD.MOV.U32 R12, RZ, RZ, 0x1 ;  /* 0x00000001ff0c7424 */ /* 0x000fe400078e00ff */
[----:B------:R-:W-:-:S07]  /*174e0*/  IMAD.MOV.U32 R13, RZ, RZ, RZ ;  /* 0x000000ffff0d7224 */ /* 0x000fce00078e00ff */
[----:B------:R-:W-:-:S07]  /*174f0*/  LEPC R20, `(.L_x_2512) ;  /* 0x000000001014794e */ /* 0x000fce0000000000 */
[----:B-1-3--:R-:W-:Y:S05]  /*17500*/  CALL.ABS.NOINC R2 ;  /* 0x0000000002007343 */ /* 0x00afea0003c00000 */
.L_x_2512:
[----:B------:R-:W-:Y:S05]  /*17510*/  BSYNC B6 ;  /* 0x0000000000067941 */ /* 0x000fea0003800000 */
.L_x_2511:
[----:B------:R-:W-:Y:S01]  /*17520*/  VIADD R0, R22, 0x1000 ;  /* 0x0000100016007836 */ /* 0x000fe20000000000 */
[----:B------:R-:W-:Y:S04]  /*17530*/  BSSY B6, `(.L_x_2513) ;  /* 0x0000013000067945 */ /* 0x000fe80003800000 */
[----:B------:R-:W-:-:S13]  /*17540*/  LOP3.LUT P0, RZ, R0, 0x9f, RZ, 0xc0, !PT ;  /* 0x0000009f00ff7812 */ /* 0x000fda000780c0ff */
[----:B------:R-:W-:Y:S05]  /*17550*/  @!P0 BRA `(.L_x_2514) ;  /* 0x0000000000408947 */ /* 0x000fea0003800000 */
[----:B---3--:R-:W-:Y:S01]  /*17560*/  MOV R2, 0x0 ;  /* 0x0000000000027802 */ /* 0x008fe20000000f00 */
[----:B------:R-:W-:Y:S01]  /*17570*/  ULDC.64 UR6, c[0x4][0x98] ;  /* 0x0100260000067ab9 */ /* 0x000fe20000000a00 */
[----:B------:R-:W-:Y:S01]  /*17580*/  ULDC.64 UR8, c[0x4][0xa0] ;  /* 0x0100280000087ab9 */ /* 0x000fe20000000a00 */
[----:B------:R-:W-:Y:S01]  /*17590*/  ULDC.64 UR4, c[0x4][0x18] ;  /* 0x0100060000047ab9 */ /* 0x000fe20000000a00 */
[----:B------:R-:W-:Y:S01]  /*175a0*/  MOV R4, UR6 ;  /* 0x0000000600047c02 */ /* 0x000fe20008000f00 */
[----:B0-2---:R-:W-:Y:S01]  /*175b0*/  IMAD.U32 R5, RZ, RZ, UR7 ;  /* 0x00000007ff057e24 */ /* 0x005fe2000f8e00ff */
        /* <DEDUP_REMOVED lines=9> */
[----:B01----:R-:W-:Y:S05]  /*17650*/  CALL.ABS.NOINC R2 ;  /* 0x0000000002007343 */ /* 0x003fea0003c00000 */
.L_x_2514:
[----:B------:R-:W-:Y:S05]  /*17660*/  BSYNC B6 ;  /* 0x0000000000067941 */ /* 0x000fea0003800000 */
.L_x_2513:
[----:B---3--:R-:W3:Y:S01]  /*17670*/  LDL R2, [R1+0x28] ;  /* 0x0000280001027983 */ /* 0x008ee20000100800 */
[----:B------:R-:W-:Y:S01]  /*17680*/  BSSY B6, `(.L_x_2515) ;  /* 0x0000013000067945 */ /* 0x000fe20003800000 */
[----:B---3--:R-:W-:-:S13]  /*17690*/  LOP3.LUT P6, RZ, R2, 0x1, RZ, 0xc0, !PT ;  /* 0x0000000102ff7812 */ /* 0x008fda00078cc0ff */
        /* <DEDUP_REMOVED lines=8> */
[----:B--2---:R-:W-:Y:S02]  /*17720*/  IMAD.U32 R5, RZ, RZ, UR5 ;  /* 0x00000005ff057e24 */ /* 0x004fe4000f8e00ff */
        /* <DEDUP_REMOVED lines=8> */
.L_x_2516:
[----:B------:R-:W-:Y:S05]  /*177b0*/  BSYNC B6 ;  /* 0x0000000000067941 */ /* 0x000fea0003800000 */
.L_x_2515:
[----:B------:R-:W3:Y:S01]  /*177c0*/  LDL R10, [R1+0x8] ;  /* 0x00000800010a7983 */ /* 0x000ee20000100800 */
[----:B------:R-:W-:Y:S01]  /*177d0*/  ULDC.64 UR4, c[0x0][0x9f8] ;  /* 0x00027e0000047ab9 */ /* 0x000fe20000000a00 */
[----:B------:R-:W4:Y:S02]  /*177e0*/  LDC R12, c[0x0][0x430] ;  /* 0x00010c00ff0c7b82 */ /* 0x000f240000000800 */
[----:B------:R-:W3:Y:S01]  /*177f0*/  LDL R14, [R1+0x1c] ;  /* 0x00001c00010e7983 */ /* 0x000ee20000100800 */
[----:B------:R-:W-:Y:S01]  /*17800*/  ISETP.NE.U32.AND P0, PT, RZ, UR4, PT ;  /* 0x00000004ff007c0c */ /* 0x000fe2000bf05070 */
[----:B------:R-:W0:Y:S03]  /*17810*/  S2R R2, SR_TID.X ;  /* 0x0000000000027919 */ /* 0x000e260000002100 */
[----:B------:R-:W-:Y:S01]  /*17820*/  ISETP.NE.AND.EX P0, PT, RZ, UR5, PT, P0 ;  /* 0x00000005ff007c0c */ /* 0x000fe2000bf05300 */
[----:B------:R-:W0:Y:S01]  /*17830*/  S2R R20, SR_TID.X ;  /* 0x0000000000147919 */ /* 0x000e220000002100 */
[----:B-12---:R-:W-:Y:S01]  /*17840*/  IMAD.MOV.U32 R9, RZ, RZ, 0xa0 ;  /* 0x000000a0ff097424 */ /* 0x006fe200078e00ff */
[----:B------:R-:W2:Y:S10]  /*17850*/  LDL R13, [R1+0x70] ;  /* 0x00007000010d7983 */ /* 0x000eb40000100800 */
[----:B------:R-:W-:-:S04]  /*17860*/  @P0 IADD3 R24, P1, R24, UR4, RZ ;  /* 0x0000000418180c10 */ /* 0x000fc8000ff3e0ff */
[----:B------:R-:W-:Y:S01]  /*17870*/  @P0 IADD3.X R25, R25, UR5, RZ, P1, !PT ;  /* 0x0000000519190c10 */ /* 0x000fe20008ffe4ff */
[----:B------:R-:W-:Y:S01]  /*17880*/  IMAD R9, R27, R9, -0xa0 ;  /* 0xffffff601b097424 */ /* 0x000fe200078e0209 */
[----:B0-----:R-:W-:-:S04]  /*17890*/  LOP3.LUT R2, R2, 0x7f, RZ, 0xc0, !PT ;  /* 0x0000007f02027812 */ /* 0x001fc800078ec0ff */
[----:B------:R-:W-:Y:S02]  /*178a0*/  SHF.R.U32.HI R21, RZ, 0x2, R2 ;  /* 0x00000002ff157819 */ /* 0x000fe40000011602 */
[----:B------:R-:W-:-:S04]  /*178b0*/  SHF.L.U32 R20, R20, 0x5, RZ ;  /* 0x0000000514147819 */ /* 0x000fc800000006ff */
[----:B------:R-:W-:-:S05]  /*178c0*/  LOP3.LUT R20, R21, 0x60, R20, 0xf8, !PT ;  /* 0x0000006015147812 */ /* 0x000fca00078ef814 */
[----:B------:R-:W-:Y:S02]  /*178d0*/  IMAD.IADD R8, R20, 0x1, R9 ;  /* 0x0000000114087824 */ /* 0x000fe400078e0209 */
[----:B------:R-:W2:Y:S01]  /*178e0*/  LDL.LU R20, [R1+0x28] ;  /* 0x0000280001147983 */ /* 0x000ea20000300800 */
[----:B----4-:R-:W-:-:S13]  /*178f0*/  ISETP.NE.AND P2, PT, R12, 0x1, PT ;  /* 0x000000010c00780c */ /* 0x010fda0003f45270 */
[----:B------:R-:W0:Y:S08]  /*17900*/  @P2 LDC R2, c[0x0][0x434] ;  /* 0x00010d00ff022b82 */ /* 0x000e300000000800 */
[----:B------:R-:W1:Y:S01]  /*17910*/  @P2 LDC R3, c[0x0][0x438] ;  /* 0x00010e00ff032b82 */ /* 0x000e620000000800 */
[----:B---3--:R-:W3:Y:S01]  /*17920*/  @P0 LDG.E R10, desc[UR40][R24.64] ;  /* 0x00000028180a0981 */ /* 0x008ee2000c1e1900 */
[C---:B------:R-:W-:Y:S01]  /*17930*/  ISETP.GE.AND P1, PT, R8.reuse, R26, PT ;  /* 0x0000001a0800720c */ /* 0x040fe20003f26270 */
[----:B------:R-:W4:Y:S01]  /*17940*/  S2R R21, SR_TID.X ;  /* 0x0000000000157919 */ /* 0x000f220000002100 */
[----:B------:R-:W-:-:S04]  /*17950*/  IMAD.IADD R8, R8, 0x1, R14 ;  /* 0x0000000108087824 */ /* 0x000fc800078e020e */
[----:B0-----:R-:W-:-:S04]  /*17960*/  @P2 IMAD.HI.U32 R2, R8, R2, RZ ;  /* 0x0000000208022227 */ /* 0x001fc800078e00ff */
[----:B------:R-:W-:Y:S01]  /*17970*/  IMAD.MOV.U32 R0, RZ, RZ, R8 ;  /* 0x000000ffff007224 */ /* 0x000fe200078e0008 */
[----:B-1----:R-:W-:Y:S02]  /*17980*/  @P2 SHF.R.U32.HI R0, RZ, R3, R2 ;  /* 0x00000003ff002219 */ /* 0x002fe40000011602 */
[----:B------:R-:W0:Y:S08]  /*17990*/  @!P1 LDC.64 R4, c[0x0][0x418] ;  /* 0x00010600ff049b82 */ /* 0x000e300000000a00 */
[----:B------:R-:W1:Y:S01]  /*179a0*/  @!P1 LDC.64 R2, c[0x0][0x428] ;  /* 0x00010a00ff029b82 */ /* 0x000e620000000a00 */
[--C-:B------:R-:W-:Y:S01]  /*179b0*/  @!P1 SHF.R.S32.HI R7, RZ, 0x1f, R0.reuse ;  /* 0x0000001fff079819 */ /* 0x100fe20000011400 */
[----:B------:R-:W-:Y:S01]  /*179c0*/  @!P1 IMAD.MOV.U32 R6, RZ, RZ, R0 ;  /* 0x000000ffff069224 */ /* 0x000fe200078e0000 */
[----:B----4-:R-:W-:-:S02]  /*179d0*/  LOP3.LUT R15, R21, 0x7f, RZ, 0xc0, !PT ;  /* 0x0000007f150f7812 */ /* 0x010fc400078ec0ff */
[----:B------:R-:W-:Y:S02]  /*179e0*/  SHF.L.U32 R21, R21, 0x5, RZ ;  /* 0x0000000515157819 */ /* 0x000fe400000006ff */
[----:B------:R-:W-:-:S04]  /*179f0*/  SHF.R.U32.HI R15, RZ, 0x2, R15 ;  /* 0x00000002ff0f7819 */ /* 0x000fc8000001160f */
[----:B------:R-:W-:-:S04]  /*17a00*/  LOP3.LUT R21, R15, 0x60, R21, 0xf8, !PT ;  /* 0x000000600f157812 */ /* 0x000fc800078ef815 */
[----:B------:R-:W-:-:S05]  /*17a10*/  LOP3.LUT R21, R21, 0x80, RZ, 0xfc, !PT ;  /* 0x0000008015157812 */ /* 0x000fca00078efcff */
[----:B------:R-:W-:Y:S01]  /*17a20*/  IMAD.IADD R9, R21, 0x1, R9 ;  /* 0x0000000115097824 */ /* 0x000fe200078e0209 */
[----:B------:R-:W-:-:S05]  /*17a30*/  IADD3 R0, -R0, RZ, RZ ;  /* 0x000000ff00007210 */ /* 0x000fca0007ffe1ff */
[----:B------:R-:W-:Y:S01]  /*17a40*/  IMAD R8, R12, R0, R8 ;  /* 0x000000000c087224 */ /* 0x000fe200078e0208 */
[----:B--2---:R-:W-:Y:S01]  /*17a50*/  LOP3.LUT R20, R20, 0xfffffffd, RZ, 0xc0, !PT ;  /* 0xfffffffd14147812 */ /* 0x004fe200078ec0ff */
[----:B------:R-:W-:Y:S01]  /*17a60*/  UMOV UR4, 0xffffffff ;  /* 0xffffffff00047882 */ /* 0x000fe20000000000 */
[----:B---3--:R-:W-:Y:S01]  /*17a70*/  SHF.R.S32.HI R11, RZ, 0x1f, R10 ;  /* 0x0000001fff0b7819 */ /* 0x008fe2000001140a */
[----:B-1----:R-:W-:-:S04]  /*17a80*/  @!P1 IMAD.WIDE.U32 R6, R10, R2, R6 ;  /* 0x000000020a069225 */ /* 0x002fc800078e0006 */
[----:B------:R-:W-:-:S04]  /*17a90*/  @!P1 IMAD R2, R11, R2, RZ ;  /* 0x000000020b029224 */ /* 0x000fc800078e02ff */
[----:B------:R-:W-:Y:S01]  /*17aa0*/  @!P1 IMAD R3, R10, R3, R2 ;  /* 0x000000030a039224 */ /* 0x000fe200078e0202 */
[----:B------:R-:W-:Y:S01]  /*17ab0*/  @P0 STL [R1+0x8], R10 ;  /* 0x0000080a01000387 */ /* 0x000fe20000100800 */
[C---:B0-----:R-:W-:Y:S02]  /*17ac0*/  @!P1 LEA R2, P0, R6.reuse, R4, 0x2 ;  /* 0x0000000406029211 */ /* 0x041fe400078010ff */
[----:B------:R-:W-:Y:S02]  /*17ad0*/  @!P1 IMAD.IADD R3, R7, 0x1, R3 ;  /* 0x0000000107039824 */ /* 0x000fe400078e0203 */
[----:B------:R-:W-:Y:S01]  /*17ae0*/  IMAD.MOV.U32 R4, RZ, RZ, RZ ;  /* 0x000000ffff047224 */ /* 0x000fe200078e00ff */
[----:B------:R-:W0:Y:S02]  /*17af0*/  @P2 LDC R7, c[0x0][0x438] ;  /* 0x00010e00ff072b82 */ /* 0x000e240000000800 */
[----:B------:R-:W-:Y:S02]  /*17b00*/  @!P1 LEA.HI.X R3, R6, R5, R3, 0x2, P0 ;  /* 0x0000000506039211 */ /* 0x000fe400000f1403 */
[----:B------:R-:W-:-:S03]  /*17b10*/  ISETP.GE.AND P0, PT, R9, R26, PT ;  /* 0x0000001a0900720c */ /* 0x000fc60003f06270 */
[----:B------:R1:W5:Y:S01]  /*17b20*/  @!P1 LDG.E R4, desc[UR40][R2.64] ;  /* 0x0000002802049981 */ /* 0x000362000c1e1900 */
[----:B------:R-:W-:Y:S01]  /*17b30*/  ISETP.GT.U32.OR P0, PT, R21, 0x9f, P0 ;  /* 0x0000009f1500780c */ /* 0x000fe20000704470 */
[----:B------:R-:W2:Y:S01]  /*17b40*/  @P2 LDC R5, c[0x0][0x434] ;  /* 0x00010d00ff052b82 */ /* 0x000ea20000000800 */
[----:B------:R-:W-:-:S11]  /*17b50*/  IMAD.IADD R9, R9, 0x1, R14 ;  /* 0x0000000109097824 */ /* 0x000fd600078e020e */
[----:B-1----:R-:W1:Y:S01]  /*17b60*/  @!P0 LDC.64 R2, c[0x0][0x428] ;  /* 0x00010a00ff028b82 */ /* 0x002e620000000a00 */
[----:B------:R-:W-:Y:S02]  /*17b70*/  IMAD.MOV.U32 R6, RZ, RZ, R9 ;  /* 0x000000ffff067224 */ /* 0x000fe400078e0009 */
[----:B--2---:R-:W-:-:S05]  /*17b80*/  @P2 IMAD.HI.U32 R5, R9, R5, RZ ;  /* 0x0000000509052227 */ /* 0x004fca00078e00ff */
[----:B0-----:R-:W-:-:S04]  /*17b90*/  @P2 SHF.R.U32.HI R6, RZ, R7, R5 ;  /* 0x00000007ff062219 */ /* 0x001fc80000011605 */
[----:B------:R-:W-:Y:S01]  /*17ba0*/  @!P0 SHF.R.S32.HI R7, RZ, 0x1f, R6 ;  /* 0x0000001fff078819 */ /* 0x000fe20000011406 */
[-C--:B-1----:R-:W-:Y:S01]  /*17bb0*/  @!P0 IMAD R0, R11, R2.reuse, RZ ;  /* 0x000000020b008224 */ /* 0x082fe200078e02ff */
[----:B------:R0:W-:Y:S03]  /*17bc0*/  STL [R1+0x20], R11 ;  /* 0x0000200b01007387 */ /* 0x0001e60000100800 */
[C---:B------:R-:W-:Y:S02]  /*17bd0*/  @!P0 IMAD R0, R10.reuse, R3, R0 ;  /* 0x000000030a008224 */ /* 0x040fe400078e0200 */
[----:B0-----:R-:W-:Y:S02]  /*17be0*/  @!P0 IMAD.WIDE.U32 R10, R10, R2, R6 ;  /* 0x000000020a0a8225 */ /* 0x001fe400078e0006 */
[----:B------:R-:W0:Y:S02]  /*17bf0*/  @!P0 LDC.64 R2, c[0x0][0x418] ;  /* 0x00010600ff028b82 */ /* 0x000e240000000a00 */
[----:B------:R-:W-:-:S02]  /*17c00*/  @!P0 IMAD.IADD R0, R0, 0x1, R11 ;  /* 0x0000000100008824 */ /* 0x000fc400078e020b */
[----:B------:R-:W-:Y:S01]  /*17c10*/  IMAD.MOV.U32 R5, RZ, RZ, RZ ;  /* 0x000000ffff057224 */ /* 0x000fe200078e00ff */
[----:B0-----:R-:W-:-:S04]  /*17c20*/  @!P0 LEA R2, P1, R10, R2, 0x2 ;  /* 0x000000020a028211 */ /* 0x001fc800078210ff */
[----:B------:R-:W-:Y:S02]  /*17c30*/  @!P0 LEA.HI.X R3, R10, R3, R0, 0x2, P1 ;  /* 0x000000030a038211 */ /* 0x000fe400008f1400 */
[----:B------:R-:W-:-:S03]  /*17c40*/  ISETP.GT.U32.AND P1, PT, R21, 0x9f, PT ;  /* 0x0000009f1500780c */ /* 0x000fc60003f24070 */
[----:B------:R0:W5:Y:S01]  /*17c50*/  @!P0 LDG.E R5, desc[UR40][R2.64] ;  /* 0x0000002802058981 */ /* 0x000162000c1e1900 */
[----:B------:R-:W-:-:S09]  /*17c60*/  ISETP.NE.AND P0, PT, R13, 0x3, PT ;  /* 0x000000030d00780c */ /* 0x000fd20003f05270 */
[----:B------:R-:W-:-:S04]  /*17c70*/  @P1 LOP3.LUT R20, R20, 0x2, RZ, 0xfc, !PT ;  /* 0x0000000214141812 */ /* 0x000fc800078efcff */
[----:B------:R-:W-:-:S04]  /*17c80*/  LOP3.LUT R20, R20, 0xfffffffb, RZ, 0xc0, !PT ;  /* 0xfffffffb14147812 */ /* 0x000fc800078ec0ff */
[----:B------:R-:W-:-:S05]  /*17c90*/  @P0 LOP3.LUT R20, R20, 0x4, RZ, 0xfc, !PT ;  /* 0x0000000414140812 */ /* 0x000fca00078efcff */
[----:B------:R0:W-:Y:S01]  /*17ca0*/  STL [R1+0x28], R20 ;  /* 0x0000281401007387 */ /* 0x0001e20000100800 */
[----:B------:R-:W-:-:S04]  /*17cb0*/  IMAD.MOV R0, RZ, RZ, -R6 ;  /* 0x000000ffff007224 */ /* 0x000fc800078e0a06 */
[----:B------:R-:W-:Y:S01]  /*17cc0*/  IMAD R9, R12, R0, R9 ;  /* 0x000000000c097224 */ /* 0x000fe200078e0209 */
[----:B------:R-:W-:Y:S06]  /*17cd0*/  BRA.DIV UR4, `(.L_x_2517) ;  /* 0x0000005204ec7947 */ /* 0x000fec000b800000 */
.L_x_2639:
[----:B------:R-:W-:Y:S01]  /*17ce0*/  SHF.R.S32.HI R0, RZ, 0x1f, R18 ;  /* 0x0000001fff007819 */ /* 0x000fe20000011412 */
[----:B------:R-:W-:-:S04]  /*17cf0*/  VIADD R7, R27, 0xffffffff ;  /* 0xffffffff1b077836 */ /* 0x000fc80000000000 */
[----:B------:R1:W-:Y:S01]  /*17d00*/  STL [R1+0x14], R0 ;  /* 0x0000140001007387 */ /* 0x0003e20000100800 */
[----:B------:R-:W-:Y:S05]  /*17d10*/  @!P0 BRA `(.L_x_2518) ;  /* 0x0000000000048947 */ /* 0x000fea0003800000 */
[----:B------:R-:W-:Y:S01]  /*17d20*/  BPT.TRAP 0x1 ;  /* 0x000000040000795c */ /* 0x000fe20000300000 */
.L_x_2518:
[----:B-1----:R-:W2:Y:S01]  /*17d30*/  LDL R0, [R1+0xc] ;  /* 0x00000c0001007983 */ /* 0x002ea20000100800 */
[----:B------:R-:W-:Y:S01]  /*17d40*/  IMAD R6, R29, 0x8, R22 ;  /* 0x000000081d067824 */ /* 0x000fe200078e0216 */
[----:B------:R-:W-:Y:S01]  /*17d50*/  BSSY B0, `(.L_x_2519) ;  /* 0x0000007000007945 */ /* 0x000fe20003800000 */
[----:B--2---:R-:W-:-:S04]  /*17d60*/  SHF.L.U32 R0, R0, 0x1f, RZ ;  /* 0x0000001f00007819 */ /* 0x004fc800000006ff */
[----:B------:R1:W2:Y:S01]  /*17d70*/  SYNCS.PHASECHK.TRANS64.TRYWAIT P0, [R6+URZ+0x13280], R0 ;  /* 0x01328000060075a7 */ /* 0x0002a2000800017f */
[----:B------:R1:W-:Y:S02]  /*17d80*/  STL [R1+0x50], R0 ;  /* 0x0000500001007387 */ /* 0x0003e40000100800 */
[----:B-1----:R-:W-:-:S05]  /*17d90*/  SHF.R.S32.HI R0, RZ, 0x1f, R8 ;  /* 0x0000001fff007819 */ /* 0x002fca0000011408 */
[----:B------:R1:W-:Y:S02]  /*17da0*/  STL [R1+0x44], R0 ;  /* 0x0000440001007387 */ /* 0x0003e40000100800 */
[----:B-12---:R-:W-:Y:S05]  /*17db0*/  @!P0 BRA `(.L_x_2520) ;  /* 0x0000005000e48947 */ /* 0x006fea0003800000 */
.L_x_2640:
[----:B------:R-:W-:Y:S05]  /*17dc0*/  BSYNC B0 ;  /* 0x0000000000007941 */ /* 0x000fea0003800000 */
.L_x_2519:
[----:B-1----:R-:W2:Y:S01]  /*17dd0*/  LDL R0, [R1+0x44] ;  /* 0x0000440001007983 */ /* 0x002ea20000100800 */
[----:B------:R-:W-:Y:S01]  /*17de0*/  ULDC.64 UR4, c[0x0][0x328] ;  /* 0x0000ca0000047ab9 */ /* 0x000fe20000000a00 */
[----:B-----5:R-:W-:Y:S01]  /*17df0*/  SHF.R.S32.HI R13, RZ, 0x1f, R4 ;  /* 0x0000001fff0d7819 */ /* 0x020fe20000011404 */
[----:B------:R-:W-:Y:S01]  /*17e00*/  ULDC.64 UR6, c[0x0][0x338] ;  /* 0x0000ce0000067ab9 */ /* 0x000fe20000000a00 */
[----:B------:R-:W3:Y:S01]  /*17e10*/  LDL.LU R11, [R1+0x28] ;  /* 0x00002800010b7983 */ /* 0x000ee20000300800 */
[----:B------:R-:W1:Y:S01]  /*17e20*/  LDC R12, c[0x0][0x2f4] ;  /* 0x0000bd00ff0c7b82 */ /* 0x000e620000000800 */
[----:B------:R-:W-:Y:S01]  /*17e30*/  ULDC.64 UR8, c[0x0][0x330] ;  /* 0x0000cc0000087ab9 */ /* 0x000fe20000000a00 */
[----:B------:R-:W-:Y:S01]  /*17e40*/  ULDC.64 UR10, c[0x0][0x318] ;  /* 0x0000c600000a7ab9 */ /* 0x000fe20000000a00 */
[----:B------:R-:W4:Y:S01]  /*17e50*/  LDL R10, [R1+0x14] ;  /* 0x00001400010a7983 */ /* 0x000f220000100800 */
[----:B0-----:R-:W-:-:S03]  /*17e60*/  IMAD.WIDE.U32 R2, R8, UR4, RZ ;  /* 0x0000000408027c25 */ /* 0x001fc6000f8e00ff */
[----:B------:R0:W-:Y:S01]  /*17e70*/  STL [R1+0x4c], R13 ;  /* 0x00004c0d01007387 */ /* 0x0001e20000100800 */
[----:B------:R-:W0:Y:S01]  /*17e80*/  S2R R14, SR_TID.X ;  /* 0x00000000000e7919 */ /* 0x000e220000002100 */
[----:B------:R-:W-:Y:S02]  /*17e90*/  IMAD R7, R7, -0xa0, R26 ;  /* 0xffffff6007077824 */ /* 0x000fe400078e021a */
[----:B0-----:R-:W-:-:S05]  /*17ea0*/  IMAD.SHL.U32 R21, R14, 0x10, RZ ;  /* 0x000000100e157824 */ /* 0x001fca00078e00ff */
[----:B------:R-:W-:-:S04]  /*17eb0*/  LOP3.LUT R21, R21, 0x30, RZ, 0xc0, !PT ;  /* 0x0000003015157812 */ /* 0x000fc800078ec0ff */
[CC--:B-1----:R-:W-:Y:S02]  /*17ec0*/  ISETP.GE.AND P1, PT, R21.reuse, R12.reuse, PT ;  /* 0x0000000c1500720c */ /* 0x0c2fe40003f26270 */
[----:B------:R-:W-:Y:S01]  /*17ed0*/  ISETP.GE.AND P0, PT, R21, R12, PT ;  /* 0x0000000c1500720c */ /* 0x000fe20003f06270 */
[----:B--2---:R-:W-:-:S04]  /*17ee0*/  IMAD R0, R0, UR4, RZ ;  /* 0x0000000400007c24 */ /* 0x004fc8000f8e02ff */
[----:B------:R-:W-:-:S05]  /*17ef0*/  IMAD R0, R8, UR5, R0 ;  /* 0x0000000508007c24 */ /* 0x000fca000f8e0200 */
[----:B------:R-:W-:Y:S01]  /*17f00*/  IADD3 R3, R3, R0, RZ ;  /* 0x0000000003037210 */ /* 0x000fe20007ffe0ff */
[----:B------:R-:W-:Y:S02]  /*17f10*/  IMAD R0, R13, UR6, RZ ;  /* 0x000000060d007c24 */ /* 0x000fe4000f8e02ff */
[----:B------:R-:W2:Y:S02]  /*17f20*/  LDL R13, [R1+0x2c] ;  /* 0x00002c00010d7983 */ /* 0x000ea40000100800 */
[C---:B------:R-:W-:Y:S02]  /*17f30*/  IMAD R0, R4.reuse, UR7, R0 ;  /* 0x0000000704007c24 */ /* 0x040fe4000f8e0200 */
[----:B------:R-:W-:-:S04]  /*17f40*/  IMAD.WIDE.U32 R2, R4, UR6, R2 ;  /* 0x0000000604027c25 */ /* 0x000fc8000f8e0002 */
        /* <DEDUP_REMOVED lines=11> */
[----:B------:R0:W-:Y:S01]  /*18000*/  STL [R1+0x40], R10 ;  /* 0x0000400a01007387 */ /* 0x0001e20000100800 */
[----:B------:R-:W-:-:S02]  /*18010*/  SHF.R.S32.HI R15, RZ, 0x1f, R5 ;  /* 0x0000001fff0f7819 */ /* 0x000fc40000011405 */
[C---:B------:R-:W-:Y:S02]  /*18020*/  IMAD R3, R9.reuse, UR5, R3 ;  /* 0x0000000509037c24 */ /* 0x040fe4000f8e0203 */
[----:B0-----:R-:W-:-:S04]  /*18030*/  IMAD.WIDE.U32 R10, R9, UR4, RZ ;  /* 0x00000004090a7c25 */ /* 0x001fc8000f8e00ff */
[----:B------:R-:W-:Y:S02]  /*18040*/  IMAD.IADD R11, R11, 0x1, R3 ;  /* 0x000000010b0b7824 */ /* 0x000fe400078e0203 */
[----:B------:R-:W-:Y:S01]  /*18050*/  IMAD R3, R15, UR6, RZ ;  /* 0x000000060f037c24 */ /* 0x000fe2000f8e02ff */
[----:B------:R0:W-:Y:S01]  /*18060*/  STL [R1], R15 ;  /* 0x0000000f01007387 */ /* 0x0001e20000100800 */
[----:B------:R-:W-:-:S04]  /*18070*/  IMAD.WIDE.U32 R10, R5, UR6, R10 ;  /* 0x00000006050a7c25 */ /* 0x000fc8000f8e000a */
[----:B------:R-:W-:Y:S01]  /*18080*/  IMAD R3, R5, UR7, R3 ;  /* 0x0000000705037c24 */ /* 0x000fe2000f8e0203 */
[----:B------:R-:W-:-:S03]  /*18090*/  LOP3.LUT R14, R14, 0x7f, RZ, 0xc0, !PT ;  /* 0x0000007f0e0e7812 */ /* 0x000fc600078ec0ff */
[----:B------:R-:W-:Y:S01]  /*180a0*/  IMAD.IADD R11, R11, 0x1, R3 ;  /* 0x000000010b0b7824 */ /* 0x000fe200078e0203 */
[----:B------:R-:W-:Y:S01]  /*180b0*/  SHF.R.U32.HI R14, RZ, 0x2, R14 ;  /* 0x00000002ff0e7819 */ /* 0x000fe2000001160e */
[----:B------:R-:W-:Y:S01]  /*180c0*/  IMAD.WIDE.U32 R10, R18, UR8, R10 ;  /* 0x00000008120a7c25 */ /* 0x000fe2000f8e000a */
[----:B------:R-:W-:Y:S02]  /*180d0*/  UMOV UR4, 0xffffffff ;  /* 0xffffffff00047882 */ /* 0x000fe40000000000 */
[----:B------:R-:W-:Y:S01]  /*180e0*/  IADD3 R28, P1, R10, UR10, RZ ;  /* 0x0000000a0a1c7c10 */ /* 0x000fe2000ff3e0ff */
[----:B------:R-:W-:-:S03]  /*180f0*/  IMAD.IADD R7, R7, 0x1, -R14 ;  /* 0x0000000107077824 */ /* 0x000fc600078e0a0e */
[----:B------:R-:W-:Y:S02]  /*18100*/  IADD3.X R26, R12, UR11, R11, P1, !PT ;  /* 0x0000000b0c1a7c10 */ /* 0x000fe40008ffe40b */
        /* <DEDUP_REMOVED lines=41> */
.L_x_2652:
[----:B------:R-:W2:Y:S01]  /*183a0*/  S2R R2, SR_TID.X ;  /* 0x0000000000027919 */ /* 0x000ea20000002100 */
[----:B------:R-:W-:Y:S02]  /*183b0*/  ISETP.LT.OR P0, PT, R7, 0x81, P0 ;  /* 0x000000810700780c */ /* 0x000fe40000701670 */
[----:B--2---:R-:W-:-:S04]  /*183c0*/  SHF.L.U32 R2, R2, 0x4, RZ ;  /* 0x0000000402027819 */ /* 0x004fc800000006ff */
        /* <DEDUP_REMOVED lines=9> */
.L_x_2522:
        /* <DEDUP_REMOVED lines=11> */
.L_x_2523:
[----:B------:R3:W-:Y:S01]  /*18510*/  SYNCS.ARRIVE.TRANS64.A1T0 RZ, [R6+URZ+0x13270], RZ ;  /* 0x013270ff06ff79a7 */ /* 0x0007e2000810003f */
[----:B------:R-:W-:Y:S05]  /*18520*/  @!P6 BRA `(.L_x_2524) ;  /* 0x000000000004e947 */ /* 0x000fea0003800000 */
[----:B------:R-:W-:Y:S01]  /*18530*/  BPT.TRAP 0x1 ;  /* 0x000000040000795c */ /* 0x000fe20000300000 */
.L_x_2524:
[----:B------:R-:W4:Y:S01]  /*18540*/  LDL R0, [R1+0x50] ;  /* 0x0000500001007983 */ /* 0x000f220000100800 */
[----:B------:R-:W-:Y:S01]  /*18550*/  BSSY B0, `(.L_x_2525) ;  /* 0x0000003000007945 */ /* 0x000fe20003800000 */
[----:B----4-:R-:W4:Y:S03]  /*18560*/  SYNCS.PHASECHK.TRANS64.TRYWAIT P0, [R6+URZ+0x13240], R0 ;  /* 0x01324000060075a7 */ /* 0x010f26000800017f */
[----:B----4-:R-:W-:Y:S05]  /*18570*/  @!P0 BRA `(.L_x_2526) ;  /* 0x00000050009c8947 */ /* 0x010fea0003800000 */
.L_x_2653:
[----:B------:R-:W-:Y:S05]  /*18580*/  BSYNC B0 ;  /* 0x0000000000007941 */ /* 0x000fea0003800000 */
.L_x_2525:
[----:B----4-:R-:W4:Y:S01]  /*18590*/  LDL.LU R0, [R1+0x44] ;  /* 0x0000440001007983 */ /* 0x010f220000300800 */
[----:B------:R-:W-:Y:S01]  /*185a0*/  ULDC.64 UR4, c[0x0][0x300] ;  /* 0x0000c00000047ab9 */ /* 0x000fe20000000a00 */
[----:B------:R-:W-:Y:S02]  /*185b0*/  ULDC.64 UR6, c[0x0][0x310] ;  /* 0x0000c40000067ab9 */ /* 0x000fe40000000a00 */
[----:B------:R-:W5:Y:S04]  /*185c0*/  LDL.LU R13, [R1+0x4c] ;  /* 0x00004c00010d7983 */ /* 0x000f680000300800 */
[----:B------:R-:W3:Y:S04]  /*185d0*/  LDL.LU R12, [R1+0x40] ;  /* 0x00004000010c7983 */ /* 0x000ee80000300800 */
[----:B------:R-:W3:Y:S04]  /*185e0*/  LDL.LU R7, [R1] ;  /* 0x0000000001077983 */ /* 0x000ee80000300800 */
        /* <DEDUP_REMOVED lines=13> */
[----:B------:R-:W-:Y:S02]  /*186c0*/  IMAD.IADD R9, R9, 0x1, R0 ;  /* 0x0000000109097824 */ /* 0x000fe400078e0200 */
[----:B------:R-:W-:Y:S02]  /*186d0*/  IMAD R0, R7, UR6, RZ ;  /* 0x0000000607007c24 */ /* 0x000fe4000f8e02ff */
[----:B------:R-:W-:-:S04]  /*186e0*/  IMAD.WIDE.U32 R10, R18, UR4, R10 ;  /* 0x00000004120a7c25 */ /* 0x000fc8000f8e000a */
[C---:B------:R-:W-:Y:S02]  /*186f0*/  IMAD R12, R5.reuse, UR7, R0 ;  /* 0x00000007050c7c24 */ /* 0x040fe4000f8e0200 */
[----:B------:R-:W-:Y:S01]  /*18700*/  IMAD.WIDE.U32 R4, R5, UR6, R8 ;  /* 0x0000000605047c25 */ /* 0x000fe2000f8e0008 */
[----:B------:R-:W-:Y:S02]  /*18710*/  ULDC.64 UR6, c[0x0][0x2e8] ;  /* 0x0000ba0000067ab9 */ /* 0x000fe40000000a00 */
[----:B------:R-:W-:Y:S01]  /*18720*/  IADD3 R0, P0, R10, UR6, RZ ;  /* 0x000000060a007c10 */ /* 0x000fe2000ff1e0ff */
[----:B------:R-:W-:Y:S02]  /*18730*/  IMAD R7, R2, UR4, RZ ;  /* 0x0000000402077c24 */ /* 0x000fe4000f8e02ff */
[----:B------:R-:W-:Y:S02]  /*18740*/  IMAD.IADD R5, R5, 0x1, R12 ;  /* 0x0000000105057824 */ /* 0x000fe400078e020c */
[----:B------:R-:W-:-:S02]  /*18750*/  IMAD R7, R18, UR5, R7 ;  /* 0x0000000512077c24 */ /* 0x000fc4000f8e0207 */
        /* <DEDUP_REMOVED lines=9> */
[----:B--2---:R-:W-:-:S03]  /*187f0*/  SHF.L.U32 R9, R5, 0x4, RZ ;  /* 0x0000000405097819 */ /* 0x004fc600000006ff */
[----:B------:R-:W2:Y:S01]  /*18800*/  SHFL.IDX PT, R5, R0, RZ, 0x1c1f ;  /* 0x001c1fff00057589 */ /* 0x000ea200000e0000 */
        /* <DEDUP_REMOVED lines=22> */
[----:B---3--:R-:W-:Y:S01]  /*18970*/  @P1 IMAD.X R4, RZ, RZ, R4, P0 ;  /* 0x000000ffff041224 */ /* 0x008fe200000e0604 */
[----:B----4-:R-:W-:-:S04]  /*18980*/  @P2 IADD3 R0, P0, R9, R0, RZ ;  /* 0x0000000009002210 */ /* 0x010fc80007f1e0ff */
[----:B------:R-:W-:Y:S01]  /*18990*/  @P1 LOP3.LUT R5, R5, R4, RZ, 0x3c, !PT ;  /* 0x0000000405051212 */ /* 0x000fe200078e3cff */
[----:B-----5:R-:W-:-:S03]  /*189a0*/  @P2 IMAD.X R2, RZ, RZ, R2, P0 ;  /* 0x000000ffff022224 */ /* 0x020fc600000e0602 */
[----:B------:R-:W-:-:S04]  /*189b0*/  @P1 LOP3.LUT R4, R5, R4, RZ, 0x3c, !PT ;  /* 0x0000000405041212 */ /* 0x000fc800078e3cff */
[----:B------:R-:W-:-:S05]  /*189c0*/  @P1 LOP3.LUT R5, R5, R4, RZ, 0x3c, !PT ;  /* 0x0000000405051212 */ /* 0x000fca00078e3cff */
[----:B------:R2:W-:Y:S02]  /*189d0*/  @P1 LDGSTS.E.BYPASS.LTC128B.128 [R3+0xf000], desc[UR40][R4.64], !P3 ;  /* 0x0f00000004031fae */ /* 0x0005e4000d901d68 */
[----:B--2---:R-:W-:Y:S01]  /*189e0*/  @P2 IMAD.MOV.U32 R4, RZ, RZ, R0 ;  /* 0x000000ffff042224 */ /* 0x004fe200078e0000 */
[----:B------:R-:W-:Y:S01]  /*189f0*/  @P2 MOV R5, R2 ;  /* 0x0000000200052202 */ /* 0x000fe20000000f00 */
[----:B------:R2:W3:Y:S04]  /*18a00*/  SHFL.IDX PT, R0, R7, RZ, 0x1c1f ;  /* 0x001c1fff07007589 */ /* 0x0004e800000e0000 */
[----:B------:R4:W-:Y:S04]  /*18a10*/  @P2 LDGSTS.E.BYPASS.LTC128B.128 [R3+0xf800], desc[UR40][R4.64], !P3 ;  /* 0x0f80000004032fae */ /* 0x0009e8000d901d68 */
[----:B----4-:R2:W4:Y:S02]  /*18a20*/  SHFL.IDX PT, R4, R8, RZ, 0x1c1f ;  /* 0x001c1fff08047589 */ /* 0x01052400000e0000 */
.L_x_2665:
        /* <DEDUP_REMOVED lines=9> */
[----:B----4-:R-:W-:-:S05]  /*18ac0*/  IADD3 R4, P0, R2, R4, RZ ;  /* 0x0000000402047210 */ /* 0x010fca0007f1e0ff */
[----:B---3--:R-:W-:-:S06]  /*18ad0*/  IMAD.X R5, RZ, RZ, R0, P0 ;  /* 0x000000ffff057224 */ /* 0x008fcc00000e0600 */
[----:B------:R-:W-:Y:S01]  /*18ae0*/  @!PT LDS RZ, [RZ] ;  /* 0x00000000fffff984 */ /* 0x000fe20000000800 */
[----:B------:R-:W-:Y:S01]  /*18af0*/  @!PT LDS RZ, [RZ] ;  /* 0x00000000fffff984 */ /* 0x000fe20000000800 */
[----:B------:R-:W-:Y:S01]  /*18b00*/  @!PT LDS RZ, [RZ] ;  /* 0x00000000fffff984 */ /* 0x000fe20000000800 */
[----:B------:R0:W-:Y:S02]  /*18b10*/  LDGSTS.E.BYPASS.LTC128B.128 [R3+0x10000], desc[UR40][R4.64], !P1 ;  /* 0x1000000004037fae */ /* 0x0001e4000c901d68 */
.L_x_2529:
[----:B------:R-:W-:Y:S05]  /*18b20*/  BSYNC B0 ;  /* 0x0000000000007941 */ /* 0x000fea0003800000 */
.L_x_2528:
[----:B------:R-:W-:Y:S01]  /*18b30*/  NOP ;  /* 0x0000000000007918 */ /* 0x000fe20000000000 */
[----:B------:R-:W-:-:S13]  /*18b40*/  PLOP3.LUT P0, PT, PT, PT, PT, 0x80, 0x0 ;  /* 0x000000000000781c */ /* 0x000fda0003f0f070 */
.L_x_2530:
        /* <DEDUP_REMOVED lines=11> */
.L_x_2531:
[----:B0---4-:R0:W5:Y:S01]  /*18c00*/  LDL.LU R4, [R1+0x48] ;  /* 0x0000480001047983 */ /* 0x0111620000300800 */
        /* <DEDUP_REMOVED lines=24> */
[----:B------:R-:W-:Y:S01]  /*18d90*/  MOV R5, UR5 ;  /* 0x0000000500057c02 */ /* 0x000fe20008000f00 */
[----:B------:R-:W1:Y:S01]  /*18da0*/  LDC.64 R2, c[0x4][R2] ;  /* 0x0100000002027b82 */ /* 0x000e620000000a00 */
[----:B0-----:R-:W-:Y:S01]  /*18db0*/  IMAD.U32 R6, RZ, RZ, UR6 ;  /* 0x00000006ff067e24 */ /* 0x001fe2000f8e00ff */
[----:B------:R-:W-:Y:S01]  /*18dc0*/  MOV R12, 0x1 ;  /* 0x00000001000c7802 */ /* 0x000fe20000000f00 */
[----:B--2---:R-:W-:Y:S02]  /*18dd0*/  IMAD.U32 R7, RZ, RZ, UR7 ;  /* 0x00000007ff077e24 */ /* 0x004fe4000f8e00ff */
[----:B------:R-:W-:-:S02]  /*18de0*/  IMAD.U32 R10, RZ, RZ, UR8 ;  /* 0x00000008ff0a7e24 */ /* 0x000fc4000f8e00ff */
[----:B------:R-:W-:Y:S02]  /*18df0*/  IMAD.U32 R11, RZ, RZ, UR9 ;  /* 0x00000009ff0b7e24 */ /* 0x000fe4000f8e00ff */
[----:B------:R-:W-:Y:S02]  /*18e00*/  IMAD.MOV.U32 R8, RZ, RZ, 0x70 ;  /* 0x00000070ff087424 */ /* 0x000fe400078e00ff */
[----:B------:R-:W-:-:S07]  /*18e10*/  IMAD.MOV.U32 R13, RZ, RZ, RZ ;  /* 0x000000ffff0d7224 */ /* 0x000fce00078e00ff */
[----:B------:R-:W-:-:S07]  /*18e20*/  LEPC R20, `(.L_x_2533) ;  /* 0x000000001014794e */ /* 0x000fce0000000000 */
[----:B-1----:R-:W-:Y:S05]  /*18e30*/  CALL.ABS.NOINC R2 ;  /* 0x0000000002007343 */ /* 0x002fea0003c00000 */
.L_x_2533:
[----:B------:R-:W-:Y:S05]  /*18e40*/  BSYNC B6 ;  /* 0x0000000000067941 */ /* 0x000fea0003800000 */
.L_x_2532:
        /* <DEDUP_REMOVED lines=22> */
[----:B------:R0:W5:Y:S03]  /*18fb0*/  LDL R23, [R1+0x54] ;  /* 0x0000540001177983 */ /* 0x0001660000100800 */
[----:B------:R-:W-:-:S02]  /*18fc0*/  IADD3 R3, R3, R28, RZ ;  /* 0x0000001c03037210 */ /* 0x000fc40007ffe0ff */
[C---:B---3--:R-:W-:Y:S01]  /*18fd0*/  LOP3.LUT R21, R20.reuse, 0x7f, RZ, 0xc0, !PT ;  /* 0x0000007f14157812 */ /* 0x048fe200078ec0ff */
[----:B------:R-:W-:-:S03]  /*18fe0*/  IMAD.SHL.U32 R20, R20, 0x20, RZ ;  /* 0x0000002014147824 */ /* 0x000fc600078e00ff */
        /* <DEDUP_REMOVED lines=16> */
[----:B------:R-:W-:Y:S01]  /*190f0*/  IMAD R7, R0, UR7, R7 ;  /* 0x0000000700077c24 */ /* 0x000fe2000f8e0207 */
[----:B------:R-:W-:-:S04]  /*19100*/  IADD3 R0, P0, R4, UR8, RZ ;  /* 0x0000000804007c10 */ /* 0x000fc8000ff1e0ff */
[----:B------:R-:W-:Y:S02]  /*19110*/  IADD3.X R4, R5, UR9, R7, P0, !PT ;  /* 0x0000000905047c10 */ /* 0x000fe400087fe407 */
[----:B------:R-:W0:Y:S01]  /*19120*/  @P1 LDC R7, c[0x0][0x44c] ;  /* 0x00011300ff071b82 */ /* 0x000e220000000800 */
[----:B------:R-:W-:Y:S01]  /*19130*/  VIADD R5, R6, 0x80 ;  /* 0x0000008006057836 */ /* 0x000fe20000000000 */
[----:B------:R-:W1:Y:S03]  /*19140*/  S2R R21, SR_TID.X ;  /* 0x0000000000157919 */ /* 0x000e660000002100 */
[----:B------:R-:W-:Y:S02]  /*19150*/  IMAD.MOV.U32 R6, RZ, RZ, R5 ;  /* 0x000000ffff067224 */ /* 0x000fe400078e0005 */
[----:B0-----:R-:W-:-:S05]  /*19160*/  @P1 IMAD.HI.U32 R7, R5, R7, RZ ;  /* 0x0000000705071227 */ /* 0x001fca00078e00ff */
[----:B--2---:R-:W-:-:S04]  /*19170*/  @P1 SHF.R.U32.HI R6, RZ, R8, R7 ;  /* 0x00000008ff061219 */ /* 0x004fc80000011607 */
[----:B------:R-:W-:-:S05]  /*19180*/  IADD3 R7, -R6, RZ, RZ ;  /* 0x000000ff06077210 */ /* 0x000fca0007ffe1ff */
        /* <DEDUP_REMOVED lines=25> */
[----:B0-----:R-:W-:-:S05]  /*19320*/  @!P2 IADD3 R6, P1, R20, R6, RZ ;  /* 0x000000061406a210 */ /* 0x001fca0007f3e0ff */
[----:B-1----:R-:W-:-:S05]  /*19330*/  @!P2 IMAD.X R7, RZ, RZ, R7, P1 ;  /* 0x000000ffff07a224 */ /* 0x002fca00008e0607 */
        /* <DEDUP_REMOVED lines=12> */
[----:B0-----:R-:W-:Y:S02]  /*19400*/  IADD3 R6, R17, 0x40, RZ ;  /* 0x0000004011067810 */ /* 0x001fe40007ffe0ff */
[----:B------:R-:W0:Y:S02]  /*19410*/  SHFL.IDX PT, R7, R0, 0x2, 0x1c1f ;  /* 0x005c1f0000077f89 */ /* 0x000e2400000e0000 */
        /* <DEDUP_REMOVED lines=14> */
[----:B------:R-:W0:Y:S11]  /*19500*/  SHFL.IDX PT, R0, R5, RZ, 0x1c1f ;  /* 0x001c1fff05007589 */ /* 0x000e3600000e0000 */
[----:B-1----:R-:W-:-:S05]  /*19510*/  @!P2 IADD3 R6, P3, R20, R6, RZ ;  /* 0x000000061406a210 */ /* 0x002fca0007f7e0ff */
[----:B------:R-:W-:Y:S02]  /*19520*/  @!P2 IMAD.X R7, RZ, RZ, R4, P3 ;  /* 0x000000ffff07a224 */ /* 0x000fe400018e0604 */
[----:B------:R-:W1:Y:S04]  /*19530*/  SHFL.IDX PT, R4, R2, RZ, 0x1c1f ;  /* 0x001c1fff02047589 */ /* 0x000e6800000e0000 */
[----:B------:R2:W-:Y:S01]  /*19540*/  @!P2 LDGSTS.E.BYPASS.LTC128B.128 [R10+0xc800], desc[UR40][R6.64], !P0 ;  /* 0x0c800000060aafae */ /* 0x0005e2000c101d68 */
[----:B0-----:R-:W-:-:S04]  /*19550*/  @!P1 IADD3 R0, P3, R20, R0, RZ ;  /* 0x0000000014009210 */ /* 0x001fc80007f7e0ff */
[----:B--2---:R-:W-:Y:S02]  /*19560*/  @!P1 MOV R6, R0 ;  /* 0x0000000000069202 */ /* 0x004fe40000000f00 */
[----:B------:R0:W2:Y:S04]  /*19570*/  SHFL.IDX PT, R0, R2, 0x1, 0x1c1f ;  /* 0x003c1f0002007f89 */ /* 0x0000a800000e0000 */
[----:B------:R0:W3:Y:S01]  /*19580*/  SHFL.IDX PT, R2, R5, 0x1, 0x1c1f ;  /* 0x003c1f0005027f89 */ /* 0x0000e200000e0000 */
[----:B-1----:R-:W-:-:S04]  /*19590*/  @!P1 IMAD.X R4, RZ, RZ, R4, P3 ;  /* 0x000000ffff049224 */ /* 0x002fc800018e0604 */
[----:B------:R-:W-:-:S05]  /*195a0*/  @!P1 IMAD.MOV.U32 R7, RZ, RZ, R4 ;  /* 0x000000ffff079224 */ /* 0x000fca00078e0004 */
[----:B------:R0:W-:Y:S02]  /*195b0*/  @!P1 LDGSTS.E.BYPASS.LTC128B.128 [R10+0xd000], desc[UR40][R6.64], !P0 ;  /* 0x0d000000060a9fae */ /* 0x0001e4000c101d68 */
.L_x_2678:
[----:B------:R-:W-:-:S05]  /*195c0*/  VIADD R17, R17, 0xa0 ;  /* 0x000000a011117836 */ /* 0x000fca0000000000 */
[----:B------:R-:W-:-:S13]  /*195d0*/  ISETP.GE.AND P1, PT, R17, R3, PT ;  /* 0x000000031100720c */ /* 0x000fda0003f26270 */
[----:B0--3--:R-:W-:-:S05]  /*195e0*/  @!P1 IADD3 R2, P2, R20, R2, RZ ;  /* 0x0000000214029210 */ /* 0x009fca0007f5e0ff */
[----:B--2---:R-:W-:-:S05]  /*195f0*/  @!P1 IMAD.X R3, RZ, RZ, R0, P2 ;  /* 0x000000ffff039224 */ /* 0x004fca00010e0600 */
[----:B------:R-:W-:Y:S01]  /*19600*/  @!PT LDS RZ, [RZ] ;  /* 0x00000000fffff984 */ /* 0x000fe20000000800 */
[----:B------:R-:W-:Y:S01]  /*19610*/  @!PT LDS RZ, [RZ] ;  /* 0x00000000fffff984 */ /* 0x000fe20000000800 */
[----:B------:R-:W-:Y:S01]  /*19620*/  @!PT LDS RZ, [RZ] ;  /* 0x00000000fffff984 */ /* 0x000fe20000000800 */
[----:B------:R0:W-:Y:S01]  /*19630*/  @!P1 LDGSTS.E.BYPASS.LTC128B.128 [R10+0xd800], desc[UR40][R2.64], !P0 ;  /* 0x0d800000020a9fae */ /* 0x0001e2000c101d68 */
[----:B------:R-:W-:Y:S01]  /*19640*/  PLOP3.LUT P0, PT, PT, PT, PT, 0x80, 0x0 ;  /* 0x000000000000781c */ /* 0x000fe20003f0f070 */
[----:B------:R-:W-:-:S12]  /*19650*/  NOP ;  /* 0x0000000000007918 */ /* 0x000fd80000000000 */
.L_x_2535:
        /* <DEDUP_REMOVED lines=18> */
.L_x_2679:
[----:B------:R-:W-:Y:S05]  /*19780*/  BSYNC B0 ;  /* 0x0000000000007941 */ /* 0x000fea0003800000 */
.L_x_2536:
[----:B------:R-:W-:-:S13]  /*19790*/  ISETP.GE.AND P0, PT, R27, 0x2, PT ;  /* 0x000000021b00780c */ /* 0x000fda0003f06270 */
[----:B------:R-:W-:Y:S05]  /*197a0*/  @!P0 BRA `(.L_x_2538) ;  /* 0x0000001400308947 */ /* 0x000fea0003800000 */
[----:B0-----:R-:W-:Y:S01]  /*197b0*/  IADD3 R0, R27, -0x2, RZ ;  /* 0xfffffffe1b007810 */ /* 0x001fe20007ffe0ff */
[----:B------:R0:W5:Y:S01]  /*197c0*/  LDL.LU R23, [R1+0xc] ;  /* 0x00000c0001177983 */ /* 0x0001620000300800 */
[----:B------:R-:W-:-:S03]  /*197d0*/  IMAD.MOV.U32 R21, RZ, RZ, R29 ;  /* 0x000000ffff157224 */ /* 0x000fc600078e001d */
[----:B------:R0:W-:Y:S04]  /*197e0*/  STL [R1], R0 ;  /* 0x0000000001007387 */ /* 0x0001e80000100800 */
.L_x_2558:
[----:B0-2---:R-:W2:Y:S04]  /*197f0*/  LDL R3, [R1+0x1c] ;  /* 0x00001c0001037983 */ /* 0x005ea80000100800 */
[----:B------:R-:W3:Y:S04]  /*19800*/  LDL R8, [R1+0x20] ;  /* 0x0000200001087983 */ /* 0x000ee80000100800 */
[----:B------:R-:W4:Y:S04]  /*19810*/  LDL R11, [R1+0x8] ;  /* 0x00000800010b7983 */ /* 0x000f280000100800 */
[----:B------:R-:W2:Y:S01]  /*19820*/  LDL.LU R10, [R1] ;  /* 0x00000000010a7983 */ /* 0x000ea20000300800 */
[----:B0-----:R-:W0:Y:S01]  /*19830*/  S2R R0, SR_TID.X ;  /* 0x0000000000007919 */ /* 0x001e220000002100 */
[----:B-1----:R-:W1:Y:S01]  /*19840*/  S2R R2, SR_TID.X ;  /* 0x0000000000027919 */ /* 0x002e620000002100 */
[----:B------:R-:W1:Y:S01]  /*19850*/  S2R R12, SR_TID.X ;  /* 0x00000000000c7919 */ /* 0x000e620000002100 */
        /* <DEDUP_REMOVED lines=12> */
[----:B------:R-:W-:Y:S01]  /*19920*/  LOP3.LUT R2, R2, 0x7f, RZ, 0xc0, !PT ;  /* 0x0000007f02027812 */ /* 0x000fe200078ec0ff */
        /* <DEDUP_REMOVED lines=10> */
[----:B-1----:R-:W-:Y:S02]  /*199d0*/  @P0 SHF.R.U32.HI R2, RZ, R5, R6 ;  /* 0x00000005ff020219 */ /* 0x002fe40000011606 */
[----:B------:R-:W0:Y:S01]  /*199e0*/  @P0 LDC R6, c[0x0][0x438] ;  /* 0x00010e00ff060b82 */ /* 0x000e220000000800 */
[----:B------:R-:W-:-:S05]  /*199f0*/  IADD3 R3, R12, R3, RZ ;  /* 0x000000030c037210 */ /* 0x000fca0007ffe0ff */
[----:B------:R-:W-:-:S04]  /*19a00*/  @P0 IMAD.HI.U32 R7, R3, R7, RZ ;  /* 0x0000000703070227 */ /* 0x000fc800078e00ff */
        /* <DEDUP_REMOVED lines=16> */
[----:B------:R-:W-:-:S05]  /*19b10*/  @!P1 IMAD.WIDE.U32 R2, R11, UR4, R2 ;  /* 0x000000040b029c25 */ /* 0x000fca000f8e0002 */
[----:B------:R-:W-:Y:S02]  /*19b20*/  @!P1 IADD3 R8, R8, R3, RZ ;  /* 0x0000000308089210 */ /* 0x000fe40007ffe0ff */
[----:B0-----:R-:W-:Y:S01]  /*19b30*/  @!P1 LEA R6, P0, R2, UR6, 0x2 ;  /* 0x0000000602069c11 */ /* 0x001fe2000f8010ff */
[----:B------:R-:W-:-:S03]  /*19b40*/  VIADD R29, R21, 0x1 ;  /* 0x00000001151d7836 */ /* 0x000fc60000000000 */
[----:B------:R-:W-:Y:S01]  /*19b50*/  @!P1 LEA.HI.X R7, R2, UR7, R8, 0x2, P0 ;  /* 0x0000000702079c11 */ /* 0x000fe200080f1408 */
[----:B------:R-:W-:Y:S02]  /*19b60*/  IMAD.MOV.U32 R8, RZ, RZ, RZ ;  /* 0x000000ffff087224 */ /* 0x000fe400078e00ff */
[----:B------:R-:W-:Y:S01]  /*19b70*/  IMAD.MOV.U32 R2, RZ, RZ, R10 ;  /* 0x000000ffff027224 */ /* 0x000fe200078e000a */
        /* <DEDUP_REMOVED lines=13> */
.L_x_2539:
[----:B------:R-:W-:Y:S01]  /*19c50*/  IMAD R6, R29, 0x8, R22 ;  /* 0x000000081d067824 */ /* 0x000fe200078e0216 */
[----:B------:R-:W-:Y:S01]  /*19c60*/  SHF.L.U32 R28, R2, 0x1f, RZ ;  /* 0x0000001f021c7819 */ /* 0x000fe200000006ff */
[----:B------:R-:W-:Y:S01]  /*19c70*/  BSSY B0, `(.L_x_2540) ;  /* 0x0000004000007945 */ /* 0x000fe20003800000 */
[----:B------:R-:W-:Y:S02]  /*19c80*/  SHF.R.S32.HI R26, RZ, 0x1f, R4 ;  /* 0x0000001fff1a7819 */ /* 0x000fe40000011404 */
[----:B------:R-:W0:Y:S02]  /*19c90*/  SYNCS.PHASECHK.TRANS64.TRYWAIT P0, [R6+URZ+0x13280], R28 ;  /* 0x0132801c060075a7 */ /* 0x000e24000800017f */
[----:B0-----:R-:W-:Y:S05]  /*19ca0*/  @!P0 BRA `(.L_x_2541) ;  /* 0x0000004800708947 */ /* 0x001fea0003800000 */
.L_x_2680:
[----:B------:R-:W-:Y:S05]  /*19cb0*/  BSYNC B0 ;  /* 0x0000000000007941 */ /* 0x000fea0003800000 */
.L_x_2540:
        /* <DEDUP_REMOVED lines=47> */
[----:B--2---:R-:W-:-:S04]  /*19fb0*/  IADD3 R2, P0, R11, R2, RZ ;  /* 0x000000020b027210 */ /* 0x004fc80007f1e0ff */
[----:B-1----:R-:W-:-:S05]  /*19fc0*/  IADD3.X R3, RZ, R3, RZ, P0, !PT ;  /* 0x00000003ff037210 */ /* 0x002fca00007fe4ff */
        /* <DEDUP_REMOVED lines=17> */
.L_x_2692:
        /* <DEDUP_REMOVED lines=11> */
.L_x_2543:
        /* <DEDUP_REMOVED lines=11> */
.L_x_2544:
[----:B------:R2:W-:Y:S01]  /*1a240*/  SYNCS.ARRIVE.TRANS64.A1T0 RZ, [R6+URZ+0x13270], RZ ;  /* 0x013270ff06ff79a7 */ /* 0x0005e2000810003f */
[----:B------:R-:W-:Y:S05]  /*1a250*/  @!P3 BRA `(.L_x_2545) ;  /* 0x000000000004b947 */ /* 0x000fea0003800000 */
[----:B------:R-:W-:Y:S01]  /*1a260*/  BPT.TRAP 0x1 ;  /* 0x000000040000795c */ /* 0x000fe20000300000 */
.L_x_2545:
[----:B------:R-:W3:Y:S01]  /*1a270*/  SYNCS.PHASECHK.TRANS64.TRYWAIT P0, [R6+URZ+0x13240], R28 ;  /* 0x0132401c060075a7 */ /* 0x000ee2000800017f */
[----:B------:R-:W-:Y:S04]  /*1a280*/  BSSY B0, `(.L_x_2546) ;  /* 0x0000002000007945 */ /* 0x000fe80003800000 */
[----:B---3--:R-:W-:Y:S05]  /*1a290*/  @!P0 BRA `(.L_x_2547) ;  /* 0x0000004800a48947 */ /* 0x008fea0003800000 */
.L_x_2693:
[----:B------:R-:W-:Y:S05]  /*1a2a0*/  BSYNC B0 ;  /* 0x0000000000007941 */ /* 0x000fea0003800000 */
.L_x_2546:
        /* <DEDUP_REMOVED lines=59> */
.L_x_2705:
        /* <DEDUP_REMOVED lines=8> */
.L_x_2549:
        /* <DEDUP_REMOVED lines=11> */
.L_x_2550:
[----:B------:R-:W5:Y:S01]  /*1a790*/  LDL R0, [R1+0x58] ;  /* 0x0000580001007983 */ /* 0x000f620000100800 */
[----:B------:R0:W-:Y:S01]  /*1a7a0*/  SYNCS.ARRIVE.TRANS64.A1T0 RZ, [R6+URZ+0x13230], RZ ;  /* 0x013230ff06ff79a7 */ /* 0x0001e2000810003f */
[----:B-----5:R-:W-:-:S13]  /*1a7b0*/  ISETP.NE.AND P0, PT, R0, 0x3, PT ;  /* 0x000000030000780c */ /* 0x020fda0003f05270 */
[----:B0-----:R-:W-:Y:S05]  /*1a7c0*/  @!P0 BRA `(.L_x_2551) ;  /* 0x0000000000048947 */ /* 0x001fea0003800000 */
[----:B------:R-:W-:Y:S01]  /*1a7d0*/  BPT.TRAP 0x1 ;  /* 0x000000040000795c */ /* 0x000fe20000300000 */
.L_x_2551:
[----:B------:R-:W-:Y:S01]  /*1a7e0*/  LOP3.LUT R0, R23, 0x1, RZ, 0x3c, !PT ;  /* 0x0000000117007812 */ /* 0x000fe200078e3cff */
[----:B------:R-:W-:Y:S01]  /*1a7f0*/  BSSY B0, `(.L_x_2552) ;  /* 0x0000005000007945 */ /* 0x000fe20003800000 */
[----:B------:R-:W-:Y:S02]  /*1a800*/  LEA R2, R21, R22, 0x3 ;  /* 0x0000001615027211 */ /* 0x000fe400078e18ff */
[----:B------:R-:W-:-:S04]  /*1a810*/  SHF.L.U32 R0, R0, 0x1f, RZ ;  /* 0x0000001f00007819 */ /* 0x000fc800000006ff */
[----:B------:R-:W0:Y:S02]  /*1a820*/  SYNCS.PHASECHK.TRANS64.TRYWAIT P2, [R2+URZ+0x13270], R0 ;  /* 0x01327000020075a7 */ /* 0x000e24000804017f */
[----:B0-----:R-:W-:Y:S05]  /*1a830*/  @!P2 BRA `(.L_x_2553) ;  /* 0x0000004800aca947 */ /* 0x001fea0003800000 */
.L_x_2706:
[----:B------:R-:W-:Y:S05]  /*1a840*/  BSYNC B0 ;  /* 0x0000000000007941 */ /* 0x000fea0003800000 */
.L_x_2552:
[----:B------:R-:W5:Y:S02]  /*1a850*/  LDL R3, [R1+0x70] ;  /* 0x0000700001037983 */ /* 0x000f640000100800 */
[----:B-----5:R-:W-:-:S13]  /*1a860*/  ISETP.NE.AND P2, PT, R3, 0x3, PT ;  /* 0x000000030300780c */ /* 0x020fda0003f45270 */
[----:B------:R-:W-:Y:S05]  /*1a870*/  @!P2 BRA `(.L_x_2554) ;  /* 0x000000000004a947 */ /* 0x000fea0003800000 */
[----:B------:R-:W-:Y:S01]  /*1a880*/  BPT.TRAP 0x1 ;  /* 0x000000040000795c */ /* 0x000fe20000300000 */
.L_x_2554:
[----:B------:R-:W-:Y:S01]  /*1a890*/  SHF.L.U32 R0, R23, 0x1f, RZ ;  /* 0x0000001f17007819 */ /* 0x000fe200000006ff */
[----:B------:R-:W-:-:S03]  /*1a8a0*/  IMAD R3, R21, 0x2800, RZ ;  /* 0x0000280015037824 */ /* 0x000fc600078e02ff */
[----:B------:R-:W0:Y:S02]  /*1a8b0*/  SYNCS.PHASECHK.TRANS64.TRYWAIT P2, [R2+URZ+0x13260], R0 ;  /* 0x01326000020075a7 */ /* 0x000e24000804017f */
[----:B0-----:R-:W-:Y:S05]  /*1a8c0*/  @!P2 BRA `(.L_x_2555) ;  /* 0x00000048009ca947 */ /* 0x001fea0003800000 */
.L_x_2707:
        /* <DEDUP_REMOVED lines=47> */
.L_x_2556:
[----:B--2---:R2:W-:Y:S01]  /*1abc0*/  SYNCS.ARRIVE.TRANS64.A1T0 RZ, [R2+URZ+0x13250], RZ ;  /* 0x013250ff02ff79a7 */ /* 0x0045e2000810003f */
[----:B------:R-:W-:Y:S06]  /*1abd0*/  BAR.SYNC.DEFER_BLOCKING 0x2, 0x80 ;  /* 0x0082000000007b1d */ /* 0x000fec0000010000 */
[----:B------:R-:W-:Y:S05]  /*1abe0*/  @!P0 BRA `(.L_x_2557) ;  /* 0x0000000000048947 */ /* 0x000fea0003800000 */
[----:B------:R-:W-:Y:S01]  /*1abf0*/  BPT.TRAP 0x1 ;  /* 0x000000040000795c */ /* 0x000fe20000300000 */
.L_x_2557:
[----:B------:R-:W3:Y:S01]  /*1ac00*/  LDL R0, [R1+0x24] ;  /* 0x0000240001007983 */ /* 0x000ee20000100800 */
[----:B--2---:R-:W-:Y:S02]  /*1ac10*/  VIADD R2, R2, 0x13280 ;  /* 0x0001328002027836 */ /* 0x004fe40000000000 */
[----:B------:R-:W-:Y:S01]  /*1ac20*/  IMAD.MOV.U32 R21, RZ, RZ, R29 ;  /* 0x000000ffff157224 */ /* 0x000fe200078e001d */
[----:B------:R2:W5:Y:S02]  /*1ac30*/  LDL R23, [R1+0xc] ;  /* 0x00000c0001177983 */ /* 0x0005640000100800 */
[----:B---3--:R-:W-:-:S04]  /*1ac40*/  PRMT R2, R0, 0x654, R2 ;  /* 0x0000065400027816 */ /* 0x008fc80000000002 */
[----:B------:R2:W-:Y:S01]  /*1ac50*/  SYNCS.ARRIVE.TRANS64.RED.A1T0 RZ, [R2+URZ], RZ ;  /* 0x000000ff02ff79a7 */ /* 0x0005e2000810043f */
[----:B------:R-:W-:Y:S05]  /*1ac60*/  @P1 BRA `(.L_x_2558) ;  /* 0xffffffe800e01947 */ /* 0x000fea000383ffff */
.L_x_2538:
[----:B0-----:R-:W2:Y:S02]  /*1ac70*/  S2R R0, SR_TID.X ;  /* 0x0000000000007919 */ /* 0x001ea40000002100 */
[----:B--2---:R-:W-:Y:S02]  /*1ac80*/  LOP3.LUT R2, R0, 0x7f, RZ, 0xc0, !PT ;  /* 0x0000007f00027812 */ /* 0x004fe400078ec0ff */
[----:B------:R-:W2:Y:S01]  /*1ac90*/  LDL R0, [R1+0x58] ;  /* 0x0000580001007983 */ /* 0x000ea20000100800 */
[----:B------:R-:W-:Y:S01]  /*1aca0*/  BSSY B0, `(.L_x_2559) ;  /* 0x0000010000007945 */ /* 0x000fe20003800000 */
[----:B------:R-:W-:Y:S02]  /*1acb0*/  ISETP.NE.AND P1, PT, R2, RZ, PT ;  /* 0x000000ff0200720c */ /* 0x000fe40003f25270 */
[----:B--2---:R-:W-:-:S11]  /*1acc0*/  ISETP.NE.AND P0, PT, R0, 0x3, PT ;  /* 0x000000030000780c */ /* 0x004fd60003f05270 */
        /* <DEDUP_REMOVED lines=12> */
[----:B0-----:R-:W-:-:S07]  /*1ad90*/  IADD3 R16, R0, UR36, R7 ;  /* 0x0000002400107c10 */ /* 0x001fce000fffe007 */
.L_x_2560:
[----:B------:R-:W-:Y:S05]  /*1ada0*/  BSYNC B0 ;  /* 0x0000000000007941 */ /* 0x000fea0003800000 */
.L_x_2559:
[----:B------:R-:W-:Y:S05]  /*1adb0*/  @!P0 BRA `(.L_x_2561) ;  /* 0x0000000000048947 */ /* 0x000fea0003800000 */
[----:B------:R-:W-:Y:S01]  /*1adc0*/  BPT.TRAP 0x1 ;  /* 0x000000040000795c */ /* 0x000fe20000300000 */
.L_x_2561:
[----:B------:R-:W2:Y:S01]  /*1add0*/  LDL R0, [R1+0xc] ;  /* 0x00000c0001007983 */ /* 0x000ea20000100800 */
[----:B------:R-:W-:Y:S01]  /*1ade0*/  IMAD R3, R29, 0x8, R22 ;  /* 0x000000081d037824 */ /* 0x000fe200078e0216 */
[----:B------:R-:W-:Y:S01]  /*1adf0*/  BSSY B0, `(.L_x_2562) ;  /* 0x0000005000007945 */ /* 0x000fe20003800000 */
[----:B--2---:R-:W-:-:S04]  /*1ae00*/  LOP3.LUT R0, R0, 0x1, RZ, 0x3c, !PT ;  /* 0x0000000100007812 */ /* 0x004fc800078e3cff */
[----:B------:R-:W-:-:S04]  /*1ae10*/  SHF.L.U32 R0, R0, 0x1f, RZ ;  /* 0x0000001f00007819 */ /* 0x000fc800000006ff */
[----:B------:R-:W0:Y:S02]  /*1ae20*/  SYNCS.PHASECHK.TRANS64.TRYWAIT P1, [R3+URZ+0x13270], R0 ;  /* 0x01327000030075a7 */ /* 0x000e24000802017f */
[----:B0-----:R-:W-:Y:S05]  /*1ae30*/  @!P1 BRA `(.L_x_2563) ;  /* 0x0000004400549947 */ /* 0x001fea0003800000 */
.L_x_2708:
[----:B------:R-:W-:Y:S05]  /*1ae40*/  BSYNC B0 ;  /* 0x0000000000007941 */ /* 0x000fea0003800000 */
.L_x_2562:
[----:B------:R-:W2:Y:S02]  /*1ae50*/  LDL R2, [R1+0x70] ;  /* 0x0000700001027983 */ /* 0x000ea40000100800 */
[----:B--2---:R-:W-:-:S13]  /*1ae60*/  ISETP.NE.AND P1, PT, R2, 0x3, PT ;  /* 0x000000030200780c */ /* 0x004fda0003f25270 */
[----:B------:R-:W-:Y:S05]  /*1ae70*/  @!P1 BRA `(.L_x_2564) ;  /* 0x0000000000049947 */ /* 0x000fea0003800000 */
[----:B------:R-:W-:Y:S01]  /*1ae80*/  BPT.TRAP 0x1 ;  /* 0x000000040000795c */ /* 0x000fe20000300000 */
.L_x_2564:
[----:B0-----:R-:W2:Y:S02]  /*1ae90*/  LDL R0, [R1+0xc] ;  /* 0x00000c0001007983 */ /* 0x001ea40000100800 */
[----:B--2---:R-:W-:-:S04]  /*1aea0*/  SHF.L.U32 R0, R0, 0x1f, RZ ;  /* 0x0000001f00007819 */ /* 0x004fc800000006ff */
[----:B------:R-:W0:Y:S02]  /*1aeb0*/  SYNCS.PHASECHK.TRANS64.TRYWAIT P1, [R3+URZ+0x13260], R0 ;  /* 0x01326000030075a7 */ /* 0x000e24000802017f */
[----:B0-----:R-:W-:Y:S05]  /*1aec0*/  @!P1 BRA `(.L_x_2565) ;  /* 0x0000004400449947 */ /* 0x001fea0003800000 */
.L_x_2709:
[----:B------:R-:W2:Y:S04]  /*1aed0*/  LDL R4, [R1+0x38] ;  /* 0x0000380001047983 */ /* 0x000ea80000100800 */
[----:B------:R-:W3:Y:S01]  /*1aee0*/  LDL R10, [R1+0x34] ;  /* 0x00003400010a7983 */ /* 0x000ee20000100800 */
[----:B------:R-:W-:-:S03]  /*1aef0*/  IMAD R2, R29, 0x2800, RZ ;  /* 0x000028001d027824 */ /* 0x000fc600078e02ff */
[----:B------:R-:W4:Y:S01]  /*1af00*/  LDL R12, [R1+0x70] ;  /* 0x00007000010c7983 */ /* 0x000f220000100800 */
[----:B------:R-:W-:Y:S05]  /*1af10*/  WARPSYNC.ALL ;  /* 0x0000000000007948 */ /* 0x000fea0003800000 */
[----:B--2---:R-:W-:-:S04]  /*1af20*/  LOP3.LUT R5, R2, R4, RZ, 0xfc, !PT ;  /* 0x0000000402057212 */ /* 0x004fc800078efcff */
[----:B0-----:R-:W-:-:S05]  /*1af30*/  IADD3 R0, R22, R5, RZ ;  /* 0x0000000516007210 */ /* 0x001fca0007ffe0ff */
        /* <DEDUP_REMOVED lines=41> */
.L_x_2566:
[----:B--2---:R2:W-:Y:S01]  /*1b1d0*/  SYNCS.ARRIVE.TRANS64.A1T0 RZ, [R3+URZ+0x13250], RZ ;  /* 0x013250ff03ff79a7 */ /* 0x0045e2000810003f */
[----:B------:R-:W-:Y:S06]  /*1b1e0*/  BAR.SYNC.DEFER_BLOCKING 0x2, 0x80 ;  /* 0x0082000000007b1d */ /* 0x000fec0000010000 */
[----:B------:R-:W-:Y:S05]  /*1b1f0*/  @!P0 BRA `(.L_x_2567) ;  /* 0x0000000000048947 */ /* 0x000fea0003800000 */
[----:B------:R-:W-:Y:S01]  /*1b200*/  BPT.TRAP 0x1 ;  /* 0x000000040000795c */ /* 0x000fe20000300000 */
.L_x_2567:
[----:B------:R-:W3:Y:S04]  /*1b210*/  LDL R0, [R1+0x24] ;  /* 0x0000240001007983 */ /* 0x000ee80000100800 */
[----:B0-----:R-:W4:Y:S01]  /*1b220*/  LDL.LU R2, [R1+0xc] ;  /* 0x00000c0001027983 */ /* 0x001f220000300800 */
        /* <DEDUP_REMOVED lines=8> */
[----:B------:R0:W-:Y:S02]  /*1b2b0*/  STL [R1+0xc], R2 ;  /* 0x00000c0201007387 */ /* 0x0001e40000100800 */
.L_x_2508:
[----:B------:R-:W2:Y:S02]  /*1b2c0*/  LDL R0, [R1+0x28] ;  /* 0x0000280001007983 */ /* 0x000ea40000100800 */
[----:B--2---:R-:W-:-:S13]  /*1b2d0*/  LOP3.LUT P0, RZ, R0, 0x10, RZ, 0xc0, !PT ;  /* 0x0000001000ff7812 */ /* 0x004fda000780c0ff */
        /* <DEDUP_REMOVED lines=8> */
[----:B------:R3:W4:Y:S01]  /*1b360*/  LDS.128 R16, [R22+0x132d0] ;  /* 0x0132d00016107984 */ /* 0x0007220000000c00 */
[----:B------:R-:W-:Y:S06]  /*1b370*/  BAR.ARV 0x4, 0x200 ;  /* 0x0108000000007b1d */ /* 0x000fec0000002000 */
[----:B------:R-:W-:Y:S05]  /*1b380*/  BRA `(.L_x_2569) ;  /* 0x0000000800d47947 */ /* 0x000fea0003800000 */
.L_x_2568:
[----:B------:R-:W2:Y:S01]  /*1b390*/  S2R R0, SR_TID.X ;  /* 0x0000000000007919 */ /* 0x000ea20000002100 */
[----:B------:R-:W-:Y:S01]  /*1b3a0*/  UMOV UR4, 0xffffffff ;  /* 0xffffffff00047882 */ /* 0x000fe20000000000 */
[----:B--2---:R-:W-:-:S04]  /*1b3b0*/  LOP3.LUT R4, R0, 0x1f, RZ, 0xc0, !PT ;  /* 0x0000001f00047812 */ /* 0x004fc800078ec0ff */
        /* <DEDUP_REMOVED lines=12> */
[C---:B------:R-:W-:Y:S02]  /*1b480*/  ISETP.GE.U32.AND P5, PT, R4.reuse, 0x10, PT ;  /* 0x000000100400780c */ /* 0x040fe40003fa6070 */
[----:B0-----:R-:W-:Y:S01]  /*1b490*/  MOV R2, RZ ;  /* 0x000000ff00027202 */ /* 0x001fe20000000f00 */
        /* <DEDUP_REMOVED lines=18> */
[----:B------:R0:W2:Y:S02]  /*1b5c0*/  SHFL.IDX PT, R14, R3, 0x1f, 0x1f ;  /* 0x03e01f00030e7f89 */ /* 0x0000a400000e0000 */
.L_x_2719:
[----:B------:R-:W-:Y:S02]  /*1b5d0*/  ULDC UR4, c[0x0][0xc38] ;  /* 0x00030e0000047ab9 */ /* 0x000fe40000000800 */
[----:B------:R-:W-:-:S04]  /*1b5e0*/  IMAD.U32 R4, RZ, RZ, UR4 ;  /* 0x00000004ff047e24 */ /* 0x000fc8000f8e00ff */
[----:B--2---:R-:W-:-:S04]  /*1b5f0*/  IMAD R16, R14, R4, RZ ;  /* 0x000000040e107224 */ /* 0x004fc800078e02ff */
[----:B------:R-:W-:-:S05]  /*1b600*/  IMAD.IADD R5, R5, 0x1, R16 ;  /* 0x0000000105057824 */ /* 0x000fca00078e0210 */
[----:B------:R-:W-:-:S13]  /*1b610*/  ISETP.GT.AND P6, PT, R5, R0, PT ;  /* 0x000000000500720c */ /* 0x000fda0003fc4270 */
[----:B------:R-:W-:Y:S05]  /*1b620*/  @P6 BRA `(.L_x_2571) ;  /* 0x00000000009c6947 */ /* 0x000fea0003800000 */
.L_x_2576:
[----:B------:R-:W2:Y:S01]  /*1b630*/  LDC R2, c[0x0][0xc3c] ;  /* 0x00030f00ff027b82 */ /* 0x000ea20000000800 */
[----:B------:R-:W-:-:S05]  /*1b640*/  VIADD R19, R19, 0x1f ;  /* 0x0000001f13137836 */ /* 0x000fca0000000000 */
[----:B--2---:R-:W-:-:S13]  /*1b650*/  ISETP.GE.AND P6, PT, R19, R2, PT ;  /* 0x000000021300720c */ /* 0x004fda0003fc6270 */
        /* <DEDUP_REMOVED lines=11> */
.L_x_2574:
[----:B------:R-:W-:Y:S05]  /*1b710*/  BSYNC B0 ;  /* 0x0000000000007941 */ /* 0x000fea0003800000 */
.L_x_2573:
[----:B------:R-:W-:-:S03]  /*1b720*/  UMOV UR4, 0xffffffff ;  /* 0xffffffff00047882 */ /* 0x000fc60000000000 */
[----:B------:R-:W-:Y:S05]  /*1b730*/  BRA.DIV UR4, `(.L_x_2575) ;  /* 0x0000004204607947 */ /* 0x000fea000b800000 */
[----:B-----5:R-:W0:Y:S02]  /*1b740*/  SHFL.UP PT, R14, R2, 0x1, RZ ;  /* 0x04200000020e7989 */ /* 0x020e2400000e00ff */
        /* <DEDUP_REMOVED lines=14> */
[----:B------:R0:W2:Y:S02]  /*1b830*/  SHFL.IDX PT, R14, R3, 0x1f, 0x1f ;  /* 0x03e01f00030e7f89 */ /* 0x0000a400000e0000 */
.L_x_2727:
[----:B------:R-:W-:Y:S02]  /*1b840*/  ULDC UR4, c[0x0][0xc38] ;  /* 0x00030e0000047ab9 */ /* 0x000fe40000000800 */
[----:B------:R-:W-:-:S04]  /*1b850*/  IMAD.U32 R4, RZ, RZ, UR4 ;  /* 0x00000004ff047e24 */ /* 0x000fc8000f8e00ff */
[----:B--2---:R-:W-:-:S05]  /*1b860*/  IMAD R16, R14, R4, RZ ;  /* 0x000000040e107224 */ /* 0x004fca00078e02ff */
[----:B------:R-:W-:-:S04]  /*1b870*/  IADD3 R5, R16, R5, RZ ;  /* 0x0000000510057210 */ /* 0x000fc80007ffe0ff */
[----:B------:R-:W-:-:S13]  /*1b880*/  ISETP.GT.AND P6, PT, R5, R0, PT ;  /* 0x000000000500720c */ /* 0x000fda0003fc4270 */
[----:B------:R-:W-:Y:S05]  /*1b890*/  @!P6 BRA `(.L_x_2576) ;  /* 0xfffffffc0064e947 */ /* 0x000fea000383ffff */
.L_x_2571:
[----:B------:R-:W-:Y:S01]  /*1b8a0*/  IMAD.IADD R16, R5, 0x1, -R16 ;  /* 0x0000000105107824 */ /* 0x000fe200078e0a10 */
[----:B------:R-:W-:-:S03]  /*1b8b0*/  UMOV UR4, 0xffffffff ;  /* 0xffffffff00047882 */ /* 0x000fc60000000000 */
[----:B------:R-:W-:-:S05]  /*1b8c0*/  IMAD R5, R3, R4, R16 ;  /* 0x0000000403057224 */ /* 0x000fca00078e0210 */
[----:B------:R-:W-:Y:S01]  /*1b8d0*/  ISETP.GT.AND P6, PT, R5, R0, PT ;  /* 0x000000000500720c */ /* 0x000fe20003fc4270 */
[----:B------:R-:W-:-:S12]  /*1b8e0*/  BRA.DIV UR4, `(.L_x_2577) ;  /* 0x0000004204b47947 */ /* 0x000fd8000b800000 */
[----:B------:R-:W-:-:S04]  /*1b8f0*/  VOTE.ANY R5, PT, !P6 ;  /* 0x0000000000057806 */ /* 0x000fc800070e0100 */
[----:B------:R-:W2:Y:S02]  /*1b900*/  POPC R6, R5 ;  /* 0x0000000500067309 */ /* 0x000ea40000000000 */
[----:B--2---:R2:W3:Y:S02]  /*1b910*/  SHFL.IDX PT, R17, R2, R6, 0x1f ;  /* 0x00001f0602117589 */ /* 0x0044e400000e0000 */
.L_x_2731:
[----:B------:R-:W-:Y:S01]  /*1b920*/  ISETP.NE.AND P0, PT, R5, RZ, PT ;  /* 0x000000ff0500720c */ /* 0x000fe20003f05270 */
[----:B------:R-:W-:-:S12]  /*1b930*/  IMAD.MOV.U32 R5, RZ, RZ, RZ ;  /* 0x000000ffff057224 */ /* 0x000fd800078e00ff */
[----:B------:R-:W-:Y:S05]  /*1b940*/  @!P0 BRA `(.L_x_2578) ;  /* 0x0000000000108947 */ /* 0x000fea0003800000 */
[----:B------:R-:W-:Y:S01]  /*1b950*/  UMOV UR4, 0xffffffff ;  /* 0xffffffff00047882 */ /* 0x000fe20000000000 */
[----:B------:R-:W-:Y:S02]  /*1b960*/  VIADD R12, R6, 0xffffffff ;  /* 0xffffffff060c7836 */ /* 0x000fe40000000000 */
[----:B------:R-:W-:Y:S05]  /*1b970*/  BRA.DIV UR4, `(.L_x_2579) ;  /* 0x0000004204d87947 */ /* 0x000fea000b800000 */
[----:B------:R4:W0:Y:S02]  /*1b980*/  SHFL.IDX PT, R5, R3, R12, 0x1f ;  /* 0x00001f0c03057589 */ /* 0x00082400000e0000 */
.L_x_2578:
[----:B0-2-4-:R-:W0:Y:S01]  /*1b990*/  LDC.64 R2, c[0x0][0xc90] ;  /* 0x00032400ff027b82 */ /* 0x015e220000000a00 */
[----:B------:R-:W-:-:S04]  /*1b9a0*/  IMAD.IADD R19, R6, 0x1, R19 ;  /* 0x0000000106137824 */ /* 0x000fc800078e0213 */
[----:B0-----:R-:W-:-:S05]  /*1b9b0*/  IMAD.WIDE R2, R19, 0x4, R2 ;  /* 0x0000000413027825 */ /* 0x001fca00078e0202 */
[----:B------:R-:W3:Y:S01]  /*1b9c0*/  LDG.E R7, desc[UR40][R2.64] ;  /* 0x0000002802077981 */ /* 0x000ee2000c1e1900 */
[----:B------:R-:W-:-:S04]  /*1b9d0*/  IMAD R16, R5, R4, R16 ;  /* 0x0000000405107224 */ /* 0x000fc800078e0210 */
[----:B------:R-:W-:Y:S02]  /*1b9e0*/  IMAD.IADD R0, R0, 0x1, -R16 ;  /* 0x0000000100007824 */ /* 0x000fe400078e0a10 */
[----:B---3--:R-:W-:-:S05]  /*1b9f0*/  IMAD R6, R17, R7, RZ ;  /* 0x0000000711067224 */ /* 0x008fca00078e02ff */
[----:B------:R-:W-:-:S04]  /*1ba00*/  IABS R8, R6 ;  /* 0x0000000600087213 */ /* 0x000fc80000000000 */
[----:B------:R-:W0:Y:S08]  /*1ba10*/  I2F.RP R2, R8 ;  /* 0x0000000800027306 */ /* 0x000e300000209400 */
[----:B0-----:R-:W0:Y:S02]  /*1ba20*/  MUFU.RCP R2, R2 ;  /* 0x0000000200027308 */ /* 0x001e240000001000 */
[----:B0-----:R-:W-:-:S06]  /*1ba30*/  VIADD R2, R2, 0xffffffe ;  /* 0x0ffffffe02027836 */ /* 0x001fcc0000000000 */
[----:B------:R-:W0:Y:S02]  /*1ba40*/  F2I.FTZ.U32.TRUNC.NTZ R3, R2 ;  /* 0x0000000200037305 */ /* 0x000e24000021f000 */
[----:B0-----:R-:W-:-:S05]  /*1ba50*/  IADD3 R2, RZ, -R3, RZ ;  /* 0x80000003ff027210 */ /* 0x001fca0007ffe0ff */
        /* <DEDUP_REMOVED lines=21> */
[----:B------:R-:W-:-:S03]  /*1bbb0*/  IMAD R0, R6, R2, R0 ;  /* 0x0000000206007224 */ /* 0x000fc600078e0200 */
[----:B------:R-:W-:Y:S02]  /*1bbc0*/  VIADDMNMX R4, R3, R4, R7, PT ;  /* 0x0000000403047246 */ /* 0x000fe40003800107 */
[----:B------:R-:W-:Y:S02]  /*1bbd0*/  IADD3 R5, R0, R5, RZ ;  /* 0x0000000500057210 */ /* 0x000fe40007ffe0ff */
[----:B------:R-:W-:-:S04]  /*1bbe0*/  IABS R7, R4 ;  /* 0x0000000400077213 */ /* 0x000fc80000000000 */
[----:B------:R-:W0:Y:S08]  /*1bbf0*/  I2F.RP R3, R7 ;  /* 0x0000000700037306 */ /* 0x000e300000209400 */
[----:B0-----:R-:W0:Y:S02]  /*1bc00*/  MUFU.RCP R3, R3 ;  /* 0x0000000300037308 */ /* 0x001e240000001000 */
[----:B0-----:R-:W-:-:S06]  /*1bc10*/  VIADD R3, R3, 0xffffffe ;  /* 0x0ffffffe03037836 */ /* 0x001fcc0000000000 */
[----:B------:R-:W0:Y:S02]  /*1bc20*/  F2I.FTZ.U32.TRUNC.NTZ R3, R3 ;  /* 0x0000000300037305 */ /* 0x000e24000021f000 */
[----:B0-----:R-:W-:-:S04]  /*1bc30*/  IMAD.MOV R2, RZ, RZ, -R3 ;  /* 0x000000ffff027224 */ /* 0x001fc800078e0a03 */
[----:B------:R-:W-:Y:S01]  /*1bc40*/  IMAD R6, R2, R7, RZ ;  /* 0x0000000702067224 */ /* 0x000fe200078e02ff */
[----:B------:R-:W-:-:S05]  /*1bc50*/  MOV R2, RZ ;  /* 0x000000ff00027202 */ /* 0x000fca0000000f00 */
        /* <DEDUP_REMOVED lines=21> */
.L_x_2572:
[----:B------:R-:W-:Y:S01]  /*1bdb0*/  UMOV UR4, URZ ;  /* 0x0000003f00047c82 */ /* 0x000fe20008000000 */
[----:B------:R-:W-:Y:S01]  /*1bdc0*/  UMOV UR5, URZ ;  /* 0x0000003f00057c82 */ /* 0x000fe20008000000 */
[----:B------:R-:W-:Y:S01]  /*1bdd0*/  ULDC UR6, c[0x0][0xc3c] ;  /* 0x00030f0000067ab9 */ /* 0x000fe20000000800 */
[----:B------:R-:W-:Y:S01]  /*1bde0*/  IMAD.MOV.U32 R16, RZ, RZ, R0 ;  /* 0x000000ffff107224 */ /* 0x000fe200078e0000 */
[----:B------:R-:W-:Y:S01]  /*1bdf0*/  MOV R19, UR6 ;  /* 0x0000000600137c02 */ /* 0x000fe20008000f00 */
[----:B------:R-:W-:Y:S02]  /*1be00*/  IMAD.U32 R17, RZ, RZ, UR4 ;  /* 0x00000004ff117e24 */ /* 0x000fe4000f8e00ff */
[----:B------:R-:W-:-:S07]  /*1be10*/  IMAD.U32 R18, RZ, RZ, UR5 ;  /* 0x00000005ff127e24 */ /* 0x000fce000f8e00ff */
.L_x_2580:
[----:B------:R2:W3:Y:S01]  /*1be20*/  LDL R2, [R1+0x24] ;  /* 0x0000240001027983 */ /* 0x0004e20000100800 */
[----:B------:R-:W4:Y:S01]  /*1be30*/  S2R R0, SR_TID.X ;  /* 0x0000000000007919 */ /* 0x000f220000002100 */
[----:B------:R-:W-:Y:S05]  /*1be40*/  WARPSYNC.ALL ;  /* 0x0000000000007948 */ /* 0x000fea0003800000 */
[----:B----4-:R-:W-:Y:S01]  /*1be50*/  LOP3.LUT R0, R0, 0x1f, RZ, 0xc0, !PT ;  /* 0x0000001f00007812 */ /* 0x010fe200078ec0ff */
[----:B------:R-:W-:Y:S03]  /*1be60*/  BAR.SYNC.DEFER_BLOCKING 0x4, 0x200 ;  /* 0x0108000000007b1d */ /* 0x000fe60000010000 */
[----:B------:R-:W-:-:S13]  /*1be70*/  ISETP.NE.AND P0, PT, R0, RZ, PT ;  /* 0x000000ff0000720c */ /* 0x000fda0003f05270 */
[----:B------:R-:W-:Y:S01]  /*1be80*/  @!P0 MOV R0, 0x400 ;  /* 0x0000040000008802 */ /* 0x000fe20000000f00 */
[----:B---3--:R-:W3:Y:S03]  /*1be90*/  @!P0 S2R R2, SR_CgaCtaId ;  /* 0x0000000000028919 */ /* 0x008ee60000008800 */
[----:B---3--:R-:W-:Y:S01]  /*1bea0*/  @!P0 LEA R22, R2, R0, 0x18 ;  /* 0x0000000002168211 */ /* 0x008fe200078ec0ff */
[----:B------:R2:W-:Y:S04]  /*1beb0*/  @!P0 STL [R1+0x24], R2 ;  /* 0x0000240201008387 */ /* 0x0005e80000100800 */
[----:B------:R2:W-:Y:S01]  /*1bec0*/  @!P0 STS.128 [R22+0x132d0], R16 ;  /* 0x0132d01016008388 */ /* 0x0005e20000000c00 */
[----:B------:R-:W-:Y:S06]  /*1bed0*/  BAR.ARV 0x5, 0x200 ;  /* 0x0148000000007b1d */ /* 0x000fec0000002000 */
.L_x_2569:
[----:B------:R-:W-:Y:S02]  /*1bee0*/  ULDC UR4, c[0x0][0xc3c] ;  /* 0x00030f0000047ab9 */ /* 0x000fe40000000800 */
[----:B----4-:R-:W-:-:S13]  /*1bef0*/  ISETP.GE.AND P0, PT, R19, UR4, PT ;  /* 0x0000000413007c0c */ /* 0x010fda000bf06270 */
[----:B------:R-:W-:Y:S05]  /*1bf00*/  @!P0 BRA `(.L_x_2581) ;  /* 0xffffff9c002c8947 */ /* 0x000fea000383ffff */
[----:B------:R-:W-:Y:S05]  /*1bf10*/  BSYNC B7 ;  /* 0x0000000000077941 */ /* 0x000fea0003800000 */
.L_x_2471:
[----:B0--3--:R-:W3:Y:S01]  /*1bf20*/  LDL.LU R0, [R1+0x64] ;  /* 0x0000640001007983 */ /* 0x009ee20000300800 */
[----:B------:R-:W-:Y:S01]  /*1bf30*/  BSSY B0, `(.L_x_2582) ;  /* 0x000000b000007945 */ /* 0x000fe20003800000 */
[----:B------:R-:W0:Y:S01]  /*1bf40*/  S2R R5, SR_CgaCtaId ;  /* 0x0000000000057919 */ /* 0x000e220000008800 */
        /* <DEDUP_REMOVED lines=9> */
.L_x_2734:
[----:B------:R-:W-:Y:S05]  /*1bfe0*/  BSYNC B0 ;  /* 0x0000000000007941 */ /* 0x000fea0003800000 */
.L_x_2582:
[----:B------:R-:W-:-:S03]  /*1bff0*/  UMOV UR4, 0xffffffff ;  /* 0xffffffff00047882 */ /* 0x000fc60000000000 */
[----:B------:R-:W-:Y:S05]  /*1c000*/  BRA.DIV UR4, `(.L_x_2584) ;  /* 0x0000003e04707947 */ /* 0x000fea000b800000 */
[----:B0-----:R-:W0:Y:S02]  /*1c010*/  S2R R0, SR_TID.X ;  /* 0x0000000000007919 */ /* 0x001e240000002100 */
[----:B0-----:R-:W-:-:S04]  /*1c020*/  SHF.R.U32.HI R0, RZ, 0x5, R0 ;  /* 0x00000005ff007819 */ /* 0x001fc80000011600 */
[----:B------:R-:W-:-:S05]  /*1c030*/  LOP3.LUT R0, R0, 0x3, RZ, 0xc0, !PT ;  /* 0x0000000300007812 */ /* 0x000fca00078ec0ff */
[----:B------:R0:W2:Y:S02]  /*1c040*/  SHFL.IDX PT, R14, R0, RZ, 0x1f ;  /* 0x00001fff000e7589 */ /* 0x0000a400000e0000 */
.L_x_2737:
[----:B--2---:R-:W-:-:S13]  /*1c050*/  ISETP.NE.AND P0, PT, R14, RZ, PT ;  /* 0x000000ff0e00720c */ /* 0x004fda0003f05270 */
[----:B------:R-:W-:Y:S05]  /*1c060*/  @P0 BRA `(.L_x_2345) ;  /* 0x0000000000b00947 */ /* 0x000fea0003800000 */
[----:B------:R-:W-:-:S03]  /*1c070*/  UMOV UR4, 0xffffffff ;  /* 0xffffffff00047882 */ /* 0x000fc60000000000 */
[----:B------:R-:W-:Y:S05]  /*1c080*/  BRA.DIV UR4, `(.L_x_2585) ;  /* 0x0000003e04847947 */ /* 0x000fea000b800000 */
[----:B------:R-:W-:-:S13]  /*1c090*/  ELECT P6, URZ, PT ;  /* 0x00000000003f782f */ /* 0x000fda00038c0000 */
.L_x_2740:
[----:B------:R-:W-:Y:S05]  /*1c0a0*/  @!P6 BRA `(.L_x_2345) ;  /* 0x0000000000a0e947 */ /* 0x000fea0003800000 */
[----:B0-----:R-:W2:Y:S02]  /*1c0b0*/  LDL.LU R0, [R1+0x30] ;  /* 0x0000300001007983 */ /* 0x001ea40000300800 */
[----:B--2---:R-:W-:-:S04]  /*1c0c0*/  LOP3.LUT R0, R0, 0x2, RZ, 0xfc, !PT ;  /* 0x0000000200007812 */ /* 0x004fc800078efcff */
[----:B------:R-:W-:-:S13]  /*1c0d0*/  ISETP.NE.AND P0, PT, R0, 0x3, PT ;  /* 0x000000030000780c */ /* 0x000fda0003f05270 */
[----:B------:R-:W-:Y:S05]  /*1c0e0*/  @!P0 BRA `(.L_x_2586) ;  /* 0x0000000000048947 */ /* 0x000fea0003800000 */
[----:B------:R-:W-:Y:S01]  /*1c0f0*/  BPT.TRAP 0x1 ;  /* 0x000000040000795c */ /* 0x000fe20000300000 */
.L_x_2586:
        /* <DEDUP_REMOVED lines=8> */
.L_x_2741:
[----:B------:R-:W2:Y:S01]  /*1c180*/  LDL.LU R4, [R1+0xc] ;  /* 0x00000c0001047983 */ /* 0x000ea20000300800 */
[----:B------:R-:W-:Y:S02]  /*1c190*/  SEL R29, R29, RZ, P2 ;  /* 0x000000ff1d1d7207 */ /* 0x000fe40001000000 */
[----:B--2---:R-:W-:Y:S01]  /*1c1a0*/  LOP3.LUT R0, R4, R0, RZ, 0x3c, !PT ;  /* 0x0000000004007212 */ /* 0x004fe200078e3cff */
[----:B------:R-:W-:Y:S06]  /*1c1b0*/  @!P0 BRA `(.L_x_2588) ;  /* 0x0000000000048947 */ /* 0x000fec0003800000 */
[----:B------:R-:W-:Y:S01]  /*1c1c0*/  BPT.TRAP 0x1 ;  /* 0x000000040000795c */ /* 0x000fe20000300000 */
.L_x_2588:
[----:B------:R-:W-:Y:S01]  /*1c1d0*/  IMAD R29, R29, 0x8, R5 ;  /* 0x000000081d1d7824 */ /* 0x000fe200078e0205 */
[----:B------:R-:W-:-:S04]  /*1c1e0*/  SHF.L.U32 R0, R0, 0x1f, RZ ;  /* 0x0000001f00007819 */ /* 0x000fc800000006ff */
[----:B------:R-:W2:Y:S02]  /*1c1f0*/  SYNCS.PHASECHK.TRANS64.TRYWAIT P1, [R29+URZ+0x13240], R0 ;  /* 0x013240001d0075a7 */ /* 0x000ea4000802017f */
[----:B--2---:R-:W-:Y:S05]  /*1c200*/  @!P1 BRA `(.L_x_2589) ;  /* 0x0000003c00589947 */ /* 0x004fea0003800000 */
.L_x_2742:
[----:B------:R-:W-:Y:S05]  /*1c210*/  @!P0 BRA `(.L_x_2590) ;  /* 0x0000000000048947 */ /* 0x000fea0003800000 */
[----:B------:R-:W-:Y:S01]  /*1c220*/  BPT.TRAP 0x1 ;  /* 0x000000040000795c */ /* 0x000fe20000300000 */
.L_x_2590:
[----:B------:R-:W3:Y:S02]  /*1c230*/  SYNCS.PHASECHK.TRANS64.TRYWAIT P1, [R3+URZ+0x13260], R2 ;  /* 0x01326002030075a7 */ /* 0x000ee4000802017f */
[----:B---3--:R-:W-:Y:S05]  /*1c240*/  @!P1 BRA `(.L_x_2591) ;  /* 0x0000003c005c9947 */ /* 0x008fea0003800000 */
.L_x_2743:
[----:B------:R-:W-:Y:S05]  /*1c250*/  @!P0 BRA `(.L_x_2592) ;  /* 0x0000000000048947 */ /* 0x000fea0003800000 */
[----:B------:R-:W-:Y:S01]  /*1c260*/  BPT.TRAP 0x1 ;  /* 0x000000040000795c */ /* 0x000fe20000300000 */
.L_x_2592:
[----:B------:R-:W4:Y:S02]  /*1c270*/  SYNCS.PHASECHK.TRANS64.TRYWAIT P1, [R29+URZ+0x13260], R0 ;  /* 0x013260001d0075a7 */ /* 0x000f24000802017f */
[----:B----4-:R-:W-:Y:S05]  /*1c280*/  @!P1 BRA `(.L_x_2593) ;  /* 0x0000003c00609947 */ /* 0x010fea0003800000 */
.L_x_2744:
[----:B------:R-:W-:Y:S05]  /*1c290*/  @!P0 BRA `(.L_x_2594) ;  /* 0x0000000000048947 */ /* 0x000fea0003800000 */
[----:B------:R-:W-:Y:S01]  /*1c2a0*/  BPT.TRAP 0x1 ;  /* 0x000000040000795c */ /* 0x000fe20000300000 */
.L_x_2594:
[----:B------:R-:W0:Y:S02]  /*1c2b0*/  SYNCS.PHASECHK.TRANS64.TRYWAIT P1, [R3+URZ+0x13280], R2 ;  /* 0x01328002030075a7 */ /* 0x000e24000802017f */
[----:B0-----:R-:W-:Y:S05]  /*1c2c0*/  @!P1 BRA `(.L_x_2595) ;  /* 0x0000003c00649947 */ /* 0x001fea0003800000 */
.L_x_2745:
[----:B------:R-:W-:Y:S05]  /*1c2d0*/  @!P0 BRA `(.L_x_2596) ;  /* 0x0000000000048947 */ /* 0x000fea0003800000 */
[----:B------:R-:W-:Y:S01]  /*1c2e0*/  BPT.TRAP 0x1 ;  /* 0x000000040000795c */ /* 0x000fe20000300000 */
.L_x_2596:
[----:B------:R0:W0:Y:S02]  /*1c2f0*/  SYNCS.PHASECHK.TRANS64.TRYWAIT P0, [R29+URZ+0x13280], R0 ;  /* 0x013280001d0075a7 */ /* 0x000024000800017f */
[----:B0-----:R-:W-:Y:S05]  /*1c300*/  @!P0 NANOSLEEP.SYNCS 0x989680 ;  /* 0x009896800000895d */ /* 0x001fea0003900000 */
[----:B------:R-:W0:Y:S02]  /*1c310*/  @!P0 SYNCS.PHASECHK.TRANS64 P0, [R29+URZ+0x13280], R0 ;  /* 0x013280001d0085a7 */ /* 0x000e24000800007f */
[----:B0-----:R-:W-:Y:S05]  /*1c320*/  @!P0 BRA `(.L_x_2596) ;  /* 0xfffffffc00f08947 */ /* 0x001fea000383ffff */
.L_x_2345:
[----:B------:R-:W-:Y:S05]  /*1c330*/  BSYNC B8 ;  /* 0x0000000000087941 */ /* 0x000fea0003800000 */
.L_x_2342:
[----:B------:R-:W-:Y:S05]  /*1c340*/  EXIT ;  /* 0x000000000000794d */ /* 0x000fea0003800000 */
.L_x_2361:
[----:B0-----:R0:W1:Y:S02]  /*1c350*/  SYNCS.PHASECHK.TRANS64.TRYWAIT P5, [R65+URZ+0x13290], R66 ;  /* 0x01329042410075a7 */ /* 0x00106400080a017f */
[----:B-1----:R-:W-:Y:S05]  /*1c360*/  @!P5 NANOSLEEP.SYNCS 0x989680 ;  /* 0x009896800000d95d */ /* 0x002fea0003900000 */
[----:B------:R-:W1:Y:S02]  /*1c370*/  @!P5 SYNCS.PHASECHK.TRANS64 P5, [R65+URZ+0x13290], R66 ;  /* 0x013290424100d5a7 */ /* 0x000e6400080a007f */
[----:B-1----:R-:W-:Y:S05]  /*1c380*/  @!P5 BRA `(.L_x_2361) ;  /* 0xfffffffc00f0d947 */ /* 0x002fea000383ffff */
[----:B------:R-:W-:Y:S05]  /*1c390*/  BRA `(.L_x_2597) ;  /* 0xfffffe6000f47947 */ /* 0x000fea000383ffff */
.L_x_2362:
[----:B------:R-:W-:Y:S01]  /*1c3a0*/  BSSY B1, `(.L_x_2598) ;  /* 0x0000007000017945 */ /* 0x000fe20003800000 */
[----:B------:R-:W-:Y:S01]  /*1c3b0*/  MOV R12, RZ ;  /* 0x000000ff000c7202 */ /* 0x000fe20000000f00 */
[----:B------:R-:W-:Y:S02]  /*1c3c0*/  IMAD.MOV.U32 R11, RZ, RZ, 0x1e1f ;  /* 0x00001e1fff0b7424 */ /* 0x000fe400078e00ff */
[----:B------:R-:W-:-:S07]  /*1c3d0*/  IMAD.MOV.U32 R15, RZ, RZ, -0x1 ;  /* 0xffffffffff0f7424 */ /* 0x000fce00078e00ff */
[----:B0-----:R-:W-:Y:S05]  /*1c3e0*/  WARPSYNC.COLLECTIVE R15, `(.L_x_2599) ;  /* 0x000000000f087348 */ /* 0x001fea0003c00000 */
[----:B------:R1:W2:Y:S02]  /*1c3f0*/  SHFL.IDX P6, R14, R13, R12, R11 ;  /* 0x0000000c0d0e7389 */ /* 0x0002a400000c000b */
[----:B012---:R-:W-:Y:S01]  /*1c400*/  ENDCOLLECTIVE ;  /* 0x000000000000791b */ /* 0x007fe20003800000 */
.L_x_2599:
[----:B------:R-:W-:Y:S05]  /*1c410*/  BSYNC B1 ;  /* 0x0000000000017941 */ /* 0x000fea0003800000 */
.L_x_2598:
        /* <DEDUP_REMOVED lines=8> */
.L_x_2600:
[----:B------:R-:W-:Y:S05]  /*1c4a0*/  BRA `(.L_x_2601) ;  /* 0xfffffe6000c47947 */ /* 0x000fea000383ffff */
.L_x_2372:
[----:B0-----:R0:W1:Y:S02]  /*1c4b0*/  SYNCS.PHASECHK.TRANS64.TRYWAIT P6, [R65+URZ+0x13290], R66 ;  /* 0x01329042410075a7 */ /* 0x00106400080c017f */
[----:B-1----:R-:W-:Y:S05]  /*1c4c0*/  @!P6 NANOSLEEP.SYNCS 0x989680 ;  /* 0x009896800000e95d */ /* 0x002fea0003900000 */
[----:B------:R-:W1:Y:S02]  /*1c4d0*/  @!P6 SYNCS.PHASECHK.TRANS64 P6, [R65+URZ+0x13290], R66 ;  /* 0x013290424100e5a7 */ /* 0x000e6400080c007f */
[----:B-1----:R-:W-:Y:S05]  /*1c4e0*/  @!P6 BRA `(.L_x_2372) ;  /* 0xfffffffc00f0e947 */ /* 0x002fea000383ffff */
[----:B------:R-:W-:Y:S05]  /*1c4f0*/  BRA `(.L_x_2602) ;  /* 0xfffffe7000f87947 */ /* 0x000fea000383ffff */
.L_x_2373:
[----:B------:R-:W-:Y:S01]  /*1c500*/  BSSY B1, `(.L_x_2603) ;  /* 0x0000007000017945 */ /* 0x000fe20003800000 */
[----:B------:R-:W-:Y:S02]  /*1c510*/  IMAD.MOV.U32 R12, RZ, RZ, RZ ;  /* 0x000000ffff0c7224 */ /* 0x000fe400078e00ff */
[----:B------:R-:W-:Y:S02]  /*1c520*/  IMAD.MOV.U32 R11, RZ, RZ, 0x1e1f ;  /* 0x00001e1fff0b7424 */ /* 0x000fe400078e00ff */
[----:B------:R-:W-:-:S07]  /*1c530*/  IMAD.MOV.U32 R15, RZ, RZ, -0x1 ;  /* 0xffffffffff0f7424 */ /* 0x000fce00078e00ff */
[----:B0-----:R-:W-:Y:S05]  /*1c540*/  WARPSYNC.COLLECTIVE R15, `(.L_x_2604) ;  /* 0x000000000f087348 */ /* 0x001fea0003c00000 */
[----:B------:R1:W2:Y:S02]  /*1c550*/  SHFL.IDX P6, R14, R13, R12, R11 ;  /* 0x0000000c0d0e7389 */ /* 0x0002a400000c000b */
[----:B012---:R-:W-:Y:S01]  /*1c560*/  ENDCOLLECTIVE ;  /* 0x000000000000791b */ /* 0x007fe20003800000 */
.L_x_2604:
[----:B------:R-:W-:Y:S05]  /*1c570*/  BSYNC B1 ;  /* 0x0000000000017941 */ /* 0x000fea0003800000 */
.L_x_2603:
        /* <DEDUP_REMOVED lines=8> */
.L_x_2605:
[----:B------:R-:W-:Y:S01]  /*1c600*/  IMAD.MOV.U32 R70, RZ, RZ, R14 ;  /* 0x000000ffff467224 */ /* 0x000fe200078e000e */
[----:B------:R-:W-:Y:S06]  /*1c610*/  BRA `(.L_x_2606) ;  /* 0xfffffe7000c47947 */ /* 0x000fec000383ffff */
.L_x_2378:
[----:B0-----:R0:W1:Y:S02]  /*1c620*/  SYNCS.PHASECHK.TRANS64.TRYWAIT P3, [R65+URZ+0x13290], R66 ;  /* 0x01329042410075a7 */ /* 0x001064000806017f */
[----:B-1----:R-:W-:Y:S05]  /*1c630*/  @!P3 NANOSLEEP.SYNCS 0x989680 ;  /* 0x009896800000b95d */ /* 0x002fea0003900000 */
[----:B------:R-:W1:Y:S02]  /*1c640*/  @!P3 SYNCS.PHASECHK.TRANS64 P3, [R65+URZ+0x13290], R66 ;  /* 0x013290424100b5a7 */ /* 0x000e64000806007f */
[----:B-1----:R-:W-:Y:S05]  /*1c650*/  @!P3 BRA `(.L_x_2378) ;  /* 0xfffffffc00f0b947 */ /* 0x002fea000383ffff */
[----:B------:R-:W-:Y:S05]  /*1c660*/  BRA `(.L_x_2607) ;  /* 0xfffffe8000987947 */ /* 0x000fea000383ffff */
.L_x_2379:
[----:B------:R-:W-:Y:S01]  /*1c670*/  BSSY B1, `(.L_x_2608) ;  /* 0x0000007000017945 */ /* 0x000fe20003800000 */
[----:B------:R-:W-:Y:S01]  /*1c680*/  IMAD.MOV.U32 R12, RZ, RZ, RZ ;  /* 0x000000ffff0c7224 */ /* 0x000fe200078e00ff */
[----:B------:R-:W-:Y:S01]  /*1c690*/  MOV R11, 0x1e1f ;  /* 0x00001e1f000b7802 */ /* 0x000fe20000000f00 */
[----:B------:R-:W-:-:S07]  /*1c6a0*/  IMAD.MOV.U32 R15, RZ, RZ, -0x1 ;  /* 0xffffffffff0f7424 */ /* 0x000fce00078e00ff */
[----:B0-----:R-:W-:Y:S05]  /*1c6b0*/  WARPSYNC.COLLECTIVE R15, `(.L_x_2609) ;  /* 0x000000000f087348 */ /* 0x001fea0003c00000 */
[----:B------:R1:W2:Y:S02]  /*1c6c0*/  SHFL.IDX P6, R14, R13, R12, R11 ;  /* 0x0000000c0d0e7389 */ /* 0x0002a400000c000b */
[----:B012---:R-:W-:Y:S01]  /*1c6d0*/  ENDCOLLECTIVE ;  /* 0x000000000000791b */ /* 0x007fe20003800000 */
.L_x_2609:
[----:B------:R-:W-:Y:S05]  /*1c6e0*/  BSYNC B1 ;  /* 0x0000000000017941 */ /* 0x000fea0003800000 */
.L_x_2608:
        /* <DEDUP_REMOVED lines=8> */
.L_x_2610:
[----:B------:R-:W-:Y:S05]  /*1c770*/  BRA `(.L_x_2611) ;  /* 0xfffffe8000d07947 */ /* 0x000fea000383ffff */
.L_x_2383:
[----:B-1----:R1:W4:Y:S02]  /*1c780*/  SYNCS.PHASECHK.TRANS64.TRYWAIT P4, [R65+URZ+0x132b0], R66 ;  /* 0x0132b042410075a7 */ /* 0x002324000808017f */
[----:B----4-:R-:W-:Y:S05]  /*1c790*/  @!P4 NANOSLEEP.SYNCS 0x989680 ;  /* 0x009896800000c95d */ /* 0x010fea0003900000 */
[----:B------:R-:W4:Y:S02]  /*1c7a0*/  @!P4 SYNCS.PHASECHK.TRANS64 P4, [R65+URZ+0x132b0], R66 ;  /* 0x0132b0424100c5a7 */ /* 0x000f24000808007f */
[----:B----4-:R-:W-:Y:S05]  /*1c7b0*/  @!P4 BRA `(.L_x_2383) ;  /* 0xfffffffc00f0c947 */ /* 0x010fea000383ffff */
[----:B------:R-:W-:Y:S05]  /*1c7c0*/  BRA `(.L_x_2612) ;  /* 0xfffffe8400447947 */ /* 0x000fea000383ffff */
.L_x_2401:
[----:B------:R-:W-:Y:S01]  /*1c7d0*/  BSSY B1, `(.L_x_2613) ;  /* 0x0000007000017945 */ /* 0x000fe20003800000 */
[----:B------:R-:W-:Y:S02]  /*1c7e0*/  IMAD.MOV.U32 R12, RZ, RZ, RZ ;  /* 0x000000ffff0c7224 */ /* 0x000fe400078e00ff */
[----:B------:R-:W-:Y:S02]  /*1c7f0*/  IMAD.MOV.U32 R11, RZ, RZ, 0x1e1f ;  /* 0x00001e1fff0b7424 */ /* 0x000fe400078e00ff */
[----:B------:R-:W-:-:S07]  /*1c800*/  IMAD.MOV.U32 R15, RZ, RZ, -0x1 ;  /* 0xffffffffff0f7424 */ /* 0x000fce00078e00ff */
[----:B------:R-:W-:Y:S05]  /*1c810*/  WARPSYNC.COLLECTIVE R15, `(.L_x_2614) ;  /* 0x000000000f087348 */ /* 0x000fea0003c00000 */
[----:B------:R0:W1:Y:S02]  /*1c820*/  SHFL.IDX P6, R14, R13, R12, R11 ;  /* 0x0000000c0d0e7389 */ /* 0x00006400000c000b */
[----:B01----:R-:W-:Y:S01]  /*1c830*/  ENDCOLLECTIVE ;  /* 0x000000000000791b */ /* 0x003fe20003800000 */
.L_x_2614:
[----:B------:R-:W-:Y:S05]  /*1c840*/  BSYNC B1 ;  /* 0x0000000000017941 */ /* 0x000fea0003800000 */
.L_x_2613:
        /* <DEDUP_REMOVED lines=8> */
.L_x_2615:
[----:B------:R-:W-:Y:S02]  /*1c8d0*/  IMAD.MOV.U32 R13, RZ, RZ, R4 ;  /* 0x000000ffff0d7224 */ /* 0x000fe400078e0004 */
[----:B------:R-:W-:-:S07]  /*1c8e0*/  IMAD.MOV.U32 R3, RZ, RZ, R14 ;  /* 0x000000ffff037224 */ /* 0x000fce00078e000e */
[----:B------:R-:W-:Y:S05]  /*1c8f0*/  WARPSYNC.COLLECTIVE R15, `(.L_x_2616) ;  /* 0x000000000f087348 */ /* 0x000fea0003c00000 */
[----:B------:R0:W1:Y:S02]  /*1c900*/  SHFL.IDX P6, R14, R13, R12, R11 ;  /* 0x0000000c0d0e7389 */ /* 0x00006400000c000b */
[----:B01----:R-:W-:Y:S01]  /*1c910*/  ENDCOLLECTIVE ;  /* 0x000000000000791b */ /* 0x003fe20003800000 */
.L_x_2616:
[----:B------:R-:W-:Y:S01]  /*1c920*/  MOV R13, R5 ;  /* 0x00000005000d7202 */ /* 0x000fe20000000f00 */
[----:B------:R-:W-:-:S07]  /*1c930*/  IMAD.MOV.U32 R4, RZ, RZ, R14 ;  /* 0x000000ffff047224 */ /* 0x000fce00078e000e */
[----:B------:R-:W-:Y:S05]  /*1c940*/  WARPSYNC.COLLECTIVE R15, `(.L_x_2617) ;  /* 0x000000000f087348 */ /* 0x000fea0003c00000 */
[----:B------:R0:W1:Y:S02]  /*1c950*/  SHFL.IDX P6, R14, R13, R12, R11 ;  /* 0x0000000c0d0e7389 */ /* 0x00006400000c000b */
[----:B01----:R-:W-:Y:S01]  /*1c960*/  ENDCOLLECTIVE ;  /* 0x000000000000791b */ /* 0x003fe20003800000 */
.L_x_2617:
[----:B------:R-:W-:Y:S05]  /*1c970*/  BRA `(.L_x_2618) ;  /* 0xfffffe9400087947 */ /* 0x000fea000383ffff */
.L_x_2405:
[----:B-1----:R1:W2:Y:S02]  /*1c980*/  SYNCS.PHASECHK.TRANS64.TRYWAIT P0, [R18+URZ+0x13200], R5 ;  /* 0x01320005120075a7 */ /* 0x0022a4000800017f */
[----:B--2---:R-:W-:Y:S05]  /*1c990*/  @!P0 NANOSLEEP.SYNCS 0x989680 ;  /* 0x009896800000895d */ /* 0x004fea0003900000 */
[----:B------:R-:W2:Y:S02]  /*1c9a0*/  @!P0 SYNCS.PHASECHK.TRANS64 P0, [R18+URZ+0x13200], R5 ;  /* 0x01320005120085a7 */ /* 0x000ea4000800007f */
[----:B--2---:R-:W-:Y:S05]  /*1c9b0*/  @!P0 BRA `(.L_x_2405) ;  /* 0xfffffffc00f08947 */ /* 0x004fea000383ffff */
[----:B------:R-:W-:Y:S05]  /*1c9c0*/  BRA `(.L_x_2619) ;  /* 0xfffffe9400a87947 */ /* 0x000fea000383ffff */
.L_x_2409:
[----:B------:R-:W-:Y:S01]  /*1c9d0*/  BSSY B1, `(.L_x_2620) ;  /* 0x0000007000017945 */ /* 0x000fe20003800000 */
[----:B------:R-:W-:Y:S02]  /*1c9e0*/  IMAD.MOV.U32 R12, RZ, RZ, RZ ;  /* 0x000000ffff0c7224 */ /* 0x000fe400078e00ff */
[----:B------:R-:W-:Y:S02]  /*1c9f0*/  IMAD.MOV.U32 R11, RZ, RZ, 0x1e1f ;  /* 0x00001e1fff0b7424 */ /* 0x000fe400078e00ff */
[----:B------:R-:W-:-:S07]  /*1ca00*/  IMAD.MOV.U32 R15, RZ, RZ, -0x1 ;  /* 0xffffffffff0f7424 */ /* 0x000fce00078e00ff */
[----:B------:R-:W-:Y:S05]  /*1ca10*/  WARPSYNC.COLLECTIVE R15, `(.L_x_2621) ;  /* 0x000000000f087348 */ /* 0x000fea0003c00000 */
[----:B------:R0:W1:Y:S02]  /*1ca20*/  SHFL.IDX P6, R14, R13, R12, R11 ;  /* 0x0000000c0d0e7389 */ /* 0x00006400000c000b */
[----:B01----:R-:W-:Y:S01]  /*1ca30*/  ENDCOLLECTIVE ;  /* 0x000000000000791b */ /* 0x003fe20003800000 */
.L_x_2621:
[----:B------:R-:W-:Y:S05]  /*1ca40*/  BSYNC B1 ;  /* 0x0000000000017941 */ /* 0x000fea0003800000 */
.L_x_2620:
        /* <DEDUP_REMOVED lines=8> */
.L_x_2622:
[----:B------:R-:W-:Y:S02]  /*1cad0*/  IMAD.MOV.U32 R13, RZ, RZ, R25 ;  /* 0x000000ffff0d7224 */ /* 0x000fe400078e0019 */
[----:B------:R-:W-:-:S07]  /*1cae0*/  IMAD.MOV.U32 R21, RZ, RZ, R14 ;  /* 0x000000ffff157224 */ /* 0x000fce00078e000e */
[----:B------:R-:W-:Y:S05]  /*1caf0*/  WARPSYNC.COLLECTIVE R15, `(.L_x_2623) ;  /* 0x000000000f087348 */ /* 0x000fea0003c00000 */
[----:B------:R0:W1:Y:S02]  /*1cb00*/  SHFL.IDX P6, R14, R13, R12, R11 ;  /* 0x0000000c0d0e7389 */ /* 0x00006400000c000b */
[----:B01----:R-:W-:Y:S01]  /*1cb10*/  ENDCOLLECTIVE ;  /* 0x000000000000791b */ /* 0x003fe20003800000 */
.L_x_2623:
[----:B------:R-:W-:Y:S01]  /*1cb20*/  MOV R13, R0 ;  /* 0x00000000000d7202 */ /* 0x000fe20000000f00 */
[----:B------:R-:W-:-:S07]  /*1cb30*/  IMAD.MOV.U32 R25, RZ, RZ, R14 ;  /* 0x000000ffff197224 */ /* 0x000fce00078e000e */
[----:B------:R-:W-:Y:S05]  /*1cb40*/  WARPSYNC.COLLECTIVE R15, `(.L_x_2624) ;  /* 0x000000000f087348 */ /* 0x000fea0003c00000 */
[----:B------:R0:W1:Y:S02]  /*1cb50*/  SHFL.IDX P6, R14, R13, R12, R11 ;  /* 0x0000000c0d0e7389 */ /* 0x00006400000c000b */
[----:B01----:R-:W-:Y:S01]  /*1cb60*/  ENDCOLLECTIVE ;  /* 0x000000000000791b */ /* 0x003fe20003800000 */
.L_x_2624:
[----:B------:R-:W-:Y:S05]  /*1cb70*/  BRA `(.L_x_2625) ;  /* 0xfffffea400c87947 */ /* 0x000fea000383ffff */
.L_x_2413:
[----:B-1----:R1:W2:Y:S02]  /*1cb80*/  SYNCS.PHASECHK.TRANS64.TRYWAIT P1, [R18+URZ+0x13200], R27 ;  /* 0x0132001b120075a7 */ /* 0x0022a4000802017f */
[----:B--2---:R-:W-:Y:S05]  /*1cb90*/  @!P1 NANOSLEEP.SYNCS 0x989680 ;  /* 0x009896800000995d */ /* 0x004fea0003900000 */
[----:B------:R-:W2:Y:S02]  /*1cba0*/  @!P1 SYNCS.PHASECHK.TRANS64 P1, [R18+URZ+0x13200], R27 ;  /* 0x0132001b120095a7 */ /* 0x000ea4000802007f */
[----:B--2---:R-:W-:Y:S05]  /*1cbb0*/  @!P1 BRA `(.L_x_2413) ;  /* 0xfffffffc00f09947 */ /* 0x004fea000383ffff */
[----:B------:R-:W-:Y:S05]  /*1cbc0*/  BRA `(.L_x_2626) ;  /* 0xfffffea8004c7947 */ /* 0x000fea000383ffff */
.L_x_2417:
[----:B--2---:R2:W3:Y:S02]  /*1cbd0*/  SYNCS.PHASECHK.TRANS64.TRYWAIT P1, [R0+URZ+0x13230], R5 ;  /* 0x01323005000075a7 */ /* 0x0044e4000802017f */
[----:B---3--:R-:W-:Y:S05]  /*1cbe0*/  @!P1 NANOSLEEP.SYNCS 0x989680 ;  /* 0x009896800000995d */ /* 0x008fea0003900000 */
[----:B------:R-:W3:Y:S02]  /*1cbf0*/  @!P1 SYNCS.PHASECHK.TRANS64 P1, [R0+URZ+0x13230], R5 ;  /* 0x01323005000095a7 */ /* 0x000ee4000802007f */
[----:B---3--:R-:W-:Y:S05]  /*1cc00*/  @!P1 BRA `(.L_x_2417) ;  /* 0xfffffffc00f09947 */ /* 0x008fea000383ffff */
[----:B------:R-:W-:Y:S05]  /*1cc10*/  BRA `(.L_x_2416) ;  /* 0xfffffeb800987947 */ /* 0x000fea000383ffff */
.L_x_2425:
[----:B-1----:R1:W2:Y:S02]  /*1cc20*/  SYNCS.PHASECHK.TRANS64.TRYWAIT P1, [R20+URZ+0x13230], R13 ;  /* 0x0132300d140075a7 */ /* 0x0022a4000802017f */
[----:B--2---:R-:W-:Y:S05]  /*1cc30*/  @!P1 NANOSLEEP.SYNCS 0x989680 ;  /* 0x009896800000995d */ /* 0x004fea0003900000 */
[----:B------:R-:W2:Y:S02]  /*1cc40*/  @!P1 SYNCS.PHASECHK.TRANS64 P1, [R20+URZ+0x13230], R13 ;  /* 0x0132300d140095a7 */ /* 0x000ea4000802007f */
[----:B--2---:R-:W-:Y:S05]  /*1cc50*/  @!P1 BRA `(.L_x_2425) ;  /* 0xfffffffc00f09947 */ /* 0x004fea000383ffff */
[----:B------:R-:W-:Y:S05]  /*1cc60*/  BRA `(.L_x_2424) ;  /* 0xfffffef0003c7947 */ /* 0x000fea000383ffff */
.L_x_2430:
[----:B-1----:R1:W2:Y:S02]  /*1cc70*/  SYNCS.PHASECHK.TRANS64.TRYWAIT P1, [R14+URZ+0x13250], R9 ;  /* 0x013250090e0075a7 */ /* 0x0022a4000802017f */
[----:B--2---:R-:W-:Y:S05]  /*1cc80*/  @!P1 NANOSLEEP.SYNCS 0x989680 ;  /* 0x009896800000995d */ /* 0x004fea0003900000 */
[----:B------:R-:W2:Y:S02]  /*1cc90*/  @!P1 SYNCS.PHASECHK.TRANS64 P1, [R14+URZ+0x13250], R9 ;  /* 0x013250090e0095a7 */ /* 0x000ea4000802007f */
[----:B--2---:R-:W-:Y:S05]  /*1cca0*/  @!P1 BRA `(.L_x_2430) ;  /* 0xfffffffc00f09947 */ /* 0x004fea000383ffff */
[----:B------:R-:W-:Y:S05]  /*1ccb0*/  BRA `(.L_x_2429) ;  /* 0xfffffef400ac7947 */ /* 0x000fea000383ffff */
.L_x_2440:
[----:B-1----:R1:W2:Y:S02]  /*1ccc0*/  SYNCS.PHASECHK.TRANS64.TRYWAIT P1, [R10+URZ+0x13230], R11 ;  /* 0x0132300b0a0075a7 */ /* 0x0022a4000802017f */
[----:B--2---:R-:W-:Y:S05]  /*1ccd0*/  @!P1 NANOSLEEP.SYNCS 0x989680 ;  /* 0x009896800000995d */ /* 0x004fea0003900000 */
[----:B------:R-:W2:Y:S02]  /*1cce0*/  @!P1 SYNCS.PHASECHK.TRANS64 P1, [R10+URZ+0x13230], R11 ;  /* 0x0132300b0a0095a7 */ /* 0x000ea4000802007f */
[----:B--2---:R-:W-:Y:S05]  /*1ccf0*/  @!P1 BRA `(.L_x_2440) ;  /* 0xfffffffc00f09947 */ /* 0x004fea000383ffff */
[----:B------:R-:W-:Y:S05]  /*1cd00*/  BRA `(.L_x_2439) ;  /* 0xffffff2800c47947 */ /* 0x000fea000383ffff */
.L_x_2445:
[----:B-1----:R1:W2:Y:S02]  /*1cd10*/  SYNCS.PHASECHK.TRANS64.TRYWAIT P1, [R12+URZ+0x13250], R9 ;  /* 0x013250090c0075a7 */ /* 0x0022a4000802017f */
[----:B--2---:R-:W-:Y:S05]  /*1cd20*/  @!P1 NANOSLEEP.SYNCS 0x989680 ;  /* 0x009896800000995d */ /* 0x004fea0003900000 */
[----:B------:R-:W2:Y:S02]  /*1cd30*/  @!P1 SYNCS.PHASECHK.TRANS64 P1, [R12+URZ+0x13250], R9 ;  /* 0x013250090c0095a7 */ /* 0x000ea4000802007f */
[----:B--2---:R-:W-:Y:S05]  /*1cd40*/  @!P1 BRA `(.L_x_2445) ;  /* 0xfffffffc00f09947 */ /* 0x004fea000383ffff */
[----:B------:R-:W-:Y:S05]  /*1cd50*/  BRA `(.L_x_2444) ;  /* 0xffffff3000347947 */ /* 0x000fea000383ffff */
.L_x_2453:
[----:B-1----:R1:W2:Y:S02]  /*1cd60*/  SYNCS.PHASECHK.TRANS64.TRYWAIT P1, [R10+URZ+0x13250], R5 ;  /* 0x013250050a0075a7 */ /* 0x0022a4000802017f */
[----:B--2---:R-:W-:Y:S05]  /*1cd70*/  @!P1 NANOSLEEP.SYNCS 0x989680 ;  /* 0x009896800000995d */ /* 0x004fea0003900000 */
[----:B------:R-:W2:Y:S02]  /*1cd80*/  @!P1 SYNCS.PHASECHK.TRANS64 P1, [R10+URZ+0x13250], R5 ;  /* 0x013250050a0095a7 */ /* 0x000ea4000802007f */
[----:B--2---:R-:W-:Y:S05]  /*1cd90*/  @!P1 BRA `(.L_x_2453) ;  /* 0xfffffffc00f09947 */ /* 0x004fea000383ffff */
[----:B------:R-:W-:Y:S05]  /*1cda0*/  BRA `(.L_x_2452) ;  /* 0xffffff5800247947 */ /* 0x000fea000383ffff */
.L_x_2477:
        /* <DEDUP_REMOVED lines=8> */
[----:B-1----:R-:W-:Y:S05]  /*1ce30*/  WARPSYNC.COLLECTIVE R15, `(.L_x_2628) ;  /* 0x000000000f087348 */ /* 0x002fea0003c00000 */
[----:B------:R0:W2:Y:S02]  /*1ce40*/  SHFL.IDX P6, R14, R13, R12, R11 ;  /* 0x0000000c0d0e7389 */ /* 0x0000a400000c000b */
[----:B012---:R-:W-:Y:S01]  /*1ce50*/  ENDCOLLECTIVE ;  /* 0x000000000000791b */ /* 0x007fe20003800000 */
.L_x_2628:
[----:B------:R-:W-:Y:S05]  /*1ce60*/  BSYNC B1 ;  /* 0x0000000000017941 */ /* 0x000fea0003800000 */
.L_x_2627:
[----:B------:R-:W-:Y:S05]  /*1ce70*/  BRA `(.L_x_2629) ;  /* 0xffffff9400387947 */ /* 0x000fea000383ffff */
.L_x_2479:
[----:B------:R-:W-:Y:S01]  /*1ce80*/  BSSY B1, `(.L_x_2630) ;  /* 0x0000006000017945 */ /* 0x000fe20003800000 */
[----:B------:R-:W-:-:S07]  /*1ce90*/  IMAD.MOV.U32 R15, RZ, RZ, -0x1 ;  /* 0xffffffffff0f7424 */ /* 0x000fce00078e00ff */
[----:B01----:R-:W-:Y:S05]  /*1cea0*/  WARPSYNC.COLLECTIVE R15, `(.L_x_2631) ;  /* 0x000000000f0c7348 */ /* 0x003fea0003c00000 */
[----:B------:R-:W-:Y:S02]  /*1ceb0*/  ELECT P6, UR62, PT ;  /* 0x00000000003e782f */ /* 0x000fe400038c0000 */
[----:B------:R-:W-:Y:S01]  /*1cec0*/  MOV R14, UR62 ;  /* 0x0000003e000e7c02 */ /* 0x000fe20008000f00 */
[----:B01----:R-:W-:Y:S10]  /*1ced0*/  ENDCOLLECTIVE ;  /* 0x000000000000791b */ /* 0x003ff40003800000 */
.L_x_2631:
[----:B------:R-:W-:Y:S05]  /*1cee0*/  BSYNC B1 ;  /* 0x0000000000017941 */ /* 0x000fea0003800000 */
.L_x_2630:
[----:B------:R-:W-:Y:S05]  /*1cef0*/  BRA `(.L_x_2478) ;  /* 0xffffff9400307947 */ /* 0x000fea000383ffff */
.L_x_2481:
[----:B0-----:R0:W2:Y:S02]  /*1cf00*/  SYNCS.PHASECHK.TRANS64.TRYWAIT P0, [R22+URZ+0x13220], R5 ;  /* 0x01322005160075a7 */ /* 0x0010a4000800017f */
[----:B--2---:R-:W-:Y:S05]  /*1cf10*/  @!P0 NANOSLEEP.SYNCS 0x989680 ;  /* 0x009896800000895d */ /* 0x004fea0003900000 */
[----:B------:R-:W2:Y:S02]  /*1cf20*/  @!P0 SYNCS.PHASECHK.TRANS64 P0, [R22+URZ+0x13220], R5 ;  /* 0x01322005160085a7 */ /* 0x000ea4000800007f */
[----:B--2---:R-:W-:Y:S05]  /*1cf30*/  @!P0 BRA `(.L_x_2481) ;  /* 0xfffffffc00f08947 */ /* 0x004fea000383ffff */
[----:B------:R-:W-:Y:S05]  /*1cf40*/  BRA `(.L_x_2632) ;  /* 0xffffff9400407947 */ /* 0x000fea000383ffff */
.L_x_2485:
[----:B0-----:R0:W1:Y:S02]  /*1cf50*/  SYNCS.PHASECHK.TRANS64.TRYWAIT P0, [R5+URZ+0x132a0], R9 ;  /* 0x0132a009050075a7 */ /* 0x001064000800017f */
[----:B-1----:R-:W-:Y:S05]  /*1cf60*/  @!P0 NANOSLEEP.SYNCS 0x989680 ;  /* 0x009896800000895d */ /* 0x002fea0003900000 */
[----:B------:R-:W1:Y:S02]  /*1cf70*/  @!P0 SYNCS.PHASECHK.TRANS64 P0, [R5+URZ+0x132a0], R9 ;  /* 0x0132a009050085a7 */ /* 0x000e64000800007f */
[----:B-1----:R-:W-:Y:S05]  /*1cf80*/  @!P0 BRA `(.L_x_2485) ;  /* 0xfffffffc00f08947 */ /* 0x002fea000383ffff */
[----:B------:R-:W-:Y:S05]  /*1cf90*/  BRA `(.L_x_2633) ;  /* 0xffffff9400607947 */ /* 0x000fea000383ffff */
.L_x_2490:
[----:B-1----:R1:W2:Y:S02]  /*1cfa0*/  SYNCS.PHASECHK.TRANS64.TRYWAIT P0, [R5+URZ+0x132c0], R9 ;  /* 0x0132c009050075a7 */ /* 0x0022a4000800017f */
[----:B--2---:R-:W-:Y:S05]  /*1cfb0*/  @!P0 NANOSLEEP.SYNCS 0x989680 ;  /* 0x009896800000895d */ /* 0x004fea0003900000 */
[----:B------:R-:W2:Y:S02]  /*1cfc0*/  @!P0 SYNCS.PHASECHK.TRANS64 P0, [R5+URZ+0x132c0], R9 ;  /* 0x0132c009050085a7 */ /* 0x000ea4000800007f */
[----:B--2---:R-:W-:Y:S05]  /*1cfd0*/  @!P0 BRA `(.L_x_2490) ;  /* 0xfffffffc00f08947 */ /* 0x004fea000383ffff */
[----:B------:R-:W-:Y:S05]  /*1cfe0*/  BRA `(.L_x_2634) ;  /* 0xffffff9400e07947 */ /* 0x000fea000383ffff */
.L_x_2497:
[----:B0-----:R0:W2:Y:S02]  /*1cff0*/  SYNCS.PHASECHK.TRANS64.TRYWAIT P1, [R5+URZ+0x132a0], R6 ;  /* 0x0132a006050075a7 */ /* 0x0010a4000802017f */
[----:B--2---:R-:W-:Y:S05]  /*1d000*/  @!P1 NANOSLEEP.SYNCS 0x989680 ;  /* 0x009896800000995d */ /* 0x004fea0003900000 */
[----:B------:R-:W2:Y:S02]  /*1d010*/  @!P1 SYNCS.PHASECHK.TRANS64 P1, [R5+URZ+0x132a0], R6 ;  /* 0x0132a006050095a7 */ /* 0x000ea4000802007f */
[----:B--2---:R-:W-:Y:S05]  /*1d020*/  @!P1 BRA `(.L_x_2497) ;  /* 0xfffffffc00f09947 */ /* 0x004fea000383ffff */
[----:B------:R-:W-:Y:S05]  /*1d030*/  BRA `(.L_x_2635) ;  /* 0xffffff9800b47947 */ /* 0x000fea000383ffff */
.L_x_2502:
[----:B-1----:R1:W2:Y:S02]  /*1d040*/  SYNCS.PHASECHK.TRANS64.TRYWAIT P1, [R5+URZ+0x132c0], R6 ;  /* 0x0132c006050075a7 */ /* 0x0022a4000802017f */
[----:B--2---:R-:W-:Y:S05]  /*1d050*/  @!P1 NANOSLEEP.SYNCS 0x989680 ;  /* 0x009896800000995d */ /* 0x004fea0003900000 */
[----:B------:R-:W2:Y:S02]  /*1d060*/  @!P1 SYNCS.PHASECHK.TRANS64 P1, [R5+URZ+0x132c0], R6 ;  /* 0x0132c006050095a7 */ /* 0x000ea4000802007f */
[----:B--2---:R-:W-:Y:S05]  /*1d070*/  @!P1 BRA `(.L_x_2502) ;  /* 0xfffffffc00f09947 */ /* 0x004fea000383ffff */
[----:B------:R-:W-:Y:S05]  /*1d080*/  BRA `(.L_x_2636) ;  /* 0xffffff9c00307947 */ /* 0x000fea000383ffff */
.L_x_2517:
[----:B0-----:R-:W0:Y:S01]  /*1d090*/  S2R R20, SR_TID.X ;  /* 0x0000000000147919 */ /* 0x001e220000002100 */
[----:B------:R-:W-:Y:S01]  /*1d0a0*/  BSSY B0, `(.L_x_2637) ;  /* 0x0000009000007945 */ /* 0x000fe20003800000 */
[----:B------:R-:W-:Y:S01]  /*1d0b0*/  MOV R12, RZ ;  /* 0x000000ff000c7202 */ /* 0x000fe20000000f00 */
[----:B------:R-:W-:Y:S02]  /*1d0c0*/  IMAD.MOV.U32 R11, RZ, RZ, 0x1f ;  /* 0x0000001fff0b7424 */ /* 0x000fe400078e00ff */
[----:B------:R-:W-:Y:S01]  /*1d0d0*/  IMAD.MOV.U32 R15, RZ, RZ, -0x1 ;  /* 0xffffffffff0f7424 */ /* 0x000fe200078e00ff */
[----:B0-----:R-:W-:-:S04]  /*1d0e0*/  SHF.R.U32.HI R13, RZ, 0x5, R20 ;  /* 0x00000005ff0d7819 */ /* 0x001fc80000011614 */
[----:B------:R-:W-:-:S07]  /*1d0f0*/  LOP3.LUT R13, R13, 0x3, RZ, 0xc0, !PT ;  /* 0x000000030d0d7812 */ /* 0x000fce00078ec0ff */
[----:B-----5:R-:W-:Y:S05]  /*1d100*/  WARPSYNC.COLLECTIVE R15, `(.L_x_2638) ;  /* 0x000000000f087348 */ /* 0x020fea0003c00000 */
[----:B------:R0:W1:Y:S02]  /*1d110*/  SHFL.IDX P6, R14, R13, R12, R11 ;  /* 0x0000000c0d0e7389 */ /* 0x00006400000c000b */
[----:B01---5:R-:W-:Y:S01]  /*1d120*/  ENDCOLLECTIVE ;  /* 0x000000000000791b */ /* 0x023fe20003800000 */
.L_x_2638:
[----:B------:R-:W-:Y:S05]  /*1d130*/  BSYNC B0 ;  /* 0x0000000000007941 */ /* 0x000fea0003800000 */
.L_x_2637:
[----:B------:R-:W-:Y:S05]  /*1d140*/  BRA `(.L_x_2639) ;  /* 0xffffffa800e47947 */ /* 0x000fea000383ffff */
.L_x_2520:
[----:B-1----:R-:W2:Y:S02]  /*1d150*/  LDL R0, [R1+0x50] ;  /* 0x0000500001007983 */ /* 0x002ea40000100800 */
[----:B--2---:R1:W2:Y:S02]  /*1d160*/  SYNCS.PHASECHK.TRANS64.TRYWAIT P0, [R6+URZ+0x13280], R0 ;  /* 0x01328000060075a7 */ /* 0x0042a4000800017f */
[----:B--2---:R-:W-:Y:S05]  /*1d170*/  @!P0 NANOSLEEP.SYNCS 0x989680 ;  /* 0x009896800000895d */ /* 0x004fea0003900000 */
[----:B------:R-:W2:Y:S02]  /*1d180*/  @!P0 SYNCS.PHASECHK.TRANS64 P0, [R6+URZ+0x13280], R0 ;  /* 0x01328000060085a7 */ /* 0x000ea4000800007f */
[----:B--2---:R-:W-:Y:S05]  /*1d190*/  @!P0 BRA `(.L_x_2520) ;  /* 0xfffffffc00ec8947 */ /* 0x004fea000383ffff */
[----:B------:R-:W-:Y:S05]  /*1d1a0*/  BRA `(.L_x_2640) ;  /* 0xffffffac00047947 */ /* 0x000fea000383ffff */
.L_x_2521:
        /* <DEDUP_REMOVED lines=8> */
.L_x_2642:
[----:B------:R-:W-:Y:S05]  /*1d230*/  BSYNC B0 ;  /* 0x0000000000007941 */ /* 0x000fea0003800000 */
.L_x_2641:
        /* <DEDUP_REMOVED lines=8> */
.L_x_2643:
[----:B------:R-:W-:Y:S02]  /*1d2c0*/  IMAD.MOV.U32 R13, RZ, RZ, R2 ;  /* 0x000000ffff0d7224 */ /* 0x000fe400078e0002 */
[----:B------:R-:W-:Y:S01]  /*1d2d0*/  IMAD.MOV.U32 R12, RZ, RZ, 0x1 ;  /* 0x00000001ff0c7424 */ /* 0x000fe200078e00ff */
[----:B------:R-:W-:-:S07]  /*1d2e0*/  MOV R3, R14 ;  /* 0x0000000e00037202 */ /* 0x000fce0000000f00 */
[----:B------:R-:W-:Y:S05]  /*1d2f0*/  WARPSYNC.COLLECTIVE R15, `(.L_x_2644) ;  /* 0x000000000f087348 */ /* 0x000fea0003c00000 */
[----:B------:R0:W1:Y:S02]  /*1d300*/  SHFL.IDX P6, R14, R13, R12, R11 ;  /* 0x0000000c0d0e7389 */ /* 0x00006400000c000b */
[----:B01----:R-:W-:Y:S01]  /*1d310*/  ENDCOLLECTIVE ;  /* 0x000000000000791b */ /* 0x003fe20003800000 */
.L_x_2644:
[----:B------:R-:W-:Y:S01]  /*1d320*/  IADD3 R24, P1, R21, R3, RZ ;  /* 0x0000000315187210 */ /* 0x000fe20007f3e0ff */
[----:B------:R-:W-:-:S04]  /*1d330*/  IMAD.IADD R3, R22, 0x1, R20 ;  /* 0x0000000116037824 */ /* 0x000fc800078e0214 */
[----:B------:R-:W-:Y:S01]  /*1d340*/  IMAD.X R25, RZ, RZ, R10, P1 ;  /* 0x000000ffff197224 */ /* 0x000fe200008e060a */
[----:B------:R-:W-:Y:S02]  /*1d350*/  ISETP.LT.OR P1, PT, R7, 0x1, P0 ;  /* 0x000000010700780c */ /* 0x000fe40000721670 */
[----:B------:R-:W-:-:S11]  /*1d360*/  MOV R13, R0 ;  /* 0x00000000000d7202 */ /* 0x000fd60000000f00 */
        /* <DEDUP_REMOVED lines=8> */
.L_x_2645:
[----:B------:R-:W-:Y:S02]  /*1d3f0*/  IMAD.MOV.U32 R13, RZ, RZ, R2 ;  /* 0x000000ffff0d7224 */ /* 0x000fe400078e0002 */
[----:B------:R-:W-:Y:S02]  /*1d400*/  IMAD.MOV.U32 R12, RZ, RZ, 0x2 ;  /* 0x00000002ff0c7424 */ /* 0x000fe400078e00ff */
[----:B------:R-:W-:-:S07]  /*1d410*/  IMAD.MOV.U32 R10, RZ, RZ, R14 ;  /* 0x000000ffff0a7224 */ /* 0x000fce00078e000e */
[----:B------:R-:W-:Y:S05]  /*1d420*/  WARPSYNC.COLLECTIVE R15, `(.L_x_2646) ;  /* 0x000000000f087348 */ /* 0x000fea0003c00000 */
[----:B------:R0:W1:Y:S02]  /*1d430*/  SHFL.IDX P6, R14, R13, R12, R11 ;  /* 0x0000000c0d0e7389 */ /* 0x00006400000c000b */
[----:B01----:R-:W-:Y:S01]  /*1d440*/  ENDCOLLECTIVE ;  /* 0x000000000000791b */ /* 0x003fe20003800000 */
.L_x_2646:
        /* <DEDUP_REMOVED lines=12> */
.L_x_2647:
[----:B------:R-:W-:-:S05]  /*1d510*/  IMAD.MOV.U32 R10, RZ, RZ, R14 ;  /* 0x000000ffff0a7224 */ /* 0x000fca00078e000e */
[----:B------:R-:W-:-:S05]  /*1d520*/  IADD3 R24, P1, R21, R10, RZ ;  /* 0x0000000a15187210 */ /* 0x000fca0007f3e0ff */
[----:B------:R-:W-:Y:S01]  /*1d530*/  IMAD.X R25, RZ, RZ, R20, P1 ;  /* 0x000000ffff197224 */ /* 0x000fe200008e0614 */
        /* <DEDUP_REMOVED lines=14> */
.L_x_2648:
[----:B------:R-:W-:Y:S01]  /*1d620*/  MOV R13, R0 ;  /* 0x00000000000d7202 */ /* 0x000fe20000000f00 */
[----:B------:R-:W-:-:S07]  /*1d630*/  IMAD.MOV.U32 R2, RZ, RZ, R14 ;  /* 0x000000ffff027224 */ /* 0x000fce00078e000e */
[----:B------:R-:W-:Y:S05]  /*1d640*/  WARPSYNC.COLLECTIVE R15, `(.L_x_2649) ;  /* 0x000000000f087348 */ /* 0x000fea0003c00000 */
[----:B------:R0:W1:Y:S02]  /*1d650*/  SHFL.IDX P6, R14, R13, R12, R11 ;  /* 0x0000000c0d0e7389 */ /* 0x00006400000c000b */
[----:B01----:R-:W-:Y:S01]  /*1d660*/  ENDCOLLECTIVE ;  /* 0x000000000000791b */ /* 0x003fe20003800000 */
.L_x_2649:
[----:B------:R-:W-:Y:S02]  /*1d670*/  IMAD.MOV.U32 R13, RZ, RZ, R26 ;  /* 0x000000ffff0d7224 */ /* 0x000fe400078e001a */
[----:B------:R-:W-:Y:S02]  /*1d680*/  IMAD.MOV.U32 R12, RZ, RZ, RZ ;  /* 0x000000ffff0c7224 */ /* 0x000fe400078e00ff */
[----:B------:R-:W-:-:S07]  /*1d690*/  IMAD.MOV.U32 R0, RZ, RZ, R14 ;  /* 0x000000ffff007224 */ /* 0x000fce00078e000e */
[----:B------:R-:W-:Y:S05]  /*1d6a0*/  WARPSYNC.COLLECTIVE R15, `(.L_x_2650) ;  /* 0x000000000f087348 */ /* 0x000fea0003c00000 */
[----:B------:R0:W1:Y:S02]  /*1d6b0*/  SHFL.IDX P6, R14, R13, R12, R11 ;  /* 0x0000000c0d0e7389 */ /* 0x00006400000c000b */
[----:B01----:R-:W-:Y:S01]  /*1d6c0*/  ENDCOLLECTIVE ;  /* 0x000000000000791b */ /* 0x003fe20003800000 */
.L_x_2650:
        /* <DEDUP_REMOVED lines=13> */
.L_x_2651:
[----:B------:R-:W-:Y:S01]  /*1d7a0*/  IMAD.MOV.U32 R10, RZ, RZ, R14 ;  /* 0x000000ffff0a7224 */ /* 0x000fe200078e000e */
[----:B------:R-:W-:-:S04]  /*1d7b0*/  LOP3.LUT R25, R25, 0xfffffff7, RZ, 0xc0, !PT ;  /* 0xfffffff719197812 */ /* 0x000fc800078ec0ff */
[----:B------:R-:W-:-:S05]  /*1d7c0*/  @P3 LOP3.LUT R25, R25, 0x8, RZ, 0xfc, !PT ;  /* 0x0000000819193812 */ /* 0x000fca00078efcff */
[----:B------:R0:W-:Y:S01]  /*1d7d0*/  STL [R1+0x28], R25 ;  /* 0x0000281901007387 */ /* 0x0001e20000100800 */
[----:B------:R-:W-:Y:S05]  /*1d7e0*/  BRA `(.L_x_2652) ;  /* 0xffffffa800ec7947 */ /* 0x000fea000383ffff */
.L_x_2526:
[----:B----4-:R-:W4:Y:S02]  /*1d7f0*/  LDL R0, [R1+0x50] ;  /* 0x0000500001007983 */ /* 0x010f240000100800 */
[----:B----4-:R4:W0:Y:S02]  /*1d800*/  SYNCS.PHASECHK.TRANS64.TRYWAIT P0, [R6+URZ+0x13240], R0 ;  /* 0x01324000060075a7 */ /* 0x010824000800017f */
[----:B0-----:R-:W-:Y:S05]  /*1d810*/  @!P0 NANOSLEEP.SYNCS 0x989680 ;  /* 0x009896800000895d */ /* 0x001fea0003900000 */
[----:B------:R-:W0:Y:S02]  /*1d820*/  @!P0 SYNCS.PHASECHK.TRANS64 P0, [R6+URZ+0x13240], R0 ;  /* 0x01324000060085a7 */ /* 0x000e24000800007f */
[----:B0-----:R-:W-:Y:S05]  /*1d830*/  @!P0 BRA `(.L_x_2526) ;  /* 0xfffffffc00ec8947 */ /* 0x001fea000383ffff */
[----:B------:R-:W-:Y:S05]  /*1d840*/  BRA `(.L_x_2653) ;  /* 0xffffffac004c7947 */ /* 0x000fea000383ffff */
.L_x_2527:
[----:B------:R-:W-:Y:S01]  /*1d850*/  BSSY B0, `(.L_x_2654) ;  /* 0x0000008000007945 */ /* 0x000fe20003800000 */
[----:B------:R-:W-:Y:S02]  /*1d860*/  IMAD.MOV.U32 R13, RZ, RZ, R2 ;  /* 0x000000ffff0d7224 */ /* 0x000fe400078e0002 */
[----:B------:R-:W-:Y:S02]  /*1d870*/  IMAD.MOV.U32 R12, RZ, RZ, RZ ;  /* 0x000000ffff0c7224 */ /* 0x000fe400078e00ff */
[----:B------:R-:W-:Y:S02]  /*1d880*/  IMAD.MOV.U32 R11, RZ, RZ, 0x1c1f ;  /* 0x00001c1fff0b7424 */ /* 0x000fe400078e00ff */
[----:B------:R-:W-:-:S07]  /*1d890*/  IMAD.MOV.U32 R15, RZ, RZ, -0x1 ;  /* 0xffffffffff0f7424 */ /* 0x000fce00078e00ff */
[----:B01----:R-:W-:Y:S05]  /*1d8a0*/  WARPSYNC.COLLECTIVE R15, `(.L_x_2655) ;  /* 0x000000000f087348 */ /* 0x003fea0003c00000 */
[----:B-1----:R1:W2:Y:S02]  /*1d8b0*/  SHFL.IDX P6, R14, R13, R12, R11 ;  /* 0x0000000c0d0e7389 */ /* 0x0022a400000c000b */
[----:B012---:R-:W-:Y:S01]  /*1d8c0*/  ENDCOLLECTIVE ;  /* 0x000000000000791b */ /* 0x007fe20003800000 */
.L_x_2655:
[----:B------:R-:W-:Y:S05]  /*1d8d0*/  BSYNC B0 ;  /* 0x0000000000007941 */ /* 0x000fea0003800000 */
.L_x_2654:
[----:B------:R-:W0:Y:S01]  /*1d8e0*/  S2R R20, SR_TID.X ;  /* 0x0000000000147919 */ /* 0x000e220000002100 */
[----:B------:R-:W-:Y:S01]  /*1d8f0*/  IMAD.MOV.U32 R13, RZ, RZ, R0 ;  /* 0x000000ffff0d7224 */ /* 0x000fe200078e0000 */
[----:B------:R-:W-:Y:S01]  /*1d900*/  MOV R4, R14 ;  /* 0x0000000e00047202 */ /* 0x000fe20000000f00 */
[----:B------:R-:W-:Y:S01]  /*1d910*/  IMAD.MOV.U32 R12, RZ, RZ, RZ ;  /* 0x000000ffff0c7224 */ /* 0x000fe200078e00ff */
[----:B------:R-:W1:Y:S01]  /*1d920*/  LDC R21, c[0x0][0x2f4] ;  /* 0x0000bd00ff157b82 */ /* 0x000e620000000800 */
[----:B------:R-:W-:Y:S02]  /*1d930*/  IMAD.MOV.U32 R11, RZ, RZ, 0x1c1f ;  /* 0x00001c1fff0b7424 */ /* 0x000fe400078e00ff */
[----:B------:R-:W-:-:S07]  /*1d940*/  IMAD.MOV.U32 R15, RZ, RZ, -0x1 ;  /* 0xffffffffff0f7424 */ /* 0x000fce00078e00ff */
[----:B01----:R-:W-:Y:S05]  /*1d950*/  WARPSYNC.COLLECTIVE R15, `(.L_x_2656) ;  /* 0x000000000f087348 */ /* 0x003fea0003c00000 */
[----:B------:R2:W3:Y:S02]  /*1d960*/  SHFL.IDX P6, R14, R13, R12, R11 ;  /* 0x0000000c0d0e7389 */ /* 0x0004e400000c000b */
[----:B0123--:R-:W-:Y:S01]  /*1d970*/  ENDCOLLECTIVE ;  /* 0x000000000000791b */ /* 0x00ffe20003800000 */
.L_x_2656:
        /* <DEDUP_REMOVED lines=8> */
.L_x_2657:
        /* <DEDUP_REMOVED lines=15> */
.L_x_2658:
[----:B------:R-:W-:Y:S02]  /*1daf0*/  IMAD.MOV.U32 R13, RZ, RZ, R2 ;  /* 0x000000ffff0d7224 */ /* 0x000fe400078e0002 */
[----:B------:R-:W-:Y:S01]  /*1db00*/  IMAD.MOV.U32 R12, RZ, RZ, 0x2 ;  /* 0x00000002ff0c7424 */ /* 0x000fe200078e00ff */
[----:B------:R-:W-:-:S07]  /*1db10*/  MOV R5, R14 ;  /* 0x0000000e00057202 */ /* 0x000fce0000000f00 */
[----:B------:R-:W-:Y:S05]  /*1db20*/  WARPSYNC.COLLECTIVE R15, `(.L_x_2659) ;  /* 0x000000000f087348 */ /* 0x000fea0003c00000 */
[----:B------:R0:W1:Y:S02]  /*1db30*/  SHFL.IDX P6, R14, R13, R12, R11 ;  /* 0x0000000c0d0e7389 */ /* 0x00006400000c000b */
[----:B01----:R-:W-:Y:S01]  /*1db40*/  ENDCOLLECTIVE ;  /* 0x000000000000791b */ /* 0x003fe20003800000 */
.L_x_2659:
        /* <DEDUP_REMOVED lines=14> */
.L_x_2660:
[----:B------:R-:W-:Y:S02]  /*1dc30*/  IMAD.MOV.U32 R13, RZ, RZ, R2 ;  /* 0x000000ffff0d7224 */ /* 0x000fe400078e0002 */
[----:B------:R-:W-:Y:S01]  /*1dc40*/  IMAD.MOV.U32 R12, RZ, RZ, 0x3 ;  /* 0x00000003ff0c7424 */ /* 0x000fe200078e00ff */
[----:B------:R-:W-:-:S07]  /*1dc50*/  MOV R5, R14 ;  /* 0x0000000e00057202 */ /* 0x000fce0000000f00 */
[----:B------:R-:W-:Y:S05]  /*1dc60*/  WARPSYNC.COLLECTIVE R15, `(.L_x_2661) ;  /* 0x000000000f087348 */ /* 0x000fea0003c00000 */
[----:B------:R0:W1:Y:S02]  /*1dc70*/  SHFL.IDX P6, R14, R13, R12, R11 ;  /* 0x0000000c0d0e7389 */ /* 0x00006400000c000b */
[----:B01----:R-:W-:Y:S01]  /*1dc80*/  ENDCOLLECTIVE ;  /* 0x000000000000791b */ /* 0x003fe20003800000 */
.L_x_2661:
[----:B------:R-:W-:-:S05]  /*1dc90*/  @P1 IADD3 R5, P0, R20, R5, RZ ;  /* 0x0000000514051210 */ /* 0x000fca0007f1e0ff */
[----:B------:R-:W-:-:S05]  /*1dca0*/  @P1 IMAD.X R4, RZ, RZ, R4, P0 ;  /* 0x000000ffff041224 */ /* 0x000fca00000e0604 */
        /* <DEDUP_REMOVED lines=12> */
.L_x_2662:
[----:B------:R-:W-:Y:S02]  /*1dd70*/  IMAD.MOV.U32 R13, RZ, RZ, R7 ;  /* 0x000000ffff0d7224 */ /* 0x000fe400078e0007 */
[----:B------:R-:W-:Y:S01]  /*1dd80*/  IMAD.MOV.U32 R12, RZ, RZ, RZ ;  /* 0x000000ffff0c7224 */ /* 0x000fe200078e00ff */
[----:B------:R-:W-:-:S07]  /*1dd90*/  MOV R0, R14 ;  /* 0x0000000e00007202 */ /* 0x000fce0000000f00 */
[----:B------:R-:W-:Y:S05]  /*1dda0*/  WARPSYNC.COLLECTIVE R15, `(.L_x_2663) ;  /* 0x000000000f087348 */ /* 0x000fea0003c00000 */
[----:B------:R0:W1:Y:S02]  /*1ddb0*/  SHFL.IDX P6, R14, R13, R12, R11 ;  /* 0x0000000c0d0e7389 */ /* 0x00006400000c000b */
[----:B01----:R-:W-:Y:S01]  /*1ddc0*/  ENDCOLLECTIVE ;  /* 0x000000000000791b */ /* 0x003fe20003800000 */
.L_x_2663:
        /* <DEDUP_REMOVED lines=9> */
[----:B------:R-:W-:-:S07]  /*1de60*/  MOV R0, R14 ;  /* 0x0000000e00007202 */ /* 0x000fce0000000f00 */
[----:B0-----:R-:W-:Y:S05]  /*1de70*/  WARPSYNC.COLLECTIVE R15, `(.L_x_2664) ;  /* 0x000000000f087348 */ /* 0x001fea0003c00000 */
[----:B------:R1:W2:Y:S02]  /*1de80*/  SHFL.IDX P6, R14, R13, R12, R11 ;  /* 0x0000000c0d0e7389 */ /* 0x0002a400000c000b */
[----:B012---:R-:W-:Y:S01]  /*1de90*/  ENDCOLLECTIVE ;  /* 0x000000000000791b */ /* 0x007fe20003800000 */
.L_x_2664:
[----:B------:R-:W-:Y:S01]  /*1dea0*/  IMAD.MOV.U32 R4, RZ, RZ, R14 ;  /* 0x000000ffff047224 */ /* 0x000fe200078e000e */
[----:B------:R-:W-:Y:S06]  /*1deb0*/  BRA `(.L_x_2665) ;  /* 0xffffffa800dc7947 */ /* 0x000fec000383ffff */
.L_x_2534:
[----:B------:R-:W-:Y:S01]  /*1dec0*/  IMAD.MOV.U32 R13, RZ, RZ, R4 ;  /* 0x000000ffff0d7224 */ /* 0x000fe200078e0004 */
[----:B------:R-:W-:Y:S01]  /*1ded0*/  MOV R15, 0xffffffff ;  /* 0xffffffff000f7802 */ /* 0x000fe20000000f00 */
[----:B------:R-:W-:Y:S02]  /*1dee0*/  IMAD.MOV.U32 R12, RZ, RZ, RZ ;  /* 0x000000ffff0c7224 */ /* 0x000fe400078e00ff */
[----:B------:R-:W-:Y:S02]  /*1def0*/  IMAD.MOV.U32 R11, RZ, RZ, 0x1c1f ;  /* 0x00001c1fff0b7424 */ /* 0x000fe400078e00ff */
[----:B-----5:R-:W-:Y:S02]  /*1df00*/  IMAD R3, R23, R9, RZ ;  /* 0x0000000917037224 */ /* 0x020fe400078e02ff */
[----:B------:R-:W-:-:S07]  /*1df10*/  IMAD R17, R17, 0xc0, R21 ;  /* 0x000000c011117824 */ /* 0x000fce00078e0215 */
[----:B------:R-:W-:Y:S05]  /*1df20*/  WARPSYNC.COLLECTIVE R15, `(.L_x_2666) ;  /* 0x000000000f087348 */ /* 0x000fea0003c00000 */
[----:B------:R0:W1:Y:S02]  /*1df30*/  SHFL.IDX P6, R14, R13, R12, R11 ;  /* 0x0000000c0d0e7389 */ /* 0x00006400000c000b */
[----:B01----:R-:W-:Y:S01]  /*1df40*/  ENDCOLLECTIVE ;  /* 0x000000000000791b */ /* 0x003fe20003800000 */
.L_x_2666:
[C---:B------:R-:W-:Y:S01]  /*1df50*/  VIADD R8, R17.reuse, 0x20 ;  /* 0x0000002011087836 */ /* 0x040fe20000000000 */
[----:B------:R-:W-:Y:S01]  /*1df60*/  ISETP.GE.AND P2, PT, R17, R3, PT ;  /* 0x000000031100720c */ /* 0x000fe20003f46270 */
[----:B------:R-:W-:Y:S02]  /*1df70*/  IMAD.MOV.U32 R13, RZ, RZ, R0 ;  /* 0x000000ffff0d7224 */ /* 0x000fe400078e0000 */
[----:B------:R-:W-:-:S10]  /*1df80*/  IMAD.MOV.U32 R7, RZ, RZ, R14 ;  /* 0x000000ffff077224 */ /* 0x000fd400078e000e */
[----:B------:R-:W-:Y:S05]  /*1df90*/  WARPSYNC.COLLECTIVE R15, `(.L_x_2667) ;  /* 0x000000000f087348 */ /* 0x000fea0003c00000 */
[----:B------:R0:W1:Y:S02]  /*1dfa0*/  SHFL.IDX P6, R14, R13, R12, R11 ;  /* 0x0000000c0d0e7389 */ /* 0x00006400000c000b */
[----:B01----:R-:W-:Y:S01]  /*1dfb0*/  ENDCOLLECTIVE ;  /* 0x000000000000791b */ /* 0x003fe20003800000 */
.L_x_2667:
[----:B------:R-:W-:Y:S01]  /*1dfc0*/  MOV R13, R4 ;  /* 0x00000004000d7202 */ /* 0x000fe20000000f00 */
[----:B------:R-:W-:Y:S02]  /*1dfd0*/  IMAD.MOV.U32 R12, RZ, RZ, 0x1 ;  /* 0x00000001ff0c7424 */ /* 0x000fe400078e00ff */
[----:B------:R-:W-:-:S07]  /*1dfe0*/  IMAD.MOV.U32 R6, RZ, RZ, R14 ;  /* 0x000000ffff067224 */ /* 0x000fce00078e000e */
[----:B------:R-:W-:Y:S05]  /*1dff0*/  WARPSYNC.COLLECTIVE R15, `(.L_x_2668) ;  /* 0x000000000f087348 */ /* 0x000fea0003c00000 */
[----:B------:R0:W1:Y:S02]  /*1e000*/  SHFL.IDX P6, R14, R13, R12, R11 ;  /* 0x0000000c0d0e7389 */ /* 0x00006400000c000b */
[----:B01----:R-:W-:Y:S01]  /*1e010*/  ENDCOLLECTIVE ;  /* 0x000000000000791b */ /* 0x003fe20003800000 */
.L_x_2668:
        /* <DEDUP_REMOVED lines=12> */
.L_x_2669:
[----:B------:R-:W-:Y:S02]  /*1e0e0*/  IMAD.MOV.U32 R13, RZ, RZ, R4 ;  /* 0x000000ffff0d7224 */ /* 0x000fe400078e0004 */
[----:B------:R-:W-:Y:S02]  /*1e0f0*/  IMAD.MOV.U32 R12, RZ, RZ, 0x2 ;  /* 0x00000002ff0c7424 */ /* 0x000fe400078e00ff */
[----:B------:R-:W-:-:S07]  /*1e100*/  IMAD.MOV.U32 R7, RZ, RZ, R14 ;  /* 0x000000ffff077224 */ /* 0x000fce00078e000e */
[----:B------:R-:W-:Y:S05]  /*1e110*/  WARPSYNC.COLLECTIVE R15, `(.L_x_2670) ;  /* 0x000000000f087348 */ /* 0x000fea0003c00000 */
[----:B------:R0:W1:Y:S02]  /*1e120*/  SHFL.IDX P6, R14, R13, R12, R11 ;  /* 0x0000000c0d0e7389 */ /* 0x00006400000c000b */
[----:B01----:R-:W-:Y:S01]  /*1e130*/  ENDCOLLECTIVE ;  /* 0x000000000000791b */ /* 0x003fe20003800000 */
.L_x_2670:
        /* <DEDUP_REMOVED lines=16> */
.L_x_2671:
[----:B------:R-:W-:Y:S02]  /*1e240*/  IMAD.MOV.U32 R13, RZ, RZ, R4 ;  /* 0x000000ffff0d7224 */ /* 0x000fe400078e0004 */
[----:B------:R-:W-:Y:S02]  /*1e250*/  IMAD.MOV.U32 R12, RZ, RZ, 0x3 ;  /* 0x00000003ff0c7424 */ /* 0x000fe400078e00ff */
[----:B------:R-:W-:-:S07]  /*1e260*/  IMAD.MOV.U32 R7, RZ, RZ, R14 ;  /* 0x000000ffff077224 */ /* 0x000fce00078e000e */
[----:B------:R-:W-:Y:S05]  /*1e270*/  WARPSYNC.COLLECTIVE R15, `(.L_x_2672) ;  /* 0x000000000f087348 */ /* 0x000fea0003c00000 */
[----:B------:R0:W1:Y:S02]  /*1e280*/  SHFL.IDX P6, R14, R13, R12, R11 ;  /* 0x0000000c0d0e7389 */ /* 0x00006400000c000b */
[----:B01----:R-:W-:Y:S01]  /*1e290*/  ENDCOLLECTIVE ;  /* 0x000000000000791b */ /* 0x003fe20003800000 */
.L_x_2672:
[----:B------:R-:W-:-:S04]  /*1e2a0*/  @!P1 IADD3 R7, P2, R20, R7, RZ ;  /* 0x0000000714079210 */ /* 0x000fc80007f5e0ff */
[----:B------:R-:W-:-:S04]  /*1e2b0*/  @!P1 IADD3.X R6, RZ, R6, RZ, P2, !PT ;  /* 0x00000006ff069210 */ /* 0x000fc800017fe4ff */
[----:B------:R-:W-:Y:S01]  /*1e2c0*/  @!P1 LOP3.LUT R7, R7, R6, RZ, 0x3c, !PT ;  /* 0x0000000607079212 */ /* 0x000fe200078e3cff */
[----:B------:R-:W-:-:S03]  /*1e2d0*/  IMAD.MOV.U32 R13, RZ, RZ, R0 ;  /* 0x000000ffff0d7224 */ /* 0x000fc600078e0000 */
[----:B------:R-:W-:Y:S02]  /*1e2e0*/  @!P1 LOP3.LUT R6, R7, R6, RZ, 0x3c, !PT ;  /* 0x0000000607069212 */ /* 0x000fe400078e3cff */
[----:B------:R-:W-:Y:S02]  /*1e2f0*/  IADD3 R0, R17, 0x60, RZ ;  /* 0x0000006011007810 */ /* 0x000fe40007ffe0ff */
        /* <DEDUP_REMOVED lines=10> */
.L_x_2673:
[----:B------:R-:W-:Y:S02]  /*1e3a0*/  IMAD.MOV.U32 R13, RZ, RZ, R2 ;  /* 0x000000ffff0d7224 */ /* 0x000fe400078e0002 */
[----:B------:R-:W-:Y:S02]  /*1e3b0*/  IMAD.MOV.U32 R12, RZ, RZ, RZ ;  /* 0x000000ffff0c7224 */ /* 0x000fe400078e00ff */
[----:B------:R-:W-:-:S07]  /*1e3c0*/  IMAD.MOV.U32 R6, RZ, RZ, R14 ;  /* 0x000000ffff067224 */ /* 0x000fce00078e000e */
[----:B------:R-:W-:Y:S05]  /*1e3d0*/  WARPSYNC.COLLECTIVE R15, `(.L_x_2674) ;  /* 0x000000000f087348 */ /* 0x000fea0003c00000 */
[----:B------:R0:W1:Y:S02]  /*1e3e0*/  SHFL.IDX P6, R14, R13, R12, R11 ;  /* 0x0000000c0d0e7389 */ /* 0x00006400000c000b */
[----:B01----:R-:W-:Y:S01]  /*1e3f0*/  ENDCOLLECTIVE ;  /* 0x000000000000791b */ /* 0x003fe20003800000 */
.L_x_2674:
        /* <DEDUP_REMOVED lines=11> */
.L_x_2675:
        /* <DEDUP_REMOVED lines=8> */
.L_x_2676:
        /* <DEDUP_REMOVED lines=13> */
.L_x_2677:
[----:B------:R-:W-:Y:S01]  /*1e600*/  IMAD.MOV.U32 R2, RZ, RZ, R14 ;  /* 0x000000ffff027224 */ /* 0x000fe200078e000e */
[----:B------:R-:W-:Y:S06]  /*1e610*/  BRA `(.L_x_2678) ;  /* 0xffffffac00e87947 */ /* 0x000fec000383ffff */
.L_x_2537:
[----:B0-----:R0:W1:Y:S02]  /*1e620*/  SYNCS.PHASECHK.TRANS64.TRYWAIT P0, [R22+URZ+0x13220], R0 ;  /* 0x01322000160075a7 */ /* 0x001064000800017f */
[----:B-1----:R-:W-:Y:S05]  /*1e630*/  @!P0 NANOSLEEP.SYNCS 0x989680 ;  /* 0x009896800000895d */ /* 0x002fea0003900000 */
[----:B------:R-:W1:Y:S02]  /*1e640*/  @!P0 SYNCS.PHASECHK.TRANS64 P0, [R22+URZ+0x13220], R0 ;  /* 0x01322000160085a7 */ /* 0x000e64000800007f */
[----:B-1----:R-:W-:Y:S05]  /*1e650*/  @!P0 BRA `(.L_x_2537) ;  /* 0xfffffffc00f08947 */ /* 0x002fea000383ffff */
[----:B------:R-:W-:Y:S05]  /*1e660*/  BRA `(.L_x_2679) ;  /* 0xffffffb000447947 */ /* 0x000fea000383ffff */
.L_x_2541:
[----:B0-----:R0:W1:Y:S02]  /*1e670*/  SYNCS.PHASECHK.TRANS64.TRYWAIT P0, [R6+URZ+0x13280], R28 ;  /* 0x0132801c060075a7 */ /* 0x001064000800017f */
[----:B-1----:R-:W-:Y:S05]  /*1e680*/  @!P0 NANOSLEEP.SYNCS 0x989680 ;  /* 0x009896800000895d */ /* 0x002fea0003900000 */
[----:B------:R-:W1:Y:S02]  /*1e690*/  @!P0 SYNCS.PHASECHK.TRANS64 P0, [R6+URZ+0x13280], R28 ;  /* 0x0132801c060085a7 */ /* 0x000e64000800007f */
[----:B-1----:R-:W-:Y:S05]  /*1e6a0*/  @!P0 BRA `(.L_x_2541) ;  /* 0xfffffffc00f08947 */ /* 0x002fea000383ffff */
[----:B------:R-:W-:Y:S05]  /*1e6b0*/  BRA `(.L_x_2680) ;  /* 0xffffffb4007c7947 */ /* 0x000fea000383ffff */
.L_x_2542:
        /* <DEDUP_REMOVED lines=8> */
.L_x_2682:
[----:B------:R-:W-:Y:S05]  /*1e740*/  BSYNC B0 ;  /* 0x0000000000007941 */ /* 0x000fea0003800000 */
.L_x_2681:
        /* <DEDUP_REMOVED lines=10> */
.L_x_2683:
        /* <DEDUP_REMOVED lines=11> */
.L_x_2684:
        /* <DEDUP_REMOVED lines=10> */
.L_x_2685:
        /* <DEDUP_REMOVED lines=11> */
.L_x_2686:
        /* <DEDUP_REMOVED lines=10> */
.L_x_2687:
        /* <DEDUP_REMOVED lines=11> */
.L_x_2688:
        /* <DEDUP_REMOVED lines=10> */
.L_x_2689:
[----:B------:R-:W-:Y:S01]  /*1ebe0*/  IMAD.MOV.U32 R13, RZ, RZ, R17 ;  /* 0x000000ffff0d7224 */ /* 0x000fe200078e0011 */
[----:B------:R-:W-:Y:S01]  /*1ebf0*/  MOV R12, RZ ;  /* 0x000000ff000c7202 */ /* 0x000fe20000000f00 */
[----:B------:R-:W-:Y:S02]  /*1ec00*/  IMAD.SHL.U32 R3, R3, 0x10, RZ ;  /* 0x0000001003037824 */ /* 0x000fe400078e00ff */
[----:B------:R-:W-:-:S07]  /*1ec10*/  IMAD.MOV.U32 R2, RZ, RZ, R14 ;  /* 0x000000ffff027224 */ /* 0x000fce00078e000e */
[----:B------:R-:W-:Y:S05]  /*1ec20*/  WARPSYNC.COLLECTIVE R15, `(.L_x_2690) ;  /* 0x000000000f087348 */ /* 0x000fea0003c00000 */
[----:B------:R0:W1:Y:S02]  /*1ec30*/  SHFL.IDX P6, R14, R13, R12, R11 ;  /* 0x0000000c0d0e7389 */ /* 0x00006400000c000b */
[----:B01----:R-:W-:Y:S01]  /*1ec40*/  ENDCOLLECTIVE ;  /* 0x000000000000791b */ /* 0x003fe20003800000 */
.L_x_2690:
        /* <DEDUP_REMOVED lines=12> */
.L_x_2691:
[----:B------:R-:W-:Y:S01]  /*1ed10*/  IMAD.MOV.U32 R2, RZ, RZ, R14 ;  /* 0x000000ffff027224 */ /* 0x000fe200078e000e */
[----:B------:R-:W-:Y:S06]  /*1ed20*/  BRA `(.L_x_2692) ;  /* 0xffffffb000ec7947 */ /* 0x000fec000383ffff */
.L_x_2547:
[----:B---3--:R3:W4:Y:S02]  /*1ed30*/  SYNCS.PHASECHK.TRANS64.TRYWAIT P0, [R6+URZ+0x13240], R28 ;  /* 0x0132401c060075a7 */ /* 0x008724000800017f */
[----:B----4-:R-:W-:Y:S05]  /*1ed40*/  @!P0 NANOSLEEP.SYNCS 0x989680 ;  /* 0x009896800000895d */ /* 0x010fea0003900000 */
[----:B------:R-:W4:Y:S02]  /*1ed50*/  @!P0 SYNCS.PHASECHK.TRANS64 P0, [R6+URZ+0x13240], R28 ;  /* 0x0132401c060085a7 */ /* 0x000f24000800007f */
[----:B----4-:R-:W-:Y:S05]  /*1ed60*/  @!P0 BRA `(.L_x_2547) ;  /* 0xfffffffc00f08947 */ /* 0x010fea000383ffff */
[----:B------:R-:W-:Y:S05]  /*1ed70*/  BRA `(.L_x_2693) ;  /* 0xffffffb400487947 */ /* 0x000fea000383ffff */
.L_x_2548:
[----:B------:R-:W-:Y:S01]  /*1ed80*/  BSSY B0, `(.L_x_2694) ;  /* 0x0000008000007945 */ /* 0x000fe20003800000 */
[----:B------:R-:W-:Y:S01]  /*1ed90*/  IMAD.MOV.U32 R13, RZ, RZ, R8 ;  /* 0x000000ffff0d7224 */ /* 0x000fe200078e0008 */
[----:B------:R-:W-:Y:S01]  /*1eda0*/  MOV R11, 0x1c1f ;  /* 0x00001c1f000b7802 */ /* 0x000fe20000000f00 */
[----:B------:R-:W-:Y:S02]  /*1edb0*/  IMAD.MOV.U32 R12, RZ, RZ, RZ ;  /* 0x000000ffff0c7224 */ /* 0x000fe400078e00ff */
[----:B------:R-:W-:-:S07]  /*1edc0*/  IMAD.MOV.U32 R15, RZ, RZ, -0x1 ;  /* 0xffffffffff0f7424 */ /* 0x000fce00078e00ff */
[----:B0123--:R-:W-:Y:S05]  /*1edd0*/  WARPSYNC.COLLECTIVE R15, `(.L_x_2695) ;  /* 0x000000000f087348 */ /* 0x00ffea0003c00000 */
[----:B------:R4:W0:Y:S02]  /*1ede0*/  SHFL.IDX P6, R14, R13, R12, R11 ;  /* 0x0000000c0d0e7389 */ /* 0x00082400000c000b */
[----:B01234-:R-:W-:Y:S01]  /*1edf0*/  ENDCOLLECTIVE ;  /* 0x000000000000791b */ /* 0x01ffe20003800000 */
.L_x_2695:
[----:B------:R-:W-:Y:S05]  /*1ee00*/  BSYNC B0 ;  /* 0x0000000000007941 */ /* 0x000fea0003800000 */
.L_x_2694:
        /* <DEDUP_REMOVED lines=8> */
.L_x_2696:
[----:B------:R-:W-:Y:S02]  /*1ee90*/  IMAD.MOV.U32 R13, RZ, RZ, R8 ;  /* 0x000000ffff0d7224 */ /* 0x000fe400078e0008 */
[----:B------:R-:W-:Y:S02]  /*1eea0*/  IMAD.MOV.U32 R12, RZ, RZ, 0x1 ;  /* 0x00000001ff0c7424 */ /* 0x000fe400078e00ff */
[----:B------:R-:W-:-:S07]  /*1eeb0*/  IMAD.MOV.U32 R2, RZ, RZ, R14 ;  /* 0x000000ffff027224 */ /* 0x000fce00078e000e */
[----:B------:R-:W-:Y:S05]  /*1eec0*/  WARPSYNC.COLLECTIVE R15, `(.L_x_2697) ;  /* 0x000000000f087348 */ /* 0x000fea0003c00000 */
[----:B------:R0:W1:Y:S02]  /*1eed0*/  SHFL.IDX P6, R14, R13, R12, R11 ;  /* 0x0000000c0d0e7389 */ /* 0x00006400000c000b */
[----:B01----:R-:W-:Y:S01]  /*1eee0*/  ENDCOLLECTIVE ;  /* 0x000000000000791b */ /* 0x003fe20003800000 */
.L_x_2697:
        /* <DEDUP_REMOVED lines=11> */
.L_x_2698:
[----:B------:R-:W-:Y:S02]  /*1efa0*/  IMAD.MOV.U32 R13, RZ, RZ, R8 ;  /* 0x000000ffff0d7224 */ /* 0x000fe400078e0008 */
[----:B------:R-:W-:Y:S02]  /*1efb0*/  IMAD.MOV.U32 R12, RZ, RZ, 0x2 ;  /* 0x00000002ff0c7424 */ /* 0x000fe400078e00ff */
[----:B------:R-:W-:-:S07]  /*1efc0*/  IMAD.MOV.U32 R2, RZ, RZ, R14 ;  /* 0x000000ffff027224 */ /* 0x000fce00078e000e */
[----:B------:R-:W-:Y:S05]  /*1efd0*/  WARPSYNC.COLLECTIVE R15, `(.L_x_2699) ;  /* 0x000000000f087348 */ /* 0x000fea0003c00000 */
[----:B------:R0:W1:Y:S02]  /*1efe0*/  SHFL.IDX P6, R14, R13, R12, R11 ;  /* 0x0000000c0d0e7389 */ /* 0x00006400000c000b */
[----:B01----:R-:W-:Y:S01]  /*1eff0*/  ENDCOLLECTIVE ;  /* 0x000000000000791b */ /* 0x003fe20003800000 */
.L_x_2699:
        /* <DEDUP_REMOVED lines=11> */
.L_x_2700:
[----:B------:R-:W-:Y:S02]  /*1f0b0*/  IMAD.MOV.U32 R13, RZ, RZ, R8 ;  /* 0x000000ffff0d7224 */ /* 0x000fe400078e0008 */
[----:B------:R-:W-:Y:S02]  /*1f0c0*/  IMAD.MOV.U32 R12, RZ, RZ, 0x3 ;  /* 0x00000003ff0c7424 */ /* 0x000fe400078e00ff */
[----:B------:R-:W-:-:S07]  /*1f0d0*/  IMAD.MOV.U32 R2, RZ, RZ, R14 ;  /* 0x000000ffff027224 */ /* 0x000fce00078e000e */
[----:B------:R-:W-:Y:S05]  /*1f0e0*/  WARPSYNC.COLLECTIVE R15, `(.L_x_2701) ;  /* 0x000000000f087348 */ /* 0x000fea0003c00000 */
[----:B------:R0:W1:Y:S02]  /*1f0f0*/  SHFL.IDX P6, R14, R13, R12, R11 ;  /* 0x0000000c0d0e7389 */ /* 0x00006400000c000b */
[----:B01----:R-:W-:Y:S01]  /*1f100*/  ENDCOLLECTIVE ;  /* 0x000000000000791b */ /* 0x003fe20003800000 */
.L_x_2701:
        /* <DEDUP_REMOVED lines=11> */
.L_x_2702:
[----:B------:R-:W-:Y:S02]  /*1f1c0*/  IMAD.MOV.U32 R13, RZ, RZ, R4 ;  /* 0x000000ffff0d7224 */ /* 0x000fe400078e0004 */
[----:B------:R-:W-:Y:S02]  /*1f1d0*/  IMAD.MOV.U32 R12, RZ, RZ, RZ ;  /* 0x000000ffff0c7224 */ /* 0x000fe400078e00ff */
[----:B------:R-:W-:-:S07]  /*1f1e0*/  IMAD.MOV.U32 R2, RZ, RZ, R14 ;  /* 0x000000ffff027224 */ /* 0x000fce00078e000e */
[----:B------:R-:W-:Y:S05]  /*1f1f0*/  WARPSYNC.COLLECTIVE R15, `(.L_x_2703) ;  /* 0x000000000f087348 */ /* 0x000fea0003c00000 */
[----:B------:R0:W1:Y:S02]  /*1f200*/  SHFL.IDX P6, R14, R13, R12, R11 ;  /* 0x0000000c0d0e7389 */ /* 0x00006400000c000b */
[----:B01----:R-:W-:Y:S01]  /*1f210*/  ENDCOLLECTIVE ;  /* 0x000000000000791b */ /* 0x003fe20003800000 */
.L_x_2703:
        /* <DEDUP_REMOVED lines=11> */
.L_x_2704:
[----:B------:R-:W-:Y:S01]  /*1f2d0*/  IMAD.MOV.U32 R2, RZ, RZ, R14 ;  /* 0x000000ffff027224 */ /* 0x000fe200078e000e */
[----:B------:R-:W-:Y:S06]  /*1f2e0*/  BRA `(.L_x_2705) ;  /* 0xffffffb000dc7947 */ /* 0x000fec000383ffff */
.L_x_2553:
[----:B------:R0:W0:Y:S02]  /*1f2f0*/  SYNCS.PHASECHK.TRANS64.TRYWAIT P2, [R2+URZ+0x13270], R0 ;  /* 0x01327000020075a7 */ /* 0x000024000804017f */
[----:B0-----:R-:W-:Y:S05]  /*1f300*/  @!P2 NANOSLEEP.SYNCS 0x989680 ;  /* 0x009896800000a95d */ /* 0x001fea0003900000 */
[----:B------:R-:W0:Y:S02]  /*1f310*/  @!P2 SYNCS.PHASECHK.TRANS64 P2, [R2+URZ+0x13270], R0 ;  /* 0x013270000200a5a7 */ /* 0x000e24000804007f */
[----:B0-----:R-:W-:Y:S05]  /*1f320*/  @!P2 BRA `(.L_x_2553) ;  /* 0xfffffffc00f0a947 */ /* 0x001fea000383ffff */
[----:B------:R-:W-:Y:S05]  /*1f330*/  BRA `(.L_x_2706) ;  /* 0xffffffb400407947 */ /* 0x000fea000383ffff */
.L_x_2555:
[----:B------:R0:W0:Y:S02]  /*1f340*/  SYNCS.PHASECHK.TRANS64.TRYWAIT P2, [R2+URZ+0x13260], R0 ;  /* 0x01326000020075a7 */ /* 0x000024000804017f */
[----:B0-----:R-:W-:Y:S05]  /*1f350*/  @!P2 NANOSLEEP.SYNCS 0x989680 ;  /* 0x009896800000a95d */ /* 0x001fea0003900000 */
[----:B------:R-:W0:Y:S02]  /*1f360*/  @!P2 SYNCS.PHASECHK.TRANS64 P2, [R2+URZ+0x13260], R0 ;  /* 0x013260000200a5a7 */ /* 0x000e24000804007f */
[----:B0-----:R-:W-:Y:S05]  /*1f370*/  @!P2 BRA `(.L_x_2555) ;  /* 0xfffffffc00f0a947 */ /* 0x001fea000383ffff */
[----:B------:R-:W-:Y:S05]  /*1f380*/  BRA `(.L_x_2707) ;  /* 0xffffffb400507947 */ /* 0x000fea000383ffff */
.L_x_2563:
[----:B0-----:R0:W2:Y:S02]  /*1f390*/  SYNCS.PHASECHK.TRANS64.TRYWAIT P1, [R3+URZ+0x13270], R0 ;  /* 0x01327000030075a7 */ /* 0x0010a4000802017f */
[----:B--2---:R-:W-:Y:S05]  /*1f3a0*/  @!P1 NANOSLEEP.SYNCS 0x989680 ;  /* 0x009896800000995d */ /* 0x004fea0003900000 */
[----:B------:R-:W2:Y:S02]  /*1f3b0*/  @!P1 SYNCS.PHASECHK.TRANS64 P1, [R3+URZ+0x13270], R0 ;  /* 0x01327000030095a7 */ /* 0x000ea4000802007f */
[----:B--2---:R-:W-:Y:S05]  /*1f3c0*/  @!P1 BRA `(.L_x_2563) ;  /* 0xfffffffc00f09947 */ /* 0x004fea000383ffff */
[----:B------:R-:W-:Y:S05]  /*1f3d0*/  BRA `(.L_x_2708) ;  /* 0xffffffb800987947 */ /* 0x000fea000383ffff */
.L_x_2565:
[----:B0-----:R0:W2:Y:S02]  /*1f3e0*/  SYNCS.PHASECHK.TRANS64.TRYWAIT P1, [R3+URZ+0x13260], R0 ;  /* 0x01326000030075a7 */ /* 0x0010a4000802017f */
[----:B--2---:R-:W-:Y:S05]  /*1f3f0*/  @!P1 NANOSLEEP.SYNCS 0x989680 ;  /* 0x009896800000995d */ /* 0x004fea0003900000 */
[----:B------:R-:W2:Y:S02]  /*1f400*/  @!P1 SYNCS.PHASECHK.TRANS64 P1, [R3+URZ+0x13260], R0 ;  /* 0x01326000030095a7 */ /* 0x000ea4000802007f */
[----:B--2---:R-:W-:Y:S05]  /*1f410*/  @!P1 BRA `(.L_x_2565) ;  /* 0xfffffffc00f09947 */ /* 0x004fea000383ffff */
[----:B------:R-:W-:Y:S05]  /*1f420*/  BRA `(.L_x_2709) ;  /* 0xffffffb800a87947 */ /* 0x000fea000383ffff */
.L_x_2570:
        /* <DEDUP_REMOVED lines=8> */
.L_x_2711:
[----:B------:R-:W-:Y:S05]  /*1f4b0*/  BSYNC B0 ;  /* 0x0000000000007941 */ /* 0x000fea0003800000 */
.L_x_2710:
[----:B------:R-:W-:Y:S01]  /*1f4c0*/  IMAD.MOV.U32 R13, RZ, RZ, R16 ;  /* 0x000000ffff0d7224 */ /* 0x000fe200078e0010 */
[----:B------:R-:W-:Y:S01]  /*1f4d0*/  MOV R0, R14 ;  /* 0x0000000e00007202 */ /* 0x000fe20000000f00 */
[----:B------:R-:W-:Y:S01]  /*1f4e0*/  IMAD.MOV.U32 R12, RZ, RZ, 0x1 ;  /* 0x00000001ff0c7424 */ /* 0x000fe200078e00ff */
[----:B------:R-:W-:Y:S01]  /*1f4f0*/  IADD3 R7, R19, R4, RZ ;  /* 0x0000000413077210 */ /* 0x000fe20007ffe0ff */
[----:B------:R-:W-:Y:S02]  /*1f500*/  IMAD.MOV.U32 R11, RZ, RZ, 0x1f ;  /* 0x0000001fff0b7424 */ /* 0x000fe400078e00ff */
[----:B------:R-:W-:-:S07]  /*1f510*/  IMAD.MOV.U32 R15, RZ, RZ, -0x1 ;  /* 0xffffffffff0f7424 */ /* 0x000fce00078e00ff */
[----:B------:R-:W-:Y:S05]  /*1f520*/  WARPSYNC.COLLECTIVE R15, `(.L_x_2712) ;  /* 0x000000000f087348 */ /* 0x000fea0003c00000 */
[----:B------:R0:W1:Y:S02]  /*1f530*/  SHFL.IDX P6, R14, R13, R12, R11 ;  /* 0x0000000c0d0e7389 */ /* 0x00006400000c000b */
[----:B01----:R-:W-:Y:S01]  /*1f540*/  ENDCOLLECTIVE ;  /* 0x000000000000791b */ /* 0x003fe20003800000 */
.L_x_2712:
        /* <DEDUP_REMOVED lines=18> */
.L_x_2713:
[----:B------:R-:W-:Y:S01]  /*1f670*/  IMAD.MOV.U32 R12, RZ, RZ, 0x2 ;  /* 0x00000002ff0c7424 */ /* 0x000fe200078e00ff */
[----:B------:R-:W-:-:S05]  /*1f680*/  SEL R7, R14, RZ, P1 ;  /* 0x000000ff0e077207 */ /* 0x000fca0000800000 */
[----:B------:R-:W-:-:S05]  /*1f690*/  IMAD.IADD R3, R2, 0x1, R7 ;  /* 0x0000000102037824 */ /* 0x000fca00078e0207 */
[----:B------:R-:W-:-:S07]  /*1f6a0*/  MOV R13, R3 ;  /* 0x00000003000d7202 */ /* 0x000fce0000000f00 */
[----:B------:R-:W-:Y:S05]  /*1f6b0*/  WARPSYNC.COLLECTIVE R15, `(.L_x_2714) ;  /* 0x000000000f087348 */ /* 0x000fea0003c00000 */
[----:B------:R0:W1:Y:S02]  /*1f6c0*/  SHFL.UP P6, R14, R13, R12, R11 ;  /* 0x0400000c0d0e7389 */ /* 0x00006400000c000b */
[----:B01----:R-:W-:Y:S01]  /*1f6d0*/  ENDCOLLECTIVE ;  /* 0x000000000000791b */ /* 0x003fe20003800000 */
.L_x_2714:
[----:B------:R-:W-:Y:S01]  /*1f6e0*/  IMAD.MOV.U32 R12, RZ, RZ, 0x4 ;  /* 0x00000004ff0c7424 */ /* 0x000fe200078e00ff */
[----:B------:R-:W-:-:S05]  /*1f6f0*/  SEL R14, R14, RZ, P2 ;  /* 0x000000ff0e0e7207 */ /* 0x000fca0001000000 */
[----:B------:R-:W-:-:S04]  /*1f700*/  IMAD.IADD R3, R3, 0x1, R14 ;  /* 0x0000000103037824 */ /* 0x000fc800078e020e */
[----:B------:R-:W-:-:S07]  /*1f710*/  IMAD.MOV.U32 R13, RZ, RZ, R3 ;  /* 0x000000ffff0d7224 */ /* 0x000fce00078e0003 */
[----:B------:R-:W-:Y:S05]  /*1f720*/  WARPSYNC.COLLECTIVE R15, `(.L_x_2715) ;  /* 0x000000000f087348 */ /* 0x000fea0003c00000 */
[----:B------:R0:W1:Y:S02]  /*1f730*/  SHFL.UP P6, R14, R13, R12, R11 ;  /* 0x0400000c0d0e7389 */ /* 0x00006400000c000b */
[----:B01----:R-:W-:Y:S01]  /*1f740*/  ENDCOLLECTIVE ;  /* 0x000000000000791b */ /* 0x003fe20003800000 */
.L_x_2715:
[----:B------:R-:W-:Y:S01]  /*1f750*/  IMAD.MOV.U32 R12, RZ, RZ, 0x8 ;  /* 0x00000008ff0c7424 */ /* 0x000fe200078e00ff */
[----:B------:R-:W-:-:S05]  /*1f760*/  SEL R14, R14, RZ, P3 ;  /* 0x000000ff0e0e7207 */ /* 0x000fca0001800000 */
[----:B------:R-:W-:-:S05]  /*1f770*/  IMAD.IADD R3, R3, 0x1, R14 ;  /* 0x0000000103037824 */ /* 0x000fca00078e020e */
[----:B------:R-:W-:-:S07]  /*1f780*/  MOV R13, R3 ;  /* 0x00000003000d7202 */ /* 0x000fce0000000f00 */
[----:B------:R-:W-:Y:S05]  /*1f790*/  WARPSYNC.COLLECTIVE R15, `(.L_x_2716) ;  /* 0x000000000f087348 */ /* 0x000fea0003c00000 */
[----:B------:R0:W1:Y:S02]  /*1f7a0*/  SHFL.UP P6, R14, R13, R12, R11 ;  /* 0x0400000c0d0e7389 */ /* 0x00006400000c000b */
[----:B01----:R-:W-:Y:S01]  /*1f7b0*/  ENDCOLLECTIVE ;  /* 0x000000000000791b */ /* 0x003fe20003800000 */
.L_x_2716:
[----:B------:R-:W-:Y:S01]  /*1f7c0*/  IMAD.MOV.U32 R12, RZ, RZ, 0x10 ;  /* 0x00000010ff0c7424 */ /* 0x000fe200078e00ff */
[----:B------:R-:W-:-:S05]  /*1f7d0*/  SEL R14, R14, RZ, P4 ;  /* 0x000000ff0e0e7207 */ /* 0x000fca0002000000 */
[----:B------:R-:W-:-:S04]  /*1f7e0*/  IMAD.IADD R3, R3, 0x1, R14 ;  /* 0x0000000103037824 */ /* 0x000fc800078e020e */
[----:B------:R-:W-:-:S07]  /*1f7f0*/  IMAD.MOV.U32 R13, RZ, RZ, R3 ;  /* 0x000000ffff0d7224 */ /* 0x000fce00078e0003 */
[----:B------:R-:W-:Y:S05]  /*1f800*/  WARPSYNC.COLLECTIVE R15, `(.L_x_2717) ;  /* 0x000000000f087348 */ /* 0x000fea0003c00000 */
[----:B------:R0:W1:Y:S02]  /*1f810*/  SHFL.UP P6, R14, R13, R12, R11 ;  /* 0x0400000c0d0e7389 */ /* 0x00006400000c000b */
[----:B01----:R-:W-:Y:S01]  /*1f820*/  ENDCOLLECTIVE ;  /* 0x000000000000791b */ /* 0x003fe20003800000 */
.L_x_2717:
        /* <DEDUP_REMOVED lines=8> */
.L_x_2718:
[----:B------:R-:W-:Y:S05]  /*1f8b0*/  BRA `(.L_x_2719) ;  /* 0xffffffbc00447947 */ /* 0x000fea000383ffff */
.L_x_2575:
[----:B------:R-:W-:Y:S01]  /*1f8c0*/  BSSY B0, `(.L_x_2720) ;  /* 0x0000008000007945 */ /* 0x000fe20003800000 */
[----:B-----5:R-:W-:Y:S01]  /*1f8d0*/  IMAD.MOV.U32 R13, RZ, RZ, R2 ;  /* 0x000000ffff0d7224 */ /* 0x020fe200078e0002 */
[----:B------:R-:W-:Y:S01]  /*1f8e0*/  MOV R15, 0xffffffff ;  /* 0xffffffff000f7802 */ /* 0x000fe20000000f00 */
[----:B------:R-:W-:Y:S02]  /*1f8f0*/  IMAD.MOV.U32 R12, RZ, RZ, 0x1 ;  /* 0x00000001ff0c7424 */ /* 0x000fe400078e00ff */
[----:B------:R-:W-:-:S07]  /*1f900*/  IMAD.MOV.U32 R11, RZ, RZ, RZ ;  /* 0x000000ffff0b7224 */ /* 0x000fce00078e00ff */
[----:B01----:R-:W-:Y:S05]  /*1f910*/  WARPSYNC.COLLECTIVE R15, `(.L_x_2721) ;  /* 0x000000000f087348 */ /* 0x003fea0003c00000 */
[----:B------:R2:W3:Y:S02]  /*1f920*/  SHFL.UP P6, R14, R13, R12, R11 ;  /* 0x0400000c0d0e7389 */ /* 0x0004e400000c000b */
[----:B0123--:R-:W-:Y:S01]  /*1f930*/  ENDCOLLECTIVE ;  /* 0x000000000000791b */ /* 0x00ffe20003800000 */
.L_x_2721:
[----:B------:R-:W-:Y:S05]  /*1f940*/  BSYNC B0 ;  /* 0x0000000000007941 */ /* 0x000fea0003800000 */
.L_x_2720:
        /* <DEDUP_REMOVED lines=9> */
.L_x_2722:
[----:B------:R-:W-:Y:S01]  /*1f9e0*/  IMAD.MOV.U32 R12, RZ, RZ, 0x4 ;  /* 0x00000004ff0c7424 */ /* 0x000fe200078e00ff */
[----:B------:R-:W-:-:S04]  /*1f9f0*/  SEL R14, R14, RZ, P2 ;  /* 0x000000ff0e0e7207 */ /* 0x000fc80001000000 */
[----:B------:R-:W-:-:S05]  /*1fa00*/  IADD3 R3, R3, R14, RZ ;  /* 0x0000000e03037210 */ /* 0x000fca0007ffe0ff */
[----:B------:R-:W-:-:S07]  /*1fa10*/  IMAD.MOV.U32 R13, RZ, RZ, R3 ;  /* 0x000000ffff0d7224 */ /* 0x000fce00078e0003 */
[----:B------:R-:W-:Y:S05]  /*1fa20*/  WARPSYNC.COLLECTIVE R15, `(.L_x_2723) ;  /* 0x000000000f087348 */ /* 0x000fea0003c00000 */
[----:B------:R0:W1:Y:S02]  /*1fa30*/  SHFL.UP P6, R14, R13, R12, R11 ;  /* 0x0400000c0d0e7389 */ /* 0x00006400000c000b */
[----:B01----:R-:W-:Y:S01]  /*1fa40*/  ENDCOLLECTIVE ;  /* 0x000000000000791b */ /* 0x003fe20003800000 */
.L_x_2723:
[----:B------:R-:W-:Y:S01]  /*1fa50*/  IMAD.MOV.U32 R12, RZ, RZ, 0x8 ;  /* 0x00000008ff0c7424 */ /* 0x000fe200078e00ff */
[----:B------:R-:W-:-:S05]  /*1fa60*/  SEL R14, R14, RZ, P3 ;  /* 0x000000ff0e0e7207 */ /* 0x000fca0001800000 */
[----:B------:R-:W-:-:S04]  /*1fa70*/  IMAD.IADD R3, R3, 0x1, R14 ;  /* 0x0000000103037824 */ /* 0x000fc800078e020e */
[----:B------:R-:W-:-:S07]  /*1fa80*/  IMAD.MOV.U32 R13, RZ, RZ, R3 ;  /* 0x000000ffff0d7224 */ /* 0x000fce00078e0003 */
[----:B------:R-:W-:Y:S05]  /*1fa90*/  WARPSYNC.COLLECTIVE R15, `(.L_x_2724) ;  /* 0x000000000f087348 */ /* 0x000fea0003c00000 */
[----:B------:R0:W1:Y:S02]  /*1faa0*/  SHFL.UP P6, R14, R13, R12, R11 ;  /* 0x0400000c0d0e7389 */ /* 0x00006400000c000b */
[----:B01----:R-:W-:Y:S01]  /*1fab0*/  ENDCOLLECTIVE ;  /* 0x000000000000791b */ /* 0x003fe20003800000 */
.L_x_2724:
[----:B------:R-:W-:Y:S01]  /*1fac0*/  IMAD.MOV.U32 R12, RZ, RZ, 0x10 ;  /* 0x00000010ff0c7424 */ /* 0x000fe200078e00ff */
[----:B------:R-:W-:-:S04]  /*1fad0*/  SEL R14, R14, RZ, P4 ;  /* 0x000000ff0e0e7207 */ /* 0x000fc80002000000 */
[----:B------:R-:W-:-:S05]  /*1fae0*/  IADD3 R3, R3, R14, RZ ;  /* 0x0000000e03037210 */ /* 0x000fca0007ffe0ff */
[----:B------:R-:W-:-:S07]  /*1faf0*/  IMAD.MOV.U32 R13, RZ, RZ, R3 ;  /* 0x000000ffff0d7224 */ /* 0x000fce00078e0003 */
[----:B------:R-:W-:Y:S05]  /*1fb00*/  WARPSYNC.COLLECTIVE R15, `(.L_x_2725) ;  /* 0x000000000f087348 */ /* 0x000fea0003c00000 */
[----:B------:R0:W1:Y:S02]  /*1fb10*/  SHFL.UP P6, R14, R13, R12, R11 ;  /* 0x0400000c0d0e7389 */ /* 0x00006400000c000b */
[----:B01----:R-:W-:Y:S01]  /*1fb20*/  ENDCOLLECTIVE ;  /* 0x000000000000791b */ /* 0x003fe20003800000 */
.L_x_2725:
        /* <DEDUP_REMOVED lines=8> */
.L_x_2726:
[----:B------:R-:W-:Y:S05]  /*1fbb0*/  BRA `(.L_x_2727) ;  /* 0xffffffbc00207947 */ /* 0x000fea000383ffff */
.L_x_2577:
[----:B------:R-:W-:Y:S01]  /*1fbc0*/  BSSY B0, `(.L_x_2728) ;  /* 0x0000006000007945 */ /* 0x000fe20003800000 */
[----:B------:R-:W-:Y:S01]  /*1fbd0*/  PLOP3.LUT P6, PT, P6, PT, PT, 0x8, 0x0 ;  /* 0x000000000000781c */ /* 0x000fe200037ce170 */
[----:B------:R-:W-:-:S12]  /*1fbe0*/  IMAD.MOV.U32 R15, RZ, RZ, -0x1 ;  /* 0xffffffffff0f7424 */ /* 0x000fd800078e00ff */
[----:B01---5:R-:W-:Y:S05]  /*1fbf0*/  WARPSYNC.COLLECTIVE R15, `(.L_x_2729) ;  /* 0x000000000f087348 */ /* 0x023fea0003c00000 */
[----:B------:R-:W-:Y:S01]  /*1fc00*/  VOTE.ANY R14, PT, P6 ;  /* 0x00000000000e7806 */ /* 0x000fe200030e0100 */
[----:B01---5:R-:W-:Y:S06]  /*1fc10*/  ENDCOLLECTIVE ;  /* 0x000000000000791b */ /* 0x023fec0003800000 */
.L_x_2729:
[----:B------:R-:W-:Y:S05]  /*1fc20*/  BSYNC B0 ;  /* 0x0000000000007941 */ /* 0x000fea0003800000 */
.L_x_2728:
[----:B------:R-:W-:Y:S01]  /*1fc30*/  IMAD.MOV.U32 R5, RZ, RZ, R14 ;  /* 0x000000ffff057224 */ /* 0x000fe200078e000e */
[----:B------:R-:W-:Y:S01]  /*1fc40*/  MOV R15, 0xffffffff ;  /* 0xffffffff000f7802 */ /* 0x000fe20000000f00 */
[----:B------:R-:W-:Y:S02]  /*1fc50*/  IMAD.MOV.U32 R13, RZ, RZ, R2 ;  /* 0x000000ffff0d7224 */ /* 0x000fe400078e0002 */
[----:B------:R-:W0:Y:S01]  /*1fc60*/  POPC R6, R5 ;  /* 0x0000000500067309 */ /* 0x000e220000000000 */
[----:B------:R-:W-:Y:S02]  /*1fc70*/  IMAD.MOV.U32 R11, RZ, RZ, 0x1f ;  /* 0x0000001fff0b7424 */ /* 0x000fe400078e00ff */
[----:B0-----:R-:W-:-:S07]  /*1fc80*/  IMAD.MOV.U32 R12, RZ, RZ, R6 ;  /* 0x000000ffff0c7224 */ /* 0x001fce00078e0006 */
[----:B------:R-:W-:Y:S05]  /*1fc90*/  WARPSYNC.COLLECTIVE R15, `(.L_x_2730) ;  /* 0x000000000f087348 */ /* 0x000fea0003c00000 */
[----:B------:R0:W1:Y:S02]  /*1fca0*/  SHFL.IDX P6, R14, R13, R12, R11 ;  /* 0x0000000c0d0e7389 */ /* 0x00006400000c000b */
[----:B01----:R-:W-:Y:S01]  /*1fcb0*/  ENDCOLLECTIVE ;  /* 0x000000000000791b */ /* 0x003fe20003800000 */
.L_x_2730:
[----:B------:R-:W-:Y:S01]  /*1fcc0*/  IMAD.MOV.U32 R17, RZ, RZ, R14 ;  /* 0x000000ffff117224 */ /* 0x000fe200078e000e */
[----:B------:R-:W-:Y:S06]  /*1fcd0*/  BRA `(.L_x_2731) ;  /* 0xffffffbc00107947 */ /* 0x000fec000383ffff */
.L_x_2579:
[----:B------:R-:W-:Y:S01]  /*1fce0*/  BSSY B0, `(.L_x_2732) ;  /* 0x0000007000007945 */ /* 0x000fe20003800000 */
[----:B------:R-:W-:Y:S02]  /*1fcf0*/  IMAD.MOV.U32 R13, RZ, RZ, R3 ;  /* 0x000000ffff0d7224 */ /* 0x000fe400078e0003 */
[----:B------:R-:W-:Y:S02]  /*1fd00*/  IMAD.MOV.U32 R11, RZ, RZ, 0x1f ;  /* 0x0000001fff0b7424 */ /* 0x000fe400078e00ff */
[----:B------:R-:W-:-:S07]  /*1fd10*/  IMAD.MOV.U32 R15, RZ, RZ, -0x1 ;  /* 0xffffffffff0f7424 */ /* 0x000fce00078e00ff */
[----:B0123-5:R-:W-:Y:S05]  /*1fd20*/  WARPSYNC.COLLECTIVE R15, `(.L_x_2733) ;  /* 0x000000000f087348 */ /* 0x02ffea0003c00000 */
[----:B------:R4:W0:Y:S02]  /*1fd30*/  SHFL.IDX P6, R14, R13, R12, R11 ;  /* 0x0000000c0d0e7389 */ /* 0x00082400000c000b */
[----:B012345:R-:W-:Y:S01]  /*1fd40*/  ENDCOLLECTIVE ;  /* 0x000000000000791b */ /* 0x03ffe20003800000 */
.L_x_2733:
[----:B------:R-:W-:Y:S05]  /*1fd50*/  BSYNC B0 ;  /* 0x0000000000007941 */ /* 0x000fea0003800000 */
.L_x_2732:
[----:B------:R-:W-:Y:S01]  /*1fd60*/  IMAD.MOV.U32 R5, RZ, RZ, R14 ;  /* 0x000000ffff057224 */ /* 0x000fe200078e000e */
[----:B------:R-:W-:Y:S06]  /*1fd70*/  BRA `(.L_x_2578) ;  /* 0xffffffbc00047947 */ /* 0x000fec000383ffff */
.L_x_2583:
[----:B0-----:R0:W2:Y:S02]  /*1fd80*/  SYNCS.PHASECHK.TRANS64.TRYWAIT P0, [R5+URZ+0x13220], R0 ;  /* 0x01322000050075a7 */ /* 0x0010a4000800017f */
[----:B--2---:R-:W-:Y:S05]  /*1fd90*/  @!P0 NANOSLEEP.SYNCS 0x989680 ;  /* 0x009896800000895d */ /* 0x004fea0003900000 */
[----:B------:R-:W2:Y:S02]  /*1fda0*/  @!P0 SYNCS.PHASECHK.TRANS64 P0, [R5+URZ+0x13220], R0 ;  /* 0x01322000050085a7 */ /* 0x000ea4000800007f */
[----:B--2---:R-:W-:Y:S05]  /*1fdb0*/  @!P0 BRA `(.L_x_2583) ;  /* 0xfffffffc00f08947 */ /* 0x004fea000383ffff */
[----:B------:R-:W-:Y:S05]  /*1fdc0*/  BRA `(.L_x_2734) ;  /* 0xffffffc000847947 */ /* 0x000fea000383ffff */
.L_x_2584:
[----:B------:R-:W2:Y:S01]  /*1fdd0*/  S2R R2, SR_TID.X ;  /* 0x0000000000027919 */ /* 0x000ea20000002100 */
[----:B------:R-:W-:Y:S01]  /*1fde0*/  BSSY B0, `(.L_x_2735) ;  /* 0x000000a000007945 */ /* 0x000fe20003800000 */
[----:B------:R-:W-:Y:S02]  /*1fdf0*/  IMAD.MOV.U32 R12, RZ, RZ, RZ ;  /* 0x000000ffff0c7224 */ /* 0x000fe400078e00ff */
[----:B------:R-:W-:Y:S02]  /*1fe00*/  IMAD.MOV.U32 R11, RZ, RZ, 0x1f ;  /* 0x0000001fff0b7424 */ /* 0x000fe400078e00ff */
[----:B------:R-:W-:Y:S01]  /*1fe10*/  IMAD.MOV.U32 R15, RZ, RZ, -0x1 ;  /* 0xffffffffff0f7424 */ /* 0x000fe200078e00ff */
[----:B--2---:R-:W-:-:S04]  /*1fe20*/  SHF.R.U32.HI R2, RZ, 0x5, R2 ;  /* 0x00000005ff027819 */ /* 0x004fc80000011602 */
[----:B------:R-:W-:-:S04]  /*1fe30*/  LOP3.LUT R2, R2, 0x3, RZ, 0xc0, !PT ;  /* 0x0000000302027812 */ /* 0x000fc800078ec0ff */
[----:B------:R-:W-:-:S07]  /*1fe40*/  MOV R13, R2 ;  /* 0x00000002000d7202 */ /* 0x000fce0000000f00 */
[----:B01---5:R-:W-:Y:S05]  /*1fe50*/  WARPSYNC.COLLECTIVE R15, `(.L_x_2736) ;  /* 0x000000000f087348 */ /* 0x023fea0003c00000 */
[----:B------:R2:W3:Y:S02]  /*1fe60*/  SHFL.IDX P6, R14, R13, R12, R11 ;  /* 0x0000000c0d0e7389 */ /* 0x0004e400000c000b */
[----:B0123-5:R-:W-:Y:S01]  /*1fe70*/  ENDCOLLECTIVE ;  /* 0x000000000000791b */ /* 0x02ffe20003800000 */
.L_x_2736:
[----:B------:R-:W-:Y:S05]  /*1fe80*/  BSYNC B0 ;  /* 0x0000000000007941 */ /* 0x000fea0003800000 */
.L_x_2735:
[----:B------:R-:W-:Y:S05]  /*1fe90*/  BRA `(.L_x_2737) ;  /* 0xffffffc0006c7947 */ /* 0x000fea000383ffff */
.L_x_2585:
[----:B------:R-:W-:Y:S01]  /*1fea0*/  BSSY B0, `(.L_x_2738) ;  /* 0x0000006000007945 */ /* 0x000fe20003800000 */
[----:B------:R-:W-:-:S07]  /*1feb0*/  IMAD.MOV.U32 R15, RZ, RZ, -0x1 ;  /* 0xffffffffff0f7424 */ /* 0x000fce00078e00ff */
[----:B01---5:R-:W-:Y:S05]  /*1fec0*/  WARPSYNC.COLLECTIVE R15, `(.L_x_2739) ;  /* 0x000000000f0c7348 */ /* 0x023fea0003c00000 */
[----:B------:R-:W-:Y:S02]  /*1fed0*/  ELECT P6, UR62, PT ;  /* 0x00000000003e782f */ /* 0x000fe400038c0000 */
[----:B------:R-:W-:Y:S01]  /*1fee0*/  MOV R14, UR62 ;  /* 0x0000003e000e7c02 */ /* 0x000fe20008000f00 */
[----:B01---5:R-:W-:Y:S10]  /*1fef0*/  ENDCOLLECTIVE ;  /* 0x000000000000791b */ /* 0x023ff40003800000 */
.L_x_2739:
[----:B------:R-:W-:Y:S05]  /*1ff00*/  BSYNC B0 ;  /* 0x0000000000007941 */ /* 0x000fea0003800000 */
.L_x_2738:
[----:B------:R-:W-:Y:S05]  /*1ff10*/  BRA `(.L_x_2740) ;  /* 0xffffffc000607947 */ /* 0x000fea000383ffff */
.L_x_2587:
[----:B0-----:R0:W2:Y:S02]  /*1ff20*/  SYNCS.PHASECHK.TRANS64.TRYWAIT P1, [R3+URZ+0x13240], R2 ;  /* 0x01324002030075a7 */ /* 0x0010a4000802017f */
[----:B--2---:R-:W-:Y:S05]  /*1ff30*/  @!P1 NANOSLEEP.SYNCS 0x989680 ;  /* 0x009896800000995d */ /* 0x004fea0003900000 */
[----:B------:R-:W2:Y:S02]  /*1ff40*/  @!P1 SYNCS.PHASECHK.TRANS64 P1, [R3+URZ+0x13240], R2 ;  /* 0x01324002030095a7 */ /* 0x000ea4000802007f */
[----:B--2---:R-:W-:Y:S05]  /*1ff50*/  @!P1 BRA `(.L_x_2587) ;  /* 0xfffffffc00f09947 */ /* 0x004fea000383ffff */
[----:B------:R-:W-:Y:S05]  /*1ff60*/  BRA `(.L_x_2741) ;  /* 0xffffffc000847947 */ /* 0x000fea000383ffff */
.L_x_2589:
[----:B--2---:R2:W3:Y:S02]  /*1ff70*/  SYNCS.PHASECHK.TRANS64.TRYWAIT P1, [R29+URZ+0x13240], R0 ;  /* 0x013240001d0075a7 */ /* 0x0044e4000802017f */
[----:B---3--:R-:W-:Y:S05]  /*1ff80*/  @!P1 NANOSLEEP.SYNCS 0x989680 ;  /* 0x009896800000995d */ /* 0x008fea0003900000 */
[----:B------:R-:W3:Y:S02]  /*1ff90*/  @!P1 SYNCS.PHASECHK.TRANS64 P1, [R29+URZ+0x13240], R0 ;  /* 0x013240001d0095a7 */ /* 0x000ee4000802007f */
[----:B---3--:R-:W-:Y:S05]  /*1ffa0*/  @!P1 BRA `(.L_x_2589) ;  /* 0xfffffffc00f09947 */ /* 0x008fea000383ffff */
[----:B------:R-:W-:Y:S05]  /*1ffb0*/  BRA `(.L_x_2742) ;  /* 0xffffffc000947947 */ /* 0x000fea000383ffff */
.L_x_2591:
[----:B---3--:R3:W4:Y:S02]  /*1ffc0*/  SYNCS.PHASECHK.TRANS64.TRYWAIT P1, [R3+URZ+0x13260], R2 ;  /* 0x01326002030075a7 */ /* 0x008724000802017f */
[----:B----4-:R-:W-:Y:S05]  /*1ffd0*/  @!P1 NANOSLEEP.SYNCS 0x989680 ;  /* 0x009896800000995d */ /* 0x010fea0003900000 */
[----:B------:R-:W4:Y:S02]  /*1ffe0*/  @!P1 SYNCS.PHASECHK.TRANS64 P1, [R3+URZ+0x13260], R2 ;  /* 0x01326002030095a7 */ /* 0x000f24000802007f */
[----:B----4-:R-:W-:Y:S05]  /*1fff0*/  @!P1 BRA `(.L_x_2591) ;  /* 0xfffffffc00f09947 */ /* 0x010fea000383ffff */
[----:B------:R-:W-:Y:S05]  /*20000*/  BRA `(.L_x_2743) ;  /* 0xffffffc000907947 */ /* 0x000fea000383ffff */
.L_x_2593:
[----:B----4-:R4:W0:Y:S02]  /*20010*/  SYNCS.PHASECHK.TRANS64.TRYWAIT P1, [R29+URZ+0x13260], R0 ;  /* 0x013260001d0075a7 */ /* 0x010824000802017f */
[----:B0-----:R-:W-:Y:S05]  /*20020*/  @!P1 NANOSLEEP.SYNCS 0x989680 ;  /* 0x009896800000995d */ /* 0x001fea0003900000 */
[----:B------:R-:W0:Y:S02]  /*20030*/  @!P1 SYNCS.PHASECHK.TRANS64 P1, [R29+URZ+0x13260], R0 ;  /* 0x013260001d0095a7 */ /* 0x000e24000802007f */
[----:B0-----:R-:W-:Y:S05]  /*20040*/  @!P1 BRA `(.L_x_2593) ;  /* 0xfffffffc00f09947 */ /* 0x001fea000383ffff */
[----:B------:R-:W-:Y:S05]  /*20050*/  BRA `(.L_x_2744) ;  /* 0xffffffc0008c7947 */ /* 0x000fea000383ffff */
.L_x_2595:
[----:B------:R0:W0:Y:S02]  /*20060*/  SYNCS.PHASECHK.TRANS64.TRYWAIT P1, [R3+URZ+0x13280], R2 ;  /* 0x01328002030075a7 */ /* 0x000024000802017f */
[----:B0-----:R-:W-:Y:S05]  /*20070*/  @!P1 NANOSLEEP.SYNCS 0x989680 ;  /* 0x009896800000995d */ /* 0x001fea0003900000 */
[----:B------:R-:W0:Y:S02]  /*20080*/  @!P1 SYNCS.PHASECHK.TRANS64 P1, [R3+URZ+0x13280], R2 ;  /* 0x01328002030095a7 */ /* 0x000e24000802007f */
[----:B0-----:R-:W-:Y:S05]  /*20090*/  @!P1 BRA `(.L_x_2595) ;  /* 0xfffffffc00f09947 */ /* 0x001fea000383ffff */
[----:B------:R-:W-:Y:S05]  /*200a0*/  BRA `(.L_x_2745) ;  /* 0xffffffc000887947 */ /* 0x000fea000383ffff */
.L_x_2746:
        /* <DEDUP_REMOVED lines=13> */
.L_x_2755:


//--------------------- .nv.global.init           --------------------------
	.section	.nv.global.init,"aw",@progbits
	.align	4
.nv.global.init:
	.type		_ZZN5flash28permute_output_fp8_VcolmajorIN4cute6TensorINS1_11ArrayEngineIN7cutlass10bfloat16_tELm32EEENS1_6LayoutINS1_5tupleIJNS8_IJNS1_1CILi2EEESA_NS9_ILi8EEEEEENS9_ILi1EEESD_EEENS8_IJNS8_IJSD_SA_NS9_ILi4EEEEEENS9_ILi0EEESH_EEEEEEEEEvRT_E9upper_map,@object
	.size		_ZZN5flash28permute_output_fp8_VcolmajorIN4cute6TensorINS1_11ArrayEngineIN7cutlass10bfloat16_tELm32EEENS1_6LayoutINS1_5tupleIJNS8_IJNS1_1CILi2EEESA_NS9_ILi8EEEEEENS9_ILi1EEESD_EEENS8_IJNS8_IJSD_SA_NS9_ILi4EEEEEENS9_ILi0EEESH_EEEEEEEEEvRT_E9upper_map,($str$23 - _ZZN5flash28permute_output_fp8_VcolmajorIN4cute6TensorINS1_11ArrayEngineIN7cutlass10bfloat16_tELm32EEENS1_6LayoutINS1_5tupleIJNS8_IJNS1_1CILi2EEESA_NS9_ILi8EEEEEENS9_ILi1EEESD_EEENS8_IJNS8_IJSD_SA_NS9_ILi4EEEEEENS9_ILi0EEESH_EEEEEEEEEvRT_E9upper_map)
_ZZN5flash28permute_output_fp8_VcolmajorIN4cute6TensorINS1_11ArrayEngineIN7cutlass10bfloat16_tELm32EEENS1_6LayoutINS1_5tupleIJNS8_IJNS1_1CILi2EEESA_NS9_ILi8EEEEEENS9_ILi1EEESD_EEENS8_IJNS8_IJSD_SA_NS9_ILi4EEEEEENS9_ILi0EEESH_EEEEEEEEEvRT_E9upper_map:
        /*0000*/ 	.byte	0x00, 0x00, 0x00, 0x00, 0x02, 0x00, 0x00, 0x00, 0x03, 0x00, 0x00, 0x00, 0x01, 0x00, 0x00, 0x00
	.type		$str$23,@object
	.size		$str$23,($str$24 - $str$23)
$str$23:
        /*0010*/ 	.byte	0x28, 0x61, 0x64, 0x64, 0x72, 0x65, 0x73, 0x73, 0x20, 0x26, 0x20, 0x6d, 0x61, 0x73, 0x6b, 0x29
        /*0020*/ 	.byte	0x20, 0x3d, 0x3d, 0x20, 0x30, 0x00
	.type		$str$24,@object
	.size		$str$24,(__unnamed_5 - $str$24)
$str$24:
        /*0026*/ 	.byte	0x2f, 0x74, 0x6d, 0x70, 0x2f, 0x6f, 0x73, 0x73, 0x5f, 0x6b, 0x65, 0x72, 0x6e, 0x65, 0x6c, 0x73
        /*0036*/ 	.byte	0x5f, 0x73, 0x72, 0x63, 0x2f, 0x66, 0x6c, 0x61, 0x73, 0x68, 0x5f, 0x61, 0x74, 0x74, 0x65, 0x6e
        /*0046*/ 	.byte	0x74, 0x69, 0x6f, 0x6e, 0x2f, 0x63, 0x73, 0x72, 0x63, 0x2f, 0x63, 0x75, 0x74, 0x6c, 0x61, 0x73
        /*0056*/ 	.byte	0x73, 0x2f, 0x69, 0x6e, 0x63, 0x6c, 0x75, 0x64, 0x65, 0x2f, 0x63, 0x75, 0x74, 0x65, 0x2f, 0x70
        /*0066*/ 	.byte	0x6f, 0x69, 0x6e, 0x74, 0x65, 0x72, 0x5f, 0x66, 0x6c, 0x61, 0x67, 0x67, 0x65, 0x64, 0x2e, 0x68
        /*0076*/ 	.byte	0x70, 0x70, 0x00
	.type		__unnamed_5,@object
	.size		__unnamed_5,(__unnamed_6 - __unnamed_5)
__unnamed_5:
        /* <DEDUP_REMOVED lines=24> */
        /*01f9*/ 	.byte	0x26, 0x5d, 0x00
	.type		__unnamed_6,@object
	.size		__unnamed_6,(__unnamed_4 - __unnamed_6)
__unnamed_6:
        /* <DEDUP_REMOVED lines=24> */
        /*037c*/ 	.byte	0x3e, 0x3e, 0x20, 0x26, 0x5d, 0x00
	.type		__unnamed_4,@object
	.size		__unnamed_4,(__unnamed_2 - __unnamed_4)
__unnamed_4:
        /* <DEDUP_REMOVED lines=28> */
        /*0542*/ 	.byte	0x3a, 0x43, 0x3c, 0x31, 0x30, 0x32, 0x34, 0x30, 0x3e, 0x3e, 0x3e, 0x3e, 0x3e, 0x5d, 0x00
	.type		__unnamed_2,@object
	.size		__unnamed_2,(__unnamed_1 - __unnamed_2)
__unnamed_2:
        /* <DEDUP_REMOVED lines=29> */
	.type		__unnamed_1,@object
	.size		__unnamed_1,(__unnamed_3 - __unnamed_1)
__unnamed_1:
        /* <DEDUP_REMOVED lines=29> */
        /*08f0*/ 	.byte	0x00
	.type		__unnamed_3,@object
	.size		__unnamed_3,(.L_2 - __unnamed_3)
__unnamed_3:
        /* <DEDUP_REMOVED lines=30> */
.L_2:


//--------------------- .nv.shared._ZN7cutlass13device_kernelIN5flash11enable_sm90INS1_16FlashAttnFwdSm90INS1_25CollectiveMainloopFwdSm90ILi2EN4cute5tupleIJNS5_1CILi1EEES8_S8_EEENS6_IJNS7_ILi192EEENS7_ILi160EEENS7_ILi64EEEEEELi64ENS_12float_e4m3_tEfNS_4arch4Sm90ELb0ELb0ELb1ELb0ELb1ELb0ELb0ELb1ELb1ELb1ELb0ELb0EEENS1_21CollectiveEpilogueFwdINS6_IJSA_SC_SB_EEES9_NS_10bfloat16_tESG_Li384ELb0ELb1ELb0ELb1EEENS1_29StaticPersistentTileSchedulerILb0EEEEEEEEEvNT_6ParamsE --------------------------
	.section	.nv.shared._ZN7cutlass13device_kernelIN5flash11enable_sm90INS1_16FlashAttnFwdSm90INS1_25CollectiveMainloopFwdSm90ILi2EN4cute5tupleIJNS5_1CILi1EEES8_S8_EEENS6_IJNS7_ILi192EEENS7_ILi160EEENS7_ILi64EEEEEELi64ENS_12float_e4m3_tEfNS_4arch4Sm90ELb0ELb0ELb1ELb0ELb1ELb0ELb0ELb1ELb1ELb1ELb0ELb0EEENS1_21CollectiveEpilogueFwdINS6_IJSA_SC_SB_EEES9_NS_10bfloat16_tESG_Li384ELb0ELb1ELb0ELb1EEENS1_29StaticPersistentTileSchedulerILb0EEEEEEEEEvNT_6ParamsE,"aw",@nobits
	.sectionflags	@""
	.align	16
	.zero		1024


//--------------------- .nv.shared.reserved.0     --------------------------
	.section	.nv.shared.reserved.0,"aw",@nobits
	.weak		__nv_reservedSMEM_offset_0_alias
	.size		__nv_reservedSMEM_offset_0_alias, 0, 0
	.other		__nv_reservedSMEM_offset_0_alias,@"STO_CUDA_RESERVED_SHARED STV_DEFAULT"
__nv_reservedSMEM_offset_0_alias:
	.zero		0


//--------------------- .nv.global                --------------------------
	.section	.nv.global,"aw",@nobits
.nv.global:
	.type		_ZN79_INTERNAL_01b20e0f_43_flash_fwd_hdim64_e4m3_paged_softcap_sm90_cu_ea41c527_44024cute1_E,@object
	.size		_ZN79_INTERNAL_01b20e0f_43_flash_fwd_hdim64_e4m3_paged_softcap_sm90_cu_ea41c527_44024cute1_E,(_ZN79_INTERNAL_01b20e0f_43_flash_fwd_hdim64_e4m3_paged_softcap_sm90_cu_ea41c527_44024cuda3std3__45__cpo6cbeginE - _ZN79_INTERNAL_01b20e0f_43_flash_fwd_hdim64_e4m3_paged_softcap_sm90_cu_ea41c527_44024cute1_E)
_ZN79_INTERNAL_01b20e0f_43_flash_fwd_hdim64_e4m3_paged_softcap_sm90_cu_ea41c527_44024cute1_E:
	.zero		1
	.type		_ZN79_INTERNAL_01b20e0f_43_flash_fwd_hdim64_e4m3_paged_softcap_sm90_cu_ea41c527_44024cuda3std3__45__cpo6cbeginE,@object
	.size		_ZN79_INTERNAL_01b20e0f_43_flash_fwd_hdim64_e4m3_paged_softcap_sm90_cu_ea41c527_44024cuda3std3__45__cpo6cbeginE,(_ZN79_INTERNAL_01b20e0f_43_flash_fwd_hdim64_e4m3_paged_softcap_sm90_cu_ea41c527_44024cuda3std3__48in_placeE - _ZN79_INTERNAL_01b20e0f_43_flash_fwd_hdim64_e4m3_paged_softcap_sm90_cu_ea41c527_44024cuda3std3__45__cpo6cbeginE)
_ZN79_INTERNAL_01b20e0f_43_flash_fwd_hdim64_e4m3_paged_softcap_sm90_cu_ea41c527_44024cuda3std3__45__cpo6cbeginE:
	.zero		1
	.type		_ZN79_INTERNAL_01b20e0f_43_flash_fwd_hdim64_e4m3_paged_softcap_sm90_cu_ea41c527_44024cuda3std3__48in_placeE,@object
	.size		_ZN79_INTERNAL_01b20e0f_43_flash_fwd_hdim64_e4m3_paged_softcap_sm90_cu_ea41c527_44024cuda3std3__48in_placeE,(_ZN79_INTERNAL_01b20e0f_43_flash_fwd_hdim64_e4m3_paged_softcap_sm90_cu_ea41c527_44024cuda3std6ranges3__45__cpo9iter_moveE - _ZN79_INTERNAL_01b20e0f_43_flash_fwd_hdim64_e4m3_paged_softcap_sm90_cu_ea41c527_44024cuda3std3__48in_placeE)
_ZN79_INTERNAL_01b20e0f_43_flash_fwd_hdim64_e4m3_paged_softcap_sm90_cu_ea41c527_44024cuda3std3__48in_placeE:
	.zero		1
	.type		_ZN79_INTERNAL_01b20e0f_43_flash_fwd_hdim64_e4m3_paged_softcap_sm90_cu_ea41c527_44024cuda3std6ranges3__45__cpo9iter_moveE,@object
	.size		_ZN79_INTERNAL_01b20e0f_43_flash_fwd_hdim64_e4m3_paged_softcap_sm90_cu_ea41c527_44024cuda3std6ranges3__45__cpo9iter_moveE,(_ZN79_INTERNAL_01b20e0f_43_flash_fwd_hdim64_e4m3_paged_softcap_sm90_cu_ea41c527_44024cuda3std3__45__cpo5beginE - _ZN79_INTERNAL_01b20e0f_43_flash_fwd_hdim64_e4m3_paged_softcap_sm90_cu_ea41c527_44024cuda3std6ranges3__45__cpo9iter_moveE)
_ZN79_INTERNAL_01b20e0f_43_flash_fwd_hdim64_e4m3_paged_softcap_sm90_cu_ea41c527_44024cuda3std6ranges3__45__cpo9iter_moveE:
	.zero		1
	.type		_ZN79_INTERNAL_01b20e0f_43_flash_fwd_hdim64_e4m3_paged_softcap_sm90_cu_ea41c527_44024cuda3std3__45__cpo5beginE,@object
	.size		_ZN79_INTERNAL_01b20e0f_43_flash_fwd_hdim64_e4m3_paged_softcap_sm90_cu_ea41c527_44024cuda3std3__45__cpo5beginE,(_ZN79_INTERNAL_01b20e0f_43_flash_fwd_hdim64_e4m3_paged_softcap_sm90_cu_ea41c527_44024cuda3std3__481_GLOBAL__N__01b20e0f_43_flash_fwd_hdim64_e4m3_paged_softcap_sm90_cu_ea41c527_44026ignoreE - _ZN79_INTERNAL_01b20e0f_43_flash_fwd_hdim64_e4m3_paged_softcap_sm90_cu_ea41c527_44024cuda3std3__45__cpo5beginE)
_ZN79_INTERNAL_01b20e0f_43_flash_fwd_hdim64_e4m3_paged_softcap_sm90_cu_ea41c527_44024cuda3std3__45__cpo5beginE:
	.zero		1
	.type		_ZN79_INTERNAL_01b20e0f_43_flash_fwd_hdim64_e4m3_paged_softcap_sm90_cu_ea41c527_44024cuda3std3__481_GLOBAL__N__01b20e0f_43_flash_fwd_hdim64_e4m3_paged_softcap_sm90_cu_ea41c527_44026ignoreE,@object
	.size		_ZN79_INTERNAL_01b20e0f_43_flash_fwd_hdim64_e4m3_paged_softcap_sm90_cu_ea41c527_44024cuda3std3__481_GLOBAL__N__01b20e0f_43_flash_fwd_hdim64_e4m3_paged_softcap_sm90_cu_ea41c527_44026ignoreE,(_ZN79_INTERNAL_01b20e0f_43_flash_fwd_hdim64_e4m3_paged_softcap_sm90_cu_ea41c527_44024cute7productE - _ZN79_INTERNAL_01b20e0f_43_flash_fwd_hdim64_e4m3_paged_softcap_sm90_cu_ea41c527_44024cuda3std3__481_GLOBAL__N__01b20e0f_43_flash_fwd_hdim64_e4m3_paged_softcap_sm90_cu_ea41c527_44026ignoreE)
_ZN79_INTERNAL_01b20e0f_43_flash_fwd_hdim64_e4m3_paged_softcap_sm90_cu_ea41c527_44024cuda3std3__481_GLOBAL__N__01b20e0f_43_flash_fwd_hdim64_e4m3_paged_softcap_sm90_cu_ea41c527_44026ignoreE:
	.zero		1
	.type		_ZN79_INTERNAL_01b20e0f_43_flash_fwd_hdim64_e4m3_paged_softcap_sm90_cu_ea41c527_44024cute7productE,@object
	.size		_ZN79_INTERNAL_01b20e0f_43_flash_fwd_hdim64_e4m3_paged_softcap_sm90_cu_ea41c527_44024cute7productE,(_ZN79_INTERNAL_01b20e0f_43_flash_fwd_hdim64_e4m3_paged_softcap_sm90_cu_ea41c527_44024cuda3std3__45__cpo3endE - _ZN79_INTERNAL_01b20e0f_43_flash_fwd_hdim64_e4m3_paged_softcap_sm90_cu_ea41c527_44024cute7productE)
_ZN79_INTERNAL_01b20e0f_43_flash_fwd_hdim64_e4m3_paged_softcap_sm90_cu_ea41c527_44024cute7productE:
	.zero		1
	.type		_ZN79_INTERNAL_01b20e0f_43_flash_fwd_hdim64_e4m3_paged_softcap_sm90_cu_ea41c527_44024cuda3std3__45__cpo3endE,@object
	.size		_ZN79_INTERNAL_01b20e0f_43_flash_fwd_hdim64_e4m3_paged_softcap_sm90_cu_ea41c527_44024cuda3std3__45__cpo3endE,(_ZN79_INTERNAL_01b20e0f_43_flash_fwd_hdim64_e4m3_paged_softcap_sm90_cu_ea41c527_44024cuda3std3__419piecewise_constructE - _ZN79_INTERNAL_01b20e0f_43_flash_fwd_hdim64_e4m3_paged_softcap_sm90_cu_ea41c527_44024cuda3std3__45__cpo3endE)
_ZN79_INTERNAL_01b20e0f_43_flash_fwd_hdim64_e4m3_paged_softcap_sm90_cu_ea41c527_44024cuda3std3__45__cpo3endE:
	.zero		1
	.type		_ZN79_INTERNAL_01b20e0f_43_flash_fwd_hdim64_e4m3_paged_softcap_sm90_cu_ea41c527_44024cuda3std3__419piecewise_constructE,@object
	.size		_ZN79_INTERNAL_01b20e0f_43_flash_fwd_hdim64_e4m3_paged_softcap_sm90_cu_ea41c527_44024cuda3std3__419piecewise_constructE,(_ZN79_INTERNAL_01b20e0f_43_flash_fwd_hdim64_e4m3_paged_softcap_sm90_cu_ea41c527_44024cuda3std3__45__cpo4cendE - _ZN79_INTERNAL_01b20e0f_43_flash_fwd_hdim64_e4m3_paged_softcap_sm90_cu_ea41c527_44024cuda3std3__419piecewise_constructE)
_ZN79_INTERNAL_01b20e0f_43_flash_fwd_hdim64_e4m3_paged_softcap_sm90_cu_ea41c527_44024cuda3std3__419piecewise_constructE:
	.zero		1
	.type		_ZN79_INTERNAL_01b20e0f_43_flash_fwd_hdim64_e4m3_paged_softcap_sm90_cu_ea41c527_44024cuda3std3__45__cpo4cendE,@object
	.size		_ZN79_INTERNAL_01b20e0f_43_flash_fwd_hdim64_e4m3_paged_softcap_sm90_cu_ea41c527_44024cuda3std3__45__cpo4cendE,(_ZN79_INTERNAL_01b20e0f_43_flash_fwd_hdim64_e4m3_paged_softcap_sm90_cu_ea41c527_44024cuda3std6ranges3__45__cpo4swapE - _ZN79_INTERNAL_01b20e0f_43_flash_fwd_hdim64_e4m3_paged_softcap_sm90_cu_ea41c527_44024cuda3std3__45__cpo4cendE)
_ZN79_INTERNAL_01b20e0f_43_flash_fwd_hdim64_e4m3_paged_softcap_sm90_cu_ea41c527_44024cuda3std3__45__cpo4cendE:
	.zero		1
	.type		_ZN79_INTERNAL_01b20e0f_43_flash_fwd_hdim64_e4m3_paged_softcap_sm90_cu_ea41c527_44024cuda3std6ranges3__45__cpo4swapE,@object
	.size		_ZN79_INTERNAL_01b20e0f_43_flash_fwd_hdim64_e4m3_paged_softcap_sm90_cu_ea41c527_44024cuda3std6ranges3__45__cpo4swapE,(.L_14 - _ZN79_INTERNAL_01b20e0f_43_flash_fwd_hdim64_e4m3_paged_softcap_sm90_cu_ea41c527_44024cuda3std6ranges3__45__cpo4swapE)
_ZN79_INTERNAL_01b20e0f_43_flash_fwd_hdim64_e4m3_paged_softcap_sm90_cu_ea41c527_44024cuda3std6ranges3__45__cpo4swapE:
	.zero		1
.L_14:


//--------------------- .nv.shared._ZN7cutlass13device_kernelIN5flash11enable_sm90INS1_16FlashAttnFwdSm90INS1_25CollectiveMainloopFwdSm90ILi2EN4cute5tupleIJNS5_1CILi1EEES8_S8_EEENS6_IJNS7_ILi192EEENS7_ILi160EEENS7_ILi64EEEEEELi64ENS_12float_e4m3_tEfNS_4arch4Sm90ELb0ELb0ELb1ELb1ELb1ELb0ELb0ELb1ELb1ELb1ELb0ELb0EEENS1_21CollectiveEpilogueFwdINS6_IJSA_SC_SB_EEES9_NS_10bfloat16_tESG_Li384ELb1ELb1ELb0ELb1EEENS1_36VarlenDynamicPersistentTileSchedulerILi192ELi160ELi384ELi128ELb0ELb1ELb1ELb0ELb1ELb1EEEEEEEEEvNT_6ParamsE --------------------------
	.section	.nv.shared._ZN7cutlass13device_kernelIN5flash11enable_sm90INS1_16FlashAttnFwdSm90INS1_25CollectiveMainloopFwdSm90ILi2EN4cute5tupleIJNS5_1CILi1EEES8_S8_EEENS6_IJNS7_ILi192EEENS7_ILi160EEENS7_ILi64EEEEEELi64ENS_12float_e4m3_tEfNS_4arch4Sm90ELb0ELb0ELb1ELb1ELb1ELb0ELb0ELb1ELb1ELb1ELb0ELb0EEENS1_21CollectiveEpilogueFwdINS6_IJSA_SC_SB_EEES9_NS_10bfloat16_tESG_Li384ELb1ELb1ELb0ELb1EEENS1_36VarlenDynamicPersistentTileSchedulerILi192ELi160ELi384ELi128ELb0ELb1ELb1ELb0ELb1ELb1EEEEEEEEEvNT_6ParamsE,"aw",@nobits
	.sectionflags	@""
	.align	16
	.zero		1024


//--------------------- .nv.shared._ZN7cutlass13device_kernelIN5flash11enable_sm90INS1_16FlashAttnFwdSm90INS1_25CollectiveMainloopFwdSm90ILi2EN4cute5tupleIJNS5_1CILi1EEES8_S8_EEENS6_IJNS7_ILi192EEENS7_ILi160EEENS7_ILi64EEEEEELi64ENS_12float_e4m3_tEfNS_4arch4Sm90ELb0ELb0ELb1ELb1ELb1ELb1ELb0ELb1ELb1ELb1ELb0ELb0EEENS1_21CollectiveEpilogueFwdINS6_IJSA_SC_SB_EEES9_NS_10bfloat16_tESG_Li384ELb1ELb1ELb0ELb1EEENS1_36VarlenDynamicPersistentTileSchedulerILi192ELi160ELi384ELi128ELb0ELb1ELb1ELb0ELb1ELb1EEEEEEEEEvNT_6ParamsE --------------------------
	.section	.nv.shared._ZN7cutlass13device_kernelIN5flash11enable_sm90INS1_16FlashAttnFwdSm90INS1_25CollectiveMainloopFwdSm90ILi2EN4cute5tupleIJNS5_1CILi1EEES8_S8_EEENS6_IJNS7_ILi192EEENS7_ILi160EEENS7_ILi64EEEEEELi64ENS_12float_e4m3_tEfNS_4arch4Sm90ELb0ELb0ELb1ELb1ELb1ELb1ELb0ELb1ELb1ELb1ELb0ELb0EEENS1_21CollectiveEpilogueFwdINS6_IJSA_SC_SB_EEES9_NS_10bfloat16_tESG_Li384ELb1ELb1ELb0ELb1EEENS1_36VarlenDynamicPersistentTileSchedulerILi192ELi160ELi384ELi128ELb0ELb1ELb1ELb0ELb1ELb1EEEEEEEEEvNT_6ParamsE,"aw",@nobits
	.sectionflags	@""
	.align	16
	.zero		1024


//--------------------- .nv.shared._ZN7cutlass13device_kernelIN5flash11enable_sm90INS1_16FlashAttnFwdSm90INS1_25CollectiveMainloopFwdSm90ILi2EN4cute5tupleIJNS5_1CILi1EEES8_S8_EEENS6_IJNS7_ILi192EEENS7_ILi160EEENS7_ILi64EEEEEELi64ENS_12float_e4m3_tEfNS_4arch4Sm90ELb0ELb1ELb1ELb0ELb1ELb0ELb0ELb1ELb1ELb1ELb0ELb0EEENS1_21CollectiveEpilogueFwdINS6_IJSA_SC_SB_EEES9_NS_10bfloat16_tESG_Li384ELb0ELb1ELb0ELb1EEENS1_30DynamicPersistentTileSchedulerILi384ELi128ELb0ELb1ELb1EEEEEEEEEvNT_6ParamsE --------------------------
	.section	.nv.shared._ZN7cutlass13device_kernelIN5flash11enable_sm90INS1_16FlashAttnFwdSm90INS1_25CollectiveMainloopFwdSm90ILi2EN4cute5tupleIJNS5_1CILi1EEES8_S8_EEENS6_IJNS7_ILi192EEENS7_ILi160EEENS7_ILi64EEEEEELi64ENS_12float_e4m3_tEfNS_4arch4Sm90ELb0ELb1ELb1ELb0ELb1ELb0ELb0ELb1ELb1ELb1ELb0ELb0EEENS1_21CollectiveEpilogueFwdINS6_IJSA_SC_SB_EEES9_NS_10bfloat16_tESG_Li384ELb0ELb1ELb0ELb1EEENS1_30DynamicPersistentTileSchedulerILi384ELi128ELb0ELb1ELb1EEEEEEEEEvNT_6ParamsE,"aw",@nobits
	.sectionflags	@""
	.align	16
	.zero		1024


//--------------------- .nv.shared._ZN7cutlass13device_kernelIN5flash11enable_sm90INS1_16FlashAttnFwdSm90INS1_25CollectiveMainloopFwdSm90ILi2EN4cute5tupleIJNS5_1CILi1EEES8_S8_EEENS6_IJNS7_ILi192EEENS7_ILi160EEENS7_ILi64EEEEEELi64ENS_12float_e4m3_tEfNS_4arch4Sm90ELb0ELb1ELb1ELb1ELb1ELb0ELb0ELb1ELb1ELb1ELb0ELb0EEENS1_21CollectiveEpilogueFwdINS6_IJSA_SC_SB_EEES9_NS_10bfloat16_tESG_Li384ELb1ELb1ELb0ELb1EEENS1_36VarlenDynamicPersistentTileSchedulerILi192ELi160ELi384ELi128ELb0ELb1ELb1ELb1ELb0ELb1EEEEEEEEEvNT_6ParamsE --------------------------
	.section	.nv.shared._ZN7cutlass13device_kernelIN5flash11enable_sm90INS1_16FlashAttnFwdSm90INS1_25CollectiveMainloopFwdSm90ILi2EN4cute5tupleIJNS5_1CILi1EEES8_S8_EEENS6_IJNS7_ILi192EEENS7_ILi160EEENS7_ILi64EEEEEELi64ENS_12float_e4m3_tEfNS_4arch4Sm90ELb0ELb1ELb1ELb1ELb1ELb0ELb0ELb1ELb1ELb1ELb0ELb0EEENS1_21CollectiveEpilogueFwdINS6_IJSA_SC_SB_EEES9_NS_10bfloat16_tESG_Li384ELb1ELb1ELb0ELb1EEENS1_36VarlenDynamicPersistentTileSchedulerILi192ELi160ELi384ELi128ELb0ELb1ELb1ELb1ELb0ELb1EEEEEEEEEvNT_6ParamsE,"aw",@nobits
	.sectionflags	@""
	.align	16
	.zero		1024


//--------------------- .nv.shared._ZN7cutlass13device_kernelIN5flash11enable_sm90INS1_16FlashAttnFwdSm90INS1_25CollectiveMainloopFwdSm90ILi2EN4cute5tupleIJNS5_1CILi1EEES8_S8_EEENS6_IJNS7_ILi192EEENS7_ILi160EEENS7_ILi64EEEEEELi64ENS_12float_e4m3_tEfNS_4arch4Sm90ELb0ELb1ELb1ELb1ELb1ELb1ELb0ELb1ELb1ELb1ELb0ELb0EEENS1_21CollectiveEpilogueFwdINS6_IJSA_SC_SB_EEES9_NS_10bfloat16_tESG_Li384ELb1ELb1ELb0ELb1EEENS1_36VarlenDynamicPersistentTileSchedulerILi192ELi160ELi384ELi128ELb0ELb1ELb1ELb1ELb0ELb1EEEEEEEEEvNT_6ParamsE --------------------------
	.section	.nv.shared._ZN7cutlass13device_kernelIN5flash11enable_sm90INS1_16FlashAttnFwdSm90INS1_25CollectiveMainloopFwdSm90ILi2EN4cute5tupleIJNS5_1CILi1EEES8_S8_EEENS6_IJNS7_ILi192EEENS7_ILi160EEENS7_ILi64EEEEEELi64ENS_12float_e4m3_tEfNS_4arch4Sm90ELb0ELb1ELb1ELb1ELb1ELb1ELb0ELb1ELb1ELb1ELb0ELb0EEENS1_21CollectiveEpilogueFwdINS6_IJSA_SC_SB_EEES9_NS_10bfloat16_tESG_Li384ELb1ELb1ELb0ELb1EEENS1_36VarlenDynamicPersistentTileSchedulerILi192ELi160ELi384ELi128ELb0ELb1ELb1ELb1ELb0ELb1EEEEEEEEEvNT_6ParamsE,"aw",@nobits
	.sectionflags	@""
	.align	16
	.zero		1024


//--------------------- .nv.shared._ZN7cutlass13device_kernelIN5flash11enable_sm90INS1_16FlashAttnFwdSm90INS1_25CollectiveMainloopFwdSm90ILi2EN4cute5tupleIJNS5_1CILi1EEES8_S8_EEENS6_IJNS7_ILi192EEENS7_ILi160EEENS7_ILi64EEEEEELi64ENS_12float_e4m3_tEfNS_4arch4Sm90ELb1ELb0ELb1ELb0ELb1ELb0ELb0ELb1ELb1ELb1ELb0ELb0EEENS1_21CollectiveEpilogueFwdINS6_IJSA_SC_SB_EEES9_NS_10bfloat16_tESG_Li384ELb0ELb1ELb0ELb1EEENS1_30DynamicPersistentTileSchedulerILi384ELi128ELb0ELb1ELb1EEEEEEEEEvNT_6ParamsE --------------------------
	.section	.nv.shared._ZN7cutlass13device_kernelIN5flash11enable_sm90INS1_16FlashAttnFwdSm90INS1_25CollectiveMainloopFwdSm90ILi2EN4cute5tupleIJNS5_1CILi1EEES8_S8_EEENS6_IJNS7_ILi192EEENS7_ILi160EEENS7_ILi64EEEEEELi64ENS_12float_e4m3_tEfNS_4arch4Sm90ELb1ELb0ELb1ELb0ELb1ELb0ELb0ELb1ELb1ELb1ELb0ELb0EEENS1_21CollectiveEpilogueFwdINS6_IJSA_SC_SB_EEES9_NS_10bfloat16_tESG_Li384ELb0ELb1ELb0ELb1EEENS1_30DynamicPersistentTileSchedulerILi384ELi128ELb0ELb1ELb1EEEEEEEEEvNT_6ParamsE,"aw",@nobits
	.sectionflags	@""
	.align	16
	.zero		1024


//--------------------- .nv.shared._ZN7cutlass13device_kernelIN5flash11enable_sm90INS1_16FlashAttnFwdSm90INS1_25CollectiveMainloopFwdSm90ILi2EN4cute5tupleIJNS5_1CILi1EEES8_S8_EEENS6_IJNS7_ILi192EEENS7_ILi160EEENS7_ILi64EEEEEELi64ENS_12float_e4m3_tEfNS_4arch4Sm90ELb1ELb0ELb1ELb1ELb1ELb0ELb0ELb1ELb1ELb1ELb0ELb0EEENS1_21CollectiveEpilogueFwdINS6_IJSA_SC_SB_EEES9_NS_10bfloat16_tESG_Li384ELb1ELb1ELb0ELb1EEENS1_36VarlenDynamicPersistentTileSchedulerILi192ELi160ELi384ELi128ELb0ELb1ELb1ELb1ELb1ELb1EEEEEEEEEvNT_6ParamsE --------------------------
	.section	.nv.shared._ZN7cutlass13device_kernelIN5flash11enable_sm90INS1_16FlashAttnFwdSm90INS1_25CollectiveMainloopFwdSm90ILi2EN4cute5tupleIJNS5_1CILi1EEES8_S8_EEENS6_IJNS7_ILi192EEENS7_ILi160EEENS7_ILi64EEEEEELi64ENS_12float_e4m3_tEfNS_4arch4Sm90ELb1ELb0ELb1ELb1ELb1ELb0ELb0ELb1ELb1ELb1ELb0ELb0EEENS1_21CollectiveEpilogueFwdINS6_IJSA_SC_SB_EEES9_NS_10bfloat16_tESG_Li384ELb1ELb1ELb0ELb1EEENS1_36VarlenDynamicPersistentTileSchedulerILi192ELi160ELi384ELi128ELb0ELb1ELb1ELb1ELb1ELb1EEEEEEEEEvNT_6ParamsE,"aw",@nobits
	.sectionflags	@""
	.align	16
	.zero		1024


//--------------------- .nv.shared._ZN7cutlass13device_kernelIN5flash11enable_sm90INS1_16FlashAttnFwdSm90INS1_25CollectiveMainloopFwdSm90ILi2EN4cute5tupleIJNS5_1CILi1EEES8_S8_EEENS6_IJNS7_ILi192EEENS7_ILi160EEENS7_ILi64EEEEEELi64ENS_12float_e4m3_tEfNS_4arch4Sm90ELb1ELb0ELb1ELb1ELb1ELb1ELb0ELb1ELb1ELb1ELb0ELb0EEENS1_21CollectiveEpilogueFwdINS6_IJSA_SC_SB_EEES9_NS_10bfloat16_tESG_Li384ELb1ELb1ELb0ELb1EEENS1_36VarlenDynamicPersistentTileSchedulerILi192ELi160ELi384ELi128ELb0ELb1ELb1ELb1ELb1ELb1EEEEEEEEEvNT_6ParamsE --------------------------
	.section	.nv.shared._ZN7cutlass13device_kernelIN5flash11enable_sm90INS1_16FlashAttnFwdSm90INS1_25CollectiveMainloopFwdSm90ILi2EN4cute5tupleIJNS5_1CILi1EEES8_S8_EEENS6_IJNS7_ILi192EEENS7_ILi160EEENS7_ILi64EEEEEELi64ENS_12float_e4m3_tEfNS_4arch4Sm90ELb1ELb0ELb1ELb1ELb1ELb1ELb0ELb1ELb1ELb1ELb0ELb0EEENS1_21CollectiveEpilogueFwdINS6_IJSA_SC_SB_EEES9_NS_10bfloat16_tESG_Li384ELb1ELb1ELb0ELb1EEENS1_36VarlenDynamicPersistentTileSchedulerILi192ELi160ELi384ELi128ELb0ELb1ELb1ELb1ELb1ELb1EEEEEEEEEvNT_6ParamsE,"aw",@nobits
	.sectionflags	@""
	.align	16
	.zero		1024


//--------------------- .nv.constant0._ZN7cutlass13device_kernelIN5flash11enable_sm90INS1_16FlashAttnFwdSm90INS1_25CollectiveMainloopFwdSm90ILi2EN4cute5tupleIJNS5_1CILi1EEES8_S8_EEENS6_IJNS7_ILi192EEENS7_ILi160EEENS7_ILi64EEEEEELi64ENS_12float_e4m3_tEfNS_4arch4Sm90ELb0ELb0ELb1ELb0ELb1ELb0ELb0ELb1ELb1ELb1ELb0ELb0EEENS1_21CollectiveEpilogueFwdINS6_IJSA_SC_SB_EEES9_NS_10bfloat16_tESG_Li384ELb0ELb1ELb0ELb1EEENS1_29StaticPersistentTileSchedulerILb0EEEEEEEEEvNT_6ParamsE --------------------------
	.section	.nv.constant0._ZN7cutlass13device_kernelIN5flash11enable_sm90INS1_16FlashAttnFwdSm90INS1_25CollectiveMainloopFwdSm90ILi2EN4cute5tupleIJNS5_1CILi1EEES8_S8_EEENS6_IJNS7_ILi192EEENS7_ILi160EEENS7_ILi64EEEEEELi64ENS_12float_e4m3_tEfNS_4arch4Sm90ELb0ELb0ELb1ELb0ELb1ELb0ELb0ELb1ELb1ELb1ELb0ELb0EEENS1_21CollectiveEpilogueFwdINS6_IJSA_SC_SB_EEES9_NS_10bfloat16_tESG_Li384ELb0ELb1ELb0ELb1EEENS1_29StaticPersistentTileSchedulerILb0EEEEEEEEEvNT_6ParamsE,"a",@progbits
	.sectionflags	@""
	.align	4
.nv.constant0._ZN7cutlass13device_kernelIN5flash11enable_sm90INS1_16FlashAttnFwdSm90INS1_25CollectiveMainloopFwdSm90ILi2EN4cute5tupleIJNS5_1CILi1EEES8_S8_EEENS6_IJNS7_ILi192EEENS7_ILi160EEENS7_ILi64EEEEEELi64ENS_12float_e4m3_tEfNS_4arch4Sm90ELb0ELb0ELb1ELb0ELb1ELb0ELb0ELb1ELb1ELb1ELb0ELb0EEENS1_21CollectiveEpilogueFwdINS6_IJSA_SC_SB_EEES9_NS_10bfloat16_tESG_Li384ELb0ELb1ELb0ELb1EEENS1_29StaticPersistentTileSchedulerILb0EEEEEEEEEvNT_6ParamsE:
	.zero		3200


//--------------------- .nv.constant0._ZN7cutlass13device_kernelIN5flash11enable_sm90INS1_16FlashAttnFwdSm90INS1_25CollectiveMainloopFwdSm90ILi2EN4cute5tupleIJNS5_1CILi1EEES8_S8_EEENS6_IJNS7_ILi192EEENS7_ILi160EEENS7_ILi64EEEEEELi64ENS_12float_e4m3_tEfNS_4arch4Sm90ELb0ELb0ELb1ELb1ELb1ELb0ELb0ELb1ELb1ELb1ELb0ELb0EEENS1_21CollectiveEpilogueFwdINS6_IJSA_SC_SB_EEES9_NS_10bfloat16_tESG_Li384ELb1ELb1ELb0ELb1EEENS1_36VarlenDynamicPersistentTileSchedulerILi192ELi160ELi384ELi128ELb0ELb1ELb1ELb0ELb1ELb1EEEEEEEEEvNT_6ParamsE --------------------------
	.section	.nv.constant0._ZN7cutlass13device_kernelIN5flash11enable_sm90INS1_16FlashAttnFwdSm90INS1_25CollectiveMainloopFwdSm90ILi2EN4cute5tupleIJNS5_1CILi1EEES8_S8_EEENS6_IJNS7_ILi192EEENS7_ILi160EEENS7_ILi64EEEEEELi64ENS_12float_e4m3_tEfNS_4arch4Sm90ELb0ELb0ELb1ELb1ELb1ELb0ELb0ELb1ELb1ELb1ELb0ELb0EEENS1_21CollectiveEpilogueFwdINS6_IJSA_SC_SB_EEES9_NS_10bfloat16_tESG_Li384ELb1ELb1ELb0ELb1EEENS1_36VarlenDynamicPersistentTileSchedulerILi192ELi160ELi384ELi128ELb0ELb1ELb1ELb0ELb1ELb1EEEEEEEEEvNT_6ParamsE,"a",@progbits
	.sectionflags	@""
	.align	4
.nv.constant0._ZN7cutlass13device_kernelIN5flash11enable_sm90INS1_16FlashAttnFwdSm90INS1_25CollectiveMainloopFwdSm90ILi2EN4cute5tupleIJNS5_1CILi1EEES8_S8_EEENS6_IJNS7_ILi192EEENS7_ILi160EEENS7_ILi64EEEEEELi64ENS_12float_e4m3_tEfNS_4arch4Sm90ELb0ELb0ELb1ELb1ELb1ELb0ELb0ELb1ELb1ELb1ELb0ELb0EEENS1_21CollectiveEpilogueFwdINS6_IJSA_SC_SB_EEES9_NS_10bfloat16_tESG_Li384ELb1ELb1ELb0ELb1EEENS1_36VarlenDynamicPersistentTileSchedulerILi192ELi160ELi384ELi128ELb0ELb1ELb1ELb0ELb1ELb1EEEEEEEEEvNT_6ParamsE:
	.zero		3328


//--------------------- .nv.constant0._ZN7cutlass13device_kernelIN5flash11enable_sm90INS1_16FlashAttnFwdSm90INS1_25CollectiveMainloopFwdSm90ILi2EN4cute5tupleIJNS5_1CILi1EEES8_S8_EEENS6_IJNS7_ILi192EEENS7_ILi160EEENS7_ILi64EEEEEELi64ENS_12float_e4m3_tEfNS_4arch4Sm90ELb0ELb0ELb1ELb1ELb1ELb1ELb0ELb1ELb1ELb1ELb0ELb0EEENS1_21CollectiveEpilogueFwdINS6_IJSA_SC_SB_EEES9_NS_10bfloat16_tESG_Li384ELb1ELb1ELb0ELb1EEENS1_36VarlenDynamicPersistentTileSchedulerILi192ELi160ELi384ELi128ELb0ELb1ELb1ELb0ELb1ELb1EEEEEEEEEvNT_6ParamsE --------------------------
	.section	.nv.constant0._ZN7cutlass13device_kernelIN5flash11enable_sm90INS1_16FlashAttnFwdSm90INS1_25CollectiveMainloopFwdSm90ILi2EN4cute5tupleIJNS5_1CILi1EEES8_S8_EEENS6_IJNS7_ILi192EEENS7_ILi160EEENS7_ILi64EEEEEELi64ENS_12float_e4m3_tEfNS_4arch4Sm90ELb0ELb0ELb1ELb1ELb1ELb1ELb0ELb1ELb1ELb1ELb0ELb0EEENS1_21CollectiveEpilogueFwdINS6_IJSA_SC_SB_EEES9_NS_10bfloat16_tESG_Li384ELb1ELb1ELb0ELb1EEENS1_36VarlenDynamicPersistentTileSchedulerILi192ELi160ELi384ELi128ELb0ELb1ELb1ELb0ELb1ELb1EEEEEEEEEvNT_6ParamsE,"a",@progbits
	.sectionflags	@""
	.align	4
.nv.constant0._ZN7cutlass13device_kernelIN5flash11enable_sm90INS1_16FlashAttnFwdSm90INS1_25CollectiveMainloopFwdSm90ILi2EN4cute5tupleIJNS5_1CILi1EEES8_S8_EEENS6_IJNS7_ILi192EEENS7_ILi160EEENS7_ILi64EEEEEELi64ENS_12float_e4m3_tEfNS_4arch4Sm90ELb0ELb0ELb1ELb1ELb1ELb1ELb0ELb1ELb1ELb1ELb0ELb0EEENS1_21CollectiveEpilogueFwdINS6_IJSA_SC_SB_EEES9_NS_10bfloat16_tESG_Li384ELb1ELb1ELb0ELb1EEENS1_36VarlenDynamicPersistentTileSchedulerILi192ELi160ELi384ELi128ELb0ELb1ELb1ELb0ELb1ELb1EEEEEEEEEvNT_6ParamsE:
	.zero		3328


//--------------------- .nv.constant0._ZN7cutlass13device_kernelIN5flash11enable_sm90INS1_16FlashAttnFwdSm90INS1_25CollectiveMainloopFwdSm90ILi2EN4cute5tupleIJNS5_1CILi1EEES8_S8_EEENS6_IJNS7_ILi192EEENS7_ILi160EEENS7_ILi64EEEEEELi64ENS_12float_e4m3_tEfNS_4arch4Sm90ELb0ELb1ELb1ELb0ELb1ELb0ELb0ELb1ELb1ELb1ELb0ELb0EEENS1_21CollectiveEpilogueFwdINS6_IJSA_SC_SB_EEES9_NS_10bfloat16_tESG_Li384ELb0ELb1ELb0ELb1EEENS1_30DynamicPersistentTileSchedulerILi384ELi128ELb0ELb1ELb1EEEEEEEEEvNT_6ParamsE --------------------------
	.section	.nv.constant0._ZN7cutlass13device_kernelIN5flash11enable_sm90INS1_16FlashAttnFwdSm90INS1_25CollectiveMainloopFwdSm90ILi2EN4cute5tupleIJNS5_1CILi1EEES8_S8_EEENS6_IJNS7_ILi192EEENS7_ILi160EEENS7_ILi64EEEEEELi64ENS_12float_e4m3_tEfNS_4arch4Sm90ELb0ELb1ELb1ELb0ELb1ELb0ELb0ELb1ELb1ELb1ELb0ELb0EEENS1_21CollectiveEpilogueFwdINS6_IJSA_SC_SB_EEES9_NS_10bfloat16_tESG_Li384ELb0ELb1ELb0ELb1EEENS1_30DynamicPersistentTileSchedulerILi384ELi128ELb0ELb1ELb1EEEEEEEEEvNT_6ParamsE,"a",@progbits
	.sectionflags	@""
	.align	4
.nv.constant0._ZN7cutlass13device_kernelIN5flash11enable_sm90INS1_16FlashAttnFwdSm90INS1_25CollectiveMainloopFwdSm90ILi2EN4cute5tupleIJNS5_1CILi1EEES8_S8_EEENS6_IJNS7_ILi192EEENS7_ILi160EEENS7_ILi64EEEEEELi64ENS_12float_e4m3_tEfNS_4arch4Sm90ELb0ELb1ELb1ELb0ELb1ELb0ELb0ELb1ELb1ELb1ELb0ELb0EEENS1_21CollectiveEpilogueFwdINS6_IJSA_SC_SB_EEES9_NS_10bfloat16_tESG_Li384ELb0ELb1ELb0ELb1EEENS1_30DynamicPersistentTileSchedulerILi384ELi128ELb0ELb1ELb1EEEEEEEEEvNT_6ParamsE:
	.zero		3328


//--------------------- .nv.constant0._ZN7cutlass13device_kernelIN5flash11enable_sm90INS1_16FlashAttnFwdSm90INS1_25CollectiveMainloopFwdSm90ILi2EN4cute5tupleIJNS5_1CILi1EEES8_S8_EEENS6_IJNS7_ILi192EEENS7_ILi160EEENS7_ILi64EEEEEELi64ENS_12float_e4m3_tEfNS_4arch4Sm90ELb0ELb1ELb1ELb1ELb1ELb0ELb0ELb1ELb1ELb1ELb0ELb0EEENS1_21CollectiveEpilogueFwdINS6_IJSA_SC_SB_EEES9_NS_10bfloat16_tESG_Li384ELb1ELb1ELb0ELb1EEENS1_36VarlenDynamicPersistentTileSchedulerILi192ELi160ELi384ELi128ELb0ELb1ELb1ELb1ELb0ELb1EEEEEEEEEvNT_6ParamsE --------------------------
	.section	.nv.constant0._ZN7cutlass13device_kernelIN5flash11enable_sm90INS1_16FlashAttnFwdSm90INS1_25CollectiveMainloopFwdSm90ILi2EN4cute5tupleIJNS5_1CILi1EEES8_S8_EEENS6_IJNS7_ILi192EEENS7_ILi160EEENS7_ILi64EEEEEELi64ENS_12float_e4m3_tEfNS_4arch4Sm90ELb0ELb1ELb1ELb1ELb1ELb0ELb0ELb1ELb1ELb1ELb0ELb0EEENS1_21CollectiveEpilogueFwdINS6_IJSA_SC_SB_EEES9_NS_10bfloat16_tESG_Li384ELb1ELb1ELb0ELb1EEENS1_36VarlenDynamicPersistentTileSchedulerILi192ELi160ELi384ELi128ELb0ELb1ELb1ELb1ELb0ELb1EEEEEEEEEvNT_6ParamsE,"a",@progbits
	.sectionflags	@""
	.align	4
.nv.constant0._ZN7cutlass13device_kernelIN5flash11enable_sm90INS1_16FlashAttnFwdSm90INS1_25CollectiveMainloopFwdSm90ILi2EN4cute5tupleIJNS5_1CILi1EEES8_S8_EEENS6_IJNS7_ILi192EEENS7_ILi160EEENS7_ILi64EEEEEELi64ENS_12float_e4m3_tEfNS_4arch4Sm90ELb0ELb1ELb1ELb1ELb1ELb0ELb0ELb1ELb1ELb1ELb0ELb0EEENS1_21CollectiveEpilogueFwdINS6_IJSA_SC_SB_EEES9_NS_10bfloat16_tESG_Li384ELb1ELb1ELb0ELb1EEENS1_36VarlenDynamicPersistentTileSchedulerILi192ELi160ELi384ELi128ELb0ELb1ELb1ELb1ELb0ELb1EEEEEEEEEvNT_6ParamsE:
	.zero		3328


//--------------------- .nv.constant0._ZN7cutlass13device_kernelIN5flash11enable_sm90INS1_16FlashAttnFwdSm90INS1_25CollectiveMainloopFwdSm90ILi2EN4cute5tupleIJNS5_1CILi1EEES8_S8_EEENS6_IJNS7_ILi192EEENS7_ILi160EEENS7_ILi64EEEEEELi64ENS_12float_e4m3_tEfNS_4arch4Sm90ELb0ELb1ELb1ELb1ELb1ELb1ELb0ELb1ELb1ELb1ELb0ELb0EEENS1_21CollectiveEpilogueFwdINS6_IJSA_SC_SB_EEES9_NS_10bfloat16_tESG_Li384ELb1ELb1ELb0ELb1EEENS1_36VarlenDynamicPersistentTileSchedulerILi192ELi160ELi384ELi128ELb0ELb1ELb1ELb1ELb0ELb1EEEEEEEEEvNT_6ParamsE --------------------------
	.section	.nv.constant0._ZN7cutlass13device_kernelIN5flash11enable_sm90INS1_16FlashAttnFwdSm90INS1_25CollectiveMainloopFwdSm90ILi2EN4cute5tupleIJNS5_1CILi1EEES8_S8_EEENS6_IJNS7_ILi192EEENS7_ILi160EEENS7_ILi64EEEEEELi64ENS_12float_e4m3_tEfNS_4arch4Sm90ELb0ELb1ELb1ELb1ELb1ELb1ELb0ELb1ELb1ELb1ELb0ELb0EEENS1_21CollectiveEpilogueFwdINS6_IJSA_SC_SB_EEES9_NS_10bfloat16_tESG_Li384ELb1ELb1ELb0ELb1EEENS1_36VarlenDynamicPersistentTileSchedulerILi192ELi160ELi384ELi128ELb0ELb1ELb1ELb1ELb0ELb1EEEEEEEEEvNT_6ParamsE,"a",@progbits
	.sectionflags	@""
	.align	4
.nv.constant0._ZN7cutlass13device_kernelIN5flash11enable_sm90INS1_16FlashAttnFwdSm90INS1_25CollectiveMainloopFwdSm90ILi2EN4cute5tupleIJNS5_1CILi1EEES8_S8_EEENS6_IJNS7_ILi192EEENS7_ILi160EEENS7_ILi64EEEEEELi64ENS_12float_e4m3_tEfNS_4arch4Sm90ELb0ELb1ELb1ELb1ELb1ELb1ELb0ELb1ELb1ELb1ELb0ELb0EEENS1_21CollectiveEpilogueFwdINS6_IJSA_SC_SB_EEES9_NS_10bfloat16_tESG_Li384ELb1ELb1ELb0ELb1EEENS1_36VarlenDynamicPersistentTileSchedulerILi192ELi160ELi384ELi128ELb0ELb1ELb1ELb1ELb0ELb1EEEEEEEEEvNT_6ParamsE:
	.zero		3328


//--------------------- .nv.constant0._ZN7cutlass13device_kernelIN5flash11enable_sm90INS1_16FlashAttnFwdSm90INS1_25CollectiveMainloopFwdSm90ILi2EN4cute5tupleIJNS5_1CILi1EEES8_S8_EEENS6_IJNS7_ILi192EEENS7_ILi160EEENS7_ILi64EEEEEELi64ENS_12float_e4m3_tEfNS_4arch4Sm90ELb1ELb0ELb1ELb0ELb1ELb0ELb0ELb1ELb1ELb1ELb0ELb0EEENS1_21CollectiveEpilogueFwdINS6_IJSA_SC_SB_EEES9_NS_10bfloat16_tESG_Li384ELb0ELb1ELb0ELb1EEENS1_30DynamicPersistentTileSchedulerILi384ELi128ELb0ELb1ELb1EEEEEEEEEvNT_6ParamsE --------------------------
	.section	.nv.constant0._ZN7cutlass13device_kernelIN5flash11enable_sm90INS1_16FlashAttnFwdSm90INS1_25CollectiveMainloopFwdSm90ILi2EN4cute5tupleIJNS5_1CILi1EEES8_S8_EEENS6_IJNS7_ILi192EEENS7_ILi160EEENS7_ILi64EEEEEELi64ENS_12float_e4m3_tEfNS_4arch4Sm90ELb1ELb0ELb1ELb0ELb1ELb0ELb0ELb1ELb1ELb1ELb0ELb0EEENS1_21CollectiveEpilogueFwdINS6_IJSA_SC_SB_EEES9_NS_10bfloat16_tESG_Li384ELb0ELb1ELb0ELb1EEENS1_30DynamicPersistentTileSchedulerILi384ELi128ELb0ELb1ELb1EEEEEEEEEvNT_6ParamsE,"a",@progbits
	.sectionflags	@""
	.align	4
.nv.constant0._ZN7cutlass13device_kernelIN5flash11enable_sm90INS1_16FlashAttnFwdSm90INS1_25CollectiveMainloopFwdSm90ILi2EN4cute5tupleIJNS5_1CILi1EEES8_S8_EEENS6_IJNS7_ILi192EEENS7_ILi160EEENS7_ILi64EEEEEELi64ENS_12float_e4m3_tEfNS_4arch4Sm90ELb1ELb0ELb1ELb0ELb1ELb0ELb0ELb1ELb1ELb1ELb0ELb0EEENS1_21CollectiveEpilogueFwdINS6_IJSA_SC_SB_EEES9_NS_10bfloat16_tESG_Li384ELb0ELb1ELb0ELb1EEENS1_30DynamicPersistentTileSchedulerILi384ELi128ELb0ELb1ELb1EEEEEEEEEvNT_6ParamsE:
	.zero		3328


//--------------------- .nv.constant0._ZN7cutlass13device_kernelIN5flash11enable_sm90INS1_16FlashAttnFwdSm90INS1_25CollectiveMainloopFwdSm90ILi2EN4cute5tupleIJNS5_1CILi1EEES8_S8_EEENS6_IJNS7_ILi192EEENS7_ILi160EEENS7_ILi64EEEEEELi64ENS_12float_e4m3_tEfNS_4arch4Sm90ELb1ELb0ELb1ELb1ELb1ELb0ELb0ELb1ELb1ELb1ELb0ELb0EEENS1_21CollectiveEpilogueFwdINS6_IJSA_SC_SB_EEES9_NS_10bfloat16_tESG_Li384ELb1ELb1ELb0ELb1EEENS1_36VarlenDynamicPersistentTileSchedulerILi192ELi160ELi384ELi128ELb0ELb1ELb1ELb1ELb1ELb1EEEEEEEEEvNT_6ParamsE --------------------------
	.section	.nv.constant0._ZN7cutlass13device_kernelIN5flash11enable_sm90INS1_16FlashAttnFwdSm90INS1_25CollectiveMainloopFwdSm90ILi2EN4cute5tupleIJNS5_1CILi1EEES8_S8_EEENS6_IJNS7_ILi192EEENS7_ILi160EEENS7_ILi64EEEEEELi64ENS_12float_e4m3_tEfNS_4arch4Sm90ELb1ELb0ELb1ELb1ELb1ELb0ELb0ELb1ELb1ELb1ELb0ELb0EEENS1_21CollectiveEpilogueFwdINS6_IJSA_SC_SB_EEES9_NS_10bfloat16_tESG_Li384ELb1ELb1ELb0ELb1EEENS1_36VarlenDynamicPersistentTileSchedulerILi192ELi160ELi384ELi128ELb0ELb1ELb1ELb1ELb1ELb1EEEEEEEEEvNT_6ParamsE,"a",@progbits
	.sectionflags	@""
	.align	4
.nv.constant0._ZN7cutlass13device_kernelIN5flash11enable_sm90INS1_16FlashAttnFwdSm90INS1_25CollectiveMainloopFwdSm90ILi2EN4cute5tupleIJNS5_1CILi1EEES8_S8_EEENS6_IJNS7_ILi192EEENS7_ILi160EEENS7_ILi64EEEEEELi64ENS_12float_e4m3_tEfNS_4arch4Sm90ELb1ELb0ELb1ELb1ELb1ELb0ELb0ELb1ELb1ELb1ELb0ELb0EEENS1_21CollectiveEpilogueFwdINS6_IJSA_SC_SB_EEES9_NS_10bfloat16_tESG_Li384ELb1ELb1ELb0ELb1EEENS1_36VarlenDynamicPersistentTileSchedulerILi192ELi160ELi384ELi128ELb0ELb1ELb1ELb1ELb1ELb1EEEEEEEEEvNT_6ParamsE:
	.zero		3328


//--------------------- .nv.constant0._ZN7cutlass13device_kernelIN5flash11enable_sm90INS1_16FlashAttnFwdSm90INS1_25CollectiveMainloopFwdSm90ILi2EN4cute5tupleIJNS5_1CILi1EEES8_S8_EEENS6_IJNS7_ILi192EEENS7_ILi160EEENS7_ILi64EEEEEELi64ENS_12float_e4m3_tEfNS_4arch4Sm90ELb1ELb0ELb1ELb1ELb1ELb1ELb0ELb1ELb1ELb1ELb0ELb0EEENS1_21CollectiveEpilogueFwdINS6_IJSA_SC_SB_EEES9_NS_10bfloat16_tESG_Li384ELb1ELb1ELb0ELb1EEENS1_36VarlenDynamicPersistentTileSchedulerILi192ELi160ELi384ELi128ELb0ELb1ELb1ELb1ELb1ELb1EEEEEEEEEvNT_6ParamsE --------------------------
	.section	.nv.constant0._ZN7cutlass13device_kernelIN5flash11enable_sm90INS1_16FlashAttnFwdSm90INS1_25CollectiveMainloopFwdSm90ILi2EN4cute5tupleIJNS5_1CILi1EEES8_S8_EEENS6_IJNS7_ILi192EEENS7_ILi160EEENS7_ILi64EEEEEELi64ENS_12float_e4m3_tEfNS_4arch4Sm90ELb1ELb0ELb1ELb1ELb1ELb1ELb0ELb1ELb1ELb1ELb0ELb0EEENS1_21CollectiveEpilogueFwdINS6_IJSA_SC_SB_EEES9_NS_10bfloat16_tESG_Li384ELb1ELb1ELb0ELb1EEENS1_36VarlenDynamicPersistentTileSchedulerILi192ELi160ELi384ELi128ELb0ELb1ELb1ELb1ELb1ELb1EEEEEEEEEvNT_6ParamsE,"a",@progbits
	.sectionflags	@""
	.align	4
.nv.constant0._ZN7cutlass13device_kernelIN5flash11enable_sm90INS1_16FlashAttnFwdSm90INS1_25CollectiveMainloopFwdSm90ILi2EN4cute5tupleIJNS5_1CILi1EEES8_S8_EEENS6_IJNS7_ILi192EEENS7_ILi160EEENS7_ILi64EEEEEELi64ENS_12float_e4m3_tEfNS_4arch4Sm90ELb1ELb0ELb1ELb1ELb1ELb1ELb0ELb1ELb1ELb1ELb0ELb0EEENS1_21CollectiveEpilogueFwdINS6_IJSA_SC_SB_EEES9_NS_10bfloat16_tESG_Li384ELb1ELb1ELb0ELb1EEENS1_36VarlenDynamicPersistentTileSchedulerILi192ELi160ELi384ELi128ELb0ELb1ELb1ELb1ELb1ELb1EEEEEEEEEvNT_6ParamsE:
	.zero		3328


//--------------------- SYMBOLS --------------------------

	.type		.nv.reservedSmem.offset0,@object
	.size		.nv.reservedSmem.offset0,0x4
	.type		__assertfail,@function
